	.target	sm_90a

	.elftype	@"ET_EXEC"


//--------------------- .note.nv.tkinfo           --------------------------
	.section	.note.nv.tkinfo,"",@"SHT_NOTE"
	.sectionflags	@"SHF_NOTE_NV_TKINFO"
	.tkinfo
        /*0018*/ 	.word	0x00000002
        /*0030*/ 	.string	""
        /*0030*/ 	.string	"ptxas"
        /*0030*/ 	.string	"Cuda compilation tools, release 13.0, V13.0.88"
        /*0030*/ 	.string	"Build cuda_13.0.r13.0/compiler.36424714_0"
        /*0030*/ 	.string	"-arch sm_90a -m 64 "



//--------------------- .note.nv.cuinfo           --------------------------
	.section	.note.nv.cuinfo,"",@"SHT_NOTE"
	.sectionflags	@"SHF_NOTE_NV_CUINFO"
        /*0018*/ 	.short	0x0002
        /*001a*/ 	.short	0x005a
        /*001c*/ 	.short	0x0082
	.zero		2


//--------------------- .nv.info                  --------------------------
	.section	.nv.info,"",@"SHT_CUDA_INFO"
	.align	4


	//----- nvinfo : EIATTR_REGCOUNT
	.align		4
        /*0000*/ 	.byte	0x04, 0x2f
        /*0002*/ 	.short	(.L_18 - .L_17)
	.align		4
.L_17:
        /*0004*/ 	.word	index@(_ZN7cutlass13device_kernelIN5flash11enable_sm90INS1_16FlashAttnFwdSm90INS1_25CollectiveMainloopFwdSm90ILi2EN4cute5tupleIJNS5_1CILi1EEES8_S8_EEENS6_IJNS7_ILi128EEESA_SA_EEELi128ENS_10bfloat16_tEfNS_4arch4Sm90ELb1ELb0ELb0ELb1ELb1ELb1ELb0ELb1ELb1ELb1ELb1ELb0EEENS1_21CollectiveEpilogueFwdISB_S9_SC_SE_Li256ELb1ELb1ELb1ELb0EEENS1_36VarlenDynamicPersistentTileSchedulerILi128ELi128ELi256ELi128ELb1ELb1ELb1ELb1ELb1ELb1EEEEEEEEEvNT_6ParamsE)
        /*0008*/ 	.word	0x000000a8


	//----- nvinfo : EIATTR_FRAME_SIZE
	.align		4
.L_18:
        /*000c*/ 	.byte	0x04, 0x11
        /*000e*/ 	.short	(.L_20 - .L_19)
	.align		4
.L_19:
        /*0010*/ 	.word	index@(_ZN7cutlass13device_kernelIN5flash11enable_sm90INS1_16FlashAttnFwdSm90INS1_25CollectiveMainloopFwdSm90ILi2EN4cute5tupleIJNS5_1CILi1EEES8_S8_EEENS6_IJNS7_ILi128EEESA_SA_EEELi128ENS_10bfloat16_tEfNS_4arch4Sm90ELb1ELb0ELb0ELb1ELb1ELb1ELb0ELb1ELb1ELb1ELb1ELb0EEENS1_21CollectiveEpilogueFwdISB_S9_SC_SE_Li256ELb1ELb1ELb1ELb0EEENS1_36VarlenDynamicPersistentTileSchedulerILi128ELi128ELi256ELi128ELb1ELb1ELb1ELb1ELb1ELb1EEEEEEEEEvNT_6ParamsE)
        /*0014*/ 	.word	0x00000028


	//----- nvinfo : EIATTR_REGCOUNT
	.align		4
.L_20:
        /*0018*/ 	.byte	0x04, 0x2f
        /*001a*/ 	.short	(.L_22 - .L_21)
	.align		4
.L_21:
        /*001c*/ 	.word	index@(_ZN7cutlass13device_kernelIN5flash11enable_sm90INS1_16FlashAttnFwdSm90INS1_25CollectiveMainloopFwdSm90ILi2EN4cute5tupleIJNS5_1CILi1EEES8_S8_EEENS6_IJNS7_ILi128EEESA_SA_EEELi128ENS_10bfloat16_tEfNS_4arch4Sm90ELb1ELb0ELb0ELb1ELb1ELb0ELb0ELb1ELb1ELb1ELb1ELb0EEENS1_21CollectiveEpilogueFwdISB_S9_SC_SE_Li256ELb1ELb1ELb1ELb0EEENS1_36VarlenDynamicPersistentTileSchedulerILi128ELi128ELi256ELi128ELb1ELb1ELb1ELb1ELb1ELb1EEEEEEEEEvNT_6ParamsE)
        /*0020*/ 	.word	0x000000a8


	//----- nvinfo : EIATTR_FRAME_SIZE
	.align		4
.L_22:
        /*0024*/ 	.byte	0x04, 0x11
        /*0026*/ 	.short	(.L_24 - .L_23)
	.align		4
.L_23:
        /*0028*/ 	.word	index@(_ZN7cutlass13device_kernelIN5flash11enable_sm90INS1_16FlashAttnFwdSm90INS1_25CollectiveMainloopFwdSm90ILi2EN4cute5tupleIJNS5_1CILi1EEES8_S8_EEENS6_IJNS7_ILi128EEESA_SA_EEELi128ENS_10bfloat16_tEfNS_4arch4Sm90ELb1ELb0ELb0ELb1ELb1ELb0ELb0ELb1ELb1ELb1ELb1ELb0EEENS1_21CollectiveEpilogueFwdISB_S9_SC_SE_Li256ELb1ELb1ELb1ELb0EEENS1_36VarlenDynamicPersistentTileSchedulerILi128ELi128ELi256ELi128ELb1ELb1ELb1ELb1ELb1ELb1EEEEEEEEEvNT_6ParamsE)
        /*002c*/ 	.word	0x00000020


	//----- nvinfo : EIATTR_REGCOUNT
	.align		4
.L_24:
        /*0030*/ 	.byte	0x04, 0x2f
        /*0032*/ 	.short	(.L_26 - .L_25)
	.align		4
.L_25:
        /*0034*/ 	.word	index@(_ZN7cutlass13device_kernelIN5flash11enable_sm90INS1_16FlashAttnFwdSm90INS1_25CollectiveMainloopFwdSm90ILi2EN4cute5tupleIJNS5_1CILi1EEES8_S8_EEENS6_IJNS7_ILi128EEESA_SA_EEELi128ENS_10bfloat16_tEfNS_4arch4Sm90ELb1ELb0ELb0ELb0ELb1ELb0ELb0ELb1ELb1ELb1ELb1ELb0EEENS1_21CollectiveEpilogueFwdISB_S9_SC_SE_Li256ELb0ELb1ELb1ELb0EEENS1_19SingleTileSchedulerILb0ELb1ELb1ELi128EEEEEEEEEvNT_6ParamsE)
        /*0038*/ 	.word	0x000000a8


	//----- nvinfo : EIATTR_FRAME_SIZE
	.align		4
.L_26:
        /*003c*/ 	.byte	0x04, 0x11
        /*003e*/ 	.short	(.L_28 - .L_27)
	.align		4
.L_27:
        /*0040*/ 	.word	index@(_ZN7cutlass13device_kernelIN5flash11enable_sm90INS1_16FlashAttnFwdSm90INS1_25CollectiveMainloopFwdSm90ILi2EN4cute5tupleIJNS5_1CILi1EEES8_S8_EEENS6_IJNS7_ILi128EEESA_SA_EEELi128ENS_10bfloat16_tEfNS_4arch4Sm90ELb1ELb0ELb0ELb0ELb1ELb0ELb0ELb1ELb1ELb1ELb1ELb0EEENS1_21CollectiveEpilogueFwdISB_S9_SC_SE_Li256ELb0ELb1ELb1ELb0EEENS1_19SingleTileSchedulerILb0ELb1ELb1ELi128EEEEEEEEEvNT_6ParamsE)
        /*0044*/ 	.word	0x00000000


	//----- nvinfo : EIATTR_REGCOUNT
	.align		4
.L_28:
        /*0048*/ 	.byte	0x04, 0x2f
        /*004a*/ 	.short	(.L_30 - .L_29)
	.align		4
.L_29:
        /*004c*/ 	.word	index@(_ZN7cutlass13device_kernelIN5flash11enable_sm90INS1_16FlashAttnFwdSm90INS1_25CollectiveMainloopFwdSm90ILi2EN4cute5tupleIJNS5_1CILi1EEES8_S8_EEENS6_IJNS7_ILi128EEESA_SA_EEELi128ENS_10bfloat16_tEfNS_4arch4Sm90ELb0ELb1ELb0ELb1ELb1ELb1ELb0ELb1ELb1ELb1ELb1ELb0EEENS1_21CollectiveEpilogueFwdISB_S9_SC_SE_Li256ELb1ELb1ELb1ELb0EEENS1_36VarlenDynamicPersistentTileSchedulerILi128ELi128ELi256ELi128ELb1ELb1ELb1ELb1ELb0ELb1EEEEEEEEEvNT_6ParamsE)
        /*0050*/ 	.word	0x000000a8


	//----- nvinfo : EIATTR_FRAME_SIZE
	.align		4
.L_30:
        /*0054*/ 	.byte	0x04, 0x11
        /*0056*/ 	.short	(.L_32 - .L_31)
	.align		4
.L_31:
        /*0058*/ 	.word	index@(_ZN7cutlass13device_kernelIN5flash11enable_sm90INS1_16FlashAttnFwdSm90INS1_25CollectiveMainloopFwdSm90ILi2EN4cute5tupleIJNS5_1CILi1EEES8_S8_EEENS6_IJNS7_ILi128EEESA_SA_EEELi128ENS_10bfloat16_tEfNS_4arch4Sm90ELb0ELb1ELb0ELb1ELb1ELb1ELb0ELb1ELb1ELb1ELb1ELb0EEENS1_21CollectiveEpilogueFwdISB_S9_SC_SE_Li256ELb1ELb1ELb1ELb0EEENS1_36VarlenDynamicPersistentTileSchedulerILi128ELi128ELi256ELi128ELb1ELb1ELb1ELb1ELb0ELb1EEEEEEEEEvNT_6ParamsE)
        /*005c*/ 	.word	0x00000040


	//----- nvinfo : EIATTR_REGCOUNT
	.align		4
.L_32:
        /*0060*/ 	.byte	0x04, 0x2f
        /*0062*/ 	.short	(.L_34 - .L_33)
	.align		4
.L_33:
        /*0064*/ 	.word	index@(_ZN7cutlass13device_kernelIN5flash11enable_sm90INS1_16FlashAttnFwdSm90INS1_25CollectiveMainloopFwdSm90ILi2EN4cute5tupleIJNS5_1CILi1EEES8_S8_EEENS6_IJNS7_ILi128EEESA_SA_EEELi128ENS_10bfloat16_tEfNS_4arch4Sm90ELb0ELb1ELb0ELb1ELb1ELb0ELb0ELb1ELb1ELb1ELb1ELb0EEENS1_21CollectiveEpilogueFwdISB_S9_SC_SE_Li256ELb1ELb1ELb1ELb0EEENS1_36VarlenDynamicPersistentTileSchedulerILi128ELi128ELi256ELi128ELb1ELb1ELb1ELb1ELb0ELb1EEEEEEEEEvNT_6ParamsE)
        /*0068*/ 	.word	0x000000a8


	//----- nvinfo : EIATTR_FRAME_SIZE
	.align		4
.L_34:
        /*006c*/ 	.byte	0x04, 0x11
        /*006e*/ 	.short	(.L_36 - .L_35)
	.align		4
.L_35:
        /*0070*/ 	.word	index@(_ZN7cutlass13device_kernelIN5flash11enable_sm90INS1_16FlashAttnFwdSm90INS1_25CollectiveMainloopFwdSm90ILi2EN4cute5tupleIJNS5_1CILi1EEES8_S8_EEENS6_IJNS7_ILi128EEESA_SA_EEELi128ENS_10bfloat16_tEfNS_4arch4Sm90ELb0ELb1ELb0ELb1ELb1ELb0ELb0ELb1ELb1ELb1ELb1ELb0EEENS1_21CollectiveEpilogueFwdISB_S9_SC_SE_Li256ELb1ELb1ELb1ELb0EEENS1_36VarlenDynamicPersistentTileSchedulerILi128ELi128ELi256ELi128ELb1ELb1ELb1ELb1ELb0ELb1EEEEEEEEEvNT_6ParamsE)
        /*0074*/ 	.word	0x00000020


	//----- nvinfo : EIATTR_REGCOUNT
	.align		4
.L_36:
        /*0078*/ 	.byte	0x04, 0x2f
        /*007a*/ 	.short	(.L_38 - .L_37)
	.align		4
.L_37:
        /*007c*/ 	.word	index@(_ZN7cutlass13device_kernelIN5flash11enable_sm90INS1_16FlashAttnFwdSm90INS1_25CollectiveMainloopFwdSm90ILi2EN4cute5tupleIJNS5_1CILi1EEES8_S8_EEENS6_IJNS7_ILi128EEESA_SA_EEELi128ENS_10bfloat16_tEfNS_4arch4Sm90ELb0ELb1ELb0ELb0ELb1ELb0ELb0ELb1ELb1ELb1ELb1ELb0EEENS1_21CollectiveEpilogueFwdISB_S9_SC_SE_Li256ELb0ELb1ELb1ELb0EEENS1_19SingleTileSchedulerILb0ELb1ELb1ELi128EEEEEEEEEvNT_6ParamsE)
        /*0080*/ 	.word	0x000000a8


	//----- nvinfo : EIATTR_FRAME_SIZE
	.align		4
.L_38:
        /*0084*/ 	.byte	0x04, 0x11
        /*0086*/ 	.short	(.L_40 - .L_39)
	.align		4
.L_39:
        /*0088*/ 	.word	index@(_ZN7cutlass13device_kernelIN5flash11enable_sm90INS1_16FlashAttnFwdSm90INS1_25CollectiveMainloopFwdSm90ILi2EN4cute5tupleIJNS5_1CILi1EEES8_S8_EEENS6_IJNS7_ILi128EEESA_SA_EEELi128ENS_10bfloat16_tEfNS_4arch4Sm90ELb0ELb1ELb0ELb0ELb1ELb0ELb0ELb1ELb1ELb1ELb1ELb0EEENS1_21CollectiveEpilogueFwdISB_S9_SC_SE_Li256ELb0ELb1ELb1ELb0EEENS1_19SingleTileSchedulerILb0ELb1ELb1ELi128EEEEEEEEEvNT_6ParamsE)
        /*008c*/ 	.word	0x00000000


	//----- nvinfo : EIATTR_REGCOUNT
	.align		4
.L_40:
        /*0090*/ 	.byte	0x04, 0x2f
        /*0092*/ 	.short	(.L_42 - .L_41)
	.align		4
.L_41:
        /*0094*/ 	.word	index@(_ZN7cutlass13device_kernelIN5flash11enable_sm90INS1_16FlashAttnFwdSm90INS1_25CollectiveMainloopFwdSm90ILi2EN4cute5tupleIJNS5_1CILi1EEES8_S8_EEENS6_IJNS7_ILi128EEESA_SA_EEELi128ENS_10bfloat16_tEfNS_4arch4Sm90ELb0ELb0ELb0ELb1ELb1ELb1ELb0ELb1ELb1ELb1ELb1ELb0EEENS1_21CollectiveEpilogueFwdISB_S9_SC_SE_Li256ELb1ELb1ELb1ELb0EEENS1_36VarlenDynamicPersistentTileSchedulerILi128ELi128ELi256ELi128ELb1ELb1ELb1ELb0ELb1ELb1EEEEEEEEEvNT_6ParamsE)
        /*0098*/ 	.word	0x000000a8


	//----- nvinfo : EIATTR_FRAME_SIZE
	.align		4
.L_42:
        /*009c*/ 	.byte	0x04, 0x11
        /*009e*/ 	.short	(.L_44 - .L_43)
	.align		4
.L_43:
        /*00a0*/ 	.word	index@(_ZN7cutlass13device_kernelIN5flash11enable_sm90INS1_16FlashAttnFwdSm90INS1_25CollectiveMainloopFwdSm90ILi2EN4cute5tupleIJNS5_1CILi1EEES8_S8_EEENS6_IJNS7_ILi128EEESA_SA_EEELi128ENS_10bfloat16_tEfNS_4arch4Sm90ELb0ELb0ELb0ELb1ELb1ELb1ELb0ELb1ELb1ELb1ELb1ELb0EEENS1_21CollectiveEpilogueFwdISB_S9_SC_SE_Li256ELb1ELb1ELb1ELb0EEENS1_36VarlenDynamicPersistentTileSchedulerILi128ELi128ELi256ELi128ELb1ELb1ELb1ELb0ELb1ELb1EEEEEEEEEvNT_6ParamsE)
        /*00a4*/ 	.word	0x00000028


	//----- nvinfo : EIATTR_REGCOUNT
	.align		4
.L_44:
        /*00a8*/ 	.byte	0x04, 0x2f
        /*00aa*/ 	.short	(.L_46 - .L_45)
	.align		4
.L_45:
        /*00ac*/ 	.word	index@(_ZN7cutlass13device_kernelIN5flash11enable_sm90INS1_16FlashAttnFwdSm90INS1_25CollectiveMainloopFwdSm90ILi2EN4cute5tupleIJNS5_1CILi1EEES8_S8_EEENS6_IJNS7_ILi128EEESA_SA_EEELi128ENS_10bfloat16_tEfNS_4arch4Sm90ELb0ELb0ELb0ELb1ELb1ELb0ELb0ELb1ELb1ELb1ELb1ELb0EEENS1_21CollectiveEpilogueFwdISB_S9_SC_SE_Li256ELb1ELb1ELb1ELb0EEENS1_36VarlenDynamicPersistentTileSchedulerILi128ELi128ELi256ELi128ELb1ELb1ELb1ELb0ELb1ELb1EEEEEEEEEvNT_6ParamsE)
        /*00b0*/ 	.word	0x000000a8


	//----- nvinfo : EIATTR_FRAME_SIZE
	.align		4
.L_46:
        /*00b4*/ 	.byte	0x04, 0x11
        /*00b6*/ 	.short	(.L_48 - .L_47)
	.align		4
.L_47:
        /*00b8*/ 	.word	index@(_ZN7cutlass13device_kernelIN5flash11enable_sm90INS1_16FlashAttnFwdSm90INS1_25CollectiveMainloopFwdSm90ILi2EN4cute5tupleIJNS5_1CILi1EEES8_S8_EEENS6_IJNS7_ILi128EEESA_SA_EEELi128ENS_10bfloat16_tEfNS_4arch4Sm90ELb0ELb0ELb0ELb1ELb1ELb0ELb0ELb1ELb1ELb1ELb1ELb0EEENS1_21CollectiveEpilogueFwdISB_S9_SC_SE_Li256ELb1ELb1ELb1ELb0EEENS1_36VarlenDynamicPersistentTileSchedulerILi128ELi128ELi256ELi128ELb1ELb1ELb1ELb0ELb1ELb1EEEEEEEEEvNT_6ParamsE)
        /*00bc*/ 	.word	0x00000028


	//----- nvinfo : EIATTR_REGCOUNT
	.align		4
.L_48:
        /*00c0*/ 	.byte	0x04, 0x2f
        /*00c2*/ 	.short	(.L_50 - .L_49)
	.align		4
.L_49:
        /*00c4*/ 	.word	index@(_ZN7cutlass13device_kernelIN5flash11enable_sm90INS1_16FlashAttnFwdSm90INS1_25CollectiveMainloopFwdSm90ILi2EN4cute5tupleIJNS5_1CILi1EEES8_S8_EEENS6_IJNS7_ILi128EEESA_SA_EEELi128ENS_10bfloat16_tEfNS_4arch4Sm90ELb0ELb0ELb0ELb0ELb1ELb0ELb0ELb1ELb1ELb1ELb1ELb0EEENS1_21CollectiveEpilogueFwdISB_S9_SC_SE_Li256ELb0ELb1ELb1ELb0EEENS1_19SingleTileSchedulerILb0ELb1ELb1ELi128EEEEEEEEEvNT_6ParamsE)
        /*00c8*/ 	.word	0x000000a8


	//----- nvinfo : EIATTR_FRAME_SIZE
	.align		4
.L_50:
        /*00cc*/ 	.byte	0x04, 0x11
        /*00ce*/ 	.short	(.L_52 - .L_51)
	.align		4
.L_51:
        /*00d0*/ 	.word	index@(_ZN7cutlass13device_kernelIN5flash11enable_sm90INS1_16FlashAttnFwdSm90INS1_25CollectiveMainloopFwdSm90ILi2EN4cute5tupleIJNS5_1CILi1EEES8_S8_EEENS6_IJNS7_ILi128EEESA_SA_EEELi128ENS_10bfloat16_tEfNS_4arch4Sm90ELb0ELb0ELb0ELb0ELb1ELb0ELb0ELb1ELb1ELb1ELb1ELb0EEENS1_21CollectiveEpilogueFwdISB_S9_SC_SE_Li256ELb0ELb1ELb1ELb0EEENS1_19SingleTileSchedulerILb0ELb1ELb1ELi128EEEEEEEEEvNT_6ParamsE)
        /*00d4*/ 	.word	0x00000000


	//----- nvinfo : EIATTR_MIN_STACK_SIZE
	.align		4
.L_52:
        /*00d8*/ 	.byte	0x04, 0x12
        /*00da*/ 	.short	(.L_54 - .L_53)
	.align		4
.L_53:
        /*00dc*/ 	.word	index@(_ZN7cutlass13device_kernelIN5flash11enable_sm90INS1_16FlashAttnFwdSm90INS1_25CollectiveMainloopFwdSm90ILi2EN4cute5tupleIJNS5_1CILi1EEES8_S8_EEENS6_IJNS7_ILi128EEESA_SA_EEELi128ENS_10bfloat16_tEfNS_4arch4Sm90ELb0ELb0ELb0ELb0ELb1ELb0ELb0ELb1ELb1ELb1ELb1ELb0EEENS1_21CollectiveEpilogueFwdISB_S9_SC_SE_Li256ELb0ELb1ELb1ELb0EEENS1_19SingleTileSchedulerILb0ELb1ELb1ELi128EEEEEEEEEvNT_6ParamsE)
        /*00e0*/ 	.word	0x00000000


	//----- nvinfo : EIATTR_MIN_STACK_SIZE
	.align		4
.L_54:
        /*00e4*/ 	.byte	0x04, 0x12
        /*00e6*/ 	.short	(.L_56 - .L_55)
	.align		4
.L_55:
        /*00e8*/ 	.word	index@(_ZN7cutlass13device_kernelIN5flash11enable_sm90INS1_16FlashAttnFwdSm90INS1_25CollectiveMainloopFwdSm90ILi2EN4cute5tupleIJNS5_1CILi1EEES8_S8_EEENS6_IJNS7_ILi128EEESA_SA_EEELi128ENS_10bfloat16_tEfNS_4arch4Sm90ELb0ELb0ELb0ELb1ELb1ELb0ELb0ELb1ELb1ELb1ELb1ELb0EEENS1_21CollectiveEpilogueFwdISB_S9_SC_SE_Li256ELb1ELb1ELb1ELb0EEENS1_36VarlenDynamicPersistentTileSchedulerILi128ELi128ELi256ELi128ELb1ELb1ELb1ELb0ELb1ELb1EEEEEEEEEvNT_6ParamsE)
        /*00ec*/ 	.word	0x00000028


	//----- nvinfo : EIATTR_MIN_STACK_SIZE
	.align		4
.L_56:
        /*00f0*/ 	.byte	0x04, 0x12
        /*00f2*/ 	.short	(.L_58 - .L_57)
	.align		4
.L_57:
        /*00f4*/ 	.word	index@(_ZN7cutlass13device_kernelIN5flash11enable_sm90INS1_16FlashAttnFwdSm90INS1_25CollectiveMainloopFwdSm90ILi2EN4cute5tupleIJNS5_1CILi1EEES8_S8_EEENS6_IJNS7_ILi128EEESA_SA_EEELi128ENS_10bfloat16_tEfNS_4arch4Sm90ELb0ELb0ELb0ELb1ELb1ELb1ELb0ELb1ELb1ELb1ELb1ELb0EEENS1_21CollectiveEpilogueFwdISB_S9_SC_SE_Li256ELb1ELb1ELb1ELb0EEENS1_36VarlenDynamicPersistentTileSchedulerILi128ELi128ELi256ELi128ELb1ELb1ELb1ELb0ELb1ELb1EEEEEEEEEvNT_6ParamsE)
        /*00f8*/ 	.word	0x00000028


	//----- nvinfo : EIATTR_MIN_STACK_SIZE
	.align		4
.L_58:
        /*00fc*/ 	.byte	0x04, 0x12
        /*00fe*/ 	.short	(.L_60 - .L_59)
	.align		4
.L_59:
        /*0100*/ 	.word	index@(_ZN7cutlass13device_kernelIN5flash11enable_sm90INS1_16FlashAttnFwdSm90INS1_25CollectiveMainloopFwdSm90ILi2EN4cute5tupleIJNS5_1CILi1EEES8_S8_EEENS6_IJNS7_ILi128EEESA_SA_EEELi128ENS_10bfloat16_tEfNS_4arch4Sm90ELb0ELb1ELb0ELb0ELb1ELb0ELb0ELb1ELb1ELb1ELb1ELb0EEENS1_21CollectiveEpilogueFwdISB_S9_SC_SE_Li256ELb0ELb1ELb1ELb0EEENS1_19SingleTileSchedulerILb0ELb1ELb1ELi128EEEEEEEEEvNT_6ParamsE)
        /*0104*/ 	.word	0x00000000


	//----- nvinfo : EIATTR_MIN_STACK_SIZE
	.align		4
.L_60:
        /*0108*/ 	.byte	0x04, 0x12
        /*010a*/ 	.short	(.L_62 - .L_61)
	.align		4
.L_61:
        /*010c*/ 	.word	index@(_ZN7cutlass13device_kernelIN5flash11enable_sm90INS1_16FlashAttnFwdSm90INS1_25CollectiveMainloopFwdSm90ILi2EN4cute5tupleIJNS5_1CILi1EEES8_S8_EEENS6_IJNS7_ILi128EEESA_SA_EEELi128ENS_10bfloat16_tEfNS_4arch4Sm90ELb0ELb1ELb0ELb1ELb1ELb0ELb0ELb1ELb1ELb1ELb1ELb0EEENS1_21CollectiveEpilogueFwdISB_S9_SC_SE_Li256ELb1ELb1ELb1ELb0EEENS1_36VarlenDynamicPersistentTileSchedulerILi128ELi128ELi256ELi128ELb1ELb1ELb1ELb1ELb0ELb1EEEEEEEEEvNT_6ParamsE)
        /*0110*/ 	.word	0x00000020


	//----- nvinfo : EIATTR_MIN_STACK_SIZE
	.align		4
.L_62:
        /*0114*/ 	.byte	0x04, 0x12
        /*0116*/ 	.short	(.L_64 - .L_63)
	.align		4
.L_63:
        /*0118*/ 	.word	index@(_ZN7cutlass13device_kernelIN5flash11enable_sm90INS1_16FlashAttnFwdSm90INS1_25CollectiveMainloopFwdSm90ILi2EN4cute5tupleIJNS5_1CILi1EEES8_S8_EEENS6_IJNS7_ILi128EEESA_SA_EEELi128ENS_10bfloat16_tEfNS_4arch4Sm90ELb0ELb1ELb0ELb1ELb1ELb1ELb0ELb1ELb1ELb1ELb1ELb0EEENS1_21CollectiveEpilogueFwdISB_S9_SC_SE_Li256ELb1ELb1ELb1ELb0EEENS1_36VarlenDynamicPersistentTileSchedulerILi128ELi128ELi256ELi128ELb1ELb1ELb1ELb1ELb0ELb1EEEEEEEEEvNT_6ParamsE)
        /*011c*/ 	.word	0x00000040


	//----- nvinfo : EIATTR_MIN_STACK_SIZE
	.align		4
.L_64:
        /*0120*/ 	.byte	0x04, 0x12
        /*0122*/ 	.short	(.L_66 - .L_65)
	.align		4
.L_65:
        /*0124*/ 	.word	index@(_ZN7cutlass13device_kernelIN5flash11enable_sm90INS1_16FlashAttnFwdSm90INS1_25CollectiveMainloopFwdSm90ILi2EN4cute5tupleIJNS5_1CILi1EEES8_S8_EEENS6_IJNS7_ILi128EEESA_SA_EEELi128ENS_10bfloat16_tEfNS_4arch4Sm90ELb1ELb0ELb0ELb0ELb1ELb0ELb0ELb1ELb1ELb1ELb1ELb0EEENS1_21CollectiveEpilogueFwdISB_S9_SC_SE_Li256ELb0ELb1ELb1ELb0EEENS1_19SingleTileSchedulerILb0ELb1ELb1ELi128EEEEEEEEEvNT_6ParamsE)
        /*0128*/ 	.word	0x00000000


	//----- nvinfo : EIATTR_MIN_STACK_SIZE
	.align		4
.L_66:
        /*012c*/ 	.byte	0x04, 0x12
        /*012e*/ 	.short	(.L_68 - .L_67)
	.align		4
.L_67:
        /*0130*/ 	.word	index@(_ZN7cutlass13device_kernelIN5flash11enable_sm90INS1_16FlashAttnFwdSm90INS1_25CollectiveMainloopFwdSm90ILi2EN4cute5tupleIJNS5_1CILi1EEES8_S8_EEENS6_IJNS7_ILi128EEESA_SA_EEELi128ENS_10bfloat16_tEfNS_4arch4Sm90ELb1ELb0ELb0ELb1ELb1ELb0ELb0ELb1ELb1ELb1ELb1ELb0EEENS1_21CollectiveEpilogueFwdISB_S9_SC_SE_Li256ELb1ELb1ELb1ELb0EEENS1_36VarlenDynamicPersistentTileSchedulerILi128ELi128ELi256ELi128ELb1ELb1ELb1ELb1ELb1ELb1EEEEEEEEEvNT_6ParamsE)
        /*0134*/ 	.word	0x00000020


	//----- nvinfo : EIATTR_MIN_STACK_SIZE
	.align		4
.L_68:
        /*0138*/ 	.byte	0x04, 0x12
        /*013a*/ 	.short	(.L_70 - .L_69)
	.align		4
.L_69:
        /*013c*/ 	.word	index@(_ZN7cutlass13device_kernelIN5flash11enable_sm90INS1_16FlashAttnFwdSm90INS1_25CollectiveMainloopFwdSm90ILi2EN4cute5tupleIJNS5_1CILi1EEES8_S8_EEENS6_IJNS7_ILi128EEESA_SA_EEELi128ENS_10bfloat16_tEfNS_4arch4Sm90ELb1ELb0ELb0ELb1ELb1ELb1ELb0ELb1ELb1ELb1ELb1ELb0EEENS1_21CollectiveEpilogueFwdISB_S9_SC_SE_Li256ELb1ELb1ELb1ELb0EEENS1_36VarlenDynamicPersistentTileSchedulerILi128ELi128ELi256ELi128ELb1ELb1ELb1ELb1ELb1ELb1EEEEEEEEEvNT_6ParamsE)
        /*0140*/ 	.word	0x00000028
.L_70:


//--------------------- .nv.compat                --------------------------
	.section	.nv.compat,"",@"SHT_CUDA_COMPAT_INFO"
	.align	4
        /*0000*/ 	.byte	0x02, 0x09, 0x01, 0x00, 0x02, 0x02, 0x04, 0x00, 0x02, 0x05, 0x05, 0x00, 0x03, 0x07, 0x01, 0x01
        /*0010*/ 	.byte	0x02, 0x03, 0x01, 0x00, 0x02, 0x06, 0x01, 0x00, 0x04, 0x0b, 0x08, 0x00, 0x00, 0x00, 0x00, 0x00
        /*0020*/ 	.byte	0x00, 0x00, 0x00, 0x00


//--------------------- .nv.info._ZN7cutlass13device_kernelIN5flash11enable_sm90INS1_16FlashAttnFwdSm90INS1_25CollectiveMainloopFwdSm90ILi2EN4cute5tupleIJNS5_1CILi1EEES8_S8_EEENS6_IJNS7_ILi128EEESA_SA_EEELi128ENS_10bfloat16_tEfNS_4arch4Sm90ELb0ELb0ELb0ELb0ELb1ELb0ELb0ELb1ELb1ELb1ELb1ELb0EEENS1_21CollectiveEpilogueFwdISB_S9_SC_SE_Li256ELb0ELb1ELb1ELb0EEENS1_19SingleTileSchedulerILb0ELb1ELb1ELi128EEEEEEEEEvNT_6ParamsE --------------------------
	.section	.nv.info._ZN7cutlass13device_kernelIN5flash11enable_sm90INS1_16FlashAttnFwdSm90INS1_25CollectiveMainloopFwdSm90ILi2EN4cute5tupleIJNS5_1CILi1EEES8_S8_EEENS6_IJNS7_ILi128EEESA_SA_EEELi128ENS_10bfloat16_tEfNS_4arch4Sm90ELb0ELb0ELb0ELb0ELb1ELb0ELb0ELb1ELb1ELb1ELb1ELb0EEENS1_21CollectiveEpilogueFwdISB_S9_SC_SE_Li256ELb0ELb1ELb1ELb0EEENS1_19SingleTileSchedulerILb0ELb1ELb1ELi128EEEEEEEEEvNT_6ParamsE,"",@"SHT_CUDA_INFO"
	.sectionflags	@""
	.align	4


	//----- nvinfo : EIATTR_CUDA_API_VERSION
	.align		4
        /*0000*/ 	.byte	0x04, 0x37
        /*0002*/ 	.short	(.L_72 - .L_71)
.L_71:
        /*0004*/ 	.word	0x00000082


	//----- nvinfo : EIATTR_KPARAM_INFO
	.align		4
.L_72:
        /*0008*/ 	.byte	0x04, 0x17
        /*000a*/ 	.short	(.L_74 - .L_73)
.L_73:
        /*000c*/ 	.word	0x00000000
        /*0010*/ 	.short	0x0000
        /*0012*/ 	.short	0x0070
        /*0014*/ 	.byte	0x00, 0xf0, 0x01, 0x28


	//----- nvinfo : EIATTR_SPARSE_MMA_MASK
	.align		4
.L_74:
        /*0018*/ 	.byte	0x03, 0x50
        /*001a*/ 	.short	0x0000


	//----- nvinfo : EIATTR_MAXREG_COUNT
	.align		4
        /*001c*/ 	.byte	0x03, 0x1b
        /*001e*/ 	.short	0x00a8


	//----- nvinfo : EIATTR_NUM_BARRIERS
	.align		4
        /*0020*/ 	.byte	0x02, 0x4c
        /*0022*/ 	.byte	0x10
	.zero		1


	//----- nvinfo : EIATTR_EXTERNS
	.align		4
        /*0024*/ 	.byte	0x04, 0x0f
        /*0026*/ 	.short	(.L_76 - .L_75)


	//   ....[0]....
	.align		4
.L_75:
        /*0028*/ 	.word	index@(__assertfail)


	//----- nvinfo : EIATTR_MERCURY_ISA_VERSION
	.align		4
.L_76:
        /*002c*/ 	.byte	0x03, 0x5f
        /*002e*/ 	.short	0x0101


	//----- nvinfo : EIATTR_INT_WARP_WIDE_INSTR_OFFSETS
	.align		4
        /*0030*/ 	.byte	0x04, 0x31
        /*0032*/ 	.short	(.L_78 - .L_77)


	//   ....[0]....
.L_77:
        /*0034*/ 	.word	0x000000b0


	//   ....[1]....
        /*0038*/ 	.word	0x000000c0


	//   ....[2]....
        /*003c*/ 	.word	0x00000160


	//----- nvinfo : EIATTR_COOP_GROUP_MASK_REGIDS
	.align		4
.L_78:
        /*0040*/ 	.byte	0x04, 0x29
        /*0042*/ 	.short	(.L_80 - .L_79)


	//   ....[0]....
.L_79:
        /*0044*/ 	.word	0xffffffff


	//   ....[1]....
        /*0048*/ 	.word	0xffffffff


	//   ....[2]....
        /*004c*/ 	.word	0xffffffff


	//   ....[3]....
        /*0050*/ 	.word	0xffffffff


	//   ....[4]....
        /*0054*/ 	.word	0xffffffff


	//   ....[5]....
        /*0058*/ 	.word	0xffffffff


	//   ....[6]....
        /*005c*/ 	.word	0xffffffff


	//   ....[7]....
        /*0060*/ 	.word	0xffffffff


	//   ....[8]....
        /*0064*/ 	.word	0xffffffff


	//   ....[9]....
        /*0068*/ 	.word	0xffffffff


	//   ....[10]....
        /*006c*/ 	.word	0xffffffff


	//   ....[11]....
        /*0070*/ 	.word	0xffffffff


	//   ....[12]....
        /*0074*/ 	.word	0xffffffff


	//   ....[13]....
        /*0078*/ 	.word	0xffffffff


	//   ....[14]....
        /*007c*/ 	.word	0xffffffff


	//   ....[15]....
        /*0080*/ 	.word	0xffffffff


	//   ....[16]....
        /*0084*/ 	.word	0xffffffff


	//   ....[17]....
        /*0088*/ 	.word	0xffffffff


	//   ....[18]....
        /*008c*/ 	.word	0xffffffff


	//   ....[19]....
        /*0090*/ 	.word	0xffffffff


	//   ....[20]....
        /*0094*/ 	.word	0xffffffff


	//   ....[21]....
        /*0098*/ 	.word	0xffffffff


	//   ....[22]....
        /*009c*/ 	.word	0xffffffff


	//   ....[23]....
        /*00a0*/ 	.word	0xffffffff


	//   ....[24]....
        /*00a4*/ 	.word	0xffffffff


	//   ....[25]....
        /*00a8*/ 	.word	0xffffffff


	//   ....[26]....
        /*00ac*/ 	.word	0xffffffff


	//   ....[27]....
        /*00b0*/ 	.word	0xffffffff


	//   ....[28]....
        /*00b4*/ 	.word	0xffffffff


	//   ....[29]....
        /*00b8*/ 	.word	0xffffffff


	//   ....[30]....
        /*00bc*/ 	.word	0xffffffff


	//   ....[31]....
        /*00c0*/ 	.word	0xffffffff


	//   ....[32]....
        /*00c4*/ 	.word	0xffffffff


	//   ....[33]....
        /*00c8*/ 	.word	0xffffffff


	//   ....[34]....
        /*00cc*/ 	.word	0xffffffff


	//   ....[35]....
        /*00d0*/ 	.word	0xffffffff


	//   ....[36]....
        /*00d4*/ 	.word	0xffffffff


	//   ....[37]....
        /*00d8*/ 	.word	0xffffffff


	//   ....[38]....
        /*00dc*/ 	.word	0xffffffff


	//   ....[39]....
        /*00e0*/ 	.word	0xffffffff


	//   ....[40]....
        /*00e4*/ 	.word	0xffffffff


	//   ....[41]....
        /*00e8*/ 	.word	0xffffffff


	//   ....[42]....
        /*00ec*/ 	.word	0xffffffff


	//   ....[43]....
        /*00f0*/ 	.word	0xffffffff


	//   ....[44]....
        /*00f4*/ 	.word	0xffffffff


	//   ....[45]....
        /*00f8*/ 	.word	0xffffffff


	//   ....[46]....
        /*00fc*/ 	.word	0xffffffff


	//   ....[47]....
        /*0100*/ 	.word	0xffffffff


	//   ....[48]....
        /*0104*/ 	.word	0xffffffff


	//   ....[49]....
        /*0108*/ 	.word	0xffffffff


	//   ....[50]....
        /*010c*/ 	.word	0xffffffff


	//   ....[51]....
        /*0110*/ 	.word	0xffffffff


	//   ....[52]....
        /*0114*/ 	.word	0xffffffff


	//   ....[53]....
        /*0118*/ 	.word	0xffffffff


	//   ....[54]....
        /*011c*/ 	.word	0xffffffff


	//   ....[55]....
        /*0120*/ 	.word	0xffffffff


	//   ....[56]....
        /*0124*/ 	.word	0xffffffff


	//   ....[57]....
        /*0128*/ 	.word	0xffffffff


	//   ....[58]....
        /*012c*/ 	.word	0xffffffff


	//   ....[59]....
        /*0130*/ 	.word	0xffffffff


	//   ....[60]....
        /*0134*/ 	.word	0xffffffff


	//   ....[61]....
        /*0138*/ 	.word	0xffffffff


	//   ....[62]....
        /*013c*/ 	.word	0xffffffff


	//   ....[63]....
        /*0140*/ 	.word	0xffffffff


	//   ....[64]....
        /*0144*/ 	.word	0xffffffff


	//   ....[65]....
        /*0148*/ 	.word	0xffffffff


	//   ....[66]....
        /*014c*/ 	.word	0xffffffff


	//   ....[67]....
        /*0150*/ 	.word	0xffffffff


	//   ....[68]....
        /*0154*/ 	.word	0xffffffff


	//   ....[69]....
        /*0158*/ 	.word	0xffffffff


	//   ....[70]....
        /*015c*/ 	.word	0xffffffff


	//   ....[71]....
        /*0160*/ 	.word	0xffffffff


	//   ....[72]....
        /*0164*/ 	.word	0xffffffff


	//   ....[73]....
        /*0168*/ 	.word	0xffffffff


	//   ....[74]....
        /*016c*/ 	.word	0xffffffff


	//   ....[75]....
        /*0170*/ 	.word	0xffffffff


	//   ....[76]....
        /*0174*/ 	.word	0xffffffff


	//   ....[77]....
        /*0178*/ 	.word	0xffffffff


	//   ....[78]....
        /*017c*/ 	.word	0xffffffff


	//   ....[79]....
        /*0180*/ 	.word	0xffffffff


	//   ....[80]....
        /*0184*/ 	.word	0xffffffff


	//   ....[81]....
        /*0188*/ 	.word	0xffffffff


	//   ....[82]....
        /*018c*/ 	.word	0xffffffff


	//   ....[83]....
        /*0190*/ 	.word	0xffffffff


	//   ....[84]....
        /*0194*/ 	.word	0xffffffff


	//   ....[85]....
        /*0198*/ 	.word	0xffffffff


	//   ....[86]....
        /*019c*/ 	.word	0xffffffff


	//   ....[87]....
        /*01a0*/ 	.word	0xffffffff


	//   ....[88]....
        /*01a4*/ 	.word	0xffffffff


	//   ....[89]....
        /*01a8*/ 	.word	0xffffffff


	//   ....[90]....
        /*01ac*/ 	.word	0xffffffff


	//   ....[91]....
        /*01b0*/ 	.word	0xffffffff


	//   ....[92]....
        /*01b4*/ 	.word	0xffffffff


	//   ....[93]....
        /*01b8*/ 	.word	0xffffffff


	//   ....[94]....
        /*01bc*/ 	.word	0xffffffff


	//   ....[95]....
        /*01c0*/ 	.word	0xffffffff


	//   ....[96]....
        /*01c4*/ 	.word	0xffffffff


	//   ....[97]....
        /*01c8*/ 	.word	0xffffffff


	//   ....[98]....
        /*01cc*/ 	.word	0xffffffff


	//   ....[99]....
        /*01d0*/ 	.word	0xffffffff


	//   ....[100]....
        /*01d4*/ 	.word	0xffffffff


	//   ....[101]....
        /*01d8*/ 	.word	0xffffffff


	//   ....[102]....
        /*01dc*/ 	.word	0xffffffff


	//   ....[103]....
        /*01e0*/ 	.word	0xffffffff


	//   ....[104]....
        /*01e4*/ 	.word	0xffffffff


	//   ....[105]....
        /*01e8*/ 	.word	0xffffffff


	//   ....[106]....
        /*01ec*/ 	.word	0xffffffff


	//   ....[107]....
        /*01f0*/ 	.word	0xffffffff


	//   ....[108]....
        /*01f4*/ 	.word	0xffffffff


	//   ....[109]....
        /*01f8*/ 	.word	0x0500000f


	//   ....[110]....
        /*01fc*/ 	.word	0x0500000f


	//   ....[111]....
        /*0200*/ 	.word	0x0500000f


	//   ....[112]....
        /*0204*/ 	.word	0x0500000f


	//   ....[113]....
        /*0208*/ 	.word	0x0500000f


	//   ....[114]....
        /*020c*/ 	.word	0x0500000f


	//   ....[115]....
        /*0210*/ 	.word	0x0500000f


	//   ....[116]....
        /*0214*/ 	.word	0x0500000f


	//   ....[117]....
        /*0218*/ 	.word	0x0500000f


	//   ....[118]....
        /*021c*/ 	.word	0x0500000f


	//   ....[119]....
        /*0220*/ 	.word	0x0500000f


	//   ....[120]....
        /*0224*/ 	.word	0x0500000f


	//   ....[121]....
        /*0228*/ 	.word	0x0500000f


	//   ....[122]....
        /*022c*/ 	.word	0x0500000f


	//   ....[123]....
        /*0230*/ 	.word	0x0500000f


	//   ....[124]....
        /*0234*/ 	.word	0x0500000f


	//   ....[125]....
        /*0238*/ 	.word	0x0500000f


	//   ....[126]....
        /*023c*/ 	.word	0x0500000f


	//   ....[127]....
        /*0240*/ 	.word	0x0500000f


	//   ....[128]....
        /*0244*/ 	.word	0x0500000f


	//   ....[129]....
        /*0248*/ 	.word	0x0500000f


	//   ....[130]....
        /*024c*/ 	.word	0x0500000f


	//   ....[131]....
        /*0250*/ 	.word	0x0500000f


	//   ....[132]....
        /*0254*/ 	.word	0x0500000f


	//   ....[133]....
        /*0258*/ 	.word	0x0500000f


	//   ....[134]....
        /*025c*/ 	.word	0x0500000f


	//   ....[135]....
        /*0260*/ 	.word	0x0500000f


	//   ....[136]....
        /*0264*/ 	.word	0x0500000f


	//   ....[137]....
        /*0268*/ 	.word	0x0500000f


	//   ....[138]....
        /*026c*/ 	.word	0x0500000f


	//   ....[139]....
        /*0270*/ 	.word	0x0500000f


	//   ....[140]....
        /*0274*/ 	.word	0x0500000f


	//   ....[141]....
        /*0278*/ 	.word	0x0500000f


	//   ....[142]....
        /*027c*/ 	.word	0x0500000f


	//   ....[143]....
        /*0280*/ 	.word	0x0500000f


	//   ....[144]....
        /*0284*/ 	.word	0x0500000f


	//   ....[145]....
        /*0288*/ 	.word	0x0500000f


	//   ....[146]....
        /*028c*/ 	.word	0x0500000f


	//   ....[147]....
        /*0290*/ 	.word	0x0500000f


	//   ....[148]....
        /*0294*/ 	.word	0x0500000f


	//   ....[149]....
        /*0298*/ 	.word	0x0500000f


	//   ....[150]....
        /*029c*/ 	.word	0x0500000f


	//   ....[151]....
        /*02a0*/ 	.word	0x0500000f


	//   ....[152]....
        /*02a4*/ 	.word	0x0500000f


	//   ....[153]....
        /*02a8*/ 	.word	0x0500000f


	//   ....[154]....
        /*02ac*/ 	.word	0x0500000f


	//   ....[155]....
        /*02b0*/ 	.word	0x0500000f


	//   ....[156]....
        /*02b4*/ 	.word	0x0500000f


	//   ....[157]....
        /*02b8*/ 	.word	0x0500000f


	//   ....[158]....
        /*02bc*/ 	.word	0x0500000f


	//   ....[159]....
        /*02c0*/ 	.word	0x0500000f


	//   ....[160]....
        /*02c4*/ 	.word	0x0500000f


	//   ....[161]....
        /*02c8*/ 	.word	0x0500000f


	//   ....[162]....
        /*02cc*/ 	.word	0x0500000f


	//   ....[163]....
        /*02d0*/ 	.word	0x0500000f


	//   ....[164]....
        /*02d4*/ 	.word	0x0500000f


	//   ....[165]....
        /*02d8*/ 	.word	0x0500000f


	//   ....[166]....
        /*02dc*/ 	.word	0x0500000f


	//   ....[167]....
        /*02e0*/ 	.word	0x0500000f


	//   ....[168]....
        /*02e4*/ 	.word	0x0500000f


	//   ....[169]....
        /*02e8*/ 	.word	0x0500000f


	//   ....[170]....
        /*02ec*/ 	.word	0x0500000f


	//   ....[171]....
        /*02f0*/ 	.word	0x0500000f


	//   ....[172]....
        /*02f4*/ 	.word	0x0500000f


	//   ....[173]....
        /*02f8*/ 	.word	0x0500000f


	//   ....[174]....
        /*02fc*/ 	.word	0x0500000f


	//   ....[175]....
        /*0300*/ 	.word	0x0500000f


	//   ....[176]....
        /*0304*/ 	.word	0x0500000f


	//   ....[177]....
        /*0308*/ 	.word	0x0500000f


	//   ....[178]....
        /*030c*/ 	.word	0x0500000f


	//   ....[179]....
        /*0310*/ 	.word	0x0500000f


	//   ....[180]....
        /*0314*/ 	.word	0x0500000f


	//   ....[181]....
        /*0318*/ 	.word	0x0500000f


	//   ....[182]....
        /*031c*/ 	.word	0x0500000f


	//   ....[183]....
        /*0320*/ 	.word	0x0500000f


	//   ....[184]....
        /*0324*/ 	.word	0x0500000f


	//   ....[185]....
        /*0328*/ 	.word	0x0500000f


	//   ....[186]....
        /*032c*/ 	.word	0x0500000f


	//   ....[187]....
        /*0330*/ 	.word	0x0500000f


	//   ....[188]....
        /*0334*/ 	.word	0x0500000f


	//   ....[189]....
        /*0338*/ 	.word	0x0500000f


	//   ....[190]....
        /*033c*/ 	.word	0x0500000f


	//----- nvinfo : EIATTR_COOP_GROUP_INSTR_OFFSETS
	.align		4
.L_80:
        /*0340*/ 	.byte	0x04, 0x28
        /*0342*/ 	.short	(.L_82 - .L_81)


	//   ....[0]....
.L_81:
        /*0344*/ 	.word	0x00000070


	//   ....[1]....
        /*0348*/ 	.word	0x00000080


	//   ....[2]....
        /*034c*/ 	.word	0x000002c0


	//   ....[3]....
        /*0350*/ 	.word	0x00000420


	//   ....[4]....
        /*0354*/ 	.word	0x00000540


	//   ....[5]....
        /*0358*/ 	.word	0x000006a0


	//   ....[6]....
        /*035c*/ 	.word	0x00000fd0


	//   ....[7]....
        /*0360*/ 	.word	0x00002200


	//   ....[8]....
        /*0364*/ 	.word	0x00002320


	//   ....[9]....
        /*0368*/ 	.word	0x00002630


	//   ....[10]....
        /*036c*/ 	.word	0x000027f0


	//   ....[11]....
        /*0370*/ 	.word	0x000043e0


	//   ....[12]....
        /*0374*/ 	.word	0x000043f0


	//   ....[13]....
        /*0378*/ 	.word	0x00004450


	//   ....[14]....
        /*037c*/ 	.word	0x00004470


	//   ....[15]....
        /*0380*/ 	.word	0x00005930


	//   ....[16]....
        /*0384*/ 	.word	0x00005960


	//   ....[17]....
        /*0388*/ 	.word	0x00005a30


	//   ....[18]....
        /*038c*/ 	.word	0x00005a40


	//   ....[19]....
        /*0390*/ 	.word	0x000069e0


	//   ....[20]....
        /*0394*/ 	.word	0x00006a20


	//   ....[21]....
        /*0398*/ 	.word	0x00006a50


	//   ....[22]....
        /*039c*/ 	.word	0x00006a80


	//   ....[23]....
        /*03a0*/ 	.word	0x00006a90


	//   ....[24]....
        /*03a4*/ 	.word	0x00006ac0


	//   ....[25]....
        /*03a8*/ 	.word	0x00007120


	//   ....[26]....
        /*03ac*/ 	.word	0x00007130


	//   ....[27]....
        /*03b0*/ 	.word	0x00007b60


	//   ....[28]....
        /*03b4*/ 	.word	0x00008c70


	//   ....[29]....
        /*03b8*/ 	.word	0x00008ca0


	//   ....[30]....
        /*03bc*/ 	.word	0x00008cb0


	//   ....[31]....
        /*03c0*/ 	.word	0x00008cc0


	//   ....[32]....
        /*03c4*/ 	.word	0x00008cd0


	//   ....[33]....
        /*03c8*/ 	.word	0x00008ce0


	//   ....[34]....
        /*03cc*/ 	.word	0x00008cf0


	//   ....[35]....
        /*03d0*/ 	.word	0x00008d10


	//   ....[36]....
        /*03d4*/ 	.word	0x00008d80


	//   ....[37]....
        /*03d8*/ 	.word	0x00008e20


	//   ....[38]....
        /*03dc*/ 	.word	0x00008e90


	//   ....[39]....
        /*03e0*/ 	.word	0x00008ed0


	//   ....[40]....
        /*03e4*/ 	.word	0x00008ee0


	//   ....[41]....
        /*03e8*/ 	.word	0x00008ef0


	//   ....[42]....
        /*03ec*/ 	.word	0x00008f30


	//   ....[43]....
        /*03f0*/ 	.word	0x00008f50


	//   ....[44]....
        /*03f4*/ 	.word	0x000095c0


	//   ....[45]....
        /*03f8*/ 	.word	0x00009600


	//   ....[46]....
        /*03fc*/ 	.word	0x00009630


	//   ....[47]....
        /*0400*/ 	.word	0x00009650


	//   ....[48]....
        /*0404*/ 	.word	0x000096d0


	//   ....[49]....
        /*0408*/ 	.word	0x00009700


	//   ....[50]....
        /*040c*/ 	.word	0x00009760


	//   ....[51]....
        /*0410*/ 	.word	0x00009790


	//   ....[52]....
        /*0414*/ 	.word	0x00009810


	//   ....[53]....
        /*0418*/ 	.word	0x00009840


	//   ....[54]....
        /*041c*/ 	.word	0x000098a0


	//   ....[55]....
        /*0420*/ 	.word	0x000098d0


	//   ....[56]....
        /*0424*/ 	.word	0x00009950


	//   ....[57]....
        /*0428*/ 	.word	0x00009980


	//   ....[58]....
        /*042c*/ 	.word	0x000099c0


	//   ....[59]....
        /*0430*/ 	.word	0x000099e0


	//   ....[60]....
        /*0434*/ 	.word	0x0000a100


	//   ....[61]....
        /*0438*/ 	.word	0x0000a130


	//   ....[62]....
        /*043c*/ 	.word	0x0000a140


	//   ....[63]....
        /*0440*/ 	.word	0x0000a150


	//   ....[64]....
        /*0444*/ 	.word	0x0000a180


	//   ....[65]....
        /*0448*/ 	.word	0x0000a1c0


	//   ....[66]....
        /*044c*/ 	.word	0x0000a1d0


	//   ....[67]....
        /*0450*/ 	.word	0x0000a1f0


	//   ....[68]....
        /*0454*/ 	.word	0x0000a250


	//   ....[69]....
        /*0458*/ 	.word	0x0000a260


	//   ....[70]....
        /*045c*/ 	.word	0x0000a280


	//   ....[71]....
        /*0460*/ 	.word	0x0000a2e0


	//   ....[72]....
        /*0464*/ 	.word	0x0000a300


	//   ....[73]....
        /*0468*/ 	.word	0x0000a310


	//   ....[74]....
        /*046c*/ 	.word	0x0000a340


	//   ....[75]....
        /*0470*/ 	.word	0x0000a350


	//   ....[76]....
        /*0474*/ 	.word	0x0000a5d0


	//   ....[77]....
        /*0478*/ 	.word	0x0000a5f0


	//   ....[78]....
        /*047c*/ 	.word	0x0000a600


	//   ....[79]....
        /*0480*/ 	.word	0x0000a620


	//   ....[80]....
        /*0484*/ 	.word	0x0000a690


	//   ....[81]....
        /*0488*/ 	.word	0x0000a6c0


	//   ....[82]....
        /*048c*/ 	.word	0x0000a710


	//   ....[83]....
        /*0490*/ 	.word	0x0000a740


	//   ....[84]....
        /*0494*/ 	.word	0x0000a790


	//   ....[85]....
        /*0498*/ 	.word	0x0000a7c0


	//   ....[86]....
        /*049c*/ 	.word	0x0000a810


	//   ....[87]....
        /*04a0*/ 	.word	0x0000a840


	//   ....[88]....
        /*04a4*/ 	.word	0x0000a890


	//   ....[89]....
        /*04a8*/ 	.word	0x0000a8c0


	//   ....[90]....
        /*04ac*/ 	.word	0x0000a910


	//   ....[91]....
        /*04b0*/ 	.word	0x0000a940


	//   ....[92]....
        /*04b4*/ 	.word	0x0000ada0


	//   ....[93]....
        /*04b8*/ 	.word	0x0000add0


	//   ....[94]....
        /*04bc*/ 	.word	0x0000ae00


	//   ....[95]....
        /*04c0*/ 	.word	0x0000ae30


	//   ....[96]....
        /*04c4*/ 	.word	0x0000ae60


	//   ....[97]....
        /*04c8*/ 	.word	0x0000ae70


	//   ....[98]....
        /*04cc*/ 	.word	0x0000ae90


	//   ....[99]....
        /*04d0*/ 	.word	0x0000aeb0


	//   ....[100]....
        /*04d4*/ 	.word	0x0000aed0


	//   ....[101]....
        /*04d8*/ 	.word	0x0000af00


	//   ....[102]....
        /*04dc*/ 	.word	0x0000af70


	//   ....[103]....
        /*04e0*/ 	.word	0x0000afa0


	//   ....[104]....
        /*04e4*/ 	.word	0x0000afc0


	//   ....[105]....
        /*04e8*/ 	.word	0x0000afe0


	//   ....[106]....
        /*04ec*/ 	.word	0x0000b190


	//   ....[107]....
        /*04f0*/ 	.word	0x0000b1a0


	//   ....[108]....
        /*04f4*/ 	.word	0x0000b400


	//   ....[109]....
        /*04f8*/ 	.word	0x0000b8a0


	//   ....[110]....
        /*04fc*/ 	.word	0x0000b990


	//   ....[111]....
        /*0500*/ 	.word	0x0000ba30


	//   ....[112]....
        /*0504*/ 	.word	0x0000ba90


	//   ....[113]....
        /*0508*/ 	.word	0x0000bb60


	//   ....[114]....
        /*050c*/ 	.word	0x0000bbd0


	//   ....[115]....
        /*0510*/ 	.word	0x0000bc90


	//   ....[116]....
        /*0514*/ 	.word	0x0000bd00


	//   ....[117]....
        /*0518*/ 	.word	0x0000bde0


	//   ....[118]....
        /*051c*/ 	.word	0x0000be60


	//   ....[119]....
        /*0520*/ 	.word	0x0000bf30


	//   ....[120]....
        /*0524*/ 	.word	0x0000bfb0


	//   ....[121]....
        /*0528*/ 	.word	0x0000c070


	//   ....[122]....
        /*052c*/ 	.word	0x0000c0e0


	//   ....[123]....
        /*0530*/ 	.word	0x0000c1c0


	//   ....[124]....
        /*0534*/ 	.word	0x0000c240


	//   ....[125]....
        /*0538*/ 	.word	0x0000c300


	//   ....[126]....
        /*053c*/ 	.word	0x0000c390


	//   ....[127]....
        /*0540*/ 	.word	0x0000c3f0


	//   ....[128]....
        /*0544*/ 	.word	0x0000c490


	//   ....[129]....
        /*0548*/ 	.word	0x0000c560


	//   ....[130]....
        /*054c*/ 	.word	0x0000c5d0


	//   ....[131]....
        /*0550*/ 	.word	0x0000c6b0


	//   ....[132]....
        /*0554*/ 	.word	0x0000c730


	//   ....[133]....
        /*0558*/ 	.word	0x0000c7f0


	//   ....[134]....
        /*055c*/ 	.word	0x0000c870


	//   ....[135]....
        /*0560*/ 	.word	0x0000c940


	//   ....[136]....
        /*0564*/ 	.word	0x0000c9d0


	//   ....[137]....
        /*0568*/ 	.word	0x0000caa0


	//   ....[138]....
        /*056c*/ 	.word	0x0000cb10


	//   ....[139]....
        /*0570*/ 	.word	0x0000cbe0


	//   ....[140]....
        /*0574*/ 	.word	0x0000cc60


	//   ....[141]....
        /*0578*/ 	.word	0x0000cd10


	//   ....[142]....
        /*057c*/ 	.word	0x0000ce50


	//   ....[143]....
        /*0580*/ 	.word	0x0000cf00


	//   ....[144]....
        /*0584*/ 	.word	0x0000cfd0


	//   ....[145]....
        /*0588*/ 	.word	0x0000d020


	//   ....[146]....
        /*058c*/ 	.word	0x0000d100


	//   ....[147]....
        /*0590*/ 	.word	0x0000d150


	//   ....[148]....
        /*0594*/ 	.word	0x0000d220


	//   ....[149]....
        /*0598*/ 	.word	0x0000d270


	//   ....[150]....
        /*059c*/ 	.word	0x0000d350


	//   ....[151]....
        /*05a0*/ 	.word	0x0000d3a0


	//   ....[152]....
        /*05a4*/ 	.word	0x0000d480


	//   ....[153]....
        /*05a8*/ 	.word	0x0000d4d0


	//   ....[154]....
        /*05ac*/ 	.word	0x0000d5a0


	//   ....[155]....
        /*05b0*/ 	.word	0x0000d5f0


	//   ....[156]....
        /*05b4*/ 	.word	0x0000d6d0


	//   ....[157]....
        /*05b8*/ 	.word	0x0000d720


	//   ....[158]....
        /*05bc*/ 	.word	0x0000d810


	//   ....[159]....
        /*05c0*/ 	.word	0x0000d8b0


	//   ....[160]....
        /*05c4*/ 	.word	0x0000d910


	//   ....[161]....
        /*05c8*/ 	.word	0x0000d9d0


	//   ....[162]....
        /*05cc*/ 	.word	0x0000da70


	//   ....[163]....
        /*05d0*/ 	.word	0x0000db30


	//   ....[164]....
        /*05d4*/ 	.word	0x0000dbd0


	//   ....[165]....
        /*05d8*/ 	.word	0x0000dc90


	//   ....[166]....
        /*05dc*/ 	.word	0x0000dd30


	//   ....[167]....
        /*05e0*/ 	.word	0x0000ddf0


	//   ....[168]....
        /*05e4*/ 	.word	0x0000de90


	//   ....[169]....
        /*05e8*/ 	.word	0x0000df50


	//   ....[170]....
        /*05ec*/ 	.word	0x0000dff0


	//   ....[171]....
        /*05f0*/ 	.word	0x0000e0b0


	//   ....[172]....
        /*05f4*/ 	.word	0x0000e150


	//   ....[173]....
        /*05f8*/ 	.word	0x0000e210


	//   ....[174]....
        /*05fc*/ 	.word	0x0000e330


	//   ....[175]....
        /*0600*/ 	.word	0x0000e3d0


	//   ....[176]....
        /*0604*/ 	.word	0x0000e480


	//   ....[177]....
        /*0608*/ 	.word	0x0000e550


	//   ....[178]....
        /*060c*/ 	.word	0x0000e5c0


	//   ....[179]....
        /*0610*/ 	.word	0x0000e690


	//   ....[180]....
        /*0614*/ 	.word	0x0000e700


	//   ....[181]....
        /*0618*/ 	.word	0x0000e7e0


	//   ....[182]....
        /*061c*/ 	.word	0x0000e850


	//   ....[183]....
        /*0620*/ 	.word	0x0000e930


	//   ....[184]....
        /*0624*/ 	.word	0x0000e9b0


	//   ....[185]....
        /*0628*/ 	.word	0x0000ea90


	//   ....[186]....
        /*062c*/ 	.word	0x0000eb00


	//   ....[187]....
        /*0630*/ 	.word	0x0000ebd0


	//   ....[188]....
        /*0634*/ 	.word	0x0000ec40


	//   ....[189]....
        /*0638*/ 	.word	0x0000ed00


	//   ....[190]....
        /*063c*/ 	.word	0x0000ede0


	//----- nvinfo : EIATTR_REG_RECONFIG
	.align		4
.L_82:
        /*0640*/ 	.byte	0x01, 0x54
	.zero		2


	//----- nvinfo : EIATTR_SYSCALL_OFFSETS
	.align		4
        /*0644*/ 	.byte	0x04, 0x46
        /*0646*/ 	.short	(.L_84 - .L_83)


	//   ....[0]....
.L_83:
        /*0648*/ 	.word	0x00001190


	//   ....[1]....
        /*064c*/ 	.word	0x000082a0


	//   ....[2]....
        /*0650*/ 	.word	0x000083e0


	//   ....[3]....
        /*0654*/ 	.word	0x000084d0


	//   ....[4]....
        /*0658*/ 	.word	0x00009330


	//----- nvinfo : EIATTR_MBARRIER_INSTR_OFFSETS
	.align		4
.L_84:
        /*065c*/ 	.byte	0x04, 0x39
        /*065e*/ 	.short	(.L_86 - .L_85)


	//   ....[0]....
.L_85:
        /*0660*/ 	.word	0x00000170
        /*0664*/ 	.word	0x000000ff
        /*0668*/ 	.word	0x00028800
        /*066c*/ 	.short	0x0100
        /*066e*/ 	.byte	0x08
	.zero		1


	//   ....[1]....
        /*0670*/ 	.word	0x00000180
        /*0674*/ 	.word	0x000000ff
        /*0678*/ 	.word	0x00028820
        /*067c*/ 	.short	0x0100
        /*067e*/ 	.byte	0x08
	.zero		1


	//   ....[2]....
        /*0680*/ 	.word	0x00000270
        /*0684*/ 	.word	0x000000ff
        /*0688*/ 	.word	0x00028830
        /*068c*/ 	.short	0x0100
        /*068e*/ 	.byte	0x08
	.zero		1


	//   ....[3]....
        /*0690*/ 	.word	0x00000280
        /*0694*/ 	.word	0x000000ff
        /*0698*/ 	.word	0x00028840
        /*069c*/ 	.short	0x0100
        /*069e*/ 	.byte	0x08
	.zero		1


	//   ....[4]....
        /*06a0*/ 	.word	0x00000290
        /*06a4*/ 	.word	0x000000ff
        /*06a8*/ 	.word	0x00028838
        /*06ac*/ 	.short	0x0100
        /*06ae*/ 	.byte	0x08
	.zero		1


	//   ....[5]....
        /*06b0*/ 	.word	0x000002a0
        /*06b4*/ 	.word	0x000000ff
        /*06b8*/ 	.word	0x00028848
        /*06bc*/ 	.short	0x0100
        /*06be*/ 	.byte	0x08
	.zero		1


	//   ....[6]....
        /*06c0*/ 	.word	0x000003d0
        /*06c4*/ 	.word	0x000000ff
        /*06c8*/ 	.word	0x00028850
        /*06cc*/ 	.short	0x0100
        /*06ce*/ 	.byte	0x08
	.zero		1


	//   ....[7]....
        /*06d0*/ 	.word	0x000003e0
        /*06d4*/ 	.word	0x000000ff
        /*06d8*/ 	.word	0x00028860
        /*06dc*/ 	.short	0x0100
        /*06de*/ 	.byte	0x08
	.zero		1


	//   ....[8]....
        /*06e0*/ 	.word	0x000003f0
        /*06e4*/ 	.word	0x000000ff
        /*06e8*/ 	.word	0x00028858
        /*06ec*/ 	.short	0x0100
        /*06ee*/ 	.byte	0x08
	.zero		1


	//   ....[9]....
        /*06f0*/ 	.word	0x00000400
        /*06f4*/ 	.word	0x000000ff
        /*06f8*/ 	.word	0x00028868
        /*06fc*/ 	.short	0x0100
        /*06fe*/ 	.byte	0x08
	.zero		1


	//   ....[10]....
        /*0700*/ 	.word	0x000004f0
        /*0704*/ 	.word	0x000000ff
        /*0708*/ 	.word	0x00028870
        /*070c*/ 	.short	0x0100
        /*070e*/ 	.byte	0x06
	.zero		1


	//   ....[11]....
        /*0710*/ 	.word	0x00000500
        /*0714*/ 	.word	0x000000ff
        /*0718*/ 	.word	0x00028880
        /*071c*/ 	.short	0x0100
        /*071e*/ 	.byte	0x06
	.zero		1


	//   ....[12]....
        /*0720*/ 	.word	0x00000510
        /*0724*/ 	.word	0x000000ff
        /*0728*/ 	.word	0x00028878
        /*072c*/ 	.short	0x0100
        /*072e*/ 	.byte	0x06
	.zero		1


	//   ....[13]....
        /*0730*/ 	.word	0x00000520
        /*0734*/ 	.word	0x000000ff
        /*0738*/ 	.word	0x00028888
        /*073c*/ 	.short	0x0100
        /*073e*/ 	.byte	0x06
	.zero		1


	//   ....[14]....
        /*0740*/ 	.word	0x00000650
        /*0744*/ 	.word	0x000000ff
        /*0748*/ 	.word	0x00028890
        /*074c*/ 	.short	0x0100
        /*074e*/ 	.byte	0x08
	.zero		1


	//   ....[15]....
        /*0750*/ 	.word	0x00000660
        /*0754*/ 	.word	0x000000ff
        /*0758*/ 	.word	0x000288a0
        /*075c*/ 	.short	0x0100
        /*075e*/ 	.byte	0x08
	.zero		1


	//   ....[16]....
        /*0760*/ 	.word	0x00000670
        /*0764*/ 	.word	0x000000ff
        /*0768*/ 	.word	0x00028898
        /*076c*/ 	.short	0x0100
        /*076e*/ 	.byte	0x08
	.zero		1


	//   ....[17]....
        /*0770*/ 	.word	0x00000680
        /*0774*/ 	.word	0x000000ff
        /*0778*/ 	.word	0x000288a8
        /*077c*/ 	.short	0x0100
        /*077e*/ 	.byte	0x08
	.zero		1


	//   ....[18]....
        /*0780*/ 	.word	0x000007c0
        /*0784*/ 	.word	0x000000ff
        /*0788*/ 	.word	0x000288b0
        /*078c*/ 	.short	0x0100
        /*078e*/ 	.byte	0x08
	.zero		1


	//   ....[19]....
        /*0790*/ 	.word	0x000007d0
        /*0794*/ 	.word	0x000000ff
        /*0798*/ 	.word	0x000288c0
        /*079c*/ 	.short	0x0100
        /*079e*/ 	.byte	0x08
	.zero		1


	//   ....[20]....
        /*07a0*/ 	.word	0x000007e0
        /*07a4*/ 	.word	0x000000ff
        /*07a8*/ 	.word	0x000288b8
        /*07ac*/ 	.short	0x0100
        /*07ae*/ 	.byte	0x08
	.zero		1


	//   ....[21]....
        /*07b0*/ 	.word	0x000007f0
        /*07b4*/ 	.word	0x000000ff
        /*07b8*/ 	.word	0x000288c8
        /*07bc*/ 	.short	0x0100
        /*07be*/ 	.byte	0x08
	.zero		1


	//   ....[22]....
        /*07c0*/ 	.word	0x000011b0
        /*07c4*/ 	.word	0x000000ff
        /*07c8*/ 	.word	0x00028800
        /*07cc*/ 	.short	0x010a
        /*07ce*/ 	.byte	0x24
	.zero		1


	//   ....[23]....
        /*07d0*/ 	.word	0x00001220
        /*07d4*/ 	.word	0x000000ff
        /*07d8*/ 	.word	0x00028830
        /*07dc*/ 	.short	0x010a
        /*07de*/ 	.byte	0x24
	.zero		1


	//   ....[24]....
        /*07e0*/ 	.word	0x00001280
        /*07e4*/ 	.word	0x000000ff
        /*07e8*/ 	.word	0x00028830
        /*07ec*/ 	.short	0x010a
        /*07ee*/ 	.byte	0x24
	.zero		1


	//   ....[25]....
        /*07f0*/ 	.word	0x00002340
        /*07f4*/ 	.word	0x000000ff
        /*07f8*/ 	.word	0x00000000
        /*07fc*/ 	.short	0x0101
        /*07fe*/ 	.byte	0x04
	.zero		1


	//   ....[26]....
        /*0800*/ 	.word	0x00003890
        /*0804*/ 	.word	0x000000ff
        /*0808*/ 	.word	0x00028830
        /*080c*/ 	.short	0x010a
        /*080e*/ 	.byte	0x0a
	.zero		1


	//   ....[27]....
        /*0810*/ 	.word	0x000038d0
        /*0814*/ 	.word	0x000000ff
        /*0818*/ 	.word	0x00028830
        /*081c*/ 	.short	0x010a
        /*081e*/ 	.byte	0x0a
	.zero		1


	//   ....[28]....
        /*0820*/ 	.word	0x00003c50
        /*0824*/ 	.word	0x000000ff
        /*0828*/ 	.word	0x00028850
        /*082c*/ 	.short	0x010a
        /*082e*/ 	.byte	0x0a
	.zero		1


	//   ....[29]....
        /*0830*/ 	.word	0x00003c90
        /*0834*/ 	.word	0x000000ff
        /*0838*/ 	.word	0x00028850
        /*083c*/ 	.short	0x010a
        /*083e*/ 	.byte	0x0a
	.zero		1


	//   ....[30]....
        /*0840*/ 	.word	0x00004480
        /*0844*/ 	.word	0x000000ff
        /*0848*/ 	.word	0x00000000
        /*084c*/ 	.short	0x0101
        /*084e*/ 	.byte	0x06
	.zero		1


	//   ....[31]....
        /*0850*/ 	.word	0x00005260
        /*0854*/ 	.word	0x000000ff
        /*0858*/ 	.word	0x00000000
        /*085c*/ 	.short	0x0101
        /*085e*/ 	.byte	0x05
	.zero		1


	//   ....[32]....
        /*0860*/ 	.word	0x00005880
        /*0864*/ 	.word	0x000000ff
        /*0868*/ 	.word	0x00028850
        /*086c*/ 	.short	0x010a
        /*086e*/ 	.byte	0x05
	.zero		1


	//   ....[33]....
        /*0870*/ 	.word	0x000058c0
        /*0874*/ 	.word	0x000000ff
        /*0878*/ 	.word	0x00028850
        /*087c*/ 	.short	0x010a
        /*087e*/ 	.byte	0x05
	.zero		1


	//   ....[34]....
        /*0880*/ 	.word	0x00005ea0
        /*0884*/ 	.word	0x000000ff
        /*0888*/ 	.word	0x00000000
        /*088c*/ 	.short	0x0101
        /*088e*/ 	.byte	0x04
	.zero		1


	//   ....[35]....
        /*0890*/ 	.word	0x00006aa0
        /*0894*/ 	.word	0x000000ff
        /*0898*/ 	.word	0x00000000
        /*089c*/ 	.short	0x0101
        /*089e*/ 	.byte	0x04
	.zero		1


	//   ....[36]....
        /*08a0*/ 	.word	0x000089a0
        /*08a4*/ 	.word	0x000000ff
        /*08a8*/ 	.word	0x00028840
        /*08ac*/ 	.short	0x010a
        /*08ae*/ 	.byte	0x2d
	.zero		1


	//   ....[37]....
        /*08b0*/ 	.word	0x000090f0
        /*08b4*/ 	.word	0x000000ff
        /*08b8*/ 	.word	0x00028830
        /*08bc*/ 	.short	0x0107
        /*08be*/ 	.byte	0x2d
	.zero		1


	//   ....[38]....
        /*08c0*/ 	.word	0x00009160
        /*08c4*/ 	.word	0x000000ff
        /*08c8*/ 	.word	0x00028830
        /*08cc*/ 	.short	0x0101
        /*08ce*/ 	.byte	0x2d
	.zero		1


	//   ....[39]....
        /*08d0*/ 	.word	0x00009b40
        /*08d4*/ 	.word	0x000000ff
        /*08d8*/ 	.word	0x00028800
        /*08dc*/ 	.short	0x0107
        /*08de*/ 	.byte	0x2d
	.zero		1


	//   ....[40]....
        /*08e0*/ 	.word	0x00009b80
        /*08e4*/ 	.word	0x000000ff
        /*08e8*/ 	.word	0x00028800
        /*08ec*/ 	.short	0x0101
        /*08ee*/ 	.byte	0x2d
	.zero		1


	//   ....[41]....
        /*08f0*/ 	.word	0x00009b90
        /*08f4*/ 	.word	0x000000ff
        /*08f8*/ 	.word	0x00028820
        /*08fc*/ 	.short	0x010a
        /*08fe*/ 	.byte	0x2d
	.zero		1


	//   ....[42]....
        /*0900*/ 	.word	0x00009f00
        /*0904*/ 	.word	0x00000022
        /*0908*/ 	.word	0x00028840
        /*090c*/ 	.short	0x010a
        /*090e*/ 	.byte	0x3f
	.zero		1


	//   ....[43]....
        /*0910*/ 	.word	0x0000a460
        /*0914*/ 	.word	0x00000022
        /*0918*/ 	.word	0x00028830
        /*091c*/ 	.short	0x0107
        /*091e*/ 	.byte	0x3f
	.zero		1


	//   ....[44]....
        /*0920*/ 	.word	0x0000a510
        /*0924*/ 	.word	0x00000022
        /*0928*/ 	.word	0x00028830
        /*092c*/ 	.short	0x0101
        /*092e*/ 	.byte	0x3f
	.zero		1


	//   ....[45]....
        /*0930*/ 	.word	0x0000a570
        /*0934*/ 	.word	0x00000000
        /*0938*/ 	.word	0x00028860
        /*093c*/ 	.short	0x010a
        /*093e*/ 	.byte	0x3f
	.zero		1


	//   ....[46]....
        /*0940*/ 	.word	0x0000aac0
        /*0944*/ 	.word	0x00000000
        /*0948*/ 	.word	0x00028850
        /*094c*/ 	.short	0x0107
        /*094e*/ 	.byte	0x3f
	.zero		1


	//   ....[47]....
        /*0950*/ 	.word	0x0000abb0
        /*0954*/ 	.word	0x00000000
        /*0958*/ 	.word	0x00028850
        /*095c*/ 	.short	0x0101
        /*095e*/ 	.byte	0x3f
	.zero		1


	//   ....[48]....
        /*0960*/ 	.word	0x0000ad40
        /*0964*/ 	.word	0x00000000
        /*0968*/ 	.word	0x00028860
        /*096c*/ 	.short	0x010a
        /*096e*/ 	.byte	0x3f
	.zero		1


	//   ....[49]....
        /*0970*/ 	.word	0x0000b270
        /*0974*/ 	.word	0x00000000
        /*0978*/ 	.word	0x00028850
        /*097c*/ 	.short	0x0107
        /*097e*/ 	.byte	0x3f
	.zero		1


	//   ....[50]....
        /*0980*/ 	.word	0x0000b320
        /*0984*/ 	.word	0x00000000
        /*0988*/ 	.word	0x00028850
        /*098c*/ 	.short	0x0101
        /*098e*/ 	.byte	0x3f
	.zero		1


	//   ....[51]....
        /*0990*/ 	.word	0x0000b3c0
        /*0994*/ 	.word	0x00000007
        /*0998*/ 	.word	0x00028820
        /*099c*/ 	.short	0x010a
        /*099e*/ 	.byte	0x3f
	.zero		1


	//   ....[52]....
        /*09a0*/ 	.word	0x0000b4f0
        /*09a4*/ 	.word	0x00000005
        /*09a8*/ 	.word	0x00028840
        /*09ac*/ 	.short	0x010a
        /*09ae*/ 	.byte	0x3f
	.zero		1


	//   ....[53]....
        /*09b0*/ 	.word	0x0000b590
        /*09b4*/ 	.word	0x00000007
        /*09b8*/ 	.word	0x00028840
        /*09bc*/ 	.short	0x010a
        /*09be*/ 	.byte	0x3f
	.zero		1


	//   ....[54]....
        /*09c0*/ 	.word	0x0000b5d0
        /*09c4*/ 	.word	0x00000005
        /*09c8*/ 	.word	0x00028860
        /*09cc*/ 	.short	0x010a
        /*09ce*/ 	.byte	0x3f
	.zero		1


	//   ....[55]....
        /*09d0*/ 	.word	0x0000b610
        /*09d4*/ 	.word	0x00000007
        /*09d8*/ 	.word	0x00028860
        /*09dc*/ 	.short	0x010a
        /*09de*/ 	.byte	0x3f
	.zero		1


	//   ....[56]....
        /*09e0*/ 	.word	0x0000b680
        /*09e4*/ 	.word	0x00000000
        /*09e8*/ 	.word	0x00028800
        /*09ec*/ 	.short	0x010a
        /*09ee*/ 	.byte	0x3f
	.zero		1


	//   ....[57]....
        /*09f0*/ 	.word	0x0000b6e0
        /*09f4*/ 	.word	0x00000004
        /*09f8*/ 	.word	0x00028830
        /*09fc*/ 	.short	0x010a
        /*09fe*/ 	.byte	0x3f
	.zero		1


	//   ....[58]....
        /*0a00*/ 	.word	0x0000b740
        /*0a04*/ 	.word	0x00000003
        /*0a08*/ 	.word	0x00028830
        /*0a0c*/ 	.short	0x010a
        /*0a0e*/ 	.byte	0x3f
	.zero		1


	//   ....[59]....
        /*0a10*/ 	.word	0x0000b7a0
        /*0a14*/ 	.word	0x00000006
        /*0a18*/ 	.word	0x00028850
        /*0a1c*/ 	.short	0x010a
        /*0a1e*/ 	.byte	0x3f
	.zero		1


	//   ....[60]....
        /*0a20*/ 	.word	0x0000b800
        /*0a24*/ 	.word	0x00000005
        /*0a28*/ 	.word	0x00028850
        /*0a2c*/ 	.short	0x010a
        /*0a2e*/ 	.byte	0x3f
	.zero		1


	//   ....[61]....
        /*0a30*/ 	.word	0x0000b8e0
        /*0a34*/ 	.word	0x0000000a
        /*0a38*/ 	.word	0x00028840
        /*0a3c*/ 	.short	0x010a
        /*0a3e*/ 	.byte	0x3f
	.zero		1


	//   ....[62]....
        /*0a40*/ 	.word	0x0000cd50
        /*0a44*/ 	.word	0x00000003
        /*0a48*/ 	.word	0x00028820
        /*0a4c*/ 	.short	0x010a
        /*0a4e*/ 	.byte	0x3f
	.zero		1


	//   ....[63]....
        /*0a50*/ 	.word	0x0000cda0
        /*0a54*/ 	.word	0x00000022
        /*0a58*/ 	.word	0x00028840
        /*0a5c*/ 	.short	0x010a
        /*0a5e*/ 	.byte	0x3f
	.zero		1


	//   ....[64]....
        /*0a60*/ 	.word	0x0000d760
        /*0a64*/ 	.word	0x00000000
        /*0a68*/ 	.word	0x00028860
        /*0a6c*/ 	.short	0x010a
        /*0a6e*/ 	.byte	0x3f
	.zero		1


	//   ....[65]....
        /*0a70*/ 	.word	0x0000e280
        /*0a74*/ 	.word	0x00000000
        /*0a78*/ 	.word	0x00028860
        /*0a7c*/ 	.short	0x010a
        /*0a7e*/ 	.byte	0x3f
	.zero		1


	//   ....[66]....
        /*0a80*/ 	.word	0x0000ed30
        /*0a84*/ 	.word	0x00000007
        /*0a88*/ 	.word	0x00028820
        /*0a8c*/ 	.short	0x010a
        /*0a8e*/ 	.byte	0x3f
	.zero		1


	//   ....[67]....
        /*0a90*/ 	.word	0x0000eea0
        /*0a94*/ 	.word	0x00000005
        /*0a98*/ 	.word	0x00028840
        /*0a9c*/ 	.short	0x010a
        /*0a9e*/ 	.byte	0x3f
	.zero		1


	//   ....[68]....
        /*0aa0*/ 	.word	0x0000eef0
        /*0aa4*/ 	.word	0x00000007
        /*0aa8*/ 	.word	0x00028840
        /*0aac*/ 	.short	0x010a
        /*0aae*/ 	.byte	0x3f
	.zero		1


	//   ....[69]....
        /*0ab0*/ 	.word	0x0000ef40
        /*0ab4*/ 	.word	0x00000005
        /*0ab8*/ 	.word	0x00028860
        /*0abc*/ 	.short	0x010a
        /*0abe*/ 	.byte	0x3f
	.zero		1


	//----- nvinfo : EIATTR_NUM_MBARRIERS
	.align		4
.L_86:
        /*0ac0*/ 	.byte	0x03, 0x38
        /*0ac2*/ 	.short	0x0016


	//----- nvinfo : EIATTR_EXIT_INSTR_OFFSETS
	.align		4
        /*0ac4*/ 	.byte	0x04, 0x1c
        /*0ac6*/ 	.short	(.L_88 - .L_87)


	//   ....[0]....
.L_87:
        /*0ac8*/ 	.word	0x0000b660


	//----- nvinfo : EIATTR_MAX_THREADS
	.align		4
.L_88:
        /*0acc*/ 	.byte	0x04, 0x05
        /*0ace*/ 	.short	(.L_90 - .L_89)
.L_89:
        /*0ad0*/ 	.word	0x00000180
        /*0ad4*/ 	.word	0x00000001
        /*0ad8*/ 	.word	0x00000001


	//----- nvinfo : EIATTR_CRS_STACK_SIZE
	.align		4
.L_90:
        /*0adc*/ 	.byte	0x04, 0x1e
        /*0ade*/ 	.short	(.L_92 - .L_91)
.L_91:
        /*0ae0*/ 	.word	0x00000000


	//----- nvinfo : EIATTR_CBANK_PARAM_SIZE
	.align		4
.L_92:
        /*0ae4*/ 	.byte	0x03, 0x19
        /*0ae6*/ 	.short	0x0a70


	//----- nvinfo : EIATTR_PARAM_CBANK
	.align		4
        /*0ae8*/ 	.byte	0x04, 0x0a
        /*0aea*/ 	.short	(.L_94 - .L_93)
	.align		4
.L_93:
        /*0aec*/ 	.word	index@(.nv.constant0._ZN7cutlass13device_kernelIN5flash11enable_sm90INS1_16FlashAttnFwdSm90INS1_25CollectiveMainloopFwdSm90ILi2EN4cute5tupleIJNS5_1CILi1EEES8_S8_EEENS6_IJNS7_ILi128EEESA_SA_EEELi128ENS_10bfloat16_tEfNS_4arch4Sm90ELb0ELb0ELb0ELb0ELb1ELb0ELb0ELb1ELb1ELb1ELb1ELb0EEENS1_21CollectiveEpilogueFwdISB_S9_SC_SE_Li256ELb0ELb1ELb1ELb0EEENS1_19SingleTileSchedulerILb0ELb1ELb1ELi128EEEEEEEEEvNT_6ParamsE)
        /*0af0*/ 	.short	0x0210
        /*0af2*/ 	.short	0x0a70


	//----- nvinfo : EIATTR_SW_WAR
	.align		4
.L_94:
        /*0af4*/ 	.byte	0x04, 0x36
        /*0af6*/ 	.short	(.L_96 - .L_95)
.L_95:
        /*0af8*/ 	.word	0x00000008
.L_96:


//--------------------- .nv.info._ZN7cutlass13device_kernelIN5flash11enable_sm90INS1_16FlashAttnFwdSm90INS1_25CollectiveMainloopFwdSm90ILi2EN4cute5tupleIJNS5_1CILi1EEES8_S8_EEENS6_IJNS7_ILi128EEESA_SA_EEELi128ENS_10bfloat16_tEfNS_4arch4Sm90ELb0ELb0ELb0ELb1ELb1ELb0ELb0ELb1ELb1ELb1ELb1ELb0EEENS1_21CollectiveEpilogueFwdISB_S9_SC_SE_Li256ELb1ELb1ELb1ELb0EEENS1_36VarlenDynamicPersistentTileSchedulerILi128ELi128ELi256ELi128ELb1ELb1ELb1ELb0ELb1ELb1EEEEEEEEEvNT_6ParamsE --------------------------
	.section	.nv.info._ZN7cutlass13device_kernelIN5flash11enable_sm90INS1_16FlashAttnFwdSm90INS1_25CollectiveMainloopFwdSm90ILi2EN4cute5tupleIJNS5_1CILi1EEES8_S8_EEENS6_IJNS7_ILi128EEESA_SA_EEELi128ENS_10bfloat16_tEfNS_4arch4Sm90ELb0ELb0ELb0ELb1ELb1ELb0ELb0ELb1ELb1ELb1ELb1ELb0EEENS1_21CollectiveEpilogueFwdISB_S9_SC_SE_Li256ELb1ELb1ELb1ELb0EEENS1_36VarlenDynamicPersistentTileSchedulerILi128ELi128ELi256ELi128ELb1ELb1ELb1ELb0ELb1ELb1EEEEEEEEEvNT_6ParamsE,"",@"SHT_CUDA_INFO"
	.sectionflags	@""
	.align	4


	//----- nvinfo : EIATTR_CUDA_API_VERSION
	.align		4
        /*0000*/ 	.byte	0x04, 0x37
        /*0002*/ 	.short	(.L_98 - .L_97)
.L_97:
        /*0004*/ 	.word	0x00000082


	//----- nvinfo : EIATTR_KPARAM_INFO
	.align		4
.L_98:
        /*0008*/ 	.byte	0x04, 0x17
        /*000a*/ 	.short	(.L_100 - .L_99)
.L_99:
        /*000c*/ 	.word	0x00000000
        /*0010*/ 	.short	0x0000
        /*0012*/ 	.short	0x0070
        /*0014*/ 	.byte	0x00, 0xf0, 0x01, 0x2a


	//----- nvinfo : EIATTR_SPARSE_MMA_MASK
	.align		4
.L_100:
        /*0018*/ 	.byte	0x03, 0x50
        /*001a*/ 	.short	0x0000


	//----- nvinfo : EIATTR_MAXREG_COUNT
	.align		4
        /*001c*/ 	.byte	0x03, 0x1b
        /*001e*/ 	.short	0x00a8


	//----- nvinfo : EIATTR_NUM_BARRIERS
	.align		4
        /*0020*/ 	.byte	0x02, 0x4c
        /*0022*/ 	.byte	0x10
	.zero		1


	//----- nvinfo : EIATTR_EXTERNS
	.align		4
        /*0024*/ 	.byte	0x04, 0x0f
        /*0026*/ 	.short	(.L_102 - .L_101)


	//   ....[0]....
	.align		4
.L_101:
        /*0028*/ 	.word	index@(__assertfail)


	//----- nvinfo : EIATTR_ANNOTATIONS
	.align		4
.L_102:
        /*002c*/ 	.byte	0x04, 0x55
        /*002e*/ 	.short	(.L_104 - .L_103)


	//   ....[0]....
.L_103:
        /*0030*/ 	.word	0x00000001
        /*0034*/ 	.byte	0x60, 0x08, 0x00, 0x00, 0x01, 0x00, 0x00, 0x00, 0xb0, 0x09, 0x00, 0x00, 0x01, 0x00, 0x00, 0x00
        /* <DEDUP_REMOVED lines=16> */
        /*0144*/ 	.byte	0xe0, 0xec, 0x00, 0x00, 0x01, 0x00, 0x00, 0x00, 0x80, 0xee, 0x00, 0x00


	//----- nvinfo : EIATTR_MERCURY_ISA_VERSION
	.align		4
.L_104:
        /*0150*/ 	.byte	0x03, 0x5f
        /*0152*/ 	.short	0x0101


	//----- nvinfo : EIATTR_UNUSED_LOAD_BYTE_OFFSET
	.align		4
        /*0154*/ 	.byte	0x04, 0x44
        /*0156*/ 	.short	(.L_106 - .L_105)


	//   ....[0]....
.L_105:
        /*0158*/ 	.word	0x00000960
        /*015c*/ 	.word	0x0000fff0


	//   ....[1]....
        /*0160*/ 	.word	0x00006990
        /*0164*/ 	.word	0x0000fff0


	//----- nvinfo : EIATTR_INT_WARP_WIDE_INSTR_OFFSETS
	.align		4
.L_106:
        /*0168*/ 	.byte	0x04, 0x31
        /*016a*/ 	.short	(.L_108 - .L_107)


	//   ....[0]....
.L_107:
        /*016c*/ 	.word	0x000000c0


	//   ....[1]....
        /*0170*/ 	.word	0x000000d0


	//   ....[2]....
        /*0174*/ 	.word	0x00000170


	//   ....[3]....
        /*0178*/ 	.word	0x0000aa80


	//   ....[4]....
        /*017c*/ 	.word	0x0000ab10


	//   ....[5]....
        /*0180*/ 	.word	0x0000d910


	//   ....[6]....
        /*0184*/ 	.word	0x0000d9a0


	//----- nvinfo : EIATTR_COOP_GROUP_MASK_REGIDS
	.align		4
.L_108:
        /*0188*/ 	.byte	0x04, 0x29
        /*018a*/ 	.short	(.L_110 - .L_109)


	//   ....[0]....
.L_109:
        /*018c*/ 	.word	0xffffffff


	//   ....[1]....
        /*0190*/ 	.word	0xffffffff


	//   ....[2]....
        /*0194*/ 	.word	0xffffffff


	//   ....[3]....
        /*0198*/ 	.word	0xffffffff


	//   ....[4]....
        /*019c*/ 	.word	0xffffffff


	//   ....[5]....
        /*01a0*/ 	.word	0xffffffff


	//   ....[6]....
        /*01a4*/ 	.word	0xffffffff


	//   ....[7]....
        /*01a8*/ 	.word	0xffffffff


	//   ....[8]....
        /*01ac*/ 	.word	0xffffffff


	//   ....[9]....
        /*01b0*/ 	.word	0xffffffff


	//   ....[10]....
        /*01b4*/ 	.word	0xffffffff


	//   ....[11]....
        /*01b8*/ 	.word	0xffffffff


	//   ....[12]....
        /*01bc*/ 	.word	0xffffffff


	//   ....[13]....
        /*01c0*/ 	.word	0xffffffff


	//   ....[14]....
        /*01c4*/ 	.word	0xffffffff


	//   ....[15]....
        /*01c8*/ 	.word	0xffffffff


	//   ....[16]....
        /*01cc*/ 	.word	0xffffffff


	//   ....[17]....
        /*01d0*/ 	.word	0xffffffff


	//   ....[18]....
        /*01d4*/ 	.word	0xffffffff


	//   ....[19]....
        /*01d8*/ 	.word	0xffffffff


	//   ....[20]....
        /*01dc*/ 	.word	0xffffffff


	//   ....[21]....
        /*01e0*/ 	.word	0xffffffff


	//   ....[22]....
        /*01e4*/ 	.word	0xffffffff


	//   ....[23]....
        /*01e8*/ 	.word	0xffffffff


	//   ....[24]....
        /*01ec*/ 	.word	0xffffffff


	//   ....[25]....
        /*01f0*/ 	.word	0xffffffff


	//   ....[26]....
        /*01f4*/ 	.word	0xffffffff


	//   ....[27]....
        /*01f8*/ 	.word	0xffffffff


	//   ....[28]....
        /*01fc*/ 	.word	0xffffffff


	//   ....[29]....
        /*0200*/ 	.word	0xffffffff


	//   ....[30]....
        /*0204*/ 	.word	0xffffffff


	//   ....[31]....
        /*0208*/ 	.word	0xffffffff


	//   ....[32]....
        /*020c*/ 	.word	0xffffffff


	//   ....[33]....
        /*0210*/ 	.word	0xffffffff


	//   ....[34]....
        /*0214*/ 	.word	0xffffffff


	//   ....[35]....
        /*0218*/ 	.word	0xffffffff


	//   ....[36]....
        /*021c*/ 	.word	0xffffffff


	//   ....[37]....
        /*0220*/ 	.word	0xffffffff


	//   ....[38]....
        /*0224*/ 	.word	0xffffffff


	//   ....[39]....
        /*0228*/ 	.word	0xffffffff


	//   ....[40]....
        /*022c*/ 	.word	0xffffffff


	//   ....[41]....
        /*0230*/ 	.word	0xffffffff


	//   ....[42]....
        /*0234*/ 	.word	0xffffffff


	//   ....[43]....
        /*0238*/ 	.word	0xffffffff


	//   ....[44]....
        /*023c*/ 	.word	0xffffffff


	//   ....[45]....
        /*0240*/ 	.word	0xffffffff


	//   ....[46]....
        /*0244*/ 	.word	0xffffffff


	//   ....[47]....
        /*0248*/ 	.word	0xffffffff


	//   ....[48]....
        /*024c*/ 	.word	0xffffffff


	//   ....[49]....
        /*0250*/ 	.word	0xffffffff


	//   ....[50]....
        /*0254*/ 	.word	0xffffffff


	//   ....[51]....
        /*0258*/ 	.word	0xffffffff


	//   ....[52]....
        /*025c*/ 	.word	0xffffffff


	//   ....[53]....
        /*0260*/ 	.word	0xffffffff


	//   ....[54]....
        /*0264*/ 	.word	0xffffffff


	//   ....[55]....
        /*0268*/ 	.word	0xffffffff


	//   ....[56]....
        /*026c*/ 	.word	0xffffffff


	//   ....[57]....
        /*0270*/ 	.word	0xffffffff


	//   ....[58]....
        /*0274*/ 	.word	0xffffffff


	//   ....[59]....
        /*0278*/ 	.word	0xffffffff


	//   ....[60]....
        /*027c*/ 	.word	0xffffffff


	//   ....[61]....
        /*0280*/ 	.word	0xffffffff


	//   ....[62]....
        /*0284*/ 	.word	0xffffffff


	//   ....[63]....
        /*0288*/ 	.word	0xffffffff


	//   ....[64]....
        /*028c*/ 	.word	0xffffffff


	//   ....[65]....
        /*0290*/ 	.word	0xffffffff


	//   ....[66]....
        /*0294*/ 	.word	0xffffffff


	//   ....[67]....
        /*0298*/ 	.word	0xffffffff


	//   ....[68]....
        /*029c*/ 	.word	0xffffffff


	//   ....[69]....
        /*02a0*/ 	.word	0xffffffff


	//   ....[70]....
        /*02a4*/ 	.word	0xffffffff


	//   ....[71]....
        /*02a8*/ 	.word	0xffffffff


	//   ....[72]....
        /*02ac*/ 	.word	0xffffffff


	//   ....[73]....
        /*02b0*/ 	.word	0xffffffff


	//   ....[74]....
        /*02b4*/ 	.word	0xffffffff


	//   ....[75]....
        /*02b8*/ 	.word	0xffffffff


	//   ....[76]....
        /*02bc*/ 	.word	0xffffffff


	//   ....[77]....
        /*02c0*/ 	.word	0xffffffff


	//   ....[78]....
        /*02c4*/ 	.word	0xffffffff


	//   ....[79]....
        /*02c8*/ 	.word	0xffffffff


	//   ....[80]....
        /*02cc*/ 	.word	0xffffffff


	//   ....[81]....
        /*02d0*/ 	.word	0xffffffff


	//   ....[82]....
        /*02d4*/ 	.word	0xffffffff


	//   ....[83]....
        /*02d8*/ 	.word	0xffffffff


	//   ....[84]....
        /*02dc*/ 	.word	0xffffffff


	//   ....[85]....
        /*02e0*/ 	.word	0xffffffff


	//   ....[86]....
        /*02e4*/ 	.word	0xffffffff


	//   ....[87]....
        /*02e8*/ 	.word	0xffffffff


	//   ....[88]....
        /*02ec*/ 	.word	0xffffffff


	//   ....[89]....
        /*02f0*/ 	.word	0xffffffff


	//   ....[90]....
        /*02f4*/ 	.word	0xffffffff


	//   ....[91]....
        /*02f8*/ 	.word	0xffffffff


	//   ....[92]....
        /*02fc*/ 	.word	0xffffffff


	//   ....[93]....
        /*0300*/ 	.word	0xffffffff


	//   ....[94]....
        /*0304*/ 	.word	0xffffffff


	//   ....[95]....
        /*0308*/ 	.word	0xffffffff


	//   ....[96]....
        /*030c*/ 	.word	0xffffffff


	//   ....[97]....
        /*0310*/ 	.word	0xffffffff


	//   ....[98]....
        /*0314*/ 	.word	0xffffffff


	//   ....[99]....
        /*0318*/ 	.word	0xffffffff


	//   ....[100]....
        /*031c*/ 	.word	0xffffffff


	//   ....[101]....
        /*0320*/ 	.word	0xffffffff


	//   ....[102]....
        /*0324*/ 	.word	0xffffffff


	//   ....[103]....
        /*0328*/ 	.word	0xffffffff


	//   ....[104]....
        /*032c*/ 	.word	0xffffffff


	//   ....[105]....
        /*0330*/ 	.word	0xffffffff


	//   ....[106]....
        /*0334*/ 	.word	0xffffffff


	//   ....[107]....
        /*0338*/ 	.word	0xffffffff


	//   ....[108]....
        /*033c*/ 	.word	0xffffffff


	//   ....[109]....
        /*0340*/ 	.word	0xffffffff


	//   ....[110]....
        /*0344*/ 	.word	0xffffffff


	//   ....[111]....
        /*0348*/ 	.word	0xffffffff


	//   ....[112]....
        /*034c*/ 	.word	0xffffffff


	//   ....[113]....
        /*0350*/ 	.word	0xffffffff


	//   ....[114]....
        /*0354*/ 	.word	0xffffffff


	//   ....[115]....
        /*0358*/ 	.word	0xffffffff


	//   ....[116]....
        /*035c*/ 	.word	0xffffffff


	//   ....[117]....
        /*0360*/ 	.word	0xffffffff


	//   ....[118]....
        /*0364*/ 	.word	0xffffffff


	//   ....[119]....
        /*0368*/ 	.word	0xffffffff


	//   ....[120]....
        /*036c*/ 	.word	0xffffffff


	//   ....[121]....
        /*0370*/ 	.word	0xffffffff


	//   ....[122]....
        /*0374*/ 	.word	0xffffffff


	//   ....[123]....
        /*0378*/ 	.word	0xffffffff


	//   ....[124]....
        /*037c*/ 	.word	0xffffffff


	//   ....[125]....
        /*0380*/ 	.word	0xffffffff


	//   ....[126]....
        /*0384*/ 	.word	0xffffffff


	//   ....[127]....
        /*0388*/ 	.word	0xffffffff


	//   ....[128]....
        /*038c*/ 	.word	0xffffffff


	//   ....[129]....
        /*0390*/ 	.word	0xffffffff


	//   ....[130]....
        /*0394*/ 	.word	0xffffffff


	//   ....[131]....
        /*0398*/ 	.word	0xffffffff


	//   ....[132]....
        /*039c*/ 	.word	0xffffffff


	//   ....[133]....
        /*03a0*/ 	.word	0xffffffff


	//   ....[134]....
        /*03a4*/ 	.word	0xffffffff


	//   ....[135]....
        /*03a8*/ 	.word	0xffffffff


	//   ....[136]....
        /*03ac*/ 	.word	0xffffffff


	//   ....[137]....
        /*03b0*/ 	.word	0xffffffff


	//   ....[138]....
        /*03b4*/ 	.word	0xffffffff


	//   ....[139]....
        /*03b8*/ 	.word	0xffffffff


	//   ....[140]....
        /*03bc*/ 	.word	0xffffffff


	//   ....[141]....
        /*03c0*/ 	.word	0xffffffff


	//   ....[142]....
        /*03c4*/ 	.word	0xffffffff


	//   ....[143]....
        /*03c8*/ 	.word	0xffffffff


	//   ....[144]....
        /*03cc*/ 	.word	0xffffffff


	//   ....[145]....
        /*03d0*/ 	.word	0xffffffff


	//   ....[146]....
        /*03d4*/ 	.word	0xffffffff


	//   ....[147]....
        /*03d8*/ 	.word	0xffffffff


	//   ....[148]....
        /*03dc*/ 	.word	0xffffffff


	//   ....[149]....
        /*03e0*/ 	.word	0xffffffff


	//   ....[150]....
        /*03e4*/ 	.word	0xffffffff


	//   ....[151]....
        /*03e8*/ 	.word	0xffffffff


	//   ....[152]....
        /*03ec*/ 	.word	0xffffffff


	//   ....[153]....
        /*03f0*/ 	.word	0xffffffff


	//   ....[154]....
        /*03f4*/ 	.word	0xffffffff


	//   ....[155]....
        /*03f8*/ 	.word	0xffffffff


	//   ....[156]....
        /*03fc*/ 	.word	0xffffffff


	//   ....[157]....
        /*0400*/ 	.word	0xffffffff


	//   ....[158]....
        /*0404*/ 	.word	0xffffffff


	//   ....[159]....
        /*0408*/ 	.word	0x0500000f


	//   ....[160]....
        /*040c*/ 	.word	0x0500000f


	//   ....[161]....
        /*0410*/ 	.word	0x0500000f


	//   ....[162]....
        /*0414*/ 	.word	0x0500000f


	//   ....[163]....
        /*0418*/ 	.word	0x0500000f


	//   ....[164]....
        /*041c*/ 	.word	0x0500000f


	//   ....[165]....
        /*0420*/ 	.word	0x0500000f


	//   ....[166]....
        /*0424*/ 	.word	0x0500000f


	//   ....[167]....
        /*0428*/ 	.word	0x0500000f


	//   ....[168]....
        /*042c*/ 	.word	0x0500000f


	//   ....[169]....
        /*0430*/ 	.word	0x0500000f


	//   ....[170]....
        /*0434*/ 	.word	0x0500000f


	//   ....[171]....
        /*0438*/ 	.word	0x0500000f


	//   ....[172]....
        /*043c*/ 	.word	0x0500000f


	//   ....[173]....
        /*0440*/ 	.word	0x0500000f


	//   ....[174]....
        /*0444*/ 	.word	0x0500000f


	//   ....[175]....
        /*0448*/ 	.word	0x0500000f


	//   ....[176]....
        /*044c*/ 	.word	0x0500000f


	//   ....[177]....
        /*0450*/ 	.word	0x0500000f


	//   ....[178]....
        /*0454*/ 	.word	0x0500000f


	//   ....[179]....
        /*0458*/ 	.word	0x0500000f


	//   ....[180]....
        /*045c*/ 	.word	0x0500000f


	//   ....[181]....
        /*0460*/ 	.word	0x0500000f


	//   ....[182]....
        /*0464*/ 	.word	0x0500000f


	//   ....[183]....
        /*0468*/ 	.word	0x0500000f


	//   ....[184]....
        /*046c*/ 	.word	0x0500000f


	//   ....[185]....
        /*0470*/ 	.word	0x0500000f


	//   ....[186]....
        /*0474*/ 	.word	0x0500000f


	//   ....[187]....
        /*0478*/ 	.word	0x0500000f


	//   ....[188]....
        /*047c*/ 	.word	0x0500000f


	//   ....[189]....
        /*0480*/ 	.word	0x0500000f


	//   ....[190]....
        /*0484*/ 	.word	0x0500000f


	//   ....[191]....
        /*0488*/ 	.word	0x0500000f


	//   ....[192]....
        /*048c*/ 	.word	0x0500000f


	//   ....[193]....
        /*0490*/ 	.word	0x0500000f


	//   ....[194]....
        /*0494*/ 	.word	0x0500000f


	//   ....[195]....
        /*0498*/ 	.word	0x0500000f


	//   ....[196]....
        /*049c*/ 	.word	0x0500000f


	//   ....[197]....
        /*04a0*/ 	.word	0x0500000f


	//   ....[198]....
        /*04a4*/ 	.word	0x0500000f


	//   ....[199]....
        /*04a8*/ 	.word	0x0500000f


	//   ....[200]....
        /*04ac*/ 	.word	0x0500000f


	//   ....[201]....
        /*04b0*/ 	.word	0x0500000f


	//   ....[202]....
        /*04b4*/ 	.word	0x0500000f


	//   ....[203]....
        /*04b8*/ 	.word	0x0500000f


	//   ....[204]....
        /*04bc*/ 	.word	0x0500000f


	//   ....[205]....
        /*04c0*/ 	.word	0x0500000f


	//   ....[206]....
        /*04c4*/ 	.word	0x0500000f


	//   ....[207]....
        /*04c8*/ 	.word	0x0500000f


	//   ....[208]....
        /*04cc*/ 	.word	0x0500000f


	//   ....[209]....
        /*04d0*/ 	.word	0x0500000f


	//   ....[210]....
        /*04d4*/ 	.word	0x0500000f


	//   ....[211]....
        /*04d8*/ 	.word	0x0500000f


	//   ....[212]....
        /*04dc*/ 	.word	0x0500000f


	//   ....[213]....
        /*04e0*/ 	.word	0x0500000f


	//   ....[214]....
        /*04e4*/ 	.word	0x0500000f


	//   ....[215]....
        /*04e8*/ 	.word	0x0500000f


	//   ....[216]....
        /*04ec*/ 	.word	0x0500000f


	//   ....[217]....
        /*04f0*/ 	.word	0x0500000f


	//   ....[218]....
        /*04f4*/ 	.word	0x0500000f


	//   ....[219]....
        /*04f8*/ 	.word	0x0500000f


	//   ....[220]....
        /*04fc*/ 	.word	0x0500000f


	//   ....[221]....
        /*0500*/ 	.word	0x0500000f


	//   ....[222]....
        /*0504*/ 	.word	0x0500000f


	//   ....[223]....
        /*0508*/ 	.word	0x0500000f


	//   ....[224]....
        /*050c*/ 	.word	0x0500000f


	//   ....[225]....
        /*0510*/ 	.word	0x0500000f


	//   ....[226]....
        /*0514*/ 	.word	0x0500000f


	//   ....[227]....
        /*0518*/ 	.word	0x0500000f


	//   ....[228]....
        /*051c*/ 	.word	0x0500000f


	//   ....[229]....
        /*0520*/ 	.word	0x0500000f


	//   ....[230]....
        /*0524*/ 	.word	0x0500000f


	//   ....[231]....
        /*0528*/ 	.word	0x0500000f


	//   ....[232]....
        /*052c*/ 	.word	0x0500000f


	//   ....[233]....
        /*0530*/ 	.word	0x0500000f


	//   ....[234]....
        /*0534*/ 	.word	0x0500000f


	//   ....[235]....
        /*0538*/ 	.word	0x0500000f


	//   ....[236]....
        /*053c*/ 	.word	0x0500000f


	//   ....[237]....
        /*0540*/ 	.word	0x0500000f


	//   ....[238]....
        /*0544*/ 	.word	0x0500000f


	//   ....[239]....
        /*0548*/ 	.word	0x0500000f


	//   ....[240]....
        /*054c*/ 	.word	0x0500000f


	//   ....[241]....
        /*0550*/ 	.word	0x0500000f


	//   ....[242]....
        /*0554*/ 	.word	0x0500000f


	//   ....[243]....
        /*0558*/ 	.word	0x0500000f


	//   ....[244]....
        /*055c*/ 	.word	0x0500000f


	//   ....[245]....
        /*0560*/ 	.word	0x0500000f


	//   ....[246]....
        /*0564*/ 	.word	0x0500000f


	//   ....[247]....
        /*0568*/ 	.word	0x0500000f


	//   ....[248]....
        /*056c*/ 	.word	0x0500000f


	//   ....[249]....
        /*0570*/ 	.word	0x0500000f


	//   ....[250]....
        /*0574*/ 	.word	0x0500000f


	//   ....[251]....
        /*0578*/ 	.word	0x0500000f


	//   ....[252]....
        /*057c*/ 	.word	0x0500000f


	//   ....[253]....
        /*0580*/ 	.word	0x0500000f


	//   ....[254]....
        /*0584*/ 	.word	0x0500000f


	//   ....[255]....
        /*0588*/ 	.word	0x0500000f


	//   ....[0]....
        /*058c*/ 	.word	0x0500000f


	//   ....[1]....
        /*0590*/ 	.word	0x0500000f


	//   ....[2]....
        /*0594*/ 	.word	0x0500000f


	//----- nvinfo : EIATTR_COOP_GROUP_INSTR_OFFSETS
	.align		4
.L_110:
        /*0598*/ 	.byte	0x04, 0x28
        /*059a*/ 	.short	(.L_112 - .L_111)


	//   ....[0]....
.L_111:
        /*059c*/ 	.word	0x00000080


	//   ....[1]....
        /*05a0*/ 	.word	0x000000b0


	//   ....[2]....
        /*05a4*/ 	.word	0x000002d0


	//   ....[3]....
        /*05a8*/ 	.word	0x00000430


	//   ....[4]....
        /*05ac*/ 	.word	0x00000550


	//   ....[5]....
        /*05b0*/ 	.word	0x000006b0


	//   ....[6]....
        /*05b4*/ 	.word	0x00001690


	//   ....[7]....
        /*05b8*/ 	.word	0x000027c0


	//   ....[8]....
        /*05bc*/ 	.word	0x000028c0


	//   ....[9]....
        /*05c0*/ 	.word	0x00002ee0


	//   ....[10]....
        /*05c4*/ 	.word	0x00002f70


	//   ....[11]....
        /*05c8*/ 	.word	0x00004af0


	//   ....[12]....
        /*05cc*/ 	.word	0x00004b00


	//   ....[13]....
        /*05d0*/ 	.word	0x00004b40


	//   ....[14]....
        /*05d4*/ 	.word	0x00004b50


	//   ....[15]....
        /*05d8*/ 	.word	0x00005ff0


	//   ....[16]....
        /*05dc*/ 	.word	0x00006020


	//   ....[17]....
        /*05e0*/ 	.word	0x000060e0


	//   ....[18]....
        /*05e4*/ 	.word	0x000060f0


	//   ....[19]....
        /*05e8*/ 	.word	0x00007410


	//   ....[20]....
        /*05ec*/ 	.word	0x00007450


	//   ....[21]....
        /*05f0*/ 	.word	0x00007470


	//   ....[22]....
        /*05f4*/ 	.word	0x000074a0


	//   ....[23]....
        /*05f8*/ 	.word	0x00007b50


	//   ....[24]....
        /*05fc*/ 	.word	0x00007b70


	//   ....[25]....
        /*0600*/ 	.word	0x00007c30


	//   ....[26]....
        /*0604*/ 	.word	0x00007c50


	//   ....[27]....
        /*0608*/ 	.word	0x00007d10


	//   ....[28]....
        /*060c*/ 	.word	0x00007d30


	//   ....[29]....
        /*0610*/ 	.word	0x00007e00


	//   ....[30]....
        /*0614*/ 	.word	0x00007e20


	//   ....[31]....
        /*0618*/ 	.word	0x000081a0


	//   ....[32]....
        /*061c*/ 	.word	0x000081b0


	//   ....[33]....
        /*0620*/ 	.word	0x000085e0


	//   ....[34]....
        /*0624*/ 	.word	0x000085f0


	//   ....[35]....
        /*0628*/ 	.word	0x00009220


	//   ....[36]....
        /*062c*/ 	.word	0x00009240


	//   ....[37]....
        /*0630*/ 	.word	0x00009300


	//   ....[38]....
        /*0634*/ 	.word	0x00009320


	//   ....[39]....
        /*0638*/ 	.word	0x000093e0


	//   ....[40]....
        /*063c*/ 	.word	0x00009400


	//   ....[41]....
        /*0640*/ 	.word	0x000094d0


	//   ....[42]....
        /*0644*/ 	.word	0x000094f0


	//   ....[43]....
        /*0648*/ 	.word	0x00009630


	//   ....[44]....
        /*064c*/ 	.word	0x00009840


	//   ....[45]....
        /*0650*/ 	.word	0x00009870


	//   ....[46]....
        /*0654*/ 	.word	0x000098a0


	//   ....[47]....
        /*0658*/ 	.word	0x000098d0


	//   ....[48]....
        /*065c*/ 	.word	0x00009900


	//   ....[49]....
        /*0660*/ 	.word	0x00009930


	//   ....[50]....
        /*0664*/ 	.word	0x00009aa0


	//   ....[51]....
        /*0668*/ 	.word	0x00009ad0


	//   ....[52]....
        /*066c*/ 	.word	0x00009b00


	//   ....[53]....
        /*0670*/ 	.word	0x00009b30


	//   ....[54]....
        /*0674*/ 	.word	0x00009b60


	//   ....[55]....
        /*0678*/ 	.word	0x00009b90


	//   ....[56]....
        /*067c*/ 	.word	0x00009c20


	//   ....[57]....
        /*0680*/ 	.word	0x00009c50


	//   ....[58]....
        /*0684*/ 	.word	0x00009c60


	//   ....[59]....
        /*0688*/ 	.word	0x00009cf0


	//   ....[60]....
        /*068c*/ 	.word	0x0000b580


	//   ....[61]....
        /*0690*/ 	.word	0x0000b5a0


	//   ....[62]....
        /*0694*/ 	.word	0x0000b640


	//   ....[63]....
        /*0698*/ 	.word	0x0000b660


	//   ....[64]....
        /*069c*/ 	.word	0x0000b6f0


	//   ....[65]....
        /*06a0*/ 	.word	0x0000b710


	//   ....[66]....
        /*06a4*/ 	.word	0x0000b7a0


	//   ....[67]....
        /*06a8*/ 	.word	0x0000b7c0


	//   ....[68]....
        /*06ac*/ 	.word	0x0000b850


	//   ....[69]....
        /*06b0*/ 	.word	0x0000b870


	//   ....[70]....
        /*06b4*/ 	.word	0x0000b900


	//   ....[71]....
        /*06b8*/ 	.word	0x0000b920


	//   ....[72]....
        /*06bc*/ 	.word	0x0000b9b0


	//   ....[73]....
        /*06c0*/ 	.word	0x0000b9d0


	//   ....[74]....
        /*06c4*/ 	.word	0x0000b9e0


	//   ....[75]....
        /*06c8*/ 	.word	0x0000ba60


	//   ....[76]....
        /*06cc*/ 	.word	0x0000c160


	//   ....[77]....
        /*06d0*/ 	.word	0x0000c190


	//   ....[78]....
        /*06d4*/ 	.word	0x0000c1f0


	//   ....[79]....
        /*06d8*/ 	.word	0x0000c230


	//   ....[80]....
        /*06dc*/ 	.word	0x0000c270


	//   ....[81]....
        /*06e0*/ 	.word	0x0000c2d0


	//   ....[82]....
        /*06e4*/ 	.word	0x0000c320


	//   ....[83]....
        /*06e8*/ 	.word	0x0000c370


	//   ....[84]....
        /*06ec*/ 	.word	0x0000c3c0


	//   ....[85]....
        /*06f0*/ 	.word	0x0000c410


	//   ....[86]....
        /*06f4*/ 	.word	0x0000c460


	//   ....[87]....
        /*06f8*/ 	.word	0x0000c4b0


	//   ....[88]....
        /*06fc*/ 	.word	0x0000c4f0


	//   ....[89]....
        /*0700*/ 	.word	0x0000c550


	//   ....[90]....
        /*0704*/ 	.word	0x0000c570


	//   ....[91]....
        /*0708*/ 	.word	0x0000c5b0


	//   ....[92]....
        /*070c*/ 	.word	0x0000cce0


	//   ....[93]....
        /*0710*/ 	.word	0x0000cd10


	//   ....[94]....
        /*0714*/ 	.word	0x0000cd70


	//   ....[95]....
        /*0718*/ 	.word	0x0000cd80


	//   ....[96]....
        /*071c*/ 	.word	0x0000cdd0


	//   ....[97]....
        /*0720*/ 	.word	0x0000cde0


	//   ....[98]....
        /*0724*/ 	.word	0x0000ce30


	//   ....[99]....
        /*0728*/ 	.word	0x0000ce40


	//   ....[100]....
        /*072c*/ 	.word	0x0000ce90


	//   ....[101]....
        /*0730*/ 	.word	0x0000cea0


	//   ....[102]....
        /*0734*/ 	.word	0x0000cef0


	//   ....[103]....
        /*0738*/ 	.word	0x0000cf00


	//   ....[104]....
        /*073c*/ 	.word	0x0000cf50


	//   ....[105]....
        /*0740*/ 	.word	0x0000cf60


	//   ....[106]....
        /*0744*/ 	.word	0x0000cf70


	//   ....[107]....
        /*0748*/ 	.word	0x0000cfc0


	//   ....[108]....
        /*074c*/ 	.word	0x0000d220


	//   ....[109]....
        /*0750*/ 	.word	0x0000d240


	//   ....[110]....
        /*0754*/ 	.word	0x0000d250


	//   ....[111]....
        /*0758*/ 	.word	0x0000d2c0


	//   ....[112]....
        /*075c*/ 	.word	0x0000d2d0


	//   ....[113]....
        /*0760*/ 	.word	0x0000d340


	//   ....[114]....
        /*0764*/ 	.word	0x0000d350


	//   ....[115]....
        /*0768*/ 	.word	0x0000d3c0


	//   ....[116]....
        /*076c*/ 	.word	0x0000d3d0


	//   ....[117]....
        /*0770*/ 	.word	0x0000d440


	//   ....[118]....
        /*0774*/ 	.word	0x0000d450


	//   ....[119]....
        /*0778*/ 	.word	0x0000d4c0


	//   ....[120]....
        /*077c*/ 	.word	0x0000d4d0


	//   ....[121]....
        /*0780*/ 	.word	0x0000d540


	//   ....[122]....
        /*0784*/ 	.word	0x0000d550


	//   ....[123]....
        /*0788*/ 	.word	0x0000d560


	//   ....[124]....
        /*078c*/ 	.word	0x0000daf0


	//   ....[125]....
        /*0790*/ 	.word	0x0000db30


	//   ....[126]....
        /*0794*/ 	.word	0x0000db70


	//   ....[127]....
        /*0798*/ 	.word	0x0000db90


	//   ....[128]....
        /*079c*/ 	.word	0x0000dba0


	//   ....[129]....
        /*07a0*/ 	.word	0x0000dbc0


	//   ....[130]....
        /*07a4*/ 	.word	0x0000dc30


	//   ....[131]....
        /*07a8*/ 	.word	0x0000dc50


	//   ....[132]....
        /*07ac*/ 	.word	0x0000dcb0


	//   ....[133]....
        /*07b0*/ 	.word	0x0000dcd0


	//   ....[134]....
        /*07b4*/ 	.word	0x0000dd30


	//   ....[135]....
        /*07b8*/ 	.word	0x0000dd50


	//   ....[136]....
        /*07bc*/ 	.word	0x0000ddb0


	//   ....[137]....
        /*07c0*/ 	.word	0x0000ddd0


	//   ....[138]....
        /*07c4*/ 	.word	0x0000de20


	//   ....[139]....
        /*07c8*/ 	.word	0x0000de40


	//   ....[140]....
        /*07cc*/ 	.word	0x0000e280


	//   ....[141]....
        /*07d0*/ 	.word	0x0000e2b0


	//   ....[142]....
        /*07d4*/ 	.word	0x0000e310


	//   ....[143]....
        /*07d8*/ 	.word	0x0000e340


	//   ....[144]....
        /*07dc*/ 	.word	0x0000e370


	//   ....[145]....
        /*07e0*/ 	.word	0x0000e3a0


	//   ....[146]....
        /*07e4*/ 	.word	0x0000e3d0


	//   ....[147]....
        /*07e8*/ 	.word	0x0000e400


	//   ....[148]....
        /*07ec*/ 	.word	0x0000e5a0


	//   ....[149]....
        /*07f0*/ 	.word	0x0000e5d0


	//   ....[150]....
        /*07f4*/ 	.word	0x0000e600


	//   ....[151]....
        /*07f8*/ 	.word	0x0000e630


	//   ....[152]....
        /*07fc*/ 	.word	0x0000e660


	//   ....[153]....
        /*0800*/ 	.word	0x0000e690


	//   ....[154]....
        /*0804*/ 	.word	0x0000e750


	//   ....[155]....
        /*0808*/ 	.word	0x0000e770


	//   ....[156]....
        /*080c*/ 	.word	0x0000e780


	//   ....[157]....
        /*0810*/ 	.word	0x0000e7e0


	//   ....[158]....
        /*0814*/ 	.word	0x0000ee00


	//   ....[159]....
        /*0818*/ 	.word	0x0000f2e0


	//   ....[160]....
        /*081c*/ 	.word	0x0000f3d0


	//   ....[161]....
        /*0820*/ 	.word	0x0000f470


	//   ....[162]....
        /*0824*/ 	.word	0x0000f4d0


	//   ....[163]....
        /*0828*/ 	.word	0x0000f5d0


	//   ....[164]....
        /*082c*/ 	.word	0x0000f640


	//   ....[165]....
        /*0830*/ 	.word	0x0000f740


	//   ....[166]....
        /*0834*/ 	.word	0x0000f7b0


	//   ....[167]....
        /*0838*/ 	.word	0x0000f8b0


	//   ....[168]....
        /*083c*/ 	.word	0x0000f920


	//   ....[169]....
        /*0840*/ 	.word	0x0000fa20


	//   ....[170]....
        /*0844*/ 	.word	0x0000fa90


	//   ....[171]....
        /*0848*/ 	.word	0x0000fb90


	//   ....[172]....
        /*084c*/ 	.word	0x0000fc00


	//   ....[173]....
        /*0850*/ 	.word	0x0000fd00


	//   ....[174]....
        /*0854*/ 	.word	0x0000fd70


	//   ....[175]....
        /*0858*/ 	.word	0x0000fe10


	//   ....[176]....
        /*085c*/ 	.word	0x0000ff10


	//   ....[177]....
        /*0860*/ 	.word	0x0000ff80


	//   ....[178]....
        /*0864*/ 	.word	0x00010000


	//   ....[179]....
        /*0868*/ 	.word	0x000100b0


	//   ....[180]....
        /*086c*/ 	.word	0x00010130


	//   ....[181]....
        /*0870*/ 	.word	0x00010200


	//   ....[182]....
        /*0874*/ 	.word	0x00010280


	//   ....[183]....
        /*0878*/ 	.word	0x00010350


	//   ....[184]....
        /*087c*/ 	.word	0x000103d0


	//   ....[185]....
        /*0880*/ 	.word	0x000104a0


	//   ....[186]....
        /*0884*/ 	.word	0x00010520


	//   ....[187]....
        /*0888*/ 	.word	0x000105f0


	//   ....[188]....
        /*088c*/ 	.word	0x00010670


	//   ....[189]....
        /*0890*/ 	.word	0x00010740


	//   ....[190]....
        /*0894*/ 	.word	0x000107c0


	//   ....[191]....
        /*0898*/ 	.word	0x00010870


	//   ....[192]....
        /*089c*/ 	.word	0x000109a0


	//   ....[193]....
        /*08a0*/ 	.word	0x00010a40


	//   ....[194]....
        /*08a4*/ 	.word	0x00010ab0


	//   ....[195]....
        /*08a8*/ 	.word	0x00010b70


	//   ....[196]....
        /*08ac*/ 	.word	0x00010bd0


	//   ....[197]....
        /*08b0*/ 	.word	0x00010c90


	//   ....[198]....
        /*08b4*/ 	.word	0x00010cf0


	//   ....[199]....
        /*08b8*/ 	.word	0x00010db0


	//   ....[200]....
        /*08bc*/ 	.word	0x00010e10


	//   ....[201]....
        /*08c0*/ 	.word	0x00010ed0


	//   ....[202]....
        /*08c4*/ 	.word	0x00010f30


	//   ....[203]....
        /*08c8*/ 	.word	0x00010ff0


	//   ....[204]....
        /*08cc*/ 	.word	0x00011050


	//   ....[205]....
        /*08d0*/ 	.word	0x00011110


	//   ....[206]....
        /*08d4*/ 	.word	0x00011170


	//   ....[207]....
        /*08d8*/ 	.word	0x00011230


	//   ....[208]....
        /*08dc*/ 	.word	0x00011320


	//   ....[209]....
        /*08e0*/ 	.word	0x000113c0


	//   ....[210]....
        /*08e4*/ 	.word	0x00011420


	//   ....[211]....
        /*08e8*/ 	.word	0x00011500


	//   ....[212]....
        /*08ec*/ 	.word	0x00011560


	//   ....[213]....
        /*08f0*/ 	.word	0x00011640


	//   ....[214]....
        /*08f4*/ 	.word	0x000116a0


	//   ....[215]....
        /*08f8*/ 	.word	0x00011780


	//   ....[216]....
        /*08fc*/ 	.word	0x000117e0


	//   ....[217]....
        /*0900*/ 	.word	0x000118c0


	//   ....[218]....
        /*0904*/ 	.word	0x00011920


	//   ....[219]....
        /*0908*/ 	.word	0x00011a00


	//   ....[220]....
        /*090c*/ 	.word	0x00011a60


	//   ....[221]....
        /*0910*/ 	.word	0x00011b40


	//   ....[222]....
        /*0914*/ 	.word	0x00011ba0


	//   ....[223]....
        /*0918*/ 	.word	0x00011c70


	//   ....[224]....
        /*091c*/ 	.word	0x00011d90


	//   ....[225]....
        /*0920*/ 	.word	0x00011e30


	//   ....[226]....
        /*0924*/ 	.word	0x00011ef0


	//   ....[227]....
        /*0928*/ 	.word	0x00011fc0


	//   ....[228]....
        /*092c*/ 	.word	0x00012020


	//   ....[229]....
        /*0930*/ 	.word	0x00012100


	//   ....[230]....
        /*0934*/ 	.word	0x00012160


	//   ....[231]....
        /*0938*/ 	.word	0x00012230


	//   ....[232]....
        /*093c*/ 	.word	0x00012290


	//   ....[233]....
        /*0940*/ 	.word	0x00012360


	//   ....[234]....
        /*0944*/ 	.word	0x000123c0


	//   ....[235]....
        /*0948*/ 	.word	0x000124a0


	//   ....[236]....
        /*094c*/ 	.word	0x00012500


	//   ....[237]....
        /*0950*/ 	.word	0x000125d0


	//   ....[238]....
        /*0954*/ 	.word	0x00012630


	//   ....[239]....
        /*0958*/ 	.word	0x000126f0


	//   ....[240]....
        /*095c*/ 	.word	0x00012780


	//   ....[241]....
        /*0960*/ 	.word	0x00012820


	//   ....[242]....
        /*0964*/ 	.word	0x000129a0


	//   ....[243]....
        /*0968*/ 	.word	0x00012a10


	//   ....[244]....
        /*096c*/ 	.word	0x00012a80


	//   ....[245]....
        /*0970*/ 	.word	0x00012af0


	//   ....[246]....
        /*0974*/ 	.word	0x00012b60


	//   ....[247]....
        /*0978*/ 	.word	0x00012be0


	//   ....[248]....
        /*097c*/ 	.word	0x00012c60


	//   ....[249]....
        /*0980*/ 	.word	0x00012cf0


	//   ....[250]....
        /*0984*/ 	.word	0x00012d60


	//   ....[251]....
        /*0988*/ 	.word	0x00012dd0


	//   ....[252]....
        /*098c*/ 	.word	0x00012e40


	//   ....[253]....
        /*0990*/ 	.word	0x00012ec0


	//   ....[254]....
        /*0994*/ 	.word	0x00012f30


	//   ....[255]....
        /*0998*/ 	.word	0x00012fd0


	//   ....[0]....
        /*099c*/ 	.word	0x00013020


	//   ....[1]....
        /*09a0*/ 	.word	0x000130b0


	//   ....[2]....
        /*09a4*/ 	.word	0x000131e0


	//----- nvinfo : EIATTR_REG_RECONFIG
	.align		4
.L_112:
        /*09a8*/ 	.byte	0x01, 0x54
	.zero		2


	//----- nvinfo : EIATTR_SYSCALL_OFFSETS
	.align		4
        /*09ac*/ 	.byte	0x04, 0x46
        /*09ae*/ 	.short	(.L_114 - .L_113)


	//   ....[0]....
.L_113:
        /*09b0*/ 	.word	0x00001870


	//   ....[1]....
        /*09b4*/ 	.word	0x0000ac70


	//   ....[2]....
        /*09b8*/ 	.word	0x0000adc0


	//   ....[3]....
        /*09bc*/ 	.word	0x0000aeb0


	//   ....[4]....
        /*09c0*/ 	.word	0x0000be10


	//----- nvinfo : EIATTR_MBARRIER_INSTR_OFFSETS
	.align		4
.L_114:
        /*09c4*/ 	.byte	0x04, 0x39
        /*09c6*/ 	.short	(.L_116 - .L_115)


	//   ....[0]....
.L_115:
        /*09c8*/ 	.word	0x00000180
        /*09cc*/ 	.word	0x000000ff
        /*09d0*/ 	.word	0x00028800
        /*09d4*/ 	.short	0x0100
        /*09d6*/ 	.byte	0x08
	.zero		1


	//   ....[1]....
        /*09d8*/ 	.word	0x00000190
        /*09dc*/ 	.word	0x000000ff
        /*09e0*/ 	.word	0x00028820
        /*09e4*/ 	.short	0x0100
        /*09e6*/ 	.byte	0x08
	.zero		1


	//   ....[2]....
        /*09e8*/ 	.word	0x00000280
        /*09ec*/ 	.word	0x000000ff
        /*09f0*/ 	.word	0x00028830
        /*09f4*/ 	.short	0x0100
        /*09f6*/ 	.byte	0x08
	.zero		1


	//   ....[3]....
        /*09f8*/ 	.word	0x00000290
        /*09fc*/ 	.word	0x000000ff
        /*0a00*/ 	.word	0x00028840
        /*0a04*/ 	.short	0x0100
        /*0a06*/ 	.byte	0x08
	.zero		1


	//   ....[4]....
        /*0a08*/ 	.word	0x000002a0
        /*0a0c*/ 	.word	0x000000ff
        /*0a10*/ 	.word	0x00028838
        /*0a14*/ 	.short	0x0100
        /*0a16*/ 	.byte	0x08
	.zero		1


	//   ....[5]....
        /*0a18*/ 	.word	0x000002b0
        /*0a1c*/ 	.word	0x000000ff
        /*0a20*/ 	.word	0x00028848
        /*0a24*/ 	.short	0x0100
        /*0a26*/ 	.byte	0x08
	.zero		1


	//   ....[6]....
        /*0a28*/ 	.word	0x000003e0
        /*0a2c*/ 	.word	0x000000ff
        /*0a30*/ 	.word	0x00028850
        /*0a34*/ 	.short	0x0100
        /*0a36*/ 	.byte	0x08
	.zero		1


	//   ....[7]....
        /*0a38*/ 	.word	0x000003f0
        /*0a3c*/ 	.word	0x000000ff
        /*0a40*/ 	.word	0x00028860
        /*0a44*/ 	.short	0x0100
        /*0a46*/ 	.byte	0x08
	.zero		1


	//   ....[8]....
        /*0a48*/ 	.word	0x00000400
        /*0a4c*/ 	.word	0x000000ff
        /*0a50*/ 	.word	0x00028858
        /*0a54*/ 	.short	0x0100
        /*0a56*/ 	.byte	0x08
	.zero		1


	//   ....[9]....
        /*0a58*/ 	.word	0x00000410
        /*0a5c*/ 	.word	0x000000ff
        /*0a60*/ 	.word	0x00028868
        /*0a64*/ 	.short	0x0100
        /*0a66*/ 	.byte	0x08
	.zero		1


	//   ....[10]....
        /*0a68*/ 	.word	0x00000500
        /*0a6c*/ 	.word	0x000000ff
        /*0a70*/ 	.word	0x00028870
        /*0a74*/ 	.short	0x0100
        /*0a76*/ 	.byte	0x06
	.zero		1


	//   ....[11]....
        /*0a78*/ 	.word	0x00000510
        /*0a7c*/ 	.word	0x000000ff
        /*0a80*/ 	.word	0x00028880
        /*0a84*/ 	.short	0x0100
        /*0a86*/ 	.byte	0x06
	.zero		1


	//   ....[12]....
        /*0a88*/ 	.word	0x00000520
        /*0a8c*/ 	.word	0x000000ff
        /*0a90*/ 	.word	0x00028878
        /*0a94*/ 	.short	0x0100
        /*0a96*/ 	.byte	0x06
	.zero		1


	//   ....[13]....
        /*0a98*/ 	.word	0x00000530
        /*0a9c*/ 	.word	0x000000ff
        /*0aa0*/ 	.word	0x00028888
        /*0aa4*/ 	.short	0x0100
        /*0aa6*/ 	.byte	0x06
	.zero		1


	//   ....[14]....
        /*0aa8*/ 	.word	0x00000660
        /*0aac*/ 	.word	0x000000ff
        /*0ab0*/ 	.word	0x00028890
        /*0ab4*/ 	.short	0x0100
        /*0ab6*/ 	.byte	0x08
	.zero		1


	//   ....[15]....
        /*0ab8*/ 	.word	0x00000670
        /*0abc*/ 	.word	0x000000ff
        /*0ac0*/ 	.word	0x000288a0
        /*0ac4*/ 	.short	0x0100
        /*0ac6*/ 	.byte	0x08
	.zero		1


	//   ....[16]....
        /*0ac8*/ 	.word	0x00000680
        /*0acc*/ 	.word	0x000000ff
        /*0ad0*/ 	.word	0x00028898
        /*0ad4*/ 	.short	0x0100
        /*0ad6*/ 	.byte	0x08
	.zero		1


	//   ....[17]....
        /*0ad8*/ 	.word	0x00000690
        /*0adc*/ 	.word	0x000000ff
        /*0ae0*/ 	.word	0x000288a8
        /*0ae4*/ 	.short	0x0100
        /*0ae6*/ 	.byte	0x08
	.zero		1


	//   ....[18]....
        /*0ae8*/ 	.word	0x000007c0
        /*0aec*/ 	.word	0x000000ff
        /*0af0*/ 	.word	0x000288b0
        /*0af4*/ 	.short	0x0100
        /*0af6*/ 	.byte	0x08
	.zero		1


	//   ....[19]....
        /*0af8*/ 	.word	0x000007d0
        /*0afc*/ 	.word	0x000000ff
        /*0b00*/ 	.word	0x000288c0
        /*0b04*/ 	.short	0x0100
        /*0b06*/ 	.byte	0x08
	.zero		1


	//   ....[20]....
        /*0b08*/ 	.word	0x000007e0
        /*0b0c*/ 	.word	0x000000ff
        /*0b10*/ 	.word	0x000288b8
        /*0b14*/ 	.short	0x0100
        /*0b16*/ 	.byte	0x08
	.zero		1


	//   ....[21]....
        /*0b18*/ 	.word	0x000007f0
        /*0b1c*/ 	.word	0x000000ff
        /*0b20*/ 	.word	0x000288c8
        /*0b24*/ 	.short	0x0100
        /*0b26*/ 	.byte	0x08
	.zero		1


	//   ....[22]....
        /*0b28*/ 	.word	0x000018d0
        /*0b2c*/ 	.word	0x000000ff
        /*0b30*/ 	.word	0x00028800
        /*0b34*/ 	.short	0x010a
        /*0b36*/ 	.byte	0x2a
	.zero		1


	//   ....[23]....
        /*0b38*/ 	.word	0x00001950
        /*0b3c*/ 	.word	0x00000004
        /*0b40*/ 	.word	0x00028830
        /*0b44*/ 	.short	0x010a
        /*0b46*/ 	.byte	0x3f
	.zero		1


	//   ....[24]....
        /*0b48*/ 	.word	0x000019a0
        /*0b4c*/ 	.word	0x00000004
        /*0b50*/ 	.word	0x00028830
        /*0b54*/ 	.short	0x010a
        /*0b56*/ 	.byte	0x3f
	.zero		1


	//   ....[25]....
        /*0b58*/ 	.word	0x00002a00
        /*0b5c*/ 	.word	0x000000ff
        /*0b60*/ 	.word	0x00000000
        /*0b64*/ 	.short	0x0101
        /*0b66*/ 	.byte	0x06
	.zero		1


	//   ....[26]....
        /*0b68*/ 	.word	0x00003f00
        /*0b6c*/ 	.word	0x000000ff
        /*0b70*/ 	.word	0x00028830
        /*0b74*/ 	.short	0x010a
        /*0b76*/ 	.byte	0x06
	.zero		1


	//   ....[27]....
        /*0b78*/ 	.word	0x00003f40
        /*0b7c*/ 	.word	0x000000ff
        /*0b80*/ 	.word	0x00028830
        /*0b84*/ 	.short	0x010a
        /*0b86*/ 	.byte	0x06
	.zero		1


	//   ....[28]....
        /*0b88*/ 	.word	0x000042e0
        /*0b8c*/ 	.word	0x000000ff
        /*0b90*/ 	.word	0x00028850
        /*0b94*/ 	.short	0x010a
        /*0b96*/ 	.byte	0x06
	.zero		1


	//   ....[29]....
        /*0b98*/ 	.word	0x00004320
        /*0b9c*/ 	.word	0x000000ff
        /*0ba0*/ 	.word	0x00028850
        /*0ba4*/ 	.short	0x010a
        /*0ba6*/ 	.byte	0x06
	.zero		1


	//   ....[30]....
        /*0ba8*/ 	.word	0x00004780
        /*0bac*/ 	.word	0x000000ff
        /*0bb0*/ 	.word	0x00000000
        /*0bb4*/ 	.short	0x0101
        /*0bb6*/ 	.byte	0x07
	.zero		1


	//   ....[31]....
        /*0bb8*/ 	.word	0x00005930
        /*0bbc*/ 	.word	0x000000ff
        /*0bc0*/ 	.word	0x00000000
        /*0bc4*/ 	.short	0x0101
        /*0bc6*/ 	.byte	0x07
	.zero		1


	//   ....[32]....
        /*0bc8*/ 	.word	0x00005f60
        /*0bcc*/ 	.word	0x000000ff
        /*0bd0*/ 	.word	0x00028850
        /*0bd4*/ 	.short	0x010a
        /*0bd6*/ 	.byte	0x05
	.zero		1


	//   ....[33]....
        /*0bd8*/ 	.word	0x00005fa0
        /*0bdc*/ 	.word	0x000000ff
        /*0be0*/ 	.word	0x00028850
        /*0be4*/ 	.short	0x010a
        /*0be6*/ 	.byte	0x05
	.zero		1


	//   ....[34]....
        /*0be8*/ 	.word	0x00006570
        /*0bec*/ 	.word	0x000000ff
        /*0bf0*/ 	.word	0x00000000
        /*0bf4*/ 	.short	0x0101
        /*0bf6*/ 	.byte	0x04
	.zero		1


	//   ....[35]....
        /*0bf8*/ 	.word	0x00007b40
        /*0bfc*/ 	.word	0x00000000
        /*0c00*/ 	.word	0x00000000
        /*0c04*/ 	.short	0x0101
        /*0c06*/ 	.byte	0x3f
	.zero		1


	//   ....[36]....
        /*0c08*/ 	.word	0x00008190
        /*0c0c*/ 	.word	0x00000008
        /*0c10*/ 	.word	0x00000000
        /*0c14*/ 	.short	0x0101
        /*0c16*/ 	.byte	0x3f
	.zero		1


	//   ....[37]....
        /*0c18*/ 	.word	0x0000b3b0
        /*0c1c*/ 	.word	0x00000007
        /*0c20*/ 	.word	0x00028840
        /*0c24*/ 	.short	0x010a
        /*0c26*/ 	.byte	0x3f
	.zero		1


	//   ....[38]....
        /*0c28*/ 	.word	0x0000bb10
        /*0c2c*/ 	.word	0x00000007
        /*0c30*/ 	.word	0x00028830
        /*0c34*/ 	.short	0x0107
        /*0c36*/ 	.byte	0x3f
	.zero		1


	//   ....[39]....
        /*0c38*/ 	.word	0x0000bbe0
        /*0c3c*/ 	.word	0x00000007
        /*0c40*/ 	.word	0x00028830
        /*0c44*/ 	.short	0x0101
        /*0c46*/ 	.byte	0x3f
	.zero		1


	//   ....[40]....
        /*0c48*/ 	.word	0x0000c6a0
        /*0c4c*/ 	.word	0x00000016
        /*0c50*/ 	.word	0x00028800
        /*0c54*/ 	.short	0x0107
        /*0c56*/ 	.byte	0x3f
	.zero		1


	//   ....[41]....
        /*0c58*/ 	.word	0x0000c7b0
        /*0c5c*/ 	.word	0x00000016
        /*0c60*/ 	.word	0x00028800
        /*0c64*/ 	.short	0x0101
        /*0c66*/ 	.byte	0x3f
	.zero		1


	//   ....[42]....
        /*0c68*/ 	.word	0x0000c7d0
        /*0c6c*/ 	.word	0x00000016
        /*0c70*/ 	.word	0x00028820
        /*0c74*/ 	.short	0x010a
        /*0c76*/ 	.byte	0x3f
	.zero		1


	//   ....[43]....
        /*0c78*/ 	.word	0x0000cb50
        /*0c7c*/ 	.word	0x00000006
        /*0c80*/ 	.word	0x00028840
        /*0c84*/ 	.short	0x010a
        /*0c86*/ 	.byte	0x3f
	.zero		1


	//   ....[44]....
        /*0c88*/ 	.word	0x0000d050
        /*0c8c*/ 	.word	0x00000006
        /*0c90*/ 	.word	0x00028830
        /*0c94*/ 	.short	0x0107
        /*0c96*/ 	.byte	0x3f
	.zero		1


	//   ....[45]....
        /*0c98*/ 	.word	0x0000d110
        /*0c9c*/ 	.word	0x00000006
        /*0ca0*/ 	.word	0x00028830
        /*0ca4*/ 	.short	0x0101
        /*0ca6*/ 	.byte	0x3f
	.zero		1


	//   ....[46]....
        /*0ca8*/ 	.word	0x0000d170
        /*0cac*/ 	.word	0x00000006
        /*0cb0*/ 	.word	0x00028860
        /*0cb4*/ 	.short	0x010a
        /*0cb6*/ 	.byte	0x3f
	.zero		1


	//   ....[47]....
        /*0cb8*/ 	.word	0x0000d710
        /*0cbc*/ 	.word	0x00000006
        /*0cc0*/ 	.word	0x00028850
        /*0cc4*/ 	.short	0x0107
        /*0cc6*/ 	.byte	0x3f
	.zero		1


	//   ....[48]....
        /*0cc8*/ 	.word	0x0000d840
        /*0ccc*/ 	.word	0x00000006
        /*0cd0*/ 	.word	0x00028850
        /*0cd4*/ 	.short	0x0101
        /*0cd6*/ 	.byte	0x3f
	.zero		1


	//   ....[49]....
        /*0cd8*/ 	.word	0x0000da50
        /*0cdc*/ 	.word	0x00000000
        /*0ce0*/ 	.word	0x00028860
        /*0ce4*/ 	.short	0x010a
        /*0ce6*/ 	.byte	0x3f
	.zero		1


	//   ....[50]....
        /*0ce8*/ 	.word	0x0000df80
        /*0cec*/ 	.word	0x00000000
        /*0cf0*/ 	.word	0x00028850
        /*0cf4*/ 	.short	0x0107
        /*0cf6*/ 	.byte	0x3f
	.zero		1


	//   ....[51]....
        /*0cf8*/ 	.word	0x0000e040
        /*0cfc*/ 	.word	0x00000000
        /*0d00*/ 	.word	0x00028850
        /*0d04*/ 	.short	0x0101
        /*0d06*/ 	.byte	0x3f
	.zero		1


	//   ....[52]....
        /*0d08*/ 	.word	0x0000ed80
        /*0d0c*/ 	.word	0x00000004
        /*0d10*/ 	.word	0x00028820
        /*0d14*/ 	.short	0x010a
        /*0d16*/ 	.byte	0x3f
	.zero		1


	//   ....[53]....
        /*0d18*/ 	.word	0x0000ef00
        /*0d1c*/ 	.word	0x00000005
        /*0d20*/ 	.word	0x00028840
        /*0d24*/ 	.short	0x010a
        /*0d26*/ 	.byte	0x3f
	.zero		1


	//   ....[54]....
        /*0d28*/ 	.word	0x0000efa0
        /*0d2c*/ 	.word	0x00000019
        /*0d30*/ 	.word	0x00028840
        /*0d34*/ 	.short	0x010a
        /*0d36*/ 	.byte	0x3f
	.zero		1


	//   ....[55]....
        /*0d38*/ 	.word	0x0000efe0
        /*0d3c*/ 	.word	0x00000005
        /*0d40*/ 	.word	0x00028860
        /*0d44*/ 	.short	0x010a
        /*0d46*/ 	.byte	0x3f
	.zero		1


	//   ....[56]....
        /*0d48*/ 	.word	0x0000f020
        /*0d4c*/ 	.word	0x00000019
        /*0d50*/ 	.word	0x00028860
        /*0d54*/ 	.short	0x010a
        /*0d56*/ 	.byte	0x3f
	.zero		1


	//   ....[57]....
        /*0d58*/ 	.word	0x0000f090
        /*0d5c*/ 	.word	0x00000003
        /*0d60*/ 	.word	0x00028800
        /*0d64*/ 	.short	0x010a
        /*0d66*/ 	.byte	0x3f
	.zero		1


	//   ....[58]....
        /*0d68*/ 	.word	0x0000f0e0
        /*0d6c*/ 	.word	0x00000004
        /*0d70*/ 	.word	0x00028830
        /*0d74*/ 	.short	0x010a
        /*0d76*/ 	.byte	0x3f
	.zero		1


	//   ....[59]....
        /*0d78*/ 	.word	0x0000f140
        /*0d7c*/ 	.word	0x00000003
        /*0d80*/ 	.word	0x00028830
        /*0d84*/ 	.short	0x010a
        /*0d86*/ 	.byte	0x3f
	.zero		1


	//   ....[60]....
        /*0d88*/ 	.word	0x0000f1a0
        /*0d8c*/ 	.word	0x00000003
        /*0d90*/ 	.word	0x00028850
        /*0d94*/ 	.short	0x010a
        /*0d96*/ 	.byte	0x3f
	.zero		1


	//   ....[61]....
        /*0d98*/ 	.word	0x0000f200
        /*0d9c*/ 	.word	0x00000009
        /*0da0*/ 	.word	0x00028850
        /*0da4*/ 	.short	0x010a
        /*0da6*/ 	.byte	0x3f
	.zero		1


	//   ....[62]....
        /*0da8*/ 	.word	0x0000f320
        /*0dac*/ 	.word	0x00000007
        /*0db0*/ 	.word	0x00028840
        /*0db4*/ 	.short	0x010a
        /*0db6*/ 	.byte	0x3f
	.zero		1


	//   ....[63]....
        /*0db8*/ 	.word	0x000108a0
        /*0dbc*/ 	.word	0x00000016
        /*0dc0*/ 	.word	0x00028820
        /*0dc4*/ 	.short	0x010a
        /*0dc6*/ 	.byte	0x3f
	.zero		1


	//   ....[64]....
        /*0dc8*/ 	.word	0x000108f0
        /*0dcc*/ 	.word	0x00000006
        /*0dd0*/ 	.word	0x00028840
        /*0dd4*/ 	.short	0x010a
        /*0dd6*/ 	.byte	0x3f
	.zero		1


	//   ....[65]....
        /*0dd8*/ 	.word	0x00011270
        /*0ddc*/ 	.word	0x00000006
        /*0de0*/ 	.word	0x00028860
        /*0de4*/ 	.short	0x010a
        /*0de6*/ 	.byte	0x3f
	.zero		1


	//   ....[66]....
        /*0de8*/ 	.word	0x00011ce0
        /*0dec*/ 	.word	0x00000000
        /*0df0*/ 	.word	0x00028860
        /*0df4*/ 	.short	0x010a
        /*0df6*/ 	.byte	0x3f
	.zero		1


	//   ....[67]....
        /*0df8*/ 	.word	0x00013100
        /*0dfc*/ 	.word	0x00000004
        /*0e00*/ 	.word	0x00028820
        /*0e04*/ 	.short	0x010a
        /*0e06*/ 	.byte	0x3f
	.zero		1


	//   ....[68]....
        /*0e08*/ 	.word	0x000132a0
        /*0e0c*/ 	.word	0x00000005
        /*0e10*/ 	.word	0x00028840
        /*0e14*/ 	.short	0x010a
        /*0e16*/ 	.byte	0x3f
	.zero		1


	//   ....[69]....
        /*0e18*/ 	.word	0x000132f0
        /*0e1c*/ 	.word	0x00000019
        /*0e20*/ 	.word	0x00028840
        /*0e24*/ 	.short	0x010a
        /*0e26*/ 	.byte	0x3f
	.zero		1


	//   ....[70]....
        /*0e28*/ 	.word	0x00013340
        /*0e2c*/ 	.word	0x00000005
        /*0e30*/ 	.word	0x00028860
        /*0e34*/ 	.short	0x010a
        /*0e36*/ 	.byte	0x3f
	.zero		1


	//----- nvinfo : EIATTR_NUM_MBARRIERS
	.align		4
.L_116:
        /*0e38*/ 	.byte	0x03, 0x38
        /*0e3a*/ 	.short	0x0016


	//----- nvinfo : EIATTR_EXIT_INSTR_OFFSETS
	.align		4
        /*0e3c*/ 	.byte	0x04, 0x1c
        /*0e3e*/ 	.short	(.L_118 - .L_117)


	//   ....[0]....
.L_117:
        /*0e40*/ 	.word	0x000009a0


	//   ....[1]....
        /*0e44*/ 	.word	0x000095e0


	//   ....[2]....
        /*0e48*/ 	.word	0x0000f070


	//----- nvinfo : EIATTR_MAX_THREADS
	.align		4
.L_118:
        /*0e4c*/ 	.byte	0x04, 0x05
        /*0e4e*/ 	.short	(.L_120 - .L_119)
.L_119:
        /*0e50*/ 	.word	0x00000180
        /*0e54*/ 	.word	0x00000001
        /*0e58*/ 	.word	0x00000001


	//----- nvinfo : EIATTR_CRS_STACK_SIZE
	.align		4
.L_120:
        /*0e5c*/ 	.byte	0x04, 0x1e
        /*0e5e*/ 	.short	(.L_122 - .L_121)
.L_121:
        /*0e60*/ 	.word	0x00000000


	//----- nvinfo : EIATTR_CBANK_PARAM_SIZE
	.align		4
.L_122:
        /*0e64*/ 	.byte	0x03, 0x19
        /*0e66*/ 	.short	0x0af0


	//----- nvinfo : EIATTR_PARAM_CBANK
	.align		4
        /*0e68*/ 	.byte	0x04, 0x0a
        /*0e6a*/ 	.short	(.L_124 - .L_123)
	.align		4
.L_123:
        /*0e6c*/ 	.word	index@(.nv.constant0._ZN7cutlass13device_kernelIN5flash11enable_sm90INS1_16FlashAttnFwdSm90INS1_25CollectiveMainloopFwdSm90ILi2EN4cute5tupleIJNS5_1CILi1EEES8_S8_EEENS6_IJNS7_ILi128EEESA_SA_EEELi128ENS_10bfloat16_tEfNS_4arch4Sm90ELb0ELb0ELb0ELb1ELb1ELb0ELb0ELb1ELb1ELb1ELb1ELb0EEENS1_21CollectiveEpilogueFwdISB_S9_SC_SE_Li256ELb1ELb1ELb1ELb0EEENS1_36VarlenDynamicPersistentTileSchedulerILi128ELi128ELi256ELi128ELb1ELb1ELb1ELb0ELb1ELb1EEEEEEEEEvNT_6ParamsE)
        /*0e70*/ 	.short	0x0210
        /*0e72*/ 	.short	0x0af0


	//----- nvinfo : EIATTR_SW_WAR
	.align		4
.L_124:
        /*0e74*/ 	.byte	0x04, 0x36
        /*0e76*/ 	.short	(.L_126 - .L_125)
.L_125:
        /*0e78*/ 	.word	0x00000008
.L_126:


//--------------------- .nv.info._ZN7cutlass13device_kernelIN5flash11enable_sm90INS1_16FlashAttnFwdSm90INS1_25CollectiveMainloopFwdSm90ILi2EN4cute5tupleIJNS5_1CILi1EEES8_S8_EEENS6_IJNS7_ILi128EEESA_SA_EEELi128ENS_10bfloat16_tEfNS_4arch4Sm90ELb0ELb0ELb0ELb1ELb1ELb1ELb0ELb1ELb1ELb1ELb1ELb0EEENS1_21CollectiveEpilogueFwdISB_S9_SC_SE_Li256ELb1ELb1ELb1ELb0EEENS1_36VarlenDynamicPersistentTileSchedulerILi128ELi128ELi256ELi128ELb1ELb1ELb1ELb0ELb1ELb1EEEEEEEEEvNT_6ParamsE --------------------------
	.section	.nv.info._ZN7cutlass13device_kernelIN5flash11enable_sm90INS1_16FlashAttnFwdSm90INS1_25CollectiveMainloopFwdSm90ILi2EN4cute5tupleIJNS5_1CILi1EEES8_S8_EEENS6_IJNS7_ILi128EEESA_SA_EEELi128ENS_10bfloat16_tEfNS_4arch4Sm90ELb0ELb0ELb0ELb1ELb1ELb1ELb0ELb1ELb1ELb1ELb1ELb0EEENS1_21CollectiveEpilogueFwdISB_S9_SC_SE_Li256ELb1ELb1ELb1ELb0EEENS1_36VarlenDynamicPersistentTileSchedulerILi128ELi128ELi256ELi128ELb1ELb1ELb1ELb0ELb1ELb1EEEEEEEEEvNT_6ParamsE,"",@"SHT_CUDA_INFO"
	.sectionflags	@""
	.align	4


	//----- nvinfo : EIATTR_CUDA_API_VERSION
	.align		4
        /*0000*/ 	.byte	0x04, 0x37
        /*0002*/ 	.short	(.L_128 - .L_127)
.L_127:
        /*0004*/ 	.word	0x00000082


	//----- nvinfo : EIATTR_KPARAM_INFO
	.align		4
.L_128:
        /*0008*/ 	.byte	0x04, 0x17
        /*000a*/ 	.short	(.L_130 - .L_129)
.L_129:
        /*000c*/ 	.word	0x00000000
        /*0010*/ 	.short	0x0000
        /*0012*/ 	.short	0x0070
        /*0014*/ 	.byte	0x00, 0xf0, 0x01, 0x2a


	//----- nvinfo : EIATTR_SPARSE_MMA_MASK
	.align		4
.L_130:
        /*0018*/ 	.byte	0x03, 0x50
        /*001a*/ 	.short	0x0000


	//----- nvinfo : EIATTR_MAXREG_COUNT
	.align		4
        /*001c*/ 	.byte	0x03, 0x1b
        /*001e*/ 	.short	0x00a8


	//----- nvinfo : EIATTR_NUM_BARRIERS
	.align		4
        /*0020*/ 	.byte	0x02, 0x4c
        /*0022*/ 	.byte	0x10
	.zero		1


	//----- nvinfo : EIATTR_EXTERNS
	.align		4
        /*0024*/ 	.byte	0x04, 0x0f
        /*0026*/ 	.short	(.L_132 - .L_131)


	//   ....[0]....
	.align		4
.L_131:
        /*0028*/ 	.word	index@(__assertfail)


	//----- nvinfo : EIATTR_ANNOTATIONS
	.align		4
.L_132:
        /*002c*/ 	.byte	0x04, 0x55
        /*002e*/ 	.short	(.L_134 - .L_133)


	//   ....[0]....
.L_133:
        /* <DEDUP_REMOVED lines=24> */
        /*01a4*/ 	.byte	0x20, 0xba, 0x01, 0x00


	//----- nvinfo : EIATTR_MERCURY_ISA_VERSION
	.align		4
.L_134:
        /*01a8*/ 	.byte	0x03, 0x5f
        /*01aa*/ 	.short	0x0101


	//----- nvinfo : EIATTR_UNUSED_LOAD_BYTE_OFFSET
	.align		4
        /*01ac*/ 	.byte	0x04, 0x44
        /*01ae*/ 	.short	(.L_136 - .L_135)


	//   ....[0]....
.L_135:
        /*01b0*/ 	.word	0x00000a70
        /*01b4*/ 	.word	0x0000fff0


	//   ....[1]....
        /*01b8*/ 	.word	0x00011f30
        /*01bc*/ 	.word	0x0000fff0


	//----- nvinfo : EIATTR_INT_WARP_WIDE_INSTR_OFFSETS
	.align		4
.L_136:
        /*01c0*/ 	.byte	0x04, 0x31
        /*01c2*/ 	.short	(.L_138 - .L_137)


	//   ....[0]....
.L_137:
        /*01c4*/ 	.word	0x00000130


	//   ....[1]....
        /*01c8*/ 	.word	0x00000170


	//   ....[2]....
        /*01cc*/ 	.word	0x000001e0


	//   ....[3]....
        /*01d0*/ 	.word	0x00017760


	//   ....[4]....
        /*01d4*/ 	.word	0x000177f0


	//   ....[5]....
        /*01d8*/ 	.word	0x0001a640


	//   ....[6]....
        /*01dc*/ 	.word	0x0001a6d0


	//----- nvinfo : EIATTR_COOP_GROUP_MASK_REGIDS
	.align		4
.L_138:
        /*01e0*/ 	.byte	0x04, 0x29
        /*01e2*/ 	.short	(.L_140 - .L_139)


	//   ....[0]....
.L_139:
        /*01e4*/ 	.word	0xffffffff


	//   ....[1]....
        /*01e8*/ 	.word	0xffffffff


	//   ....[2]....
        /*01ec*/ 	.word	0xffffffff


	//   ....[3]....
        /*01f0*/ 	.word	0xffffffff


	//   ....[4]....
        /*01f4*/ 	.word	0xffffffff


	//   ....[5]....
        /*01f8*/ 	.word	0xffffffff


	//   ....[6]....
        /*01fc*/ 	.word	0xffffffff


	//   ....[7]....
        /*0200*/ 	.word	0xffffffff


	//   ....[8]....
        /*0204*/ 	.word	0xffffffff


	//   ....[9]....
        /*0208*/ 	.word	0xffffffff


	//   ....[10]....
        /*020c*/ 	.word	0xffffffff


	//   ....[11]....
        /*0210*/ 	.word	0xffffffff


	//   ....[12]....
        /*0214*/ 	.word	0xffffffff


	//   ....[13]....
        /*0218*/ 	.word	0xffffffff


	//   ....[14]....
        /*021c*/ 	.word	0xffffffff


	//   ....[15]....
        /*0220*/ 	.word	0xffffffff


	//   ....[16]....
        /*0224*/ 	.word	0xffffffff


	//   ....[17]....
        /*0228*/ 	.word	0xffffffff


	//   ....[18]....
        /*022c*/ 	.word	0xffffffff


	//   ....[19]....
        /*0230*/ 	.word	0xffffffff


	//   ....[20]....
        /*0234*/ 	.word	0xffffffff


	//   ....[21]....
        /*0238*/ 	.word	0xffffffff


	//   ....[22]....
        /*023c*/ 	.word	0xffffffff


	//   ....[23]....
        /*0240*/ 	.word	0xffffffff


	//   ....[24]....
        /*0244*/ 	.word	0xffffffff


	//   ....[25]....
        /*0248*/ 	.word	0xffffffff


	//   ....[26]....
        /*024c*/ 	.word	0xffffffff


	//   ....[27]....
        /*0250*/ 	.word	0xffffffff


	//   ....[28]....
        /*0254*/ 	.word	0xffffffff


	//   ....[29]....
        /*0258*/ 	.word	0xffffffff


	//   ....[30]....
        /*025c*/ 	.word	0xffffffff


	//   ....[31]....
        /*0260*/ 	.word	0xffffffff


	//   ....[32]....
        /*0264*/ 	.word	0xffffffff


	//   ....[33]....
        /*0268*/ 	.word	0xffffffff


	//   ....[34]....
        /*026c*/ 	.word	0xffffffff


	//   ....[35]....
        /*0270*/ 	.word	0xffffffff


	//   ....[36]....
        /*0274*/ 	.word	0xffffffff


	//   ....[37]....
        /*0278*/ 	.word	0xffffffff


	//   ....[38]....
        /*027c*/ 	.word	0xffffffff


	//   ....[39]....
        /*0280*/ 	.word	0xffffffff


	//   ....[40]....
        /*0284*/ 	.word	0xffffffff


	//   ....[41]....
        /*0288*/ 	.word	0xffffffff


	//   ....[42]....
        /*028c*/ 	.word	0xffffffff


	//   ....[43]....
        /*0290*/ 	.word	0xffffffff


	//   ....[44]....
        /*0294*/ 	.word	0xffffffff


	//   ....[45]....
        /*0298*/ 	.word	0xffffffff


	//   ....[46]....
        /*029c*/ 	.word	0xffffffff


	//   ....[47]....
        /*02a0*/ 	.word	0xffffffff


	//   ....[48]....
        /*02a4*/ 	.word	0xffffffff


	//   ....[49]....
        /*02a8*/ 	.word	0xffffffff


	//   ....[50]....
        /*02ac*/ 	.word	0xffffffff


	//   ....[51]....
        /*02b0*/ 	.word	0xffffffff


	//   ....[52]....
        /*02b4*/ 	.word	0xffffffff


	//   ....[53]....
        /*02b8*/ 	.word	0xffffffff


	//   ....[54]....
        /*02bc*/ 	.word	0xffffffff


	//   ....[55]....
        /*02c0*/ 	.word	0xffffffff


	//   ....[56]....
        /*02c4*/ 	.word	0xffffffff


	//   ....[57]....
        /*02c8*/ 	.word	0xffffffff


	//   ....[58]....
        /*02cc*/ 	.word	0xffffffff


	//   ....[59]....
        /*02d0*/ 	.word	0xffffffff


	//   ....[60]....
        /*02d4*/ 	.word	0xffffffff


	//   ....[61]....
        /*02d8*/ 	.word	0xffffffff


	//   ....[62]....
        /*02dc*/ 	.word	0xffffffff


	//   ....[63]....
        /*02e0*/ 	.word	0xffffffff


	//   ....[64]....
        /*02e4*/ 	.word	0xffffffff


	//   ....[65]....
        /*02e8*/ 	.word	0xffffffff


	//   ....[66]....
        /*02ec*/ 	.word	0xffffffff


	//   ....[67]....
        /*02f0*/ 	.word	0xffffffff


	//   ....[68]....
        /*02f4*/ 	.word	0xffffffff


	//   ....[69]....
        /*02f8*/ 	.word	0xffffffff


	//   ....[70]....
        /*02fc*/ 	.word	0xffffffff


	//   ....[71]....
        /*0300*/ 	.word	0xffffffff


	//   ....[72]....
        /*0304*/ 	.word	0xffffffff


	//   ....[73]....
        /*0308*/ 	.word	0xffffffff


	//   ....[74]....
        /*030c*/ 	.word	0xffffffff


	//   ....[75]....
        /*0310*/ 	.word	0xffffffff


	//   ....[76]....
        /*0314*/ 	.word	0xffffffff


	//   ....[77]....
        /*0318*/ 	.word	0xffffffff


	//   ....[78]....
        /*031c*/ 	.word	0xffffffff


	//   ....[79]....
        /*0320*/ 	.word	0xffffffff


	//   ....[80]....
        /*0324*/ 	.word	0xffffffff


	//   ....[81]....
        /*0328*/ 	.word	0xffffffff


	//   ....[82]....
        /*032c*/ 	.word	0xffffffff


	//   ....[83]....
        /*0330*/ 	.word	0xffffffff


	//   ....[84]....
        /*0334*/ 	.word	0xffffffff


	//   ....[85]....
        /*0338*/ 	.word	0xffffffff


	//   ....[86]....
        /*033c*/ 	.word	0xffffffff


	//   ....[87]....
        /*0340*/ 	.word	0xffffffff


	//   ....[88]....
        /*0344*/ 	.word	0xffffffff


	//   ....[89]....
        /*0348*/ 	.word	0xffffffff


	//   ....[90]....
        /*034c*/ 	.word	0xffffffff


	//   ....[91]....
        /*0350*/ 	.word	0xffffffff


	//   ....[92]....
        /*0354*/ 	.word	0xffffffff


	//   ....[93]....
        /*0358*/ 	.word	0xffffffff


	//   ....[94]....
        /*035c*/ 	.word	0xffffffff


	//   ....[95]....
        /*0360*/ 	.word	0xffffffff


	//   ....[96]....
        /*0364*/ 	.word	0xffffffff


	//   ....[97]....
        /*0368*/ 	.word	0xffffffff


	//   ....[98]....
        /*036c*/ 	.word	0xffffffff


	//   ....[99]....
        /*0370*/ 	.word	0xffffffff


	//   ....[100]....
        /*0374*/ 	.word	0xffffffff


	//   ....[101]....
        /*0378*/ 	.word	0xffffffff


	//   ....[102]....
        /*037c*/ 	.word	0xffffffff


	//   ....[103]....
        /*0380*/ 	.word	0xffffffff


	//   ....[104]....
        /*0384*/ 	.word	0xffffffff


	//   ....[105]....
        /*0388*/ 	.word	0xffffffff


	//   ....[106]....
        /*038c*/ 	.word	0xffffffff


	//   ....[107]....
        /*0390*/ 	.word	0xffffffff


	//   ....[108]....
        /*0394*/ 	.word	0xffffffff


	//   ....[109]....
        /*0398*/ 	.word	0xffffffff


	//   ....[110]....
        /*039c*/ 	.word	0xffffffff


	//   ....[111]....
        /*03a0*/ 	.word	0xffffffff


	//   ....[112]....
        /*03a4*/ 	.word	0xffffffff


	//   ....[113]....
        /*03a8*/ 	.word	0xffffffff


	//   ....[114]....
        /*03ac*/ 	.word	0xffffffff


	//   ....[115]....
        /*03b0*/ 	.word	0xffffffff


	//   ....[116]....
        /*03b4*/ 	.word	0xffffffff


	//   ....[117]....
        /*03b8*/ 	.word	0xffffffff


	//   ....[118]....
        /*03bc*/ 	.word	0xffffffff


	//   ....[119]....
        /*03c0*/ 	.word	0xffffffff


	//   ....[120]....
        /*03c4*/ 	.word	0xffffffff


	//   ....[121]....
        /*03c8*/ 	.word	0xffffffff


	//   ....[122]....
        /*03cc*/ 	.word	0xffffffff


	//   ....[123]....
        /*03d0*/ 	.word	0xffffffff


	//   ....[124]....
        /*03d4*/ 	.word	0xffffffff


	//   ....[125]....
        /*03d8*/ 	.word	0xffffffff


	//   ....[126]....
        /*03dc*/ 	.word	0xffffffff


	//   ....[127]....
        /*03e0*/ 	.word	0xffffffff


	//   ....[128]....
        /*03e4*/ 	.word	0xffffffff


	//   ....[129]....
        /*03e8*/ 	.word	0xffffffff


	//   ....[130]....
        /*03ec*/ 	.word	0xffffffff


	//   ....[131]....
        /*03f0*/ 	.word	0xffffffff


	//   ....[132]....
        /*03f4*/ 	.word	0xffffffff


	//   ....[133]....
        /*03f8*/ 	.word	0xffffffff


	//   ....[134]....
        /*03fc*/ 	.word	0xffffffff


	//   ....[135]....
        /*0400*/ 	.word	0xffffffff


	//   ....[136]....
        /*0404*/ 	.word	0xffffffff


	//   ....[137]....
        /*0408*/ 	.word	0xffffffff


	//   ....[138]....
        /*040c*/ 	.word	0xffffffff


	//   ....[139]....
        /*0410*/ 	.word	0xffffffff


	//   ....[140]....
        /*0414*/ 	.word	0xffffffff


	//   ....[141]....
        /*0418*/ 	.word	0xffffffff


	//   ....[142]....
        /*041c*/ 	.word	0xffffffff


	//   ....[143]....
        /*0420*/ 	.word	0xffffffff


	//   ....[144]....
        /*0424*/ 	.word	0xffffffff


	//   ....[145]....
        /*0428*/ 	.word	0xffffffff


	//   ....[146]....
        /*042c*/ 	.word	0xffffffff


	//   ....[147]....
        /*0430*/ 	.word	0xffffffff


	//   ....[148]....
        /*0434*/ 	.word	0xffffffff


	//   ....[149]....
        /*0438*/ 	.word	0xffffffff


	//   ....[150]....
        /*043c*/ 	.word	0xffffffff


	//   ....[151]....
        /*0440*/ 	.word	0xffffffff


	//   ....[152]....
        /*0444*/ 	.word	0xffffffff


	//   ....[153]....
        /*0448*/ 	.word	0xffffffff


	//   ....[154]....
        /*044c*/ 	.word	0xffffffff


	//   ....[155]....
        /*0450*/ 	.word	0xffffffff


	//   ....[156]....
        /*0454*/ 	.word	0xffffffff


	//   ....[157]....
        /*0458*/ 	.word	0xffffffff


	//   ....[158]....
        /*045c*/ 	.word	0xffffffff


	//   ....[159]....
        /*0460*/ 	.word	0xffffffff


	//   ....[160]....
        /*0464*/ 	.word	0xffffffff


	//   ....[161]....
        /*0468*/ 	.word	0xffffffff


	//   ....[162]....
        /*046c*/ 	.word	0xffffffff


	//   ....[163]....
        /*0470*/ 	.word	0xffffffff


	//   ....[164]....
        /*0474*/ 	.word	0xffffffff


	//   ....[165]....
        /*0478*/ 	.word	0xffffffff


	//   ....[166]....
        /*047c*/ 	.word	0xffffffff


	//   ....[167]....
        /*0480*/ 	.word	0xffffffff


	//   ....[168]....
        /*0484*/ 	.word	0xffffffff


	//   ....[169]....
        /*0488*/ 	.word	0xffffffff


	//   ....[170]....
        /*048c*/ 	.word	0xffffffff


	//   ....[171]....
        /*0490*/ 	.word	0xffffffff


	//   ....[172]....
        /*0494*/ 	.word	0xffffffff


	//   ....[173]....
        /*0498*/ 	.word	0xffffffff


	//   ....[174]....
        /*049c*/ 	.word	0xffffffff


	//   ....[175]....
        /*04a0*/ 	.word	0xffffffff


	//   ....[176]....
        /*04a4*/ 	.word	0xffffffff


	//   ....[177]....
        /*04a8*/ 	.word	0xffffffff


	//   ....[178]....
        /*04ac*/ 	.word	0xffffffff


	//   ....[179]....
        /*04b0*/ 	.word	0xffffffff


	//   ....[180]....
        /*04b4*/ 	.word	0xffffffff


	//   ....[181]....
        /*04b8*/ 	.word	0xffffffff


	//   ....[182]....
        /*04bc*/ 	.word	0xffffffff


	//   ....[183]....
        /*04c0*/ 	.word	0xffffffff


	//   ....[184]....
        /*04c4*/ 	.word	0xffffffff


	//   ....[185]....
        /*04c8*/ 	.word	0xffffffff


	//   ....[186]....
        /*04cc*/ 	.word	0xffffffff


	//   ....[187]....
        /*04d0*/ 	.word	0xffffffff


	//   ....[188]....
        /*04d4*/ 	.word	0xffffffff


	//   ....[189]....
        /*04d8*/ 	.word	0xffffffff


	//   ....[190]....
        /*04dc*/ 	.word	0xffffffff


	//   ....[191]....
        /*04e0*/ 	.word	0xffffffff


	//   ....[192]....
        /*04e4*/ 	.word	0xffffffff


	//   ....[193]....
        /*04e8*/ 	.word	0xffffffff


	//   ....[194]....
        /*04ec*/ 	.word	0xffffffff


	//   ....[195]....
        /*04f0*/ 	.word	0xffffffff


	//   ....[196]....
        /*04f4*/ 	.word	0xffffffff


	//   ....[197]....
        /*04f8*/ 	.word	0xffffffff


	//   ....[198]....
        /*04fc*/ 	.word	0xffffffff


	//   ....[199]....
        /*0500*/ 	.word	0xffffffff


	//   ....[200]....
        /*0504*/ 	.word	0xffffffff


	//   ....[201]....
        /*0508*/ 	.word	0x0500000f


	//   ....[202]....
        /*050c*/ 	.word	0x0500000f


	//   ....[203]....
        /*0510*/ 	.word	0x0500000f


	//   ....[204]....
        /*0514*/ 	.word	0x0500000f


	//   ....[205]....
        /*0518*/ 	.word	0x0500000f


	//   ....[206]....
        /*051c*/ 	.word	0x0500000f


	//   ....[207]....
        /*0520*/ 	.word	0x0500000f


	//   ....[208]....
        /*0524*/ 	.word	0x0500000f


	//   ....[209]....
        /*0528*/ 	.word	0x0500000f


	//   ....[210]....
        /*052c*/ 	.word	0x0500000f


	//   ....[211]....
        /*0530*/ 	.word	0x0500000f


	//   ....[212]....
        /*0534*/ 	.word	0x0500000f


	//   ....[213]....
        /*0538*/ 	.word	0x0500000f


	//   ....[214]....
        /*053c*/ 	.word	0x0500000f


	//   ....[215]....
        /*0540*/ 	.word	0x0500000f


	//   ....[216]....
        /*0544*/ 	.word	0x0500000f


	//   ....[217]....
        /*0548*/ 	.word	0x0500000f


	//   ....[218]....
        /*054c*/ 	.word	0x0500000f


	//   ....[219]....
        /*0550*/ 	.word	0x0500000f


	//   ....[220]....
        /*0554*/ 	.word	0x0500000f


	//   ....[221]....
        /*0558*/ 	.word	0x0500000f


	//   ....[222]....
        /*055c*/ 	.word	0x0500000f


	//   ....[223]....
        /*0560*/ 	.word	0x0500000f


	//   ....[224]....
        /*0564*/ 	.word	0x0500000f


	//   ....[225]....
        /*0568*/ 	.word	0x0500000f


	//   ....[226]....
        /*056c*/ 	.word	0x0500000f


	//   ....[227]....
        /*0570*/ 	.word	0x0500000f


	//   ....[228]....
        /*0574*/ 	.word	0x0500000f


	//   ....[229]....
        /*0578*/ 	.word	0x0500000f


	//   ....[230]....
        /*057c*/ 	.word	0x0500000f


	//   ....[231]....
        /*0580*/ 	.word	0x0500000f


	//   ....[232]....
        /*0584*/ 	.word	0x0500000f


	//   ....[233]....
        /*0588*/ 	.word	0x0500000f


	//   ....[234]....
        /*058c*/ 	.word	0x0500000f


	//   ....[235]....
        /*0590*/ 	.word	0x0500000f


	//   ....[236]....
        /*0594*/ 	.word	0x0500000f


	//   ....[237]....
        /*0598*/ 	.word	0x0500000f


	//   ....[238]....
        /*059c*/ 	.word	0x0500000f


	//   ....[239]....
        /*05a0*/ 	.word	0x0500000f


	//   ....[240]....
        /*05a4*/ 	.word	0x0500000f


	//   ....[241]....
        /*05a8*/ 	.word	0x0500000f


	//   ....[242]....
        /*05ac*/ 	.word	0x0500000f


	//   ....[243]....
        /*05b0*/ 	.word	0x0500000f


	//   ....[244]....
        /*05b4*/ 	.word	0x0500000f


	//   ....[245]....
        /*05b8*/ 	.word	0x0500000f


	//   ....[246]....
        /*05bc*/ 	.word	0x0500000f


	//   ....[247]....
        /*05c0*/ 	.word	0x0500000f


	//   ....[248]....
        /*05c4*/ 	.word	0x0500000f


	//   ....[249]....
        /*05c8*/ 	.word	0x0500000f


	//   ....[250]....
        /*05cc*/ 	.word	0x0500000f


	//   ....[251]....
        /*05d0*/ 	.word	0x0500000f


	//   ....[252]....
        /*05d4*/ 	.word	0x0500000f


	//   ....[253]....
        /*05d8*/ 	.word	0x0500000f


	//   ....[254]....
        /*05dc*/ 	.word	0x0500000f


	//   ....[255]....
        /*05e0*/ 	.word	0x0500000f


	//   ....[0]....
        /*05e4*/ 	.word	0x0500000f


	//   ....[1]....
        /*05e8*/ 	.word	0x0500000f


	//   ....[2]....
        /*05ec*/ 	.word	0x0500000f


	//   ....[3]....
        /*05f0*/ 	.word	0x0500000f


	//   ....[4]....
        /*05f4*/ 	.word	0x0500000f


	//   ....[5]....
        /*05f8*/ 	.word	0x0500000f


	//   ....[6]....
        /*05fc*/ 	.word	0x0500000f


	//   ....[7]....
        /*0600*/ 	.word	0x0500000f


	//   ....[8]....
        /*0604*/ 	.word	0x0500000f


	//   ....[9]....
        /*0608*/ 	.word	0x0500000f


	//   ....[10]....
        /*060c*/ 	.word	0x0500000f


	//   ....[11]....
        /*0610*/ 	.word	0x0500000f


	//   ....[12]....
        /*0614*/ 	.word	0x0500000f


	//   ....[13]....
        /*0618*/ 	.word	0x0500000f


	//   ....[14]....
        /*061c*/ 	.word	0x0500000f


	//   ....[15]....
        /*0620*/ 	.word	0x0500000f


	//   ....[16]....
        /*0624*/ 	.word	0x0500000f


	//   ....[17]....
        /*0628*/ 	.word	0x0500000f


	//   ....[18]....
        /*062c*/ 	.word	0x0500000f


	//   ....[19]....
        /*0630*/ 	.word	0x0500000f


	//   ....[20]....
        /*0634*/ 	.word	0x0500000f


	//   ....[21]....
        /*0638*/ 	.word	0x0500000f


	//   ....[22]....
        /*063c*/ 	.word	0x0500000f


	//   ....[23]....
        /*0640*/ 	.word	0x0500000f


	//   ....[24]....
        /*0644*/ 	.word	0x0500000f


	//   ....[25]....
        /*0648*/ 	.word	0x0500000f


	//   ....[26]....
        /*064c*/ 	.word	0x0500000f


	//   ....[27]....
        /*0650*/ 	.word	0x0500000f


	//   ....[28]....
        /*0654*/ 	.word	0x0500000f


	//   ....[29]....
        /*0658*/ 	.word	0x0500000f


	//   ....[30]....
        /*065c*/ 	.word	0x0500000f


	//   ....[31]....
        /*0660*/ 	.word	0x0500000f


	//   ....[32]....
        /*0664*/ 	.word	0x0500000f


	//   ....[33]....
        /*0668*/ 	.word	0x0500000f


	//   ....[34]....
        /*066c*/ 	.word	0x0500000f


	//   ....[35]....
        /*0670*/ 	.word	0x0500000f


	//   ....[36]....
        /*0674*/ 	.word	0x0500000f


	//   ....[37]....
        /*0678*/ 	.word	0x0500000f


	//   ....[38]....
        /*067c*/ 	.word	0x0500000f


	//   ....[39]....
        /*0680*/ 	.word	0x0500000f


	//   ....[40]....
        /*0684*/ 	.word	0x0500000f


	//   ....[41]....
        /*0688*/ 	.word	0x0500000f


	//   ....[42]....
        /*068c*/ 	.word	0x0500000f


	//   ....[43]....
        /*0690*/ 	.word	0x0500000f


	//   ....[44]....
        /*0694*/ 	.word	0x0500000f


	//   ....[45]....
        /*0698*/ 	.word	0x0500000f


	//   ....[46]....
        /*069c*/ 	.word	0x0500000f


	//   ....[47]....
        /*06a0*/ 	.word	0x0500000f


	//   ....[48]....
        /*06a4*/ 	.word	0x0500000f


	//   ....[49]....
        /*06a8*/ 	.word	0x0500000f


	//   ....[50]....
        /*06ac*/ 	.word	0x0500000f


	//   ....[51]....
        /*06b0*/ 	.word	0x0500000f


	//   ....[52]....
        /*06b4*/ 	.word	0x0500000f


	//   ....[53]....
        /*06b8*/ 	.word	0x0500000f


	//   ....[54]....
        /*06bc*/ 	.word	0x0500000f


	//   ....[55]....
        /*06c0*/ 	.word	0x0500000f


	//   ....[56]....
        /*06c4*/ 	.word	0x0500000f


	//   ....[57]....
        /*06c8*/ 	.word	0x0500000f


	//   ....[58]....
        /*06cc*/ 	.word	0x0500000f


	//   ....[59]....
        /*06d0*/ 	.word	0x0500000f


	//   ....[60]....
        /*06d4*/ 	.word	0x0500000f


	//   ....[61]....
        /*06d8*/ 	.word	0x0500000f


	//   ....[62]....
        /*06dc*/ 	.word	0x0500000f


	//   ....[63]....
        /*06e0*/ 	.word	0x0500000f


	//   ....[64]....
        /*06e4*/ 	.word	0x0500000f


	//   ....[65]....
        /*06e8*/ 	.word	0x0500000f


	//   ....[66]....
        /*06ec*/ 	.word	0x0500000f


	//   ....[67]....
        /*06f0*/ 	.word	0x0500000f


	//   ....[68]....
        /*06f4*/ 	.word	0x0500000f


	//   ....[69]....
        /*06f8*/ 	.word	0x0500000f


	//   ....[70]....
        /*06fc*/ 	.word	0x0500000f


	//   ....[71]....
        /*0700*/ 	.word	0x0500000f


	//   ....[72]....
        /*0704*/ 	.word	0x0500000f


	//   ....[73]....
        /*0708*/ 	.word	0x0500000f


	//   ....[74]....
        /*070c*/ 	.word	0x0500000f


	//   ....[75]....
        /*0710*/ 	.word	0x0500000f


	//   ....[76]....
        /*0714*/ 	.word	0x0500000f


	//   ....[77]....
        /*0718*/ 	.word	0x0500000f


	//   ....[78]....
        /*071c*/ 	.word	0x0500000f


	//   ....[79]....
        /*0720*/ 	.word	0x0500000f


	//   ....[80]....
        /*0724*/ 	.word	0x0500000f


	//   ....[81]....
        /*0728*/ 	.word	0x0500000f


	//   ....[82]....
        /*072c*/ 	.word	0x0500000f


	//   ....[83]....
        /*0730*/ 	.word	0x0500000f


	//   ....[84]....
        /*0734*/ 	.word	0x0500000f


	//   ....[85]....
        /*0738*/ 	.word	0x0500000f


	//   ....[86]....
        /*073c*/ 	.word	0x0500000f


	//   ....[87]....
        /*0740*/ 	.word	0x0500000f


	//   ....[88]....
        /*0744*/ 	.word	0x0500000f


	//   ....[89]....
        /*0748*/ 	.word	0x0500000f


	//   ....[90]....
        /*074c*/ 	.word	0x0500000f


	//   ....[91]....
        /*0750*/ 	.word	0x0500000f


	//   ....[92]....
        /*0754*/ 	.word	0x0500000f


	//   ....[93]....
        /*0758*/ 	.word	0x0500000f


	//   ....[94]....
        /*075c*/ 	.word	0x0500000f


	//   ....[95]....
        /*0760*/ 	.word	0x0500000f


	//   ....[96]....
        /*0764*/ 	.word	0x0500000f


	//   ....[97]....
        /*0768*/ 	.word	0x0500000f


	//   ....[98]....
        /*076c*/ 	.word	0x0500000f


	//----- nvinfo : EIATTR_COOP_GROUP_INSTR_OFFSETS
	.align		4
.L_140:
        /*0770*/ 	.byte	0x04, 0x28
        /*0772*/ 	.short	(.L_142 - .L_141)


	//   ....[0]....
.L_141:
        /*0774*/ 	.word	0x00000070


	//   ....[1]....
        /*0778*/ 	.word	0x00000140


	//   ....[2]....
        /*077c*/ 	.word	0x00000190


	//   ....[3]....
        /*0780*/ 	.word	0x000003c0


	//   ....[4]....
        /*0784*/ 	.word	0x00000520


	//   ....[5]....
        /*0788*/ 	.word	0x00000640


	//   ....[6]....
        /*078c*/ 	.word	0x000007a0


	//   ....[7]....
        /*0790*/ 	.word	0x00003480


	//   ....[8]....
        /*0794*/ 	.word	0x00003490


	//   ....[9]....
        /*0798*/ 	.word	0x00003bf0


	//   ....[10]....
        /*079c*/ 	.word	0x00003c00


	//   ....[11]....
        /*07a0*/ 	.word	0x00004370


	//   ....[12]....
        /*07a4*/ 	.word	0x00004380


	//   ....[13]....
        /*07a8*/ 	.word	0x00004ae0


	//   ....[14]....
        /*07ac*/ 	.word	0x00004af0


	//   ....[15]....
        /*07b0*/ 	.word	0x00005c70


	//   ....[16]....
        /*07b4*/ 	.word	0x00005c80


	//   ....[17]....
        /*07b8*/ 	.word	0x00006470


	//   ....[18]....
        /*07bc*/ 	.word	0x00006480


	//   ....[19]....
        /*07c0*/ 	.word	0x00006c70


	//   ....[20]....
        /*07c4*/ 	.word	0x00006c80


	//   ....[21]....
        /*07c8*/ 	.word	0x00007460


	//   ....[22]....
        /*07cc*/ 	.word	0x00007470


	//   ....[23]....
        /*07d0*/ 	.word	0x00007e90


	//   ....[24]....
        /*07d4*/ 	.word	0x00007ea0


	//   ....[25]....
        /*07d8*/ 	.word	0x00007fb0


	//   ....[26]....
        /*07dc*/ 	.word	0x00007fc0


	//   ....[27]....
        /*07e0*/ 	.word	0x000080e0


	//   ....[28]....
        /*07e4*/ 	.word	0x000080f0


	//   ....[29]....
        /*07e8*/ 	.word	0x00008210


	//   ....[30]....
        /*07ec*/ 	.word	0x00008220


	//   ....[31]....
        /*07f0*/ 	.word	0x000085a0


	//   ....[32]....
        /*07f4*/ 	.word	0x000085c0


	//   ....[33]....
        /*07f8*/ 	.word	0x000086a0


	//   ....[34]....
        /*07fc*/ 	.word	0x000086c0


	//   ....[35]....
        /*0800*/ 	.word	0x000087a0


	//   ....[36]....
        /*0804*/ 	.word	0x000087c0


	//   ....[37]....
        /*0808*/ 	.word	0x000088a0


	//   ....[38]....
        /*080c*/ 	.word	0x000088c0


	//   ....[39]....
        /*0810*/ 	.word	0x00009050


	//   ....[40]....
        /*0814*/ 	.word	0x000095e0


	//   ....[41]....
        /*0818*/ 	.word	0x000095f0


	//   ....[42]....
        /*081c*/ 	.word	0x00009600


	//   ....[43]....
        /*0820*/ 	.word	0x00009610


	//   ....[44]....
        /*0824*/ 	.word	0x0000b040


	//   ....[45]....
        /*0828*/ 	.word	0x0000b050


	//   ....[46]....
        /*082c*/ 	.word	0x0000b060


	//   ....[47]....
        /*0830*/ 	.word	0x0000b070


	//   ....[48]....
        /*0834*/ 	.word	0x0000dd10


	//   ....[49]....
        /*0838*/ 	.word	0x0000de10


	//   ....[50]....
        /*083c*/ 	.word	0x0000e350


	//   ....[51]....
        /*0840*/ 	.word	0x0000e3c0


	//   ....[52]....
        /*0844*/ 	.word	0x0000ff90


	//   ....[53]....
        /*0848*/ 	.word	0x0000ffa0


	//   ....[54]....
        /*084c*/ 	.word	0x0000ffd0


	//   ....[55]....
        /*0850*/ 	.word	0x0000ffe0


	//   ....[56]....
        /*0854*/ 	.word	0x00011520


	//   ....[57]....
        /*0858*/ 	.word	0x00011560


	//   ....[58]....
        /*085c*/ 	.word	0x00011610


	//   ....[59]....
        /*0860*/ 	.word	0x00011920


	//   ....[60]....
        /*0864*/ 	.word	0x000129e0


	//   ....[61]....
        /*0868*/ 	.word	0x00012a00


	//   ....[62]....
        /*086c*/ 	.word	0x00012a10


	//   ....[63]....
        /*0870*/ 	.word	0x00012a20


	//   ....[64]....
        /*0874*/ 	.word	0x000130d0


	//   ....[65]....
        /*0878*/ 	.word	0x000130e0


	//   ....[66]....
        /*087c*/ 	.word	0x000131e0


	//   ....[67]....
        /*0880*/ 	.word	0x000131f0


	//   ....[68]....
        /*0884*/ 	.word	0x00013300


	//   ....[69]....
        /*0888*/ 	.word	0x00013310


	//   ....[70]....
        /*088c*/ 	.word	0x00013420


	//   ....[71]....
        /*0890*/ 	.word	0x00013430


	//   ....[72]....
        /*0894*/ 	.word	0x000138f0


	//   ....[73]....
        /*0898*/ 	.word	0x00013900


	//   ....[74]....
        /*089c*/ 	.word	0x00013d80


	//   ....[75]....
        /*08a0*/ 	.word	0x00013d90


	//   ....[76]....
        /*08a4*/ 	.word	0x000149c0


	//   ....[77]....
        /*08a8*/ 	.word	0x000149d0


	//   ....[78]....
        /*08ac*/ 	.word	0x00014ae0


	//   ....[79]....
        /*08b0*/ 	.word	0x00014af0


	//   ....[80]....
        /*08b4*/ 	.word	0x00014c00


	//   ....[81]....
        /*08b8*/ 	.word	0x00014c10


	//   ....[82]....
        /*08bc*/ 	.word	0x00014d20


	//   ....[83]....
        /*08c0*/ 	.word	0x00014d30


	//   ....[84]....
        /*08c4*/ 	.word	0x00014ea0


	//   ....[85]....
        /*08c8*/ 	.word	0x000150b0


	//   ....[86]....
        /*08cc*/ 	.word	0x000150e0


	//   ....[87]....
        /*08d0*/ 	.word	0x00015110


	//   ....[88]....
        /*08d4*/ 	.word	0x00015140


	//   ....[89]....
        /*08d8*/ 	.word	0x00015170


	//   ....[90]....
        /*08dc*/ 	.word	0x000151a0


	//   ....[91]....
        /*08e0*/ 	.word	0x00015330


	//   ....[92]....
        /*08e4*/ 	.word	0x00015360


	//   ....[93]....
        /*08e8*/ 	.word	0x00015390


	//   ....[94]....
        /*08ec*/ 	.word	0x000153c0


	//   ....[95]....
        /*08f0*/ 	.word	0x000153f0


	//   ....[96]....
        /*08f4*/ 	.word	0x00015420


	//   ....[97]....
        /*08f8*/ 	.word	0x000154b0


	//   ....[98]....
        /*08fc*/ 	.word	0x000154e0


	//   ....[99]....
        /*0900*/ 	.word	0x000154f0


	//   ....[100]....
        /*0904*/ 	.word	0x00015580


	//   ....[101]....
        /*0908*/ 	.word	0x000164b0


	//   ....[102]....
        /*090c*/ 	.word	0x00018270


	//   ....[103]....
        /*0910*/ 	.word	0x00018290


	//   ....[104]....
        /*0914*/ 	.word	0x00018330


	//   ....[105]....
        /*0918*/ 	.word	0x00018350


	//   ....[106]....
        /*091c*/ 	.word	0x000183e0


	//   ....[107]....
        /*0920*/ 	.word	0x00018400


	//   ....[108]....
        /*0924*/ 	.word	0x00018490


	//   ....[109]....
        /*0928*/ 	.word	0x000184b0


	//   ....[110]....
        /*092c*/ 	.word	0x00018540


	//   ....[111]....
        /*0930*/ 	.word	0x00018560


	//   ....[112]....
        /*0934*/ 	.word	0x000185f0


	//   ....[113]....
        /*0938*/ 	.word	0x00018610


	//   ....[114]....
        /*093c*/ 	.word	0x000186a0


	//   ....[115]....
        /*0940*/ 	.word	0x000186c0


	//   ....[116]....
        /*0944*/ 	.word	0x000186d0


	//   ....[117]....
        /*0948*/ 	.word	0x00018750


	//   ....[118]....
        /*094c*/ 	.word	0x00018e70


	//   ....[119]....
        /*0950*/ 	.word	0x00018ea0


	//   ....[120]....
        /*0954*/ 	.word	0x00018f00


	//   ....[121]....
        /*0958*/ 	.word	0x00018f40


	//   ....[122]....
        /*095c*/ 	.word	0x00018f90


	//   ....[123]....
        /*0960*/ 	.word	0x00018fe0


	//   ....[124]....
        /*0964*/ 	.word	0x00019020


	//   ....[125]....
        /*0968*/ 	.word	0x00019080


	//   ....[126]....
        /*096c*/ 	.word	0x000190d0


	//   ....[127]....
        /*0970*/ 	.word	0x00019120


	//   ....[128]....
        /*0974*/ 	.word	0x00019170


	//   ....[129]....
        /*0978*/ 	.word	0x000191c0


	//   ....[130]....
        /*097c*/ 	.word	0x00019210


	//   ....[131]....
        /*0980*/ 	.word	0x00019260


	//   ....[132]....
        /*0984*/ 	.word	0x00019280


	//   ....[133]....
        /*0988*/ 	.word	0x000192c0


	//   ....[134]....
        /*098c*/ 	.word	0x00019a10


	//   ....[135]....
        /*0990*/ 	.word	0x00019a40


	//   ....[136]....
        /*0994*/ 	.word	0x00019aa0


	//   ....[137]....
        /*0998*/ 	.word	0x00019ab0


	//   ....[138]....
        /*099c*/ 	.word	0x00019b00


	//   ....[139]....
        /*09a0*/ 	.word	0x00019b10


	//   ....[140]....
        /*09a4*/ 	.word	0x00019b60


	//   ....[141]....
        /*09a8*/ 	.word	0x00019b70


	//   ....[142]....
        /*09ac*/ 	.word	0x00019bc0


	//   ....[143]....
        /*09b0*/ 	.word	0x00019bd0


	//   ....[144]....
        /*09b4*/ 	.word	0x00019c20


	//   ....[145]....
        /*09b8*/ 	.word	0x00019c30


	//   ....[146]....
        /*09bc*/ 	.word	0x00019c80


	//   ....[147]....
        /*09c0*/ 	.word	0x00019c90


	//   ....[148]....
        /*09c4*/ 	.word	0x00019ca0


	//   ....[149]....
        /*09c8*/ 	.word	0x00019cf0


	//   ....[150]....
        /*09cc*/ 	.word	0x00019f50


	//   ....[151]....
        /*09d0*/ 	.word	0x00019f70


	//   ....[152]....
        /*09d4*/ 	.word	0x00019f80


	//   ....[153]....
        /*09d8*/ 	.word	0x00019ff0


	//   ....[154]....
        /*09dc*/ 	.word	0x0001a000


	//   ....[155]....
        /*09e0*/ 	.word	0x0001a070


	//   ....[156]....
        /*09e4*/ 	.word	0x0001a080


	//   ....[157]....
        /*09e8*/ 	.word	0x0001a0f0


	//   ....[158]....
        /*09ec*/ 	.word	0x0001a100


	//   ....[159]....
        /*09f0*/ 	.word	0x0001a170


	//   ....[160]....
        /*09f4*/ 	.word	0x0001a180


	//   ....[161]....
        /*09f8*/ 	.word	0x0001a1f0


	//   ....[162]....
        /*09fc*/ 	.word	0x0001a200


	//   ....[163]....
        /*0a00*/ 	.word	0x0001a270


	//   ....[164]....
        /*0a04*/ 	.word	0x0001a280


	//   ....[165]....
        /*0a08*/ 	.word	0x0001a290


	//   ....[166]....
        /*0a0c*/ 	.word	0x0001a820


	//   ....[167]....
        /*0a10*/ 	.word	0x0001a860


	//   ....[168]....
        /*0a14*/ 	.word	0x0001a8a0


	//   ....[169]....
        /*0a18*/ 	.word	0x0001a8c0


	//   ....[170]....
        /*0a1c*/ 	.word	0x0001a8d0


	//   ....[171]....
        /*0a20*/ 	.word	0x0001a8f0


	//   ....[172]....
        /*0a24*/ 	.word	0x0001a960


	//   ....[173]....
        /*0a28*/ 	.word	0x0001a980


	//   ....[174]....
        /*0a2c*/ 	.word	0x0001a9e0


	//   ....[175]....
        /*0a30*/ 	.word	0x0001aa00


	//   ....[176]....
        /*0a34*/ 	.word	0x0001aa60


	//   ....[177]....
        /*0a38*/ 	.word	0x0001aa80


	//   ....[178]....
        /*0a3c*/ 	.word	0x0001aae0


	//   ....[179]....
        /*0a40*/ 	.word	0x0001ab00


	//   ....[180]....
        /*0a44*/ 	.word	0x0001ab50


	//   ....[181]....
        /*0a48*/ 	.word	0x0001ab70


	//   ....[182]....
        /*0a4c*/ 	.word	0x0001afc0


	//   ....[183]....
        /*0a50*/ 	.word	0x0001aff0


	//   ....[184]....
        /*0a54*/ 	.word	0x0001b050


	//   ....[185]....
        /*0a58*/ 	.word	0x0001b080


	//   ....[186]....
        /*0a5c*/ 	.word	0x0001b0b0


	//   ....[187]....
        /*0a60*/ 	.word	0x0001b0e0


	//   ....[188]....
        /*0a64*/ 	.word	0x0001b110


	//   ....[189]....
        /*0a68*/ 	.word	0x0001b140


	//   ....[190]....
        /*0a6c*/ 	.word	0x0001b2e0


	//   ....[191]....
        /*0a70*/ 	.word	0x0001b310


	//   ....[192]....
        /*0a74*/ 	.word	0x0001b340


	//   ....[193]....
        /*0a78*/ 	.word	0x0001b370


	//   ....[194]....
        /*0a7c*/ 	.word	0x0001b3a0


	//   ....[195]....
        /*0a80*/ 	.word	0x0001b3d0


	//   ....[196]....
        /*0a84*/ 	.word	0x0001b490


	//   ....[197]....
        /*0a88*/ 	.word	0x0001b4b0


	//   ....[198]....
        /*0a8c*/ 	.word	0x0001b4c0


	//   ....[199]....
        /*0a90*/ 	.word	0x0001b520


	//   ....[200]....
        /*0a94*/ 	.word	0x0001bb40


	//   ....[201]....
        /*0a98*/ 	.word	0x0001be60


	//   ....[202]....
        /*0a9c*/ 	.word	0x0001bef0


	//   ....[203]....
        /*0aa0*/ 	.word	0x0001bf90


	//   ....[204]....
        /*0aa4*/ 	.word	0x0001c020


	//   ....[205]....
        /*0aa8*/ 	.word	0x0001c0c0


	//   ....[206]....
        /*0aac*/ 	.word	0x0001c150


	//   ....[207]....
        /*0ab0*/ 	.word	0x0001c1f0


	//   ....[208]....
        /*0ab4*/ 	.word	0x0001c280


	//   ....[209]....
        /*0ab8*/ 	.word	0x0001c370


	//   ....[210]....
        /*0abc*/ 	.word	0x0001c400


	//   ....[211]....
        /*0ac0*/ 	.word	0x0001c4a0


	//   ....[212]....
        /*0ac4*/ 	.word	0x0001c530


	//   ....[213]....
        /*0ac8*/ 	.word	0x0001c5d0


	//   ....[214]....
        /*0acc*/ 	.word	0x0001c660


	//   ....[215]....
        /*0ad0*/ 	.word	0x0001c700


	//   ....[216]....
        /*0ad4*/ 	.word	0x0001c790


	//   ....[217]....
        /*0ad8*/ 	.word	0x0001c880


	//   ....[218]....
        /*0adc*/ 	.word	0x0001c910


	//   ....[219]....
        /*0ae0*/ 	.word	0x0001c9a0


	//   ....[220]....
        /*0ae4*/ 	.word	0x0001ca30


	//   ....[221]....
        /*0ae8*/ 	.word	0x0001cac0


	//   ....[222]....
        /*0aec*/ 	.word	0x0001cb50


	//   ....[223]....
        /*0af0*/ 	.word	0x0001cbe0


	//   ....[224]....
        /*0af4*/ 	.word	0x0001cc70


	//   ....[225]....
        /*0af8*/ 	.word	0x0001cda0


	//   ....[226]....
        /*0afc*/ 	.word	0x0001ce50


	//   ....[227]....
        /*0b00*/ 	.word	0x0001cee0


	//   ....[228]....
        /*0b04*/ 	.word	0x0001cf30


	//   ....[229]....
        /*0b08*/ 	.word	0x0001cf80


	//   ....[230]....
        /*0b0c*/ 	.word	0x0001d060


	//   ....[231]....
        /*0b10*/ 	.word	0x0001d0f0


	//   ....[232]....
        /*0b14*/ 	.word	0x0001d140


	//   ....[233]....
        /*0b18*/ 	.word	0x0001d190


	//   ....[234]....
        /*0b1c*/ 	.word	0x0001d3a0


	//   ....[235]....
        /*0b20*/ 	.word	0x0001d3f0


	//   ....[236]....
        /*0b24*/ 	.word	0x0001d480


	//   ....[237]....
        /*0b28*/ 	.word	0x0001d510


	//   ....[238]....
        /*0b2c*/ 	.word	0x0001d5a0


	//   ....[239]....
        /*0b30*/ 	.word	0x0001d630


	//   ....[240]....
        /*0b34*/ 	.word	0x0001d6c0


	//   ....[241]....
        /*0b38*/ 	.word	0x0001d750


	//   ....[242]....
        /*0b3c*/ 	.word	0x0001d7d0


	//   ....[243]....
        /*0b40*/ 	.word	0x0001d820


	//   ....[244]....
        /*0b44*/ 	.word	0x0001d8b0


	//   ....[245]....
        /*0b48*/ 	.word	0x0001d940


	//   ....[246]....
        /*0b4c*/ 	.word	0x0001d9c0


	//   ....[247]....
        /*0b50*/ 	.word	0x0001da10


	//   ....[248]....
        /*0b54*/ 	.word	0x0001daa0


	//   ....[249]....
        /*0b58*/ 	.word	0x0001db30


	//   ....[250]....
        /*0b5c*/ 	.word	0x0001dbc0


	//   ....[251]....
        /*0b60*/ 	.word	0x0001dc50


	//   ....[252]....
        /*0b64*/ 	.word	0x0001dce0


	//   ....[253]....
        /*0b68*/ 	.word	0x0001dd70


	//   ....[254]....
        /*0b6c*/ 	.word	0x0001de30


	//   ....[255]....
        /*0b70*/ 	.word	0x0001e110


	//   ....[0]....
        /*0b74*/ 	.word	0x0001e200


	//   ....[1]....
        /*0b78*/ 	.word	0x0001e2a0


	//   ....[2]....
        /*0b7c*/ 	.word	0x0001e300


	//   ....[3]....
        /*0b80*/ 	.word	0x0001e400


	//   ....[4]....
        /*0b84*/ 	.word	0x0001e470


	//   ....[5]....
        /*0b88*/ 	.word	0x0001e570


	//   ....[6]....
        /*0b8c*/ 	.word	0x0001e5e0


	//   ....[7]....
        /*0b90*/ 	.word	0x0001e6e0


	//   ....[8]....
        /*0b94*/ 	.word	0x0001e750


	//   ....[9]....
        /*0b98*/ 	.word	0x0001e850


	//   ....[10]....
        /*0b9c*/ 	.word	0x0001e8c0


	//   ....[11]....
        /*0ba0*/ 	.word	0x0001e9c0


	//   ....[12]....
        /*0ba4*/ 	.word	0x0001ea30


	//   ....[13]....
        /*0ba8*/ 	.word	0x0001eb30


	//   ....[14]....
        /*0bac*/ 	.word	0x0001eba0


	//   ....[15]....
        /*0bb0*/ 	.word	0x0001ec40


	//   ....[16]....
        /*0bb4*/ 	.word	0x0001ed40


	//   ....[17]....
        /*0bb8*/ 	.word	0x0001edb0


	//   ....[18]....
        /*0bbc*/ 	.word	0x0001ee30


	//   ....[19]....
        /*0bc0*/ 	.word	0x0001eee0


	//   ....[20]....
        /*0bc4*/ 	.word	0x0001ef60


	//   ....[21]....
        /*0bc8*/ 	.word	0x0001f030


	//   ....[22]....
        /*0bcc*/ 	.word	0x0001f0b0


	//   ....[23]....
        /*0bd0*/ 	.word	0x0001f180


	//   ....[24]....
        /*0bd4*/ 	.word	0x0001f200


	//   ....[25]....
        /*0bd8*/ 	.word	0x0001f2d0


	//   ....[26]....
        /*0bdc*/ 	.word	0x0001f350


	//   ....[27]....
        /*0be0*/ 	.word	0x0001f420


	//   ....[28]....
        /*0be4*/ 	.word	0x0001f4a0


	//   ....[29]....
        /*0be8*/ 	.word	0x0001f560


	//   ....[30]....
        /*0bec*/ 	.word	0x0001f5f0


	//   ....[31]....
        /*0bf0*/ 	.word	0x0001f6a0


	//   ....[32]....
        /*0bf4*/ 	.word	0x0001f7d0


	//   ....[33]....
        /*0bf8*/ 	.word	0x0001f870


	//   ....[34]....
        /*0bfc*/ 	.word	0x0001f8e0


	//   ....[35]....
        /*0c00*/ 	.word	0x0001f9a0


	//   ....[36]....
        /*0c04*/ 	.word	0x0001fa00


	//   ....[37]....
        /*0c08*/ 	.word	0x0001fac0


	//   ....[38]....
        /*0c0c*/ 	.word	0x0001fb20


	//   ....[39]....
        /*0c10*/ 	.word	0x0001fbe0


	//   ....[40]....
        /*0c14*/ 	.word	0x0001fc40


	//   ....[41]....
        /*0c18*/ 	.word	0x0001fd00


	//   ....[42]....
        /*0c1c*/ 	.word	0x0001fd60


	//   ....[43]....
        /*0c20*/ 	.word	0x0001fe20


	//   ....[44]....
        /*0c24*/ 	.word	0x0001fe80


	//   ....[45]....
        /*0c28*/ 	.word	0x0001ff40


	//   ....[46]....
        /*0c2c*/ 	.word	0x0001ffa0


	//   ....[47]....
        /*0c30*/ 	.word	0x00020060


	//   ....[48]....
        /*0c34*/ 	.word	0x00020150


	//   ....[49]....
        /*0c38*/ 	.word	0x000201f0


	//   ....[50]....
        /*0c3c*/ 	.word	0x00020250


	//   ....[51]....
        /*0c40*/ 	.word	0x00020330


	//   ....[52]....
        /*0c44*/ 	.word	0x00020390


	//   ....[53]....
        /*0c48*/ 	.word	0x00020470


	//   ....[54]....
        /*0c4c*/ 	.word	0x000204d0


	//   ....[55]....
        /*0c50*/ 	.word	0x000205b0


	//   ....[56]....
        /*0c54*/ 	.word	0x00020610


	//   ....[57]....
        /*0c58*/ 	.word	0x000206f0


	//   ....[58]....
        /*0c5c*/ 	.word	0x00020750


	//   ....[59]....
        /*0c60*/ 	.word	0x00020830


	//   ....[60]....
        /*0c64*/ 	.word	0x00020890


	//   ....[61]....
        /*0c68*/ 	.word	0x00020970


	//   ....[62]....
        /*0c6c*/ 	.word	0x000209d0


	//   ....[63]....
        /*0c70*/ 	.word	0x00020aa0


	//   ....[64]....
        /*0c74*/ 	.word	0x00020bc0


	//   ....[65]....
        /*0c78*/ 	.word	0x00020c70


	//   ....[66]....
        /*0c7c*/ 	.word	0x00020d20


	//   ....[67]....
        /*0c80*/ 	.word	0x00020df0


	//   ....[68]....
        /*0c84*/ 	.word	0x00020e50


	//   ....[69]....
        /*0c88*/ 	.word	0x00020f30


	//   ....[70]....
        /*0c8c*/ 	.word	0x00020f90


	//   ....[71]....
        /*0c90*/ 	.word	0x00021060


	//   ....[72]....
        /*0c94*/ 	.word	0x000210c0


	//   ....[73]....
        /*0c98*/ 	.word	0x00021190


	//   ....[74]....
        /*0c9c*/ 	.word	0x000211f0


	//   ....[75]....
        /*0ca0*/ 	.word	0x000212d0


	//   ....[76]....
        /*0ca4*/ 	.word	0x00021330


	//   ....[77]....
        /*0ca8*/ 	.word	0x00021400


	//   ....[78]....
        /*0cac*/ 	.word	0x00021460


	//   ....[79]....
        /*0cb0*/ 	.word	0x00021520


	//   ....[80]....
        /*0cb4*/ 	.word	0x000215b0


	//   ....[81]....
        /*0cb8*/ 	.word	0x00021650


	//   ....[82]....
        /*0cbc*/ 	.word	0x000217d0


	//   ....[83]....
        /*0cc0*/ 	.word	0x00021840


	//   ....[84]....
        /*0cc4*/ 	.word	0x000218b0


	//   ....[85]....
        /*0cc8*/ 	.word	0x00021920


	//   ....[86]....
        /*0ccc*/ 	.word	0x00021990


	//   ....[87]....
        /*0cd0*/ 	.word	0x00021a10


	//   ....[88]....
        /*0cd4*/ 	.word	0x00021a90


	//   ....[89]....
        /*0cd8*/ 	.word	0x00021b20


	//   ....[90]....
        /*0cdc*/ 	.word	0x00021b90


	//   ....[91]....
        /*0ce0*/ 	.word	0x00021c00


	//   ....[92]....
        /*0ce4*/ 	.word	0x00021c70


	//   ....[93]....
        /*0ce8*/ 	.word	0x00021cf0


	//   ....[94]....
        /*0cec*/ 	.word	0x00021d60


	//   ....[95]....
        /*0cf0*/ 	.word	0x00021e00


	//   ....[96]....
        /*0cf4*/ 	.word	0x00021e50


	//   ....[97]....
        /*0cf8*/ 	.word	0x00021ee0


	//   ....[98]....
        /*0cfc*/ 	.word	0x00022010


	//----- nvinfo : EIATTR_REG_RECONFIG
	.align		4
.L_142:
        /*0d00*/ 	.byte	0x01, 0x54
	.zero		2


	//----- nvinfo : EIATTR_SYSCALL_OFFSETS
	.align		4
        /*0d04*/ 	.byte	0x04, 0x46
        /*0d06*/ 	.short	(.L_144 - .L_143)


	//   ....[0]....
.L_143:
        /*0d08*/ 	.word	0x00001c90


	//   ....[1]....
        /*0d0c*/ 	.word	0x00001de0


	//   ....[2]....
        /*0d10*/ 	.word	0x000091f0


	//   ....[3]....
        /*0d14*/ 	.word	0x00009550


	//   ....[4]....
        /*0d18*/ 	.word	0x00017950


	//   ....[5]....
        /*0d1c*/ 	.word	0x00017aa0


	//   ....[6]....
        /*0d20*/ 	.word	0x00017b90


	//   ....[7]....
        /*0d24*/ 	.word	0x00018b20


	//----- nvinfo : EIATTR_MBARRIER_INSTR_OFFSETS
	.align		4
.L_144:
        /*0d28*/ 	.byte	0x04, 0x39
        /*0d2a*/ 	.short	(.L_146 - .L_145)


	//   ....[0]....
.L_145:
        /*0d2c*/ 	.word	0x00000270
        /*0d30*/ 	.word	0x000000ff
        /*0d34*/ 	.word	0x00028800
        /*0d38*/ 	.short	0x0100
        /*0d3a*/ 	.byte	0x08
	.zero		1


	//   ....[1]....
        /*0d3c*/ 	.word	0x00000280
        /*0d40*/ 	.word	0x000000ff
        /*0d44*/ 	.word	0x00028820
        /*0d48*/ 	.short	0x0100
        /*0d4a*/ 	.byte	0x08
	.zero		1


	//   ....[2]....
        /*0d4c*/ 	.word	0x00000370
        /*0d50*/ 	.word	0x000000ff
        /*0d54*/ 	.word	0x00028830
        /*0d58*/ 	.short	0x0100
        /*0d5a*/ 	.byte	0x08
	.zero		1


	//   ....[3]....
        /*0d5c*/ 	.word	0x00000380
        /*0d60*/ 	.word	0x000000ff
        /*0d64*/ 	.word	0x00028840
        /*0d68*/ 	.short	0x0100
        /*0d6a*/ 	.byte	0x08
	.zero		1


	//   ....[4]....
        /*0d6c*/ 	.word	0x00000390
        /*0d70*/ 	.word	0x000000ff
        /*0d74*/ 	.word	0x00028838
        /*0d78*/ 	.short	0x0100
        /*0d7a*/ 	.byte	0x08
	.zero		1


	//   ....[5]....
        /*0d7c*/ 	.word	0x000003a0
        /*0d80*/ 	.word	0x000000ff
        /*0d84*/ 	.word	0x00028848
        /*0d88*/ 	.short	0x0100
        /*0d8a*/ 	.byte	0x08
	.zero		1


	//   ....[6]....
        /*0d8c*/ 	.word	0x000004d0
        /*0d90*/ 	.word	0x000000ff
        /*0d94*/ 	.word	0x00028850
        /*0d98*/ 	.short	0x0100
        /*0d9a*/ 	.byte	0x08
	.zero		1


	//   ....[7]....
        /*0d9c*/ 	.word	0x000004e0
        /*0da0*/ 	.word	0x000000ff
        /*0da4*/ 	.word	0x00028860
        /*0da8*/ 	.short	0x0100
        /*0daa*/ 	.byte	0x08
	.zero		1


	//   ....[8]....
        /*0dac*/ 	.word	0x000004f0
        /*0db0*/ 	.word	0x000000ff
        /*0db4*/ 	.word	0x00028858
        /*0db8*/ 	.short	0x0100
        /*0dba*/ 	.byte	0x08
	.zero		1


	//   ....[9]....
        /*0dbc*/ 	.word	0x00000500
        /*0dc0*/ 	.word	0x000000ff
        /*0dc4*/ 	.word	0x00028868
        /*0dc8*/ 	.short	0x0100
        /*0dca*/ 	.byte	0x08
	.zero		1


	//   ....[10]....
        /*0dcc*/ 	.word	0x000005f0
        /*0dd0*/ 	.word	0x000000ff
        /*0dd4*/ 	.word	0x00028870
        /*0dd8*/ 	.short	0x0100
        /*0dda*/ 	.byte	0x06
	.zero		1


	//   ....[11]....
        /*0ddc*/ 	.word	0x00000600
        /*0de0*/ 	.word	0x000000ff
        /*0de4*/ 	.word	0x00028880
        /*0de8*/ 	.short	0x0100
        /*0dea*/ 	.byte	0x06
	.zero		1


	//   ....[12]....
        /*0dec*/ 	.word	0x00000610
        /*0df0*/ 	.word	0x000000ff
        /*0df4*/ 	.word	0x00028878
        /*0df8*/ 	.short	0x0100
        /*0dfa*/ 	.byte	0x06
	.zero		1


	//   ....[13]....
        /*0dfc*/ 	.word	0x00000620
        /*0e00*/ 	.word	0x000000ff
        /*0e04*/ 	.word	0x00028888
        /*0e08*/ 	.short	0x0100
        /*0e0a*/ 	.byte	0x06
	.zero		1


	//   ....[14]....
        /*0e0c*/ 	.word	0x00000750
        /*0e10*/ 	.word	0x000000ff
        /*0e14*/ 	.word	0x00028890
        /*0e18*/ 	.short	0x0100
        /*0e1a*/ 	.byte	0x08
	.zero		1


	//   ....[15]....
        /*0e1c*/ 	.word	0x00000760
        /*0e20*/ 	.word	0x000000ff
        /*0e24*/ 	.word	0x000288a0
        /*0e28*/ 	.short	0x0100
        /*0e2a*/ 	.byte	0x08
	.zero		1


	//   ....[16]....
        /*0e2c*/ 	.word	0x00000770
        /*0e30*/ 	.word	0x000000ff
        /*0e34*/ 	.word	0x00028898
        /*0e38*/ 	.short	0x0100
        /*0e3a*/ 	.byte	0x08
	.zero		1


	//   ....[17]....
        /*0e3c*/ 	.word	0x00000780
        /*0e40*/ 	.word	0x000000ff
        /*0e44*/ 	.word	0x000288a8
        /*0e48*/ 	.short	0x0100
        /*0e4a*/ 	.byte	0x08
	.zero		1


	//   ....[18]....
        /*0e4c*/ 	.word	0x000008b0
        /*0e50*/ 	.word	0x000000ff
        /*0e54*/ 	.word	0x000288b0
        /*0e58*/ 	.short	0x0100
        /*0e5a*/ 	.byte	0x08
	.zero		1


	//   ....[19]....
        /*0e5c*/ 	.word	0x000008c0
        /*0e60*/ 	.word	0x000000ff
        /*0e64*/ 	.word	0x000288c0
        /*0e68*/ 	.short	0x0100
        /*0e6a*/ 	.byte	0x08
	.zero		1


	//   ....[20]....
        /*0e6c*/ 	.word	0x000008d0
        /*0e70*/ 	.word	0x000000ff
        /*0e74*/ 	.word	0x000288b8
        /*0e78*/ 	.short	0x0100
        /*0e7a*/ 	.byte	0x08
	.zero		1


	//   ....[21]....
        /*0e7c*/ 	.word	0x000008e0
        /*0e80*/ 	.word	0x000000ff
        /*0e84*/ 	.word	0x000288c8
        /*0e88*/ 	.short	0x0100
        /*0e8a*/ 	.byte	0x08
	.zero		1


	//   ....[22]....
        /*0e8c*/ 	.word	0x00003430
        /*0e90*/ 	.word	0x0000005a
        /*0e94*/ 	.word	0x00028890
        /*0e98*/ 	.short	0x010a
        /*0e9a*/ 	.byte	0x3f
	.zero		1


	//   ....[23]....
        /*0e9c*/ 	.word	0x00005c10
        /*0ea0*/ 	.word	0x0000005a
        /*0ea4*/ 	.word	0x00028890
        /*0ea8*/ 	.short	0x010a
        /*0eaa*/ 	.byte	0x3f
	.zero		1


	//   ....[24]....
        /*0eac*/ 	.word	0x00007cf0
        /*0eb0*/ 	.word	0x0000005a
        /*0eb4*/ 	.word	0x00028890
        /*0eb8*/ 	.short	0x010a
        /*0eba*/ 	.byte	0x3f
	.zero		1


	//   ....[25]....
        /*0ebc*/ 	.word	0x000083f0
        /*0ec0*/ 	.word	0x0000000b
        /*0ec4*/ 	.word	0x00000000
        /*0ec8*/ 	.short	0x0101
        /*0eca*/ 	.byte	0x3f
	.zero		1


	//   ....[26]....
        /*0ecc*/ 	.word	0x00008430
        /*0ed0*/ 	.word	0x0000005a
        /*0ed4*/ 	.word	0x000288b0
        /*0ed8*/ 	.short	0x010a
        /*0eda*/ 	.byte	0x3f
	.zero		1


	//   ....[27]....
        /*0edc*/ 	.word	0x00008a40
        /*0ee0*/ 	.word	0x0000005a
        /*0ee4*/ 	.word	0x00000000
        /*0ee8*/ 	.short	0x0101
        /*0eea*/ 	.byte	0x3f
	.zero		1


	//   ....[28]....
        /*0eec*/ 	.word	0x00009280
        /*0ef0*/ 	.word	0x0000009c
        /*0ef4*/ 	.word	0x00028800
        /*0ef8*/ 	.short	0x010a
        /*0efa*/ 	.byte	0x3f
	.zero		1


	//   ....[29]....
        /*0efc*/ 	.word	0x000092d0
        /*0f00*/ 	.word	0x0000009c
        /*0f04*/ 	.word	0x00028800
        /*0f08*/ 	.short	0x010a
        /*0f0a*/ 	.byte	0x3f
	.zero		1


	//   ....[30]....
        /*0f0c*/ 	.word	0x00009980
        /*0f10*/ 	.word	0x0000009c
        /*0f14*/ 	.word	0x00028800
        /*0f18*/ 	.short	0x010a
        /*0f1a*/ 	.byte	0x3f
	.zero		1


	//   ....[31]....
        /*0f1c*/ 	.word	0x0000b360
        /*0f20*/ 	.word	0x0000009c
        /*0f24*/ 	.word	0x00028800
        /*0f28*/ 	.short	0x010a
        /*0f2a*/ 	.byte	0x3f
	.zero		1


	//   ....[32]....
        /*0f2c*/ 	.word	0x0000cc00
        /*0f30*/ 	.word	0x00000003
        /*0f34*/ 	.word	0x00028830
        /*0f38*/ 	.short	0x010a
        /*0f3a*/ 	.byte	0x3f
	.zero		1


	//   ....[33]....
        /*0f3c*/ 	.word	0x0000cc50
        /*0f40*/ 	.word	0x00000003
        /*0f44*/ 	.word	0x00028830
        /*0f48*/ 	.short	0x010a
        /*0f4a*/ 	.byte	0x3f
	.zero		1


	//   ....[34]....
        /*0f4c*/ 	.word	0x0000e670
        /*0f50*/ 	.word	0x00000003
        /*0f54*/ 	.word	0x00000000
        /*0f58*/ 	.short	0x0101
        /*0f5a*/ 	.byte	0x3f
	.zero		1


	//   ....[35]....
        /*0f5c*/ 	.word	0x0000f260
        /*0f60*/ 	.word	0x00000007
        /*0f64*/ 	.word	0x00028830
        /*0f68*/ 	.short	0x010a
        /*0f6a*/ 	.byte	0x3f
	.zero		1


	//   ....[36]....
        /*0f6c*/ 	.word	0x0000f2b0
        /*0f70*/ 	.word	0x00000007
        /*0f74*/ 	.word	0x00028830
        /*0f78*/ 	.short	0x010a
        /*0f7a*/ 	.byte	0x3f
	.zero		1


	//   ....[37]....
        /*0f7c*/ 	.word	0x0000f6f0
        /*0f80*/ 	.word	0x00000005
        /*0f84*/ 	.word	0x00028850
        /*0f88*/ 	.short	0x010a
        /*0f8a*/ 	.byte	0x3f
	.zero		1


	//   ....[38]....
        /*0f8c*/ 	.word	0x0000f730
        /*0f90*/ 	.word	0x00000005
        /*0f94*/ 	.word	0x00028850
        /*0f98*/ 	.short	0x010a
        /*0f9a*/ 	.byte	0x3f
	.zero		1


	//   ....[39]....
        /*0f9c*/ 	.word	0x00010b30
        /*0fa0*/ 	.word	0x00000003
        /*0fa4*/ 	.word	0x00000000
        /*0fa8*/ 	.short	0x0101
        /*0faa*/ 	.byte	0x3f
	.zero		1


	//   ....[40]....
        /*0fac*/ 	.word	0x00010de0
        /*0fb0*/ 	.word	0x0000000c
        /*0fb4*/ 	.word	0x00000000
        /*0fb8*/ 	.short	0x0101
        /*0fba*/ 	.byte	0x3f
	.zero		1


	//   ....[41]....
        /*0fbc*/ 	.word	0x00011420
        /*0fc0*/ 	.word	0x0000000f
        /*0fc4*/ 	.word	0x00028850
        /*0fc8*/ 	.short	0x010a
        /*0fca*/ 	.byte	0x3f
	.zero		1


	//   ....[42]....
        /*0fcc*/ 	.word	0x000114a0
        /*0fd0*/ 	.word	0x0000000f
        /*0fd4*/ 	.word	0x00028850
        /*0fd8*/ 	.short	0x010a
        /*0fda*/ 	.byte	0x3f
	.zero		1


	//   ....[43]....
        /*0fdc*/ 	.word	0x00011ac0
        /*0fe0*/ 	.word	0x00000004
        /*0fe4*/ 	.word	0x00000000
        /*0fe8*/ 	.short	0x0101
        /*0fea*/ 	.byte	0x3f
	.zero		1


	//   ....[44]....
        /*0fec*/ 	.word	0x00012fe0
        /*0ff0*/ 	.word	0x00000000
        /*0ff4*/ 	.word	0x00000000
        /*0ff8*/ 	.short	0x0101
        /*0ffa*/ 	.byte	0x3f
	.zero		1


	//   ....[45]....
        /*0ffc*/ 	.word	0x00013830
        /*1000*/ 	.word	0x00000004
        /*1004*/ 	.word	0x00000000
        /*1008*/ 	.short	0x0101
        /*100a*/ 	.byte	0x3f
	.zero		1


	//   ....[46]....
        /*100c*/ 	.word	0x00016590
        /*1010*/ 	.word	0x00000016
        /*1014*/ 	.word	0x00028820
        /*1018*/ 	.short	0x010a
        /*101a*/ 	.byte	0x3f
	.zero		1


	//   ....[47]....
        /*101c*/ 	.word	0x00016620
        /*1020*/ 	.word	0x0000000a
        /*1024*/ 	.word	0x000288a0
        /*1028*/ 	.short	0x010a
        /*102a*/ 	.byte	0x3f
	.zero		1


	//   ....[48]....
        /*102c*/ 	.word	0x00016980
        /*1030*/ 	.word	0x0000000a
        /*1034*/ 	.word	0x000288c0
        /*1038*/ 	.short	0x010a
        /*103a*/ 	.byte	0x3f
	.zero		1


	//   ....[49]....
        /*103c*/ 	.word	0x00016db0
        /*1040*/ 	.word	0x0000000a
        /*1044*/ 	.word	0x000288a0
        /*1048*/ 	.short	0x010a
        /*104a*/ 	.byte	0x3f
	.zero		1


	//   ....[50]....
        /*104c*/ 	.word	0x000170f0
        /*1050*/ 	.word	0x0000000a
        /*1054*/ 	.word	0x000288c0
        /*1058*/ 	.short	0x010a
        /*105a*/ 	.byte	0x3f
	.zero		1


	//   ....[51]....
        /*105c*/ 	.word	0x00018090
        /*1060*/ 	.word	0x00000007
        /*1064*/ 	.word	0x00028840
        /*1068*/ 	.short	0x010a
        /*106a*/ 	.byte	0x3f
	.zero		1


	//   ....[52]....
        /*106c*/ 	.word	0x00018800
        /*1070*/ 	.word	0x00000007
        /*1074*/ 	.word	0x00028830
        /*1078*/ 	.short	0x0107
        /*107a*/ 	.byte	0x3f
	.zero		1


	//   ....[53]....
        /*107c*/ 	.word	0x000188d0
        /*1080*/ 	.word	0x00000007
        /*1084*/ 	.word	0x00028830
        /*1088*/ 	.short	0x0101
        /*108a*/ 	.byte	0x3f
	.zero		1


	//   ....[54]....
        /*108c*/ 	.word	0x000193b0
        /*1090*/ 	.word	0x00000016
        /*1094*/ 	.word	0x00028800
        /*1098*/ 	.short	0x0107
        /*109a*/ 	.byte	0x3f
	.zero		1


	//   ....[55]....
        /*109c*/ 	.word	0x000194c0
        /*10a0*/ 	.word	0x00000016
        /*10a4*/ 	.word	0x00028800
        /*10a8*/ 	.short	0x0101
        /*10aa*/ 	.byte	0x3f
	.zero		1


	//   ....[56]....
        /*10ac*/ 	.word	0x000194e0
        /*10b0*/ 	.word	0x00000016
        /*10b4*/ 	.word	0x00028820
        /*10b8*/ 	.short	0x010a
        /*10ba*/ 	.byte	0x3f
	.zero		1


	//   ....[57]....
        /*10bc*/ 	.word	0x00019870
        /*10c0*/ 	.word	0x00000006
        /*10c4*/ 	.word	0x00028840
        /*10c8*/ 	.short	0x010a
        /*10ca*/ 	.byte	0x3f
	.zero		1


	//   ....[58]....
        /*10cc*/ 	.word	0x00019d80
        /*10d0*/ 	.word	0x00000006
        /*10d4*/ 	.word	0x00028830
        /*10d8*/ 	.short	0x0107
        /*10da*/ 	.byte	0x3f
	.zero		1


	//   ....[59]....
        /*10dc*/ 	.word	0x00019e40
        /*10e0*/ 	.word	0x00000006
        /*10e4*/ 	.word	0x00028830
        /*10e8*/ 	.short	0x0101
        /*10ea*/ 	.byte	0x3f
	.zero		1


	//   ....[60]....
        /*10ec*/ 	.word	0x00019ea0
        /*10f0*/ 	.word	0x00000006
        /*10f4*/ 	.word	0x00028860
        /*10f8*/ 	.short	0x010a
        /*10fa*/ 	.byte	0x3f
	.zero		1


	//   ....[61]....
        /*10fc*/ 	.word	0x0001a3d0
        /*1100*/ 	.word	0x00000006
        /*1104*/ 	.word	0x00028850
        /*1108*/ 	.short	0x0107
        /*110a*/ 	.byte	0x3f
	.zero		1


	//   ....[62]....
        /*110c*/ 	.word	0x0001a570
        /*1110*/ 	.word	0x00000006
        /*1114*/ 	.word	0x00028850
        /*1118*/ 	.short	0x0101
        /*111a*/ 	.byte	0x3f
	.zero		1


	//   ....[63]....
        /*111c*/ 	.word	0x0001a780
        /*1120*/ 	.word	0x00000000
        /*1124*/ 	.word	0x00028860
        /*1128*/ 	.short	0x010a
        /*112a*/ 	.byte	0x3f
	.zero		1


	//   ....[64]....
        /*112c*/ 	.word	0x0001acb0
        /*1130*/ 	.word	0x00000000
        /*1134*/ 	.word	0x00028850
        /*1138*/ 	.short	0x0107
        /*113a*/ 	.byte	0x3f
	.zero		1


	//   ....[65]....
        /*113c*/ 	.word	0x0001ad70
        /*1140*/ 	.word	0x00000000
        /*1144*/ 	.word	0x00028850
        /*1148*/ 	.short	0x0101
        /*114a*/ 	.byte	0x3f
	.zero		1


	//   ....[66]....
        /*114c*/ 	.word	0x0001bac0
        /*1150*/ 	.word	0x00000004
        /*1154*/ 	.word	0x00028820
        /*1158*/ 	.short	0x010a
        /*115a*/ 	.byte	0x3f
	.zero		1


	//   ....[67]....
        /*115c*/ 	.word	0x0001bc30
        /*1160*/ 	.word	0x00000005
        /*1164*/ 	.word	0x00028840
        /*1168*/ 	.short	0x010a
        /*116a*/ 	.byte	0x3f
	.zero		1


	//   ....[68]....
        /*116c*/ 	.word	0x0001bcd0
        /*1170*/ 	.word	0x00000019
        /*1174*/ 	.word	0x00028840
        /*1178*/ 	.short	0x010a
        /*117a*/ 	.byte	0x3f
	.zero		1


	//   ....[69]....
        /*117c*/ 	.word	0x0001bd10
        /*1180*/ 	.word	0x00000005
        /*1184*/ 	.word	0x00028860
        /*1188*/ 	.short	0x010a
        /*118a*/ 	.byte	0x3f
	.zero		1


	//   ....[70]....
        /*118c*/ 	.word	0x0001bd50
        /*1190*/ 	.word	0x00000019
        /*1194*/ 	.word	0x00028860
        /*1198*/ 	.short	0x010a
        /*119a*/ 	.byte	0x3f
	.zero		1


	//   ....[71]....
        /*119c*/ 	.word	0x0001bdb0
        /*11a0*/ 	.word	0x0000005a
        /*11a4*/ 	.word	0x00028890
        /*11a8*/ 	.short	0x010a
        /*11aa*/ 	.byte	0x3f
	.zero		1


	//   ....[72]....
        /*11ac*/ 	.word	0x0001c2c0
        /*11b0*/ 	.word	0x0000005a
        /*11b4*/ 	.word	0x00028890
        /*11b8*/ 	.short	0x010a
        /*11ba*/ 	.byte	0x3f
	.zero		1


	//   ....[73]....
        /*11bc*/ 	.word	0x0001c7d0
        /*11c0*/ 	.word	0x0000005a
        /*11c4*/ 	.word	0x00028890
        /*11c8*/ 	.short	0x010a
        /*11ca*/ 	.byte	0x3f
	.zero		1


	//   ....[74]....
        /*11cc*/ 	.word	0x0001cca0
        /*11d0*/ 	.word	0x0000005a
        /*11d4*/ 	.word	0x000288b0
        /*11d8*/ 	.short	0x010a
        /*11da*/ 	.byte	0x3f
	.zero		1


	//   ....[75]....
        /*11dc*/ 	.word	0x0001cfb0
        /*11e0*/ 	.word	0x0000009c
        /*11e4*/ 	.word	0x00028800
        /*11e8*/ 	.short	0x010a
        /*11ea*/ 	.byte	0x3f
	.zero		1


	//   ....[76]....
        /*11ec*/ 	.word	0x0001d1c0
        /*11f0*/ 	.word	0x0000009c
        /*11f4*/ 	.word	0x00028800
        /*11f8*/ 	.short	0x010a
        /*11fa*/ 	.byte	0x3f
	.zero		1


	//   ....[77]....
        /*11fc*/ 	.word	0x0001d210
        /*1200*/ 	.word	0x00000003
        /*1204*/ 	.word	0x00028830
        /*1208*/ 	.short	0x010a
        /*120a*/ 	.byte	0x3f
	.zero		1


	//   ....[78]....
        /*120c*/ 	.word	0x0001d260
        /*1210*/ 	.word	0x00000007
        /*1214*/ 	.word	0x00028830
        /*1218*/ 	.short	0x010a
        /*121a*/ 	.byte	0x3f
	.zero		1


	//   ....[79]....
        /*121c*/ 	.word	0x0001d2b0
        /*1220*/ 	.word	0x00000005
        /*1224*/ 	.word	0x00028850
        /*1228*/ 	.short	0x010a
        /*122a*/ 	.byte	0x3f
	.zero		1


	//   ....[80]....
        /*122c*/ 	.word	0x0001d300
        /*1230*/ 	.word	0x0000000f
        /*1234*/ 	.word	0x00028850
        /*1238*/ 	.short	0x010a
        /*123a*/ 	.byte	0x3f
	.zero		1


	//   ....[81]....
        /*123c*/ 	.word	0x0001def0
        /*1240*/ 	.word	0x00000016
        /*1244*/ 	.word	0x00028820
        /*1248*/ 	.short	0x010a
        /*124a*/ 	.byte	0x3f
	.zero		1


	//   ....[82]....
        /*124c*/ 	.word	0x0001df40
        /*1250*/ 	.word	0x0000000a
        /*1254*/ 	.word	0x000288a0
        /*1258*/ 	.short	0x010a
        /*125a*/ 	.byte	0x3f
	.zero		1


	//   ....[83]....
        /*125c*/ 	.word	0x0001df90
        /*1260*/ 	.word	0x0000000a
        /*1264*/ 	.word	0x000288c0
        /*1268*/ 	.short	0x010a
        /*126a*/ 	.byte	0x3f
	.zero		1


	//   ....[84]....
        /*126c*/ 	.word	0x0001dfe0
        /*1270*/ 	.word	0x0000000a
        /*1274*/ 	.word	0x000288a0
        /*1278*/ 	.short	0x010a
        /*127a*/ 	.byte	0x3f
	.zero		1


	//   ....[85]....
        /*127c*/ 	.word	0x0001e030
        /*1280*/ 	.word	0x0000000a
        /*1284*/ 	.word	0x000288c0
        /*1288*/ 	.short	0x010a
        /*128a*/ 	.byte	0x3f
	.zero		1


	//   ....[86]....
        /*128c*/ 	.word	0x0001e150
        /*1290*/ 	.word	0x00000007
        /*1294*/ 	.word	0x00028840
        /*1298*/ 	.short	0x010a
        /*129a*/ 	.byte	0x3f
	.zero		1


	//   ....[87]....
        /*129c*/ 	.word	0x0001f6d0
        /*12a0*/ 	.word	0x00000016
        /*12a4*/ 	.word	0x00028820
        /*12a8*/ 	.short	0x010a
        /*12aa*/ 	.byte	0x3f
	.zero		1


	//   ....[88]....
        /*12ac*/ 	.word	0x0001f720
        /*12b0*/ 	.word	0x00000006
        /*12b4*/ 	.word	0x00028840
        /*12b8*/ 	.short	0x010a
        /*12ba*/ 	.byte	0x3f
	.zero		1


	//   ....[89]....
        /*12bc*/ 	.word	0x000200a0
        /*12c0*/ 	.word	0x00000006
        /*12c4*/ 	.word	0x00028860
        /*12c8*/ 	.short	0x010a
        /*12ca*/ 	.byte	0x3f
	.zero		1


	//   ....[90]....
        /*12cc*/ 	.word	0x00020b10
        /*12d0*/ 	.word	0x00000000
        /*12d4*/ 	.word	0x00028860
        /*12d8*/ 	.short	0x010a
        /*12da*/ 	.byte	0x3f
	.zero		1


	//   ....[91]....
        /*12dc*/ 	.word	0x00021f30
        /*12e0*/ 	.word	0x00000004
        /*12e4*/ 	.word	0x00028820
        /*12e8*/ 	.short	0x010a
        /*12ea*/ 	.byte	0x3f
	.zero		1


	//   ....[92]....
        /*12ec*/ 	.word	0x000220d0
        /*12f0*/ 	.word	0x00000005
        /*12f4*/ 	.word	0x00028840
        /*12f8*/ 	.short	0x010a
        /*12fa*/ 	.byte	0x3f
	.zero		1


	//   ....[93]....
        /*12fc*/ 	.word	0x00022120
        /*1300*/ 	.word	0x00000019
        /*1304*/ 	.word	0x00028840
        /*1308*/ 	.short	0x010a
        /*130a*/ 	.byte	0x3f
	.zero		1


	//   ....[94]....
        /*130c*/ 	.word	0x00022170
        /*1310*/ 	.word	0x00000005
        /*1314*/ 	.word	0x00028860
        /*1318*/ 	.short	0x010a
        /*131a*/ 	.byte	0x3f
	.zero		1


	//----- nvinfo : EIATTR_NUM_MBARRIERS
	.align		4
.L_146:
        /*131c*/ 	.byte	0x03, 0x38
        /*131e*/ 	.short	0x0016


	//----- nvinfo : EIATTR_EXIT_INSTR_OFFSETS
	.align		4
        /*1320*/ 	.byte	0x04, 0x1c
        /*1322*/ 	.short	(.L_148 - .L_147)


	//   ....[0]....
.L_147:
        /*1324*/ 	.word	0x0001bda0


	//----- nvinfo : EIATTR_MAX_THREADS
	.align		4
.L_148:
        /*1328*/ 	.byte	0x04, 0x05
        /*132a*/ 	.short	(.L_150 - .L_149)
.L_149:
        /*132c*/ 	.word	0x00000180
        /*1330*/ 	.word	0x00000001
        /*1334*/ 	.word	0x00000001


	//----- nvinfo : EIATTR_CRS_STACK_SIZE
	.align		4
.L_150:
        /*1338*/ 	.byte	0x04, 0x1e
        /*133a*/ 	.short	(.L_152 - .L_151)
.L_151:
        /*133c*/ 	.word	0x00000000


	//----- nvinfo : EIATTR_CBANK_PARAM_SIZE
	.align		4
.L_152:
        /*1340*/ 	.byte	0x03, 0x19
        /*1342*/ 	.short	0x0af0


	//----- nvinfo : EIATTR_PARAM_CBANK
	.align		4
        /*1344*/ 	.byte	0x04, 0x0a
        /*1346*/ 	.short	(.L_154 - .L_153)
	.align		4
.L_153:
        /*1348*/ 	.word	index@(.nv.constant0._ZN7cutlass13device_kernelIN5flash11enable_sm90INS1_16FlashAttnFwdSm90INS1_25CollectiveMainloopFwdSm90ILi2EN4cute5tupleIJNS5_1CILi1EEES8_S8_EEENS6_IJNS7_ILi128EEESA_SA_EEELi128ENS_10bfloat16_tEfNS_4arch4Sm90ELb0ELb0ELb0ELb1ELb1ELb1ELb0ELb1ELb1ELb1ELb1ELb0EEENS1_21CollectiveEpilogueFwdISB_S9_SC_SE_Li256ELb1ELb1ELb1ELb0EEENS1_36VarlenDynamicPersistentTileSchedulerILi128ELi128ELi256ELi128ELb1ELb1ELb1ELb0ELb1ELb1EEEEEEEEEvNT_6ParamsE)
        /*134c*/ 	.short	0x0210
        /*134e*/ 	.short	0x0af0


	//----- nvinfo : EIATTR_SW_WAR
	.align		4
.L_154:
        /*1350*/ 	.byte	0x04, 0x36
        /*1352*/ 	.short	(.L_156 - .L_155)
.L_155:
        /*1354*/ 	.word	0x00000008
.L_156:


//--------------------- .nv.info._ZN7cutlass13device_kernelIN5flash11enable_sm90INS1_16FlashAttnFwdSm90INS1_25CollectiveMainloopFwdSm90ILi2EN4cute5tupleIJNS5_1CILi1EEES8_S8_EEENS6_IJNS7_ILi128EEESA_SA_EEELi128ENS_10bfloat16_tEfNS_4arch4Sm90ELb0ELb1ELb0ELb0ELb1ELb0ELb0ELb1ELb1ELb1ELb1ELb0EEENS1_21CollectiveEpilogueFwdISB_S9_SC_SE_Li256ELb0ELb1ELb1ELb0EEENS1_19SingleTileSchedulerILb0ELb1ELb1ELi128EEEEEEEEEvNT_6ParamsE --------------------------
	.section	.nv.info._ZN7cutlass13device_kernelIN5flash11enable_sm90INS1_16FlashAttnFwdSm90INS1_25CollectiveMainloopFwdSm90ILi2EN4cute5tupleIJNS5_1CILi1EEES8_S8_EEENS6_IJNS7_ILi128EEESA_SA_EEELi128ENS_10bfloat16_tEfNS_4arch4Sm90ELb0ELb1ELb0ELb0ELb1ELb0ELb0ELb1ELb1ELb1ELb1ELb0EEENS1_21CollectiveEpilogueFwdISB_S9_SC_SE_Li256ELb0ELb1ELb1ELb0EEENS1_19SingleTileSchedulerILb0ELb1ELb1ELi128EEEEEEEEEvNT_6ParamsE,"",@"SHT_CUDA_INFO"
	.sectionflags	@""
	.align	4


	//----- nvinfo : EIATTR_CUDA_API_VERSION
	.align		4
        /*0000*/ 	.byte	0x04, 0x37
        /*0002*/ 	.short	(.L_158 - .L_157)
.L_157:
        /*0004*/ 	.word	0x00000082


	//----- nvinfo : EIATTR_KPARAM_INFO
	.align		4
.L_158:
        /*0008*/ 	.byte	0x04, 0x17
        /*000a*/ 	.short	(.L_160 - .L_159)
.L_159:
        /*000c*/ 	.word	0x00000000
        /*0010*/ 	.short	0x0000
        /*0012*/ 	.short	0x0070
        /*0014*/ 	.byte	0x00, 0xf0, 0x01, 0x28


	//----- nvinfo : EIATTR_SPARSE_MMA_MASK
	.align		4
.L_160:
        /*0018*/ 	.byte	0x03, 0x50
        /*001a*/ 	.short	0x0000


	//----- nvinfo : EIATTR_MAXREG_COUNT
	.align		4
        /*001c*/ 	.byte	0x03, 0x1b
        /*001e*/ 	.short	0x00a8


	//----- nvinfo : EIATTR_NUM_BARRIERS
	.align		4
        /*0020*/ 	.byte	0x02, 0x4c
        /*0022*/ 	.byte	0x10
	.zero		1


	//----- nvinfo : EIATTR_EXTERNS
	.align		4
        /*0024*/ 	.byte	0x04, 0x0f
        /*0026*/ 	.short	(.L_162 - .L_161)


	//   ....[0]....
	.align		4
.L_161:
        /*0028*/ 	.word	index@(__assertfail)


	//----- nvinfo : EIATTR_MERCURY_ISA_VERSION
	.align		4
.L_162:
        /*002c*/ 	.byte	0x03, 0x5f
        /*002e*/ 	.short	0x0101


	//----- nvinfo : EIATTR_INT_WARP_WIDE_INSTR_OFFSETS
	.align		4
        /*0030*/ 	.byte	0x04, 0x31
        /*0032*/ 	.short	(.L_164 - .L_163)


	//   ....[0]....
.L_163:
        /*0034*/ 	.word	0x000000b0


	//   ....[1]....
        /*0038*/ 	.word	0x000000c0


	//   ....[2]....
        /*003c*/ 	.word	0x00000160


	//----- nvinfo : EIATTR_COOP_GROUP_MASK_REGIDS
	.align		4
.L_164:
        /*0040*/ 	.byte	0x04, 0x29
        /*0042*/ 	.short	(.L_166 - .L_165)


	//   ....[0]....
.L_165:
        /*0044*/ 	.word	0xffffffff


	//   ....[1]....
        /*0048*/ 	.word	0xffffffff


	//   ....[2]....
        /*004c*/ 	.word	0xffffffff


	//   ....[3]....
        /*0050*/ 	.word	0xffffffff


	//   ....[4]....
        /*0054*/ 	.word	0xffffffff


	//   ....[5]....
        /*0058*/ 	.word	0xffffffff


	//   ....[6]....
        /*005c*/ 	.word	0xffffffff


	//   ....[7]....
        /*0060*/ 	.word	0xffffffff


	//   ....[8]....
        /*0064*/ 	.word	0xffffffff


	//   ....[9]....
        /*0068*/ 	.word	0xffffffff


	//   ....[10]....
        /*006c*/ 	.word	0xffffffff


	//   ....[11]....
        /*0070*/ 	.word	0xffffffff


	//   ....[12]....
        /*0074*/ 	.word	0xffffffff


	//   ....[13]....
        /*0078*/ 	.word	0xffffffff


	//   ....[14]....
        /*007c*/ 	.word	0xffffffff


	//   ....[15]....
        /*0080*/ 	.word	0xffffffff


	//   ....[16]....
        /*0084*/ 	.word	0xffffffff


	//   ....[17]....
        /*0088*/ 	.word	0xffffffff


	//   ....[18]....
        /*008c*/ 	.word	0xffffffff


	//   ....[19]....
        /*0090*/ 	.word	0xffffffff


	//   ....[20]....
        /*0094*/ 	.word	0xffffffff


	//   ....[21]....
        /*0098*/ 	.word	0xffffffff


	//   ....[22]....
        /*009c*/ 	.word	0xffffffff


	//   ....[23]....
        /*00a0*/ 	.word	0xffffffff


	//   ....[24]....
        /*00a4*/ 	.word	0xffffffff


	//   ....[25]....
        /*00a8*/ 	.word	0xffffffff


	//   ....[26]....
        /*00ac*/ 	.word	0xffffffff


	//   ....[27]....
        /*00b0*/ 	.word	0xffffffff


	//   ....[28]....
        /*00b4*/ 	.word	0xffffffff


	//   ....[29]....
        /*00b8*/ 	.word	0xffffffff


	//   ....[30]....
        /*00bc*/ 	.word	0xffffffff


	//   ....[31]....
        /*00c0*/ 	.word	0xffffffff


	//   ....[32]....
        /*00c4*/ 	.word	0xffffffff


	//   ....[33]....
        /*00c8*/ 	.word	0xffffffff


	//   ....[34]....
        /*00cc*/ 	.word	0xffffffff


	//   ....[35]....
        /*00d0*/ 	.word	0xffffffff


	//   ....[36]....
        /*00d4*/ 	.word	0xffffffff


	//   ....[37]....
        /*00d8*/ 	.word	0xffffffff


	//   ....[38]....
        /*00dc*/ 	.word	0xffffffff


	//   ....[39]....
        /*00e0*/ 	.word	0xffffffff


	//   ....[40]....
        /*00e4*/ 	.word	0xffffffff


	//   ....[41]....
        /*00e8*/ 	.word	0xffffffff


	//   ....[42]....
        /*00ec*/ 	.word	0xffffffff


	//   ....[43]....
        /*00f0*/ 	.word	0xffffffff


	//   ....[44]....
        /*00f4*/ 	.word	0xffffffff


	//   ....[45]....
        /*00f8*/ 	.word	0xffffffff


	//   ....[46]....
        /*00fc*/ 	.word	0xffffffff


	//   ....[47]....
        /*0100*/ 	.word	0xffffffff


	//   ....[48]....
        /*0104*/ 	.word	0xffffffff


	//   ....[49]....
        /*0108*/ 	.word	0xffffffff


	//   ....[50]....
        /*010c*/ 	.word	0xffffffff


	//   ....[51]....
        /*0110*/ 	.word	0xffffffff


	//   ....[52]....
        /*0114*/ 	.word	0xffffffff


	//   ....[53]....
        /*0118*/ 	.word	0xffffffff


	//   ....[54]....
        /*011c*/ 	.word	0xffffffff


	//   ....[55]....
        /*0120*/ 	.word	0xffffffff


	//   ....[56]....
        /*0124*/ 	.word	0xffffffff


	//   ....[57]....
        /*0128*/ 	.word	0xffffffff


	//   ....[58]....
        /*012c*/ 	.word	0xffffffff


	//   ....[59]....
        /*0130*/ 	.word	0xffffffff


	//   ....[60]....
        /*0134*/ 	.word	0xffffffff


	//   ....[61]....
        /*0138*/ 	.word	0xffffffff


	//   ....[62]....
        /*013c*/ 	.word	0xffffffff


	//   ....[63]....
        /*0140*/ 	.word	0xffffffff


	//   ....[64]....
        /*0144*/ 	.word	0xffffffff


	//   ....[65]....
        /*0148*/ 	.word	0xffffffff


	//   ....[66]....
        /*014c*/ 	.word	0xffffffff


	//   ....[67]....
        /*0150*/ 	.word	0xffffffff


	//   ....[68]....
        /*0154*/ 	.word	0xffffffff


	//   ....[69]....
        /*0158*/ 	.word	0xffffffff


	//   ....[70]....
        /*015c*/ 	.word	0xffffffff


	//   ....[71]....
        /*0160*/ 	.word	0xffffffff


	//   ....[72]....
        /*0164*/ 	.word	0xffffffff


	//   ....[73]....
        /*0168*/ 	.word	0xffffffff


	//   ....[74]....
        /*016c*/ 	.word	0xffffffff


	//   ....[75]....
        /*0170*/ 	.word	0xffffffff


	//   ....[76]....
        /*0174*/ 	.word	0xffffffff


	//   ....[77]....
        /*0178*/ 	.word	0xffffffff


	//   ....[78]....
        /*017c*/ 	.word	0xffffffff


	//   ....[79]....
        /*0180*/ 	.word	0xffffffff


	//   ....[80]....
        /*0184*/ 	.word	0xffffffff


	//   ....[81]....
        /*0188*/ 	.word	0xffffffff


	//   ....[82]....
        /*018c*/ 	.word	0xffffffff


	//   ....[83]....
        /*0190*/ 	.word	0xffffffff


	//   ....[84]....
        /*0194*/ 	.word	0xffffffff


	//   ....[85]....
        /*0198*/ 	.word	0xffffffff


	//   ....[86]....
        /*019c*/ 	.word	0xffffffff


	//   ....[87]....
        /*01a0*/ 	.word	0xffffffff


	//   ....[88]....
        /*01a4*/ 	.word	0xffffffff


	//   ....[89]....
        /*01a8*/ 	.word	0xffffffff


	//   ....[90]....
        /*01ac*/ 	.word	0xffffffff


	//   ....[91]....
        /*01b0*/ 	.word	0xffffffff


	//   ....[92]....
        /*01b4*/ 	.word	0xffffffff


	//   ....[93]....
        /*01b8*/ 	.word	0xffffffff


	//   ....[94]....
        /*01bc*/ 	.word	0xffffffff


	//   ....[95]....
        /*01c0*/ 	.word	0xffffffff


	//   ....[96]....
        /*01c4*/ 	.word	0xffffffff


	//   ....[97]....
        /*01c8*/ 	.word	0xffffffff


	//   ....[98]....
        /*01cc*/ 	.word	0xffffffff


	//   ....[99]....
        /*01d0*/ 	.word	0xffffffff


	//   ....[100]....
        /*01d4*/ 	.word	0xffffffff


	//   ....[101]....
        /*01d8*/ 	.word	0xffffffff


	//   ....[102]....
        /*01dc*/ 	.word	0xffffffff


	//   ....[103]....
        /*01e0*/ 	.word	0xffffffff


	//   ....[104]....
        /*01e4*/ 	.word	0xffffffff


	//   ....[105]....
        /*01e8*/ 	.word	0xffffffff


	//   ....[106]....
        /*01ec*/ 	.word	0xffffffff


	//   ....[107]....
        /*01f0*/ 	.word	0xffffffff


	//   ....[108]....
        /*01f4*/ 	.word	0xffffffff


	//   ....[109]....
        /*01f8*/ 	.word	0xffffffff


	//   ....[110]....
        /*01fc*/ 	.word	0xffffffff


	//   ....[111]....
        /*0200*/ 	.word	0xffffffff


	//   ....[112]....
        /*0204*/ 	.word	0xffffffff


	//   ....[113]....
        /*0208*/ 	.word	0xffffffff


	//   ....[114]....
        /*020c*/ 	.word	0xffffffff


	//   ....[115]....
        /*0210*/ 	.word	0xffffffff


	//   ....[116]....
        /*0214*/ 	.word	0xffffffff


	//   ....[117]....
        /*0218*/ 	.word	0xffffffff


	//   ....[118]....
        /*021c*/ 	.word	0xffffffff


	//   ....[119]....
        /*0220*/ 	.word	0xffffffff


	//   ....[120]....
        /*0224*/ 	.word	0xffffffff


	//   ....[121]....
        /*0228*/ 	.word	0xffffffff


	//   ....[122]....
        /*022c*/ 	.word	0xffffffff


	//   ....[123]....
        /*0230*/ 	.word	0x0500000f


	//   ....[124]....
        /*0234*/ 	.word	0x0500000f


	//   ....[125]....
        /*0238*/ 	.word	0x0500000f


	//   ....[126]....
        /*023c*/ 	.word	0x0500000f


	//   ....[127]....
        /*0240*/ 	.word	0x0500000f


	//   ....[128]....
        /*0244*/ 	.word	0x0500000f


	//   ....[129]....
        /*0248*/ 	.word	0x0500000f


	//   ....[130]....
        /*024c*/ 	.word	0x0500000f


	//   ....[131]....
        /*0250*/ 	.word	0x0500000f


	//   ....[132]....
        /*0254*/ 	.word	0x0500000f


	//   ....[133]....
        /*0258*/ 	.word	0x0500000f


	//   ....[134]....
        /*025c*/ 	.word	0x0500000f


	//   ....[135]....
        /*0260*/ 	.word	0x0500000f


	//   ....[136]....
        /*0264*/ 	.word	0x0500000f


	//   ....[137]....
        /*0268*/ 	.word	0x0500000f


	//   ....[138]....
        /*026c*/ 	.word	0x0500000f


	//   ....[139]....
        /*0270*/ 	.word	0x0500000f


	//   ....[140]....
        /*0274*/ 	.word	0x0500000f


	//   ....[141]....
        /*0278*/ 	.word	0x0500000f


	//   ....[142]....
        /*027c*/ 	.word	0x0500000f


	//   ....[143]....
        /*0280*/ 	.word	0x0500000f


	//   ....[144]....
        /*0284*/ 	.word	0x0500000f


	//   ....[145]....
        /*0288*/ 	.word	0x0500000f


	//   ....[146]....
        /*028c*/ 	.word	0x0500000f


	//   ....[147]....
        /*0290*/ 	.word	0x0500000f


	//   ....[148]....
        /*0294*/ 	.word	0x0500000f


	//   ....[149]....
        /*0298*/ 	.word	0x0500000f


	//   ....[150]....
        /*029c*/ 	.word	0x0500000f


	//   ....[151]....
        /*02a0*/ 	.word	0x0500000f


	//   ....[152]....
        /*02a4*/ 	.word	0x0500000f


	//   ....[153]....
        /*02a8*/ 	.word	0x0500000f


	//   ....[154]....
        /*02ac*/ 	.word	0x0500000f


	//   ....[155]....
        /*02b0*/ 	.word	0x0500000f


	//   ....[156]....
        /*02b4*/ 	.word	0x0500000f


	//   ....[157]....
        /*02b8*/ 	.word	0x0500000f


	//   ....[158]....
        /*02bc*/ 	.word	0x0500000f


	//   ....[159]....
        /*02c0*/ 	.word	0x0500000f


	//   ....[160]....
        /*02c4*/ 	.word	0x0500000f


	//   ....[161]....
        /*02c8*/ 	.word	0x0500000f


	//   ....[162]....
        /*02cc*/ 	.word	0x0500000f


	//   ....[163]....
        /*02d0*/ 	.word	0x0500000f


	//   ....[164]....
        /*02d4*/ 	.word	0x0500000f


	//   ....[165]....
        /*02d8*/ 	.word	0x0500000f


	//   ....[166]....
        /*02dc*/ 	.word	0x0500000f


	//   ....[167]....
        /*02e0*/ 	.word	0x0500000f


	//   ....[168]....
        /*02e4*/ 	.word	0x0500000f


	//   ....[169]....
        /*02e8*/ 	.word	0x0500000f


	//   ....[170]....
        /*02ec*/ 	.word	0x0500000f


	//   ....[171]....
        /*02f0*/ 	.word	0x0500000f


	//   ....[172]....
        /*02f4*/ 	.word	0x0500000f


	//   ....[173]....
        /*02f8*/ 	.word	0x0500000f


	//   ....[174]....
        /*02fc*/ 	.word	0x0500000f


	//   ....[175]....
        /*0300*/ 	.word	0x0500000f


	//   ....[176]....
        /*0304*/ 	.word	0x0500000f


	//   ....[177]....
        /*0308*/ 	.word	0x0500000f


	//   ....[178]....
        /*030c*/ 	.word	0x0500000f


	//   ....[179]....
        /*0310*/ 	.word	0x0500000f


	//   ....[180]....
        /*0314*/ 	.word	0x0500000f


	//   ....[181]....
        /*0318*/ 	.word	0x0500000f


	//   ....[182]....
        /*031c*/ 	.word	0x0500000f


	//   ....[183]....
        /*0320*/ 	.word	0x0500000f


	//   ....[184]....
        /*0324*/ 	.word	0x0500000f


	//   ....[185]....
        /*0328*/ 	.word	0x0500000f


	//   ....[186]....
        /*032c*/ 	.word	0x0500000f


	//   ....[187]....
        /*0330*/ 	.word	0x0500000f


	//   ....[188]....
        /*0334*/ 	.word	0x0500000f


	//   ....[189]....
        /*0338*/ 	.word	0x0500000f


	//   ....[190]....
        /*033c*/ 	.word	0x0500000f


	//   ....[191]....
        /*0340*/ 	.word	0x0500000f


	//   ....[192]....
        /*0344*/ 	.word	0x0500000f


	//   ....[193]....
        /*0348*/ 	.word	0x0500000f


	//   ....[194]....
        /*034c*/ 	.word	0x0500000f


	//   ....[195]....
        /*0350*/ 	.word	0x0500000f


	//   ....[196]....
        /*0354*/ 	.word	0x0500000f


	//   ....[197]....
        /*0358*/ 	.word	0x0500000f


	//   ....[198]....
        /*035c*/ 	.word	0x0500000f


	//   ....[199]....
        /*0360*/ 	.word	0x0500000f


	//   ....[200]....
        /*0364*/ 	.word	0x0500000f


	//   ....[201]....
        /*0368*/ 	.word	0x0500000f


	//   ....[202]....
        /*036c*/ 	.word	0x0500000f


	//   ....[203]....
        /*0370*/ 	.word	0x0500000f


	//   ....[204]....
        /*0374*/ 	.word	0x0500000f


	//----- nvinfo : EIATTR_COOP_GROUP_INSTR_OFFSETS
	.align		4
.L_166:
        /*0378*/ 	.byte	0x04, 0x28
        /*037a*/ 	.short	(.L_168 - .L_167)


	//   ....[0]....
.L_167:
        /*037c*/ 	.word	0x00000070


	//   ....[1]....
        /*0380*/ 	.word	0x00000080


	//   ....[2]....
        /*0384*/ 	.word	0x000002c0


	//   ....[3]....
        /*0388*/ 	.word	0x00000420


	//   ....[4]....
        /*038c*/ 	.word	0x00000540


	//   ....[5]....
        /*0390*/ 	.word	0x000006a0


	//   ....[6]....
        /*0394*/ 	.word	0x00001510


	//   ....[7]....
        /*0398*/ 	.word	0x00001ef0


	//   ....[8]....
        /*039c*/ 	.word	0x00002b00


	//   ....[9]....
        /*03a0*/ 	.word	0x000032f0


	//   ....[10]....
        /*03a4*/ 	.word	0x00003420


	//   ....[11]....
        /*03a8*/ 	.word	0x00003cb0


	//   ....[12]....
        /*03ac*/ 	.word	0x00003d10


	//   ....[13]....
        /*03b0*/ 	.word	0x00005580


	//   ....[14]....
        /*03b4*/ 	.word	0x00005780


	//   ....[15]....
        /*03b8*/ 	.word	0x00006360


	//   ....[16]....
        /*03bc*/ 	.word	0x000063b0


	//   ....[17]....
        /*03c0*/ 	.word	0x00006ce0


	//   ....[18]....
        /*03c4*/ 	.word	0x00006d50


	//   ....[19]....
        /*03c8*/ 	.word	0x00008cc0


	//   ....[20]....
        /*03cc*/ 	.word	0x00008cd0


	//   ....[21]....
        /*03d0*/ 	.word	0x00008d10


	//   ....[22]....
        /*03d4*/ 	.word	0x00008d20


	//   ....[23]....
        /*03d8*/ 	.word	0x0000aa10


	//   ....[24]....
        /*03dc*/ 	.word	0x0000ac10


	//   ....[25]....
        /*03e0*/ 	.word	0x0000b7f0


	//   ....[26]....
        /*03e4*/ 	.word	0x0000b840


	//   ....[27]....
        /*03e8*/ 	.word	0x0000c170


	//   ....[28]....
        /*03ec*/ 	.word	0x0000c1e0


	//   ....[29]....
        /*03f0*/ 	.word	0x0000d330


	//   ....[30]....
        /*03f4*/ 	.word	0x0000d360


	//   ....[31]....
        /*03f8*/ 	.word	0x0000d410


	//   ....[32]....
        /*03fc*/ 	.word	0x0000d420


	//   ....[33]....
        /*0400*/ 	.word	0x0000e3d0


	//   ....[34]....
        /*0404*/ 	.word	0x0000e410


	//   ....[35]....
        /*0408*/ 	.word	0x0000e450


	//   ....[36]....
        /*040c*/ 	.word	0x0000e470


	//   ....[37]....
        /*0410*/ 	.word	0x0000e4a0


	//   ....[38]....
        /*0414*/ 	.word	0x0000e4b0


	//   ....[39]....
        /*0418*/ 	.word	0x0000eaf0


	//   ....[40]....
        /*041c*/ 	.word	0x0000eb00


	//   ....[41]....
        /*0420*/ 	.word	0x0000f530


	//   ....[42]....
        /*0424*/ 	.word	0x00010ab0


	//   ....[43]....
        /*0428*/ 	.word	0x00010ae0


	//   ....[44]....
        /*042c*/ 	.word	0x00010af0


	//   ....[45]....
        /*0430*/ 	.word	0x00010b00


	//   ....[46]....
        /*0434*/ 	.word	0x00010b10


	//   ....[47]....
        /*0438*/ 	.word	0x00010b20


	//   ....[48]....
        /*043c*/ 	.word	0x00010b30


	//   ....[49]....
        /*0440*/ 	.word	0x00010b50


	//   ....[50]....
        /*0444*/ 	.word	0x00010bc0


	//   ....[51]....
        /*0448*/ 	.word	0x00010c50


	//   ....[52]....
        /*044c*/ 	.word	0x00010ca0


	//   ....[53]....
        /*0450*/ 	.word	0x00010cb0


	//   ....[54]....
        /*0454*/ 	.word	0x00010ce0


	//   ....[55]....
        /*0458*/ 	.word	0x00010d30


	//   ....[56]....
        /*045c*/ 	.word	0x00010d70


	//   ....[57]....
        /*0460*/ 	.word	0x00010d90


	//   ....[58]....
        /*0464*/ 	.word	0x00011410


	//   ....[59]....
        /*0468*/ 	.word	0x00011440


	//   ....[60]....
        /*046c*/ 	.word	0x00011470


	//   ....[61]....
        /*0470*/ 	.word	0x000114a0


	//   ....[62]....
        /*0474*/ 	.word	0x000114b0


	//   ....[63]....
        /*0478*/ 	.word	0x00011540


	//   ....[64]....
        /*047c*/ 	.word	0x00011560


	//   ....[65]....
        /*0480*/ 	.word	0x00011570


	//   ....[66]....
        /*0484*/ 	.word	0x00011650


	//   ....[67]....
        /*0488*/ 	.word	0x00011670


	//   ....[68]....
        /*048c*/ 	.word	0x00011680


	//   ....[69]....
        /*0490*/ 	.word	0x000116d0


	//   ....[70]....
        /*0494*/ 	.word	0x00011770


	//   ....[71]....
        /*0498*/ 	.word	0x00011790


	//   ....[72]....
        /*049c*/ 	.word	0x000117a0


	//   ....[73]....
        /*04a0*/ 	.word	0x000117e0


	//   ....[74]....
        /*04a4*/ 	.word	0x00011f00


	//   ....[75]....
        /*04a8*/ 	.word	0x00011f30


	//   ....[76]....
        /*04ac*/ 	.word	0x00011f40


	//   ....[77]....
        /*04b0*/ 	.word	0x00011f50


	//   ....[78]....
        /*04b4*/ 	.word	0x00011f80


	//   ....[79]....
        /*04b8*/ 	.word	0x00011fc0


	//   ....[80]....
        /*04bc*/ 	.word	0x00011fd0


	//   ....[81]....
        /*04c0*/ 	.word	0x00011ff0


	//   ....[82]....
        /*04c4*/ 	.word	0x00012050


	//   ....[83]....
        /*04c8*/ 	.word	0x00012060


	//   ....[84]....
        /*04cc*/ 	.word	0x00012080


	//   ....[85]....
        /*04d0*/ 	.word	0x000120e0


	//   ....[86]....
        /*04d4*/ 	.word	0x00012100


	//   ....[87]....
        /*04d8*/ 	.word	0x00012110


	//   ....[88]....
        /*04dc*/ 	.word	0x00012140


	//   ....[89]....
        /*04e0*/ 	.word	0x00012150


	//   ....[90]....
        /*04e4*/ 	.word	0x000123d0


	//   ....[91]....
        /*04e8*/ 	.word	0x000123f0


	//   ....[92]....
        /*04ec*/ 	.word	0x00012400


	//   ....[93]....
        /*04f0*/ 	.word	0x00012420


	//   ....[94]....
        /*04f4*/ 	.word	0x00012490


	//   ....[95]....
        /*04f8*/ 	.word	0x000124c0


	//   ....[96]....
        /*04fc*/ 	.word	0x00012510


	//   ....[97]....
        /*0500*/ 	.word	0x00012540


	//   ....[98]....
        /*0504*/ 	.word	0x00012590


	//   ....[99]....
        /*0508*/ 	.word	0x000125c0


	//   ....[100]....
        /*050c*/ 	.word	0x00012610


	//   ....[101]....
        /*0510*/ 	.word	0x00012640


	//   ....[102]....
        /*0514*/ 	.word	0x00012690


	//   ....[103]....
        /*0518*/ 	.word	0x000126c0


	//   ....[104]....
        /*051c*/ 	.word	0x00012710


	//   ....[105]....
        /*0520*/ 	.word	0x00012740


	//   ....[106]....
        /*0524*/ 	.word	0x00012ba0


	//   ....[107]....
        /*0528*/ 	.word	0x00012bd0


	//   ....[108]....
        /*052c*/ 	.word	0x00012c00


	//   ....[109]....
        /*0530*/ 	.word	0x00012c30


	//   ....[110]....
        /*0534*/ 	.word	0x00012c60


	//   ....[111]....
        /*0538*/ 	.word	0x00012c70


	//   ....[112]....
        /*053c*/ 	.word	0x00012c90


	//   ....[113]....
        /*0540*/ 	.word	0x00012cb0


	//   ....[114]....
        /*0544*/ 	.word	0x00012cd0


	//   ....[115]....
        /*0548*/ 	.word	0x00012cf0


	//   ....[116]....
        /*054c*/ 	.word	0x00012d70


	//   ....[117]....
        /*0550*/ 	.word	0x00012d90


	//   ....[118]....
        /*0554*/ 	.word	0x00012dc0


	//   ....[119]....
        /*0558*/ 	.word	0x00012de0


	//   ....[120]....
        /*055c*/ 	.word	0x00012f90


	//   ....[121]....
        /*0560*/ 	.word	0x00012fa0


	//   ....[122]....
        /*0564*/ 	.word	0x00013200


	//   ....[123]....
        /*0568*/ 	.word	0x00013820


	//   ....[124]....
        /*056c*/ 	.word	0x00013910


	//   ....[125]....
        /*0570*/ 	.word	0x000139b0


	//   ....[126]....
        /*0574*/ 	.word	0x00013a10


	//   ....[127]....
        /*0578*/ 	.word	0x00013ae0


	//   ....[128]....
        /*057c*/ 	.word	0x00013b50


	//   ....[129]....
        /*0580*/ 	.word	0x00013c10


	//   ....[130]....
        /*0584*/ 	.word	0x00013c80


	//   ....[131]....
        /*0588*/ 	.word	0x00013d60


	//   ....[132]....
        /*058c*/ 	.word	0x00013de0


	//   ....[133]....
        /*0590*/ 	.word	0x00013eb0


	//   ....[134]....
        /*0594*/ 	.word	0x00013f30


	//   ....[135]....
        /*0598*/ 	.word	0x00013ff0


	//   ....[136]....
        /*059c*/ 	.word	0x00014070


	//   ....[137]....
        /*05a0*/ 	.word	0x00014140


	//   ....[138]....
        /*05a4*/ 	.word	0x000141c0


	//   ....[139]....
        /*05a8*/ 	.word	0x00014280


	//   ....[140]....
        /*05ac*/ 	.word	0x00014310


	//   ....[141]....
        /*05b0*/ 	.word	0x00014370


	//   ....[142]....
        /*05b4*/ 	.word	0x00014410


	//   ....[143]....
        /*05b8*/ 	.word	0x000144e0


	//   ....[144]....
        /*05bc*/ 	.word	0x00014550


	//   ....[145]....
        /*05c0*/ 	.word	0x00014640


	//   ....[146]....
        /*05c4*/ 	.word	0x000146a0


	//   ....[147]....
        /*05c8*/ 	.word	0x00014770


	//   ....[148]....
        /*05cc*/ 	.word	0x000147e0


	//   ....[149]....
        /*05d0*/ 	.word	0x000148d0


	//   ....[150]....
        /*05d4*/ 	.word	0x00014930


	//   ....[151]....
        /*05d8*/ 	.word	0x00014a00


	//   ....[152]....
        /*05dc*/ 	.word	0x00014a70


	//   ....[153]....
        /*05e0*/ 	.word	0x00014b50


	//   ....[154]....
        /*05e4*/ 	.word	0x00014bb0


	//   ....[155]....
        /*05e8*/ 	.word	0x00014c60


	//   ....[156]....
        /*05ec*/ 	.word	0x00014da0


	//   ....[157]....
        /*05f0*/ 	.word	0x00014e50


	//   ....[158]....
        /*05f4*/ 	.word	0x00014f20


	//   ....[159]....
        /*05f8*/ 	.word	0x00014f70


	//   ....[160]....
        /*05fc*/ 	.word	0x00015050


	//   ....[161]....
        /*0600*/ 	.word	0x000150a0


	//   ....[162]....
        /*0604*/ 	.word	0x00015170


	//   ....[163]....
        /*0608*/ 	.word	0x000151c0


	//   ....[164]....
        /*060c*/ 	.word	0x000152a0


	//   ....[165]....
        /*0610*/ 	.word	0x000152f0


	//   ....[166]....
        /*0614*/ 	.word	0x000153d0


	//   ....[167]....
        /*0618*/ 	.word	0x00015420


	//   ....[168]....
        /*061c*/ 	.word	0x000154f0


	//   ....[169]....
        /*0620*/ 	.word	0x00015540


	//   ....[170]....
        /*0624*/ 	.word	0x00015620


	//   ....[171]....
        /*0628*/ 	.word	0x00015670


	//   ....[172]....
        /*062c*/ 	.word	0x00015760


	//   ....[173]....
        /*0630*/ 	.word	0x00015800


	//   ....[174]....
        /*0634*/ 	.word	0x00015860


	//   ....[175]....
        /*0638*/ 	.word	0x00015920


	//   ....[176]....
        /*063c*/ 	.word	0x000159c0


	//   ....[177]....
        /*0640*/ 	.word	0x00015a80


	//   ....[178]....
        /*0644*/ 	.word	0x00015b20


	//   ....[179]....
        /*0648*/ 	.word	0x00015be0


	//   ....[180]....
        /*064c*/ 	.word	0x00015c80


	//   ....[181]....
        /*0650*/ 	.word	0x00015d40


	//   ....[182]....
        /*0654*/ 	.word	0x00015de0


	//   ....[183]....
        /*0658*/ 	.word	0x00015ea0


	//   ....[184]....
        /*065c*/ 	.word	0x00015f40


	//   ....[185]....
        /*0660*/ 	.word	0x00016000


	//   ....[186]....
        /*0664*/ 	.word	0x000160a0


	//   ....[187]....
        /*0668*/ 	.word	0x00016160


	//   ....[188]....
        /*066c*/ 	.word	0x00016280


	//   ....[189]....
        /*0670*/ 	.word	0x00016320


	//   ....[190]....
        /*0674*/ 	.word	0x000163d0


	//   ....[191]....
        /*0678*/ 	.word	0x000164a0


	//   ....[192]....
        /*067c*/ 	.word	0x00016510


	//   ....[193]....
        /*0680*/ 	.word	0x000165e0


	//   ....[194]....
        /*0684*/ 	.word	0x00016650


	//   ....[195]....
        /*0688*/ 	.word	0x00016730


	//   ....[196]....
        /*068c*/ 	.word	0x000167a0


	//   ....[197]....
        /*0690*/ 	.word	0x00016880


	//   ....[198]....
        /*0694*/ 	.word	0x00016900


	//   ....[199]....
        /*0698*/ 	.word	0x000169e0


	//   ....[200]....
        /*069c*/ 	.word	0x00016a50


	//   ....[201]....
        /*06a0*/ 	.word	0x00016b20


	//   ....[202]....
        /*06a4*/ 	.word	0x00016b90


	//   ....[203]....
        /*06a8*/ 	.word	0x00016c50


	//   ....[204]....
        /*06ac*/ 	.word	0x00016d30


	//----- nvinfo : EIATTR_REG_RECONFIG
	.align		4
.L_168:
        /*06b0*/ 	.byte	0x01, 0x54
	.zero		2


	//----- nvinfo : EIATTR_SYSCALL_OFFSETS
	.align		4
        /*06b4*/ 	.byte	0x04, 0x46
        /*06b6*/ 	.short	(.L_170 - .L_169)


	//   ....[0]....
.L_169:
        /*06b8*/ 	.word	0x000016d0


	//   ....[1]....
        /*06bc*/ 	.word	0x000100f0


	//   ....[2]....
        /*06c0*/ 	.word	0x00010230


	//   ....[3]....
        /*06c4*/ 	.word	0x00010320


	//   ....[4]....
        /*06c8*/ 	.word	0x00011170


	//----- nvinfo : EIATTR_MBARRIER_INSTR_OFFSETS
	.align		4
.L_170:
        /*06cc*/ 	.byte	0x04, 0x39
        /*06ce*/ 	.short	(.L_172 - .L_171)


	//   ....[0]....
.L_171:
        /*06d0*/ 	.word	0x00000170
        /*06d4*/ 	.word	0x000000ff
        /*06d8*/ 	.word	0x00028800
        /*06dc*/ 	.short	0x0100
        /*06de*/ 	.byte	0x08
	.zero		1


	//   ....[1]....
        /*06e0*/ 	.word	0x00000180
        /*06e4*/ 	.word	0x000000ff
        /*06e8*/ 	.word	0x00028820
        /*06ec*/ 	.short	0x0100
        /*06ee*/ 	.byte	0x08
	.zero		1


	//   ....[2]....
        /*06f0*/ 	.word	0x00000270
        /*06f4*/ 	.word	0x000000ff
        /*06f8*/ 	.word	0x00028830
        /*06fc*/ 	.short	0x0100
        /*06fe*/ 	.byte	0x08
	.zero		1


	//   ....[3]....
        /*0700*/ 	.word	0x00000280
        /*0704*/ 	.word	0x000000ff
        /*0708*/ 	.word	0x00028840
        /*070c*/ 	.short	0x0100
        /*070e*/ 	.byte	0x08
	.zero		1


	//   ....[4]....
        /*0710*/ 	.word	0x00000290
        /*0714*/ 	.word	0x000000ff
        /*0718*/ 	.word	0x00028838
        /*071c*/ 	.short	0x0100
        /*071e*/ 	.byte	0x08
	.zero		1


	//   ....[5]....
        /*0720*/ 	.word	0x000002a0
        /*0724*/ 	.word	0x000000ff
        /*0728*/ 	.word	0x00028848
        /*072c*/ 	.short	0x0100
        /*072e*/ 	.byte	0x08
	.zero		1


	//   ....[6]....
        /*0730*/ 	.word	0x000003d0
        /*0734*/ 	.word	0x000000ff
        /*0738*/ 	.word	0x00028850
        /*073c*/ 	.short	0x0100
        /*073e*/ 	.byte	0x08
	.zero		1


	//   ....[7]....
        /*0740*/ 	.word	0x000003e0
        /*0744*/ 	.word	0x000000ff
        /*0748*/ 	.word	0x00028860
        /*074c*/ 	.short	0x0100
        /*074e*/ 	.byte	0x08
	.zero		1


	//   ....[8]....
        /*0750*/ 	.word	0x000003f0
        /*0754*/ 	.word	0x000000ff
        /*0758*/ 	.word	0x00028858
        /*075c*/ 	.short	0x0100
        /*075e*/ 	.byte	0x08
	.zero		1


	//   ....[9]....
        /*0760*/ 	.word	0x00000400
        /*0764*/ 	.word	0x000000ff
        /*0768*/ 	.word	0x00028868
        /*076c*/ 	.short	0x0100
        /*076e*/ 	.byte	0x08
	.zero		1


	//   ....[10]....
        /*0770*/ 	.word	0x000004f0
        /*0774*/ 	.word	0x000000ff
        /*0778*/ 	.word	0x00028870
        /*077c*/ 	.short	0x0100
        /*077e*/ 	.byte	0x06
	.zero		1


	//   ....[11]....
        /*0780*/ 	.word	0x00000500
        /*0784*/ 	.word	0x000000ff
        /*0788*/ 	.word	0x00028880
        /*078c*/ 	.short	0x0100
        /*078e*/ 	.byte	0x06
	.zero		1


	//   ....[12]....
        /*0790*/ 	.word	0x00000510
        /*0794*/ 	.word	0x000000ff
        /*0798*/ 	.word	0x00028878
        /*079c*/ 	.short	0x0100
        /*079e*/ 	.byte	0x06
	.zero		1


	//   ....[13]....
        /*07a0*/ 	.word	0x00000520
        /*07a4*/ 	.word	0x000000ff
        /*07a8*/ 	.word	0x00028888
        /*07ac*/ 	.short	0x0100
        /*07ae*/ 	.byte	0x06
	.zero		1


	//   ....[14]....
        /*07b0*/ 	.word	0x00000650
        /*07b4*/ 	.word	0x000000ff
        /*07b8*/ 	.word	0x00028890
        /*07bc*/ 	.short	0x0100
        /*07be*/ 	.byte	0x08
	.zero		1


	//   ....[15]....
        /*07c0*/ 	.word	0x00000660
        /*07c4*/ 	.word	0x000000ff
        /*07c8*/ 	.word	0x000288a0
        /*07cc*/ 	.short	0x0100
        /*07ce*/ 	.byte	0x08
	.zero		1


	//   ....[16]....
        /*07d0*/ 	.word	0x00000670
        /*07d4*/ 	.word	0x000000ff
        /*07d8*/ 	.word	0x00028898
        /*07dc*/ 	.short	0x0100
        /*07de*/ 	.byte	0x08
	.zero		1


	//   ....[17]....
        /*07e0*/ 	.word	0x00000680
        /*07e4*/ 	.word	0x000000ff
        /*07e8*/ 	.word	0x000288a8
        /*07ec*/ 	.short	0x0100
        /*07ee*/ 	.byte	0x08
	.zero		1


	//   ....[18]....
        /*07f0*/ 	.word	0x000007c0
        /*07f4*/ 	.word	0x000000ff
        /*07f8*/ 	.word	0x000288b0
        /*07fc*/ 	.short	0x0100
        /*07fe*/ 	.byte	0x08
	.zero		1


	//   ....[19]....
        /*0800*/ 	.word	0x000007d0
        /*0804*/ 	.word	0x000000ff
        /*0808*/ 	.word	0x000288c0
        /*080c*/ 	.short	0x0100
        /*080e*/ 	.byte	0x08
	.zero		1


	//   ....[20]....
        /*0810*/ 	.word	0x000007e0
        /*0814*/ 	.word	0x000000ff
        /*0818*/ 	.word	0x000288b8
        /*081c*/ 	.short	0x0100
        /*081e*/ 	.byte	0x08
	.zero		1


	//   ....[21]....
        /*0820*/ 	.word	0x000007f0
        /*0824*/ 	.word	0x000000ff
        /*0828*/ 	.word	0x000288c8
        /*082c*/ 	.short	0x0100
        /*082e*/ 	.byte	0x08
	.zero		1


	//   ....[22]....
        /*0830*/ 	.word	0x000016f0
        /*0834*/ 	.word	0x000000ff
        /*0838*/ 	.word	0x00028800
        /*083c*/ 	.short	0x010a
        /*083e*/ 	.byte	0x28
	.zero		1


	//   ....[23]....
        /*0840*/ 	.word	0x00001760
        /*0844*/ 	.word	0x000000ff
        /*0848*/ 	.word	0x00028830
        /*084c*/ 	.short	0x010a
        /*084e*/ 	.byte	0x28
	.zero		1


	//   ....[24]....
        /*0850*/ 	.word	0x000017c0
        /*0854*/ 	.word	0x000000ff
        /*0858*/ 	.word	0x00028830
        /*085c*/ 	.short	0x010a
        /*085e*/ 	.byte	0x28
	.zero		1


	//   ....[25]....
        /*0860*/ 	.word	0x00001f10
        /*0864*/ 	.word	0x000000ff
        /*0868*/ 	.word	0x00000000
        /*086c*/ 	.short	0x0101
        /*086e*/ 	.byte	0x06
	.zero		1


	//   ....[26]....
        /*0870*/ 	.word	0x00004d40
        /*0874*/ 	.word	0x000000ff
        /*0878*/ 	.word	0x00028830
        /*087c*/ 	.short	0x010a
        /*087e*/ 	.byte	0x06
	.zero		1


	//   ....[27]....
        /*0880*/ 	.word	0x00004d80
        /*0884*/ 	.word	0x000000ff
        /*0888*/ 	.word	0x00028830
        /*088c*/ 	.short	0x010a
        /*088e*/ 	.byte	0x06
	.zero		1


	//   ....[28]....
        /*0890*/ 	.word	0x000050f0
        /*0894*/ 	.word	0x000000ff
        /*0898*/ 	.word	0x00028850
        /*089c*/ 	.short	0x010a
        /*089e*/ 	.byte	0x06
	.zero		1


	//   ....[29]....
        /*08a0*/ 	.word	0x00005130
        /*08a4*/ 	.word	0x000000ff
        /*08a8*/ 	.word	0x00028850
        /*08ac*/ 	.short	0x010a
        /*08ae*/ 	.byte	0x06
	.zero		1


	//   ....[30]....
        /*08b0*/ 	.word	0x00005550
        /*08b4*/ 	.word	0x000000ff
        /*08b8*/ 	.word	0x00000000
        /*08bc*/ 	.short	0x0101
        /*08be*/ 	.byte	0x06
	.zero		1


	//   ....[31]....
        /*08c0*/ 	.word	0x000077f0
        /*08c4*/ 	.word	0x000000ff
        /*08c8*/ 	.word	0x00000000
        /*08cc*/ 	.short	0x0101
        /*08ce*/ 	.byte	0x06
	.zero		1


	//   ....[32]....
        /*08d0*/ 	.word	0x00008160
        /*08d4*/ 	.word	0x000000ff
        /*08d8*/ 	.word	0x00028830
        /*08dc*/ 	.short	0x010a
        /*08de*/ 	.byte	0x06
	.zero		1


	//   ....[33]....
        /*08e0*/ 	.word	0x000081a0
        /*08e4*/ 	.word	0x000000ff
        /*08e8*/ 	.word	0x00028830
        /*08ec*/ 	.short	0x010a
        /*08ee*/ 	.byte	0x06
	.zero		1


	//   ....[34]....
        /*08f0*/ 	.word	0x00008510
        /*08f4*/ 	.word	0x000000ff
        /*08f8*/ 	.word	0x00028850
        /*08fc*/ 	.short	0x010a
        /*08fe*/ 	.byte	0x06
	.zero		1


	//   ....[35]....
        /*0900*/ 	.word	0x00008550
        /*0904*/ 	.word	0x000000ff
        /*0908*/ 	.word	0x00028850
        /*090c*/ 	.short	0x010a
        /*090e*/ 	.byte	0x06
	.zero		1


	//   ....[36]....
        /*0910*/ 	.word	0x00008950
        /*0914*/ 	.word	0x000000ff
        /*0918*/ 	.word	0x00000000
        /*091c*/ 	.short	0x0101
        /*091e*/ 	.byte	0x06
	.zero		1


	//   ....[37]....
        /*0920*/ 	.word	0x00009b00
        /*0924*/ 	.word	0x000000ff
        /*0928*/ 	.word	0x00000000
        /*092c*/ 	.short	0x0101
        /*092e*/ 	.byte	0x06
	.zero		1


	//   ....[38]....
        /*0930*/ 	.word	0x0000a230
        /*0934*/ 	.word	0x000000ff
        /*0938*/ 	.word	0x00028830
        /*093c*/ 	.short	0x010a
        /*093e*/ 	.byte	0x06
	.zero		1


	//   ....[39]....
        /*0940*/ 	.word	0x0000a270
        /*0944*/ 	.word	0x000000ff
        /*0948*/ 	.word	0x00028830
        /*094c*/ 	.short	0x010a
        /*094e*/ 	.byte	0x06
	.zero		1


	//   ....[40]....
        /*0950*/ 	.word	0x0000a5a0
        /*0954*/ 	.word	0x000000ff
        /*0958*/ 	.word	0x00028850
        /*095c*/ 	.short	0x010a
        /*095e*/ 	.byte	0x06
	.zero		1


	//   ....[41]....
        /*0960*/ 	.word	0x0000a5e0
        /*0964*/ 	.word	0x000000ff
        /*0968*/ 	.word	0x00028850
        /*096c*/ 	.short	0x010a
        /*096e*/ 	.byte	0x06
	.zero		1


	//   ....[42]....
        /*0970*/ 	.word	0x0000a9e0
        /*0974*/ 	.word	0x000000ff
        /*0978*/ 	.word	0x00000000
        /*097c*/ 	.short	0x0101
        /*097e*/ 	.byte	0x06
	.zero		1


	//   ....[43]....
        /*0980*/ 	.word	0x0000cc80
        /*0984*/ 	.word	0x000000ff
        /*0988*/ 	.word	0x00000000
        /*098c*/ 	.short	0x0101
        /*098e*/ 	.byte	0x06
	.zero		1


	//   ....[44]....
        /*0990*/ 	.word	0x0000d280
        /*0994*/ 	.word	0x000000ff
        /*0998*/ 	.word	0x00028850
        /*099c*/ 	.short	0x010a
        /*099e*/ 	.byte	0x05
	.zero		1


	//   ....[45]....
        /*09a0*/ 	.word	0x0000d2c0
        /*09a4*/ 	.word	0x000000ff
        /*09a8*/ 	.word	0x00028850
        /*09ac*/ 	.short	0x010a
        /*09ae*/ 	.byte	0x05
	.zero		1


	//   ....[46]....
        /*09b0*/ 	.word	0x0000d870
        /*09b4*/ 	.word	0x000000ff
        /*09b8*/ 	.word	0x00000000
        /*09bc*/ 	.short	0x0101
        /*09be*/ 	.byte	0x04
	.zero		1


	//   ....[47]....
        /*09c0*/ 	.word	0x0000e490
        /*09c4*/ 	.word	0x000000ff
        /*09c8*/ 	.word	0x00000000
        /*09cc*/ 	.short	0x0101
        /*09ce*/ 	.byte	0x04
	.zero		1


	//   ....[48]....
        /*09d0*/ 	.word	0x000107e0
        /*09d4*/ 	.word	0x000000ff
        /*09d8*/ 	.word	0x00028840
        /*09dc*/ 	.short	0x010a
        /*09de*/ 	.byte	0x2e
	.zero		1


	//   ....[49]....
        /*09e0*/ 	.word	0x00010f30
        /*09e4*/ 	.word	0x000000ff
        /*09e8*/ 	.word	0x00028830
        /*09ec*/ 	.short	0x0107
        /*09ee*/ 	.byte	0x2e
	.zero		1


	//   ....[50]....
        /*09f0*/ 	.word	0x00010fa0
        /*09f4*/ 	.word	0x000000ff
        /*09f8*/ 	.word	0x00028830
        /*09fc*/ 	.short	0x0101
        /*09fe*/ 	.byte	0x2e
	.zero		1


	//   ....[51]....
        /*0a00*/ 	.word	0x00011930
        /*0a04*/ 	.word	0x000000ff
        /*0a08*/ 	.word	0x00028800
        /*0a0c*/ 	.short	0x0107
        /*0a0e*/ 	.byte	0x2e
	.zero		1


	//   ....[52]....
        /*0a10*/ 	.word	0x00011970
        /*0a14*/ 	.word	0x000000ff
        /*0a18*/ 	.word	0x00028800
        /*0a1c*/ 	.short	0x0101
        /*0a1e*/ 	.byte	0x2e
	.zero		1


	//   ....[53]....
        /*0a20*/ 	.word	0x000119a0
        /*0a24*/ 	.word	0x000000ff
        /*0a28*/ 	.word	0x00028820
        /*0a2c*/ 	.short	0x010a
        /*0a2e*/ 	.byte	0x2e
	.zero		1


	//   ....[54]....
        /*0a30*/ 	.word	0x00011d00
        /*0a34*/ 	.word	0x00000022
        /*0a38*/ 	.word	0x00028840
        /*0a3c*/ 	.short	0x010a
        /*0a3e*/ 	.byte	0x3f
	.zero		1


	//   ....[55]....
        /*0a40*/ 	.word	0x00012260
        /*0a44*/ 	.word	0x00000022
        /*0a48*/ 	.word	0x00028830
        /*0a4c*/ 	.short	0x0107
        /*0a4e*/ 	.byte	0x3f
	.zero		1


	//   ....[56]....
        /*0a50*/ 	.word	0x00012310
        /*0a54*/ 	.word	0x00000022
        /*0a58*/ 	.word	0x00028830
        /*0a5c*/ 	.short	0x0101
        /*0a5e*/ 	.byte	0x3f
	.zero		1


	//   ....[57]....
        /*0a60*/ 	.word	0x00012370
        /*0a64*/ 	.word	0x00000000
        /*0a68*/ 	.word	0x00028860
        /*0a6c*/ 	.short	0x010a
        /*0a6e*/ 	.byte	0x3f
	.zero		1


	//   ....[58]....
        /*0a70*/ 	.word	0x000128c0
        /*0a74*/ 	.word	0x00000000
        /*0a78*/ 	.word	0x00028850
        /*0a7c*/ 	.short	0x0107
        /*0a7e*/ 	.byte	0x3f
	.zero		1


	//   ....[59]....
        /*0a80*/ 	.word	0x000129a0
        /*0a84*/ 	.word	0x00000000
        /*0a88*/ 	.word	0x00028850
        /*0a8c*/ 	.short	0x0101
        /*0a8e*/ 	.byte	0x3f
	.zero		1


	//   ....[60]....
        /*0a90*/ 	.word	0x00012b30
        /*0a94*/ 	.word	0x00000000
        /*0a98*/ 	.word	0x00028860
        /*0a9c*/ 	.short	0x010a
        /*0a9e*/ 	.byte	0x3f
	.zero		1


	//   ....[61]....
        /*0aa0*/ 	.word	0x00013070
        /*0aa4*/ 	.word	0x00000000
        /*0aa8*/ 	.word	0x00028850
        /*0aac*/ 	.short	0x0107
        /*0aae*/ 	.byte	0x3f
	.zero		1


	//   ....[62]....
        /*0ab0*/ 	.word	0x00013120
        /*0ab4*/ 	.word	0x00000000
        /*0ab8*/ 	.word	0x00028850
        /*0abc*/ 	.short	0x0101
        /*0abe*/ 	.byte	0x3f
	.zero		1


	//   ....[63]....
        /*0ac0*/ 	.word	0x000131c0
        /*0ac4*/ 	.word	0x00000007
        /*0ac8*/ 	.word	0x00028820
        /*0acc*/ 	.short	0x010a
        /*0ace*/ 	.byte	0x3f
	.zero		1


	//   ....[64]....
        /*0ad0*/ 	.word	0x000132f0
        /*0ad4*/ 	.word	0x00000005
        /*0ad8*/ 	.word	0x00028840
        /*0adc*/ 	.short	0x010a
        /*0ade*/ 	.byte	0x3f
	.zero		1


	//   ....[65]....
        /*0ae0*/ 	.word	0x00013390
        /*0ae4*/ 	.word	0x00000007
        /*0ae8*/ 	.word	0x00028840
        /*0aec*/ 	.short	0x010a
        /*0aee*/ 	.byte	0x3f
	.zero		1


	//   ....[66]....
        /*0af0*/ 	.word	0x000133d0
        /*0af4*/ 	.word	0x00000005
        /*0af8*/ 	.word	0x00028860
        /*0afc*/ 	.short	0x010a
        /*0afe*/ 	.byte	0x3f
	.zero		1


	//   ....[67]....
        /*0b00*/ 	.word	0x00013410
        /*0b04*/ 	.word	0x00000007
        /*0b08*/ 	.word	0x00028860
        /*0b0c*/ 	.short	0x010a
        /*0b0e*/ 	.byte	0x3f
	.zero		1


	//   ....[68]....
        /*0b10*/ 	.word	0x00013480
        /*0b14*/ 	.word	0x00000003
        /*0b18*/ 	.word	0x00028800
        /*0b1c*/ 	.short	0x010a
        /*0b1e*/ 	.byte	0x3f
	.zero		1


	//   ....[69]....
        /*0b20*/ 	.word	0x000134e0
        /*0b24*/ 	.word	0x00000003
        /*0b28*/ 	.word	0x00028830
        /*0b2c*/ 	.short	0x010a
        /*0b2e*/ 	.byte	0x3f
	.zero		1


	//   ....[70]....
        /*0b30*/ 	.word	0x00013540
        /*0b34*/ 	.word	0x00000007
        /*0b38*/ 	.word	0x00028830
        /*0b3c*/ 	.short	0x010a
        /*0b3e*/ 	.byte	0x3f
	.zero		1


	//   ....[71]....
        /*0b40*/ 	.word	0x000135a0
        /*0b44*/ 	.word	0x00000007
        /*0b48*/ 	.word	0x00028850
        /*0b4c*/ 	.short	0x010a
        /*0b4e*/ 	.byte	0x3f
	.zero		1


	//   ....[72]....
        /*0b50*/ 	.word	0x00013600
        /*0b54*/ 	.word	0x00000007
        /*0b58*/ 	.word	0x00028830
        /*0b5c*/ 	.short	0x010a
        /*0b5e*/ 	.byte	0x3f
	.zero		1


	//   ....[73]....
        /*0b60*/ 	.word	0x00013660
        /*0b64*/ 	.word	0x00000007
        /*0b68*/ 	.word	0x00028850
        /*0b6c*/ 	.short	0x010a
        /*0b6e*/ 	.byte	0x3f
	.zero		1


	//   ....[74]....
        /*0b70*/ 	.word	0x000136c0
        /*0b74*/ 	.word	0x00000007
        /*0b78*/ 	.word	0x00028830
        /*0b7c*/ 	.short	0x010a
        /*0b7e*/ 	.byte	0x3f
	.zero		1


	//   ....[75]....
        /*0b80*/ 	.word	0x00013720
        /*0b84*/ 	.word	0x00000007
        /*0b88*/ 	.word	0x00028850
        /*0b8c*/ 	.short	0x010a
        /*0b8e*/ 	.byte	0x3f
	.zero		1


	//   ....[76]....
        /*0b90*/ 	.word	0x00013780
        /*0b94*/ 	.word	0x00000003
        /*0b98*/ 	.word	0x00028850
        /*0b9c*/ 	.short	0x010a
        /*0b9e*/ 	.byte	0x3f
	.zero		1


	//   ....[77]....
        /*0ba0*/ 	.word	0x00013860
        /*0ba4*/ 	.word	0x0000000a
        /*0ba8*/ 	.word	0x00028840
        /*0bac*/ 	.short	0x010a
        /*0bae*/ 	.byte	0x3f
	.zero		1


	//   ....[78]....
        /*0bb0*/ 	.word	0x00014ca0
        /*0bb4*/ 	.word	0x00000003
        /*0bb8*/ 	.word	0x00028820
        /*0bbc*/ 	.short	0x010a
        /*0bbe*/ 	.byte	0x3f
	.zero		1


	//   ....[79]....
        /*0bc0*/ 	.word	0x00014cf0
        /*0bc4*/ 	.word	0x00000022
        /*0bc8*/ 	.word	0x00028840
        /*0bcc*/ 	.short	0x010a
        /*0bce*/ 	.byte	0x3f
	.zero		1


	//   ....[80]....
        /*0bd0*/ 	.word	0x000156b0
        /*0bd4*/ 	.word	0x00000000
        /*0bd8*/ 	.word	0x00028860
        /*0bdc*/ 	.short	0x010a
        /*0bde*/ 	.byte	0x3f
	.zero		1


	//   ....[81]....
        /*0be0*/ 	.word	0x000161d0
        /*0be4*/ 	.word	0x00000000
        /*0be8*/ 	.word	0x00028860
        /*0bec*/ 	.short	0x010a
        /*0bee*/ 	.byte	0x3f
	.zero		1


	//   ....[82]....
        /*0bf0*/ 	.word	0x00016c80
        /*0bf4*/ 	.word	0x00000007
        /*0bf8*/ 	.word	0x00028820
        /*0bfc*/ 	.short	0x010a
        /*0bfe*/ 	.byte	0x3f
	.zero		1


	//   ....[83]....
        /*0c00*/ 	.word	0x00016df0
        /*0c04*/ 	.word	0x00000005
        /*0c08*/ 	.word	0x00028840
        /*0c0c*/ 	.short	0x010a
        /*0c0e*/ 	.byte	0x3f
	.zero		1


	//   ....[84]....
        /*0c10*/ 	.word	0x00016e40
        /*0c14*/ 	.word	0x00000007
        /*0c18*/ 	.word	0x00028840
        /*0c1c*/ 	.short	0x010a
        /*0c1e*/ 	.byte	0x3f
	.zero		1


	//   ....[85]....
        /*0c20*/ 	.word	0x00016e90
        /*0c24*/ 	.word	0x00000005
        /*0c28*/ 	.word	0x00028860
        /*0c2c*/ 	.short	0x010a
        /*0c2e*/ 	.byte	0x3f
	.zero		1


	//----- nvinfo : EIATTR_NUM_MBARRIERS
	.align		4
.L_172:
        /*0c30*/ 	.byte	0x03, 0x38
        /*0c32*/ 	.short	0x0016


	//----- nvinfo : EIATTR_EXIT_INSTR_OFFSETS
	.align		4
        /*0c34*/ 	.byte	0x04, 0x1c
        /*0c36*/ 	.short	(.L_174 - .L_173)


	//   ....[0]....
.L_173:
        /*0c38*/ 	.word	0x00013460


	//----- nvinfo : EIATTR_MAX_THREADS
	.align		4
.L_174:
        /*0c3c*/ 	.byte	0x04, 0x05
        /*0c3e*/ 	.short	(.L_176 - .L_175)
.L_175:
        /*0c40*/ 	.word	0x00000180
        /*0c44*/ 	.word	0x00000001
        /*0c48*/ 	.word	0x00000001


	//----- nvinfo : EIATTR_CRS_STACK_SIZE
	.align		4
.L_176:
        /*0c4c*/ 	.byte	0x04, 0x1e
        /*0c4e*/ 	.short	(.L_178 - .L_177)
.L_177:
        /*0c50*/ 	.word	0x00000000


	//----- nvinfo : EIATTR_CBANK_PARAM_SIZE
	.align		4
.L_178:
        /*0c54*/ 	.byte	0x03, 0x19
        /*0c56*/ 	.short	0x0a70


	//----- nvinfo : EIATTR_PARAM_CBANK
	.align		4
        /*0c58*/ 	.byte	0x04, 0x0a
        /*0c5a*/ 	.short	(.L_180 - .L_179)
	.align		4
.L_179:
        /*0c5c*/ 	.word	index@(.nv.constant0._ZN7cutlass13device_kernelIN5flash11enable_sm90INS1_16FlashAttnFwdSm90INS1_25CollectiveMainloopFwdSm90ILi2EN4cute5tupleIJNS5_1CILi1EEES8_S8_EEENS6_IJNS7_ILi128EEESA_SA_EEELi128ENS_10bfloat16_tEfNS_4arch4Sm90ELb0ELb1ELb0ELb0ELb1ELb0ELb0ELb1ELb1ELb1ELb1ELb0EEENS1_21CollectiveEpilogueFwdISB_S9_SC_SE_Li256ELb0ELb1ELb1ELb0EEENS1_19SingleTileSchedulerILb0ELb1ELb1ELi128EEEEEEEEEvNT_6ParamsE)
        /*0c60*/ 	.short	0x0210
        /*0c62*/ 	.short	0x0a70


	//----- nvinfo : EIATTR_SW_WAR
	.align		4
.L_180:
        /*0c64*/ 	.byte	0x04, 0x36
        /*0c66*/ 	.short	(.L_182 - .L_181)
.L_181:
        /*0c68*/ 	.word	0x00000008
.L_182:


//--------------------- .nv.info._ZN7cutlass13device_kernelIN5flash11enable_sm90INS1_16FlashAttnFwdSm90INS1_25CollectiveMainloopFwdSm90ILi2EN4cute5tupleIJNS5_1CILi1EEES8_S8_EEENS6_IJNS7_ILi128EEESA_SA_EEELi128ENS_10bfloat16_tEfNS_4arch4Sm90ELb0ELb1ELb0ELb1ELb1ELb0ELb0ELb1ELb1ELb1ELb1ELb0EEENS1_21CollectiveEpilogueFwdISB_S9_SC_SE_Li256ELb1ELb1ELb1ELb0EEENS1_36VarlenDynamicPersistentTileSchedulerILi128ELi128ELi256ELi128ELb1ELb1ELb1ELb1ELb0ELb1EEEEEEEEEvNT_6ParamsE --------------------------
	.section	.nv.info._ZN7cutlass13device_kernelIN5flash11enable_sm90INS1_16FlashAttnFwdSm90INS1_25CollectiveMainloopFwdSm90ILi2EN4cute5tupleIJNS5_1CILi1EEES8_S8_EEENS6_IJNS7_ILi128EEESA_SA_EEELi128ENS_10bfloat16_tEfNS_4arch4Sm90ELb0ELb1ELb0ELb1ELb1ELb0ELb0ELb1ELb1ELb1ELb1ELb0EEENS1_21CollectiveEpilogueFwdISB_S9_SC_SE_Li256ELb1ELb1ELb1ELb0EEENS1_36VarlenDynamicPersistentTileSchedulerILi128ELi128ELi256ELi128ELb1ELb1ELb1ELb1ELb0ELb1EEEEEEEEEvNT_6ParamsE,"",@"SHT_CUDA_INFO"
	.sectionflags	@""
	.align	4


	//----- nvinfo : EIATTR_CUDA_API_VERSION
	.align		4
        /*0000*/ 	.byte	0x04, 0x37
        /*0002*/ 	.short	(.L_184 - .L_183)
.L_183:
        /*0004*/ 	.word	0x00000082


	//----- nvinfo : EIATTR_KPARAM_INFO
	.align		4
.L_184:
        /*0008*/ 	.byte	0x04, 0x17
        /*000a*/ 	.short	(.L_186 - .L_185)
.L_185:
        /*000c*/ 	.word	0x00000000
        /*0010*/ 	.short	0x0000
        /*0012*/ 	.short	0x0070
        /*0014*/ 	.byte	0x00, 0xf0, 0x01, 0x2a


	//----- nvinfo : EIATTR_SPARSE_MMA_MASK
	.align		4
.L_186:
        /*0018*/ 	.byte	0x03, 0x50
        /*001a*/ 	.short	0x0000


	//----- nvinfo : EIATTR_MAXREG_COUNT
	.align		4
        /*001c*/ 	.byte	0x03, 0x1b
        /*001e*/ 	.short	0x00a8


	//----- nvinfo : EIATTR_NUM_BARRIERS
	.align		4
        /*0020*/ 	.byte	0x02, 0x4c
        /*0022*/ 	.byte	0x10
	.zero		1


	//----- nvinfo : EIATTR_EXTERNS
	.align		4
        /*0024*/ 	.byte	0x04, 0x0f
        /*0026*/ 	.short	(.L_188 - .L_187)


	//   ....[0]....
	.align		4
.L_187:
        /*0028*/ 	.word	index@(__assertfail)


	//----- nvinfo : EIATTR_ANNOTATIONS
	.align		4
.L_188:
        /*002c*/ 	.byte	0x04, 0x55
        /*002e*/ 	.short	(.L_190 - .L_189)


	//   ....[0]....
.L_189:
        /* <DEDUP_REMOVED lines=11> */


	//----- nvinfo : EIATTR_MERCURY_ISA_VERSION
	.align		4
.L_190:
        /*00c8*/ 	.byte	0x03, 0x5f
        /*00ca*/ 	.short	0x0101


	//----- nvinfo : EIATTR_UNUSED_LOAD_BYTE_OFFSET
	.align		4
        /*00cc*/ 	.byte	0x04, 0x44
        /*00ce*/ 	.short	(.L_192 - .L_191)


	//   ....[0]....
.L_191:
        /*00d0*/ 	.word	0x00000980
        /*00d4*/ 	.word	0x0000fff0


	//   ....[1]....
        /*00d8*/ 	.word	0x0000e410
        /*00dc*/ 	.word	0x0000fff0


	//----- nvinfo : EIATTR_INT_WARP_WIDE_INSTR_OFFSETS
	.align		4
.L_192:
        /*00e0*/ 	.byte	0x04, 0x31
        /*00e2*/ 	.short	(.L_194 - .L_193)


	//   ....[0]....
.L_193:
        /*00e4*/ 	.word	0x000000c0


	//   ....[1]....
        /*00e8*/ 	.word	0x000000d0


	//   ....[2]....
        /*00ec*/ 	.word	0x00000170


	//   ....[3]....
        /*00f0*/ 	.word	0x00012f50


	//   ....[4]....
        /*00f4*/ 	.word	0x00012fe0


	//   ....[5]....
        /*00f8*/ 	.word	0x00015dd0


	//   ....[6]....
        /*00fc*/ 	.word	0x00015e60


	//----- nvinfo : EIATTR_COOP_GROUP_MASK_REGIDS
	.align		4
.L_194:
        /*0100*/ 	.byte	0x04, 0x29
        /*0102*/ 	.short	(.L_196 - .L_195)


	//   ....[0]....
.L_195:
        /*0104*/ 	.word	0xffffffff


	//   ....[1]....
        /*0108*/ 	.word	0xffffffff


	//   ....[2]....
        /*010c*/ 	.word	0xffffffff


	//   ....[3]....
        /*0110*/ 	.word	0xffffffff


	//   ....[4]....
        /*0114*/ 	.word	0xffffffff


	//   ....[5]....
        /*0118*/ 	.word	0xffffffff


	//   ....[6]....
        /*011c*/ 	.word	0xffffffff


	//   ....[7]....
        /*0120*/ 	.word	0xffffffff


	//   ....[8]....
        /*0124*/ 	.word	0xffffffff


	//   ....[9]....
        /*0128*/ 	.word	0xffffffff


	//   ....[10]....
        /*012c*/ 	.word	0xffffffff


	//   ....[11]....
        /*0130*/ 	.word	0xffffffff


	//   ....[12]....
        /*0134*/ 	.word	0xffffffff


	//   ....[13]....
        /*0138*/ 	.word	0xffffffff


	//   ....[14]....
        /*013c*/ 	.word	0xffffffff


	//   ....[15]....
        /*0140*/ 	.word	0xffffffff


	//   ....[16]....
        /*0144*/ 	.word	0xffffffff


	//   ....[17]....
        /*0148*/ 	.word	0xffffffff


	//   ....[18]....
        /*014c*/ 	.word	0xffffffff


	//   ....[19]....
        /*0150*/ 	.word	0xffffffff


	//   ....[20]....
        /*0154*/ 	.word	0xffffffff


	//   ....[21]....
        /*0158*/ 	.word	0xffffffff


	//   ....[22]....
        /*015c*/ 	.word	0xffffffff


	//   ....[23]....
        /*0160*/ 	.word	0xffffffff


	//   ....[24]....
        /*0164*/ 	.word	0xffffffff


	//   ....[25]....
        /*0168*/ 	.word	0xffffffff


	//   ....[26]....
        /*016c*/ 	.word	0xffffffff


	//   ....[27]....
        /*0170*/ 	.word	0xffffffff


	//   ....[28]....
        /*0174*/ 	.word	0xffffffff


	//   ....[29]....
        /*0178*/ 	.word	0xffffffff


	//   ....[30]....
        /*017c*/ 	.word	0xffffffff


	//   ....[31]....
        /*0180*/ 	.word	0xffffffff


	//   ....[32]....
        /*0184*/ 	.word	0xffffffff


	//   ....[33]....
        /*0188*/ 	.word	0xffffffff


	//   ....[34]....
        /*018c*/ 	.word	0xffffffff


	//   ....[35]....
        /*0190*/ 	.word	0xffffffff


	//   ....[36]....
        /*0194*/ 	.word	0xffffffff


	//   ....[37]....
        /*0198*/ 	.word	0xffffffff


	//   ....[38]....
        /*019c*/ 	.word	0xffffffff


	//   ....[39]....
        /*01a0*/ 	.word	0xffffffff


	//   ....[40]....
        /*01a4*/ 	.word	0xffffffff


	//   ....[41]....
        /*01a8*/ 	.word	0xffffffff


	//   ....[42]....
        /*01ac*/ 	.word	0xffffffff


	//   ....[43]....
        /*01b0*/ 	.word	0xffffffff


	//   ....[44]....
        /*01b4*/ 	.word	0xffffffff


	//   ....[45]....
        /*01b8*/ 	.word	0xffffffff


	//   ....[46]....
        /*01bc*/ 	.word	0xffffffff


	//   ....[47]....
        /*01c0*/ 	.word	0xffffffff


	//   ....[48]....
        /*01c4*/ 	.word	0xffffffff


	//   ....[49]....
        /*01c8*/ 	.word	0xffffffff


	//   ....[50]....
        /*01cc*/ 	.word	0xffffffff


	//   ....[51]....
        /*01d0*/ 	.word	0xffffffff


	//   ....[52]....
        /*01d4*/ 	.word	0xffffffff


	//   ....[53]....
        /*01d8*/ 	.word	0xffffffff


	//   ....[54]....
        /*01dc*/ 	.word	0xffffffff


	//   ....[55]....
        /*01e0*/ 	.word	0xffffffff


	//   ....[56]....
        /*01e4*/ 	.word	0xffffffff


	//   ....[57]....
        /*01e8*/ 	.word	0xffffffff


	//   ....[58]....
        /*01ec*/ 	.word	0xffffffff


	//   ....[59]....
        /*01f0*/ 	.word	0xffffffff


	//   ....[60]....
        /*01f4*/ 	.word	0xffffffff


	//   ....[61]....
        /*01f8*/ 	.word	0xffffffff


	//   ....[62]....
        /*01fc*/ 	.word	0xffffffff


	//   ....[63]....
        /*0200*/ 	.word	0xffffffff


	//   ....[64]....
        /*0204*/ 	.word	0xffffffff


	//   ....[65]....
        /*0208*/ 	.word	0xffffffff


	//   ....[66]....
        /*020c*/ 	.word	0xffffffff


	//   ....[67]....
        /*0210*/ 	.word	0xffffffff


	//   ....[68]....
        /*0214*/ 	.word	0xffffffff


	//   ....[69]....
        /*0218*/ 	.word	0xffffffff


	//   ....[70]....
        /*021c*/ 	.word	0xffffffff


	//   ....[71]....
        /*0220*/ 	.word	0xffffffff


	//   ....[72]....
        /*0224*/ 	.word	0xffffffff


	//   ....[73]....
        /*0228*/ 	.word	0xffffffff


	//   ....[74]....
        /*022c*/ 	.word	0xffffffff


	//   ....[75]....
        /*0230*/ 	.word	0xffffffff


	//   ....[76]....
        /*0234*/ 	.word	0xffffffff


	//   ....[77]....
        /*0238*/ 	.word	0xffffffff


	//   ....[78]....
        /*023c*/ 	.word	0xffffffff


	//   ....[79]....
        /*0240*/ 	.word	0xffffffff


	//   ....[80]....
        /*0244*/ 	.word	0xffffffff


	//   ....[81]....
        /*0248*/ 	.word	0xffffffff


	//   ....[82]....
        /*024c*/ 	.word	0xffffffff


	//   ....[83]....
        /*0250*/ 	.word	0xffffffff


	//   ....[84]....
        /*0254*/ 	.word	0xffffffff


	//   ....[85]....
        /*0258*/ 	.word	0xffffffff


	//   ....[86]....
        /*025c*/ 	.word	0xffffffff


	//   ....[87]....
        /*0260*/ 	.word	0xffffffff


	//   ....[88]....
        /*0264*/ 	.word	0xffffffff


	//   ....[89]....
        /*0268*/ 	.word	0xffffffff


	//   ....[90]....
        /*026c*/ 	.word	0xffffffff


	//   ....[91]....
        /*0270*/ 	.word	0xffffffff


	//   ....[92]....
        /*0274*/ 	.word	0xffffffff


	//   ....[93]....
        /*0278*/ 	.word	0xffffffff


	//   ....[94]....
        /*027c*/ 	.word	0xffffffff


	//   ....[95]....
        /*0280*/ 	.word	0xffffffff


	//   ....[96]....
        /*0284*/ 	.word	0xffffffff


	//   ....[97]....
        /*0288*/ 	.word	0xffffffff


	//   ....[98]....
        /*028c*/ 	.word	0xffffffff


	//   ....[99]....
        /*0290*/ 	.word	0xffffffff


	//   ....[100]....
        /*0294*/ 	.word	0xffffffff


	//   ....[101]....
        /*0298*/ 	.word	0xffffffff


	//   ....[102]....
        /*029c*/ 	.word	0xffffffff


	//   ....[103]....
        /*02a0*/ 	.word	0xffffffff


	//   ....[104]....
        /*02a4*/ 	.word	0xffffffff


	//   ....[105]....
        /*02a8*/ 	.word	0xffffffff


	//   ....[106]....
        /*02ac*/ 	.word	0xffffffff


	//   ....[107]....
        /*02b0*/ 	.word	0xffffffff


	//   ....[108]....
        /*02b4*/ 	.word	0xffffffff


	//   ....[109]....
        /*02b8*/ 	.word	0xffffffff


	//   ....[110]....
        /*02bc*/ 	.word	0xffffffff


	//   ....[111]....
        /*02c0*/ 	.word	0xffffffff


	//   ....[112]....
        /*02c4*/ 	.word	0xffffffff


	//   ....[113]....
        /*02c8*/ 	.word	0xffffffff


	//   ....[114]....
        /*02cc*/ 	.word	0xffffffff


	//   ....[115]....
        /*02d0*/ 	.word	0xffffffff


	//   ....[116]....
        /*02d4*/ 	.word	0xffffffff


	//   ....[117]....
        /*02d8*/ 	.word	0xffffffff


	//   ....[118]....
        /*02dc*/ 	.word	0xffffffff


	//   ....[119]....
        /*02e0*/ 	.word	0xffffffff


	//   ....[120]....
        /*02e4*/ 	.word	0xffffffff


	//   ....[121]....
        /*02e8*/ 	.word	0xffffffff


	//   ....[122]....
        /*02ec*/ 	.word	0xffffffff


	//   ....[123]....
        /*02f0*/ 	.word	0xffffffff


	//   ....[124]....
        /*02f4*/ 	.word	0xffffffff


	//   ....[125]....
        /*02f8*/ 	.word	0xffffffff


	//   ....[126]....
        /*02fc*/ 	.word	0xffffffff


	//   ....[127]....
        /*0300*/ 	.word	0xffffffff


	//   ....[128]....
        /*0304*/ 	.word	0xffffffff


	//   ....[129]....
        /*0308*/ 	.word	0xffffffff


	//   ....[130]....
        /*030c*/ 	.word	0xffffffff


	//   ....[131]....
        /*0310*/ 	.word	0xffffffff


	//   ....[132]....
        /*0314*/ 	.word	0xffffffff


	//   ....[133]....
        /*0318*/ 	.word	0xffffffff


	//   ....[134]....
        /*031c*/ 	.word	0xffffffff


	//   ....[135]....
        /*0320*/ 	.word	0xffffffff


	//   ....[136]....
        /*0324*/ 	.word	0xffffffff


	//   ....[137]....
        /*0328*/ 	.word	0xffffffff


	//   ....[138]....
        /*032c*/ 	.word	0xffffffff


	//   ....[139]....
        /*0330*/ 	.word	0xffffffff


	//   ....[140]....
        /*0334*/ 	.word	0xffffffff


	//   ....[141]....
        /*0338*/ 	.word	0xffffffff


	//   ....[142]....
        /*033c*/ 	.word	0xffffffff


	//   ....[143]....
        /*0340*/ 	.word	0xffffffff


	//   ....[144]....
        /*0344*/ 	.word	0xffffffff


	//   ....[145]....
        /*0348*/ 	.word	0xffffffff


	//   ....[146]....
        /*034c*/ 	.word	0xffffffff


	//   ....[147]....
        /*0350*/ 	.word	0xffffffff


	//   ....[148]....
        /*0354*/ 	.word	0xffffffff


	//   ....[149]....
        /*0358*/ 	.word	0xffffffff


	//   ....[150]....
        /*035c*/ 	.word	0xffffffff


	//   ....[151]....
        /*0360*/ 	.word	0xffffffff


	//   ....[152]....
        /*0364*/ 	.word	0xffffffff


	//   ....[153]....
        /*0368*/ 	.word	0xffffffff


	//   ....[154]....
        /*036c*/ 	.word	0xffffffff


	//   ....[155]....
        /*0370*/ 	.word	0xffffffff


	//   ....[156]....
        /*0374*/ 	.word	0xffffffff


	//   ....[157]....
        /*0378*/ 	.word	0xffffffff


	//   ....[158]....
        /*037c*/ 	.word	0xffffffff


	//   ....[159]....
        /*0380*/ 	.word	0xffffffff


	//   ....[160]....
        /*0384*/ 	.word	0xffffffff


	//   ....[161]....
        /*0388*/ 	.word	0xffffffff


	//   ....[162]....
        /*038c*/ 	.word	0xffffffff


	//   ....[163]....
        /*0390*/ 	.word	0xffffffff


	//   ....[164]....
        /*0394*/ 	.word	0xffffffff


	//   ....[165]....
        /*0398*/ 	.word	0xffffffff


	//   ....[166]....
        /*039c*/ 	.word	0xffffffff


	//   ....[167]....
        /*03a0*/ 	.word	0xffffffff


	//   ....[168]....
        /*03a4*/ 	.word	0xffffffff


	//   ....[169]....
        /*03a8*/ 	.word	0xffffffff


	//   ....[170]....
        /*03ac*/ 	.word	0xffffffff


	//   ....[171]....
        /*03b0*/ 	.word	0xffffffff


	//   ....[172]....
        /*03b4*/ 	.word	0xffffffff


	//   ....[173]....
        /*03b8*/ 	.word	0x0500000f


	//   ....[174]....
        /*03bc*/ 	.word	0x0500000f


	//   ....[175]....
        /*03c0*/ 	.word	0x0500000f


	//   ....[176]....
        /*03c4*/ 	.word	0x0500000f


	//   ....[177]....
        /*03c8*/ 	.word	0x0500000f


	//   ....[178]....
        /*03cc*/ 	.word	0x0500000f


	//   ....[179]....
        /*03d0*/ 	.word	0x0500000f


	//   ....[180]....
        /*03d4*/ 	.word	0x0500000f


	//   ....[181]....
        /*03d8*/ 	.word	0x0500000f


	//   ....[182]....
        /*03dc*/ 	.word	0x0500000f


	//   ....[183]....
        /*03e0*/ 	.word	0x0500000f


	//   ....[184]....
        /*03e4*/ 	.word	0x0500000f


	//   ....[185]....
        /*03e8*/ 	.word	0x0500000f


	//   ....[186]....
        /*03ec*/ 	.word	0x0500000f


	//   ....[187]....
        /*03f0*/ 	.word	0x0500000f


	//   ....[188]....
        /*03f4*/ 	.word	0x0500000f


	//   ....[189]....
        /*03f8*/ 	.word	0x0500000f


	//   ....[190]....
        /*03fc*/ 	.word	0x0500000f


	//   ....[191]....
        /*0400*/ 	.word	0x0500000f


	//   ....[192]....
        /*0404*/ 	.word	0x0500000f


	//   ....[193]....
        /*0408*/ 	.word	0x0500000f


	//   ....[194]....
        /*040c*/ 	.word	0x0500000f


	//   ....[195]....
        /*0410*/ 	.word	0x0500000f


	//   ....[196]....
        /*0414*/ 	.word	0x0500000f


	//   ....[197]....
        /*0418*/ 	.word	0x0500000f


	//   ....[198]....
        /*041c*/ 	.word	0x0500000f


	//   ....[199]....
        /*0420*/ 	.word	0x0500000f


	//   ....[200]....
        /*0424*/ 	.word	0x0500000f


	//   ....[201]....
        /*0428*/ 	.word	0x0500000f


	//   ....[202]....
        /*042c*/ 	.word	0x0500000f


	//   ....[203]....
        /*0430*/ 	.word	0x0500000f


	//   ....[204]....
        /*0434*/ 	.word	0x0500000f


	//   ....[205]....
        /*0438*/ 	.word	0x0500000f


	//   ....[206]....
        /*043c*/ 	.word	0x0500000f


	//   ....[207]....
        /*0440*/ 	.word	0x0500000f


	//   ....[208]....
        /*0444*/ 	.word	0x0500000f


	//   ....[209]....
        /*0448*/ 	.word	0x0500000f


	//   ....[210]....
        /*044c*/ 	.word	0x0500000f


	//   ....[211]....
        /*0450*/ 	.word	0x0500000f


	//   ....[212]....
        /*0454*/ 	.word	0x0500000f


	//   ....[213]....
        /*0458*/ 	.word	0x0500000f


	//   ....[214]....
        /*045c*/ 	.word	0x0500000f


	//   ....[215]....
        /*0460*/ 	.word	0x0500000f


	//   ....[216]....
        /*0464*/ 	.word	0x0500000f


	//   ....[217]....
        /*0468*/ 	.word	0x0500000f


	//   ....[218]....
        /*046c*/ 	.word	0x0500000f


	//   ....[219]....
        /*0470*/ 	.word	0x0500000f


	//   ....[220]....
        /*0474*/ 	.word	0x0500000f


	//   ....[221]....
        /*0478*/ 	.word	0x0500000f


	//   ....[222]....
        /*047c*/ 	.word	0x0500000f


	//   ....[223]....
        /*0480*/ 	.word	0x0500000f


	//   ....[224]....
        /*0484*/ 	.word	0x0500000f


	//   ....[225]....
        /*0488*/ 	.word	0x0500000f


	//   ....[226]....
        /*048c*/ 	.word	0x0500000f


	//   ....[227]....
        /*0490*/ 	.word	0x0500000f


	//   ....[228]....
        /*0494*/ 	.word	0x0500000f


	//   ....[229]....
        /*0498*/ 	.word	0x0500000f


	//   ....[230]....
        /*049c*/ 	.word	0x0500000f


	//   ....[231]....
        /*04a0*/ 	.word	0x0500000f


	//   ....[232]....
        /*04a4*/ 	.word	0x0500000f


	//   ....[233]....
        /*04a8*/ 	.word	0x0500000f


	//   ....[234]....
        /*04ac*/ 	.word	0x0500000f


	//   ....[235]....
        /*04b0*/ 	.word	0x0500000f


	//   ....[236]....
        /*04b4*/ 	.word	0x0500000f


	//   ....[237]....
        /*04b8*/ 	.word	0x0500000f


	//   ....[238]....
        /*04bc*/ 	.word	0x0500000f


	//   ....[239]....
        /*04c0*/ 	.word	0x0500000f


	//   ....[240]....
        /*04c4*/ 	.word	0x0500000f


	//   ....[241]....
        /*04c8*/ 	.word	0x0500000f


	//   ....[242]....
        /*04cc*/ 	.word	0x0500000f


	//   ....[243]....
        /*04d0*/ 	.word	0x0500000f


	//   ....[244]....
        /*04d4*/ 	.word	0x0500000f


	//   ....[245]....
        /*04d8*/ 	.word	0x0500000f


	//   ....[246]....
        /*04dc*/ 	.word	0x0500000f


	//   ....[247]....
        /*04e0*/ 	.word	0x0500000f


	//   ....[248]....
        /*04e4*/ 	.word	0x0500000f


	//   ....[249]....
        /*04e8*/ 	.word	0x0500000f


	//   ....[250]....
        /*04ec*/ 	.word	0x0500000f


	//   ....[251]....
        /*04f0*/ 	.word	0x0500000f


	//   ....[252]....
        /*04f4*/ 	.word	0x0500000f


	//   ....[253]....
        /*04f8*/ 	.word	0x0500000f


	//   ....[254]....
        /*04fc*/ 	.word	0x0500000f


	//   ....[255]....
        /*0500*/ 	.word	0x0500000f


	//   ....[0]....
        /*0504*/ 	.word	0x0500000f


	//   ....[1]....
        /*0508*/ 	.word	0x0500000f


	//   ....[2]....
        /*050c*/ 	.word	0x0500000f


	//   ....[3]....
        /*0510*/ 	.word	0x0500000f


	//   ....[4]....
        /*0514*/ 	.word	0x0500000f


	//   ....[5]....
        /*0518*/ 	.word	0x0500000f


	//   ....[6]....
        /*051c*/ 	.word	0x0500000f


	//   ....[7]....
        /*0520*/ 	.word	0x0500000f


	//   ....[8]....
        /*0524*/ 	.word	0x0500000f


	//   ....[9]....
        /*0528*/ 	.word	0x0500000f


	//   ....[10]....
        /*052c*/ 	.word	0x0500000f


	//   ....[11]....
        /*0530*/ 	.word	0x0500000f


	//   ....[12]....
        /*0534*/ 	.word	0x0500000f


	//   ....[13]....
        /*0538*/ 	.word	0x0500000f


	//   ....[14]....
        /*053c*/ 	.word	0x0500000f


	//   ....[15]....
        /*0540*/ 	.word	0x0500000f


	//   ....[16]....
        /*0544*/ 	.word	0x0500000f


	//----- nvinfo : EIATTR_COOP_GROUP_INSTR_OFFSETS
	.align		4
.L_196:
        /*0548*/ 	.byte	0x04, 0x28
        /*054a*/ 	.short	(.L_198 - .L_197)


	//   ....[0]....
.L_197:
        /*054c*/ 	.word	0x00000080


	//   ....[1]....
        /*0550*/ 	.word	0x00000090


	//   ....[2]....
        /*0554*/ 	.word	0x000002d0


	//   ....[3]....
        /*0558*/ 	.word	0x00000430


	//   ....[4]....
        /*055c*/ 	.word	0x00000550


	//   ....[5]....
        /*0560*/ 	.word	0x000006b0


	//   ....[6]....
        /*0564*/ 	.word	0x00001e40


	//   ....[7]....
        /*0568*/ 	.word	0x000026f0


	//   ....[8]....
        /*056c*/ 	.word	0x00003270


	//   ....[9]....
        /*0570*/ 	.word	0x00003ac0


	//   ....[10]....
        /*0574*/ 	.word	0x00003bd0


	//   ....[11]....
        /*0578*/ 	.word	0x00004410


	//   ....[12]....
        /*057c*/ 	.word	0x00004480


	//   ....[13]....
        /*0580*/ 	.word	0x00005d20


	//   ....[14]....
        /*0584*/ 	.word	0x00005f10


	//   ....[15]....
        /*0588*/ 	.word	0x00006b00


	//   ....[16]....
        /*058c*/ 	.word	0x00006c00


	//   ....[17]....
        /*0590*/ 	.word	0x00007440


	//   ....[18]....
        /*0594*/ 	.word	0x000074a0


	//   ....[19]....
        /*0598*/ 	.word	0x00009450


	//   ....[20]....
        /*059c*/ 	.word	0x00009460


	//   ....[21]....
        /*05a0*/ 	.word	0x00009490


	//   ....[22]....
        /*05a4*/ 	.word	0x000094a0


	//   ....[23]....
        /*05a8*/ 	.word	0x0000b1c0


	//   ....[24]....
        /*05ac*/ 	.word	0x0000b3b0


	//   ....[25]....
        /*05b0*/ 	.word	0x0000bfa0


	//   ....[26]....
        /*05b4*/ 	.word	0x0000c0a0


	//   ....[27]....
        /*05b8*/ 	.word	0x0000c8e0


	//   ....[28]....
        /*05bc*/ 	.word	0x0000c940


	//   ....[29]....
        /*05c0*/ 	.word	0x0000dab0


	//   ....[30]....
        /*05c4*/ 	.word	0x0000dae0


	//   ....[31]....
        /*05c8*/ 	.word	0x0000dbc0


	//   ....[32]....
        /*05cc*/ 	.word	0x0000dbd0


	//   ....[33]....
        /*05d0*/ 	.word	0x0000ef40


	//   ....[34]....
        /*05d4*/ 	.word	0x0000ef80


	//   ....[35]....
        /*05d8*/ 	.word	0x0000efb0


	//   ....[36]....
        /*05dc*/ 	.word	0x0000efe0


	//   ....[37]....
        /*05e0*/ 	.word	0x0000f6c0


	//   ....[38]....
        /*05e4*/ 	.word	0x0000f6f0


	//   ....[39]....
        /*05e8*/ 	.word	0x0000f7b0


	//   ....[40]....
        /*05ec*/ 	.word	0x0000f7d0


	//   ....[41]....
        /*05f0*/ 	.word	0x0000f890


	//   ....[42]....
        /*05f4*/ 	.word	0x0000f8b0


	//   ....[43]....
        /*05f8*/ 	.word	0x0000f980


	//   ....[44]....
        /*05fc*/ 	.word	0x0000f9a0


	//   ....[45]....
        /*0600*/ 	.word	0x0000fd30


	//   ....[46]....
        /*0604*/ 	.word	0x0000fd60


	//   ....[47]....
        /*0608*/ 	.word	0x000101a0


	//   ....[48]....
        /*060c*/ 	.word	0x000101b0


	//   ....[49]....
        /*0610*/ 	.word	0x00010ee0


	//   ....[50]....
        /*0614*/ 	.word	0x00010f00


	//   ....[51]....
        /*0618*/ 	.word	0x00010fc0


	//   ....[52]....
        /*061c*/ 	.word	0x00010fe0


	//   ....[53]....
        /*0620*/ 	.word	0x000110a0


	//   ....[54]....
        /*0624*/ 	.word	0x000110c0


	//   ....[55]....
        /*0628*/ 	.word	0x00011190


	//   ....[56]....
        /*062c*/ 	.word	0x000111b0


	//   ....[57]....
        /*0630*/ 	.word	0x00011310


	//   ....[58]....
        /*0634*/ 	.word	0x00011500


	//   ....[59]....
        /*0638*/ 	.word	0x00011530


	//   ....[60]....
        /*063c*/ 	.word	0x00011560


	//   ....[61]....
        /*0640*/ 	.word	0x00011590


	//   ....[62]....
        /*0644*/ 	.word	0x000115c0


	//   ....[63]....
        /*0648*/ 	.word	0x000115f0


	//   ....[64]....
        /*064c*/ 	.word	0x00011760


	//   ....[65]....
        /*0650*/ 	.word	0x00011790


	//   ....[66]....
        /*0654*/ 	.word	0x000117c0


	//   ....[67]....
        /*0658*/ 	.word	0x000117f0


	//   ....[68]....
        /*065c*/ 	.word	0x00011820


	//   ....[69]....
        /*0660*/ 	.word	0x00011850


	//   ....[70]....
        /*0664*/ 	.word	0x000118e0


	//   ....[71]....
        /*0668*/ 	.word	0x00011910


	//   ....[72]....
        /*066c*/ 	.word	0x00011920


	//   ....[73]....
        /*0670*/ 	.word	0x00011960


	//   ....[74]....
        /*0674*/ 	.word	0x00013a50


	//   ....[75]....
        /*0678*/ 	.word	0x00013a70


	//   ....[76]....
        /*067c*/ 	.word	0x00013b10


	//   ....[77]....
        /*0680*/ 	.word	0x00013b30


	//   ....[78]....
        /*0684*/ 	.word	0x00013bc0


	//   ....[79]....
        /*0688*/ 	.word	0x00013be0


	//   ....[80]....
        /*068c*/ 	.word	0x00013c70


	//   ....[81]....
        /*0690*/ 	.word	0x00013c90


	//   ....[82]....
        /*0694*/ 	.word	0x00013d20


	//   ....[83]....
        /*0698*/ 	.word	0x00013d40


	//   ....[84]....
        /*069c*/ 	.word	0x00013dd0


	//   ....[85]....
        /*06a0*/ 	.word	0x00013df0


	//   ....[86]....
        /*06a4*/ 	.word	0x00013e80


	//   ....[87]....
        /*06a8*/ 	.word	0x00013ea0


	//   ....[88]....
        /*06ac*/ 	.word	0x00013eb0


	//   ....[89]....
        /*06b0*/ 	.word	0x00013f30


	//   ....[90]....
        /*06b4*/ 	.word	0x00014640


	//   ....[91]....
        /*06b8*/ 	.word	0x00014670


	//   ....[92]....
        /*06bc*/ 	.word	0x000146d0


	//   ....[93]....
        /*06c0*/ 	.word	0x00014720


	//   ....[94]....
        /*06c4*/ 	.word	0x00014770


	//   ....[95]....
        /*06c8*/ 	.word	0x000147c0


	//   ....[96]....
        /*06cc*/ 	.word	0x00014810


	//   ....[97]....
        /*06d0*/ 	.word	0x00014860


	//   ....[98]....
        /*06d4*/ 	.word	0x000148b0


	//   ....[99]....
        /*06d8*/ 	.word	0x00014900


	//   ....[100]....
        /*06dc*/ 	.word	0x00014950


	//   ....[101]....
        /*06e0*/ 	.word	0x000149a0


	//   ....[102]....
        /*06e4*/ 	.word	0x000149f0


	//   ....[103]....
        /*06e8*/ 	.word	0x00014a30


	//   ....[104]....
        /*06ec*/ 	.word	0x00014a50


	//   ....[105]....
        /*06f0*/ 	.word	0x00014a90


	//   ....[106]....
        /*06f4*/ 	.word	0x000151c0


	//   ....[107]....
        /*06f8*/ 	.word	0x000151f0


	//   ....[108]....
        /*06fc*/ 	.word	0x00015250


	//   ....[109]....
        /*0700*/ 	.word	0x00015260


	//   ....[110]....
        /*0704*/ 	.word	0x000152b0


	//   ....[111]....
        /*0708*/ 	.word	0x000152c0


	//   ....[112]....
        /*070c*/ 	.word	0x00015310


	//   ....[113]....
        /*0710*/ 	.word	0x00015320


	//   ....[114]....
        /*0714*/ 	.word	0x00015370


	//   ....[115]....
        /*0718*/ 	.word	0x00015380


	//   ....[116]....
        /*071c*/ 	.word	0x000153d0


	//   ....[117]....
        /*0720*/ 	.word	0x000153e0


	//   ....[118]....
        /*0724*/ 	.word	0x00015430


	//   ....[119]....
        /*0728*/ 	.word	0x00015440


	//   ....[120]....
        /*072c*/ 	.word	0x00015450


	//   ....[121]....
        /*0730*/ 	.word	0x000154a0


	//   ....[122]....
        /*0734*/ 	.word	0x000156f0


	//   ....[123]....
        /*0738*/ 	.word	0x00015710


	//   ....[124]....
        /*073c*/ 	.word	0x00015720


	//   ....[125]....
        /*0740*/ 	.word	0x00015790


	//   ....[126]....
        /*0744*/ 	.word	0x000157a0


	//   ....[127]....
        /*0748*/ 	.word	0x00015810


	//   ....[128]....
        /*074c*/ 	.word	0x00015820


	//   ....[129]....
        /*0750*/ 	.word	0x00015890


	//   ....[130]....
        /*0754*/ 	.word	0x000158a0


	//   ....[131]....
        /*0758*/ 	.word	0x00015910


	//   ....[132]....
        /*075c*/ 	.word	0x00015920


	//   ....[133]....
        /*0760*/ 	.word	0x00015990


	//   ....[134]....
        /*0764*/ 	.word	0x000159a0


	//   ....[135]....
        /*0768*/ 	.word	0x00015a10


	//   ....[136]....
        /*076c*/ 	.word	0x00015a20


	//   ....[137]....
        /*0770*/ 	.word	0x00015a30


	//   ....[138]....
        /*0774*/ 	.word	0x00015fa0


	//   ....[139]....
        /*0778*/ 	.word	0x00015fe0


	//   ....[140]....
        /*077c*/ 	.word	0x00016020


	//   ....[141]....
        /*0780*/ 	.word	0x00016040


	//   ....[142]....
        /*0784*/ 	.word	0x00016050


	//   ....[143]....
        /*0788*/ 	.word	0x00016070


	//   ....[144]....
        /*078c*/ 	.word	0x000160e0


	//   ....[145]....
        /*0790*/ 	.word	0x00016100


	//   ....[146]....
        /*0794*/ 	.word	0x00016160


	//   ....[147]....
        /*0798*/ 	.word	0x00016180


	//   ....[148]....
        /*079c*/ 	.word	0x000161e0


	//   ....[149]....
        /*07a0*/ 	.word	0x00016200


	//   ....[150]....
        /*07a4*/ 	.word	0x00016260


	//   ....[151]....
        /*07a8*/ 	.word	0x00016280


	//   ....[152]....
        /*07ac*/ 	.word	0x000162d0


	//   ....[153]....
        /*07b0*/ 	.word	0x000162f0


	//   ....[154]....
        /*07b4*/ 	.word	0x00016740


	//   ....[155]....
        /*07b8*/ 	.word	0x00016750


	//   ....[156]....
        /*07bc*/ 	.word	0x00016790


	//   ....[157]....
        /*07c0*/ 	.word	0x000167d0


	//   ....[158]....
        /*07c4*/ 	.word	0x00016800


	//   ....[159]....
        /*07c8*/ 	.word	0x00016830


	//   ....[160]....
        /*07cc*/ 	.word	0x00016860


	//   ....[161]....
        /*07d0*/ 	.word	0x00016890


	//   ....[162]....
        /*07d4*/ 	.word	0x00016a40


	//   ....[163]....
        /*07d8*/ 	.word	0x00016a70


	//   ....[164]....
        /*07dc*/ 	.word	0x00016aa0


	//   ....[165]....
        /*07e0*/ 	.word	0x00016ad0


	//   ....[166]....
        /*07e4*/ 	.word	0x00016b00


	//   ....[167]....
        /*07e8*/ 	.word	0x00016b30


	//   ....[168]....
        /*07ec*/ 	.word	0x00016bf0


	//   ....[169]....
        /*07f0*/ 	.word	0x00016c10


	//   ....[170]....
        /*07f4*/ 	.word	0x00016c30


	//   ....[171]....
        /*07f8*/ 	.word	0x00016c90


	//   ....[172]....
        /*07fc*/ 	.word	0x000176b0


	//   ....[173]....
        /*0800*/ 	.word	0x00017d30


	//   ....[174]....
        /*0804*/ 	.word	0x00017e20


	//   ....[175]....
        /*0808*/ 	.word	0x00017ec0


	//   ....[176]....
        /*080c*/ 	.word	0x00017f20


	//   ....[177]....
        /*0810*/ 	.word	0x00018020


	//   ....[178]....
        /*0814*/ 	.word	0x00018090


	//   ....[179]....
        /*0818*/ 	.word	0x00018190


	//   ....[180]....
        /*081c*/ 	.word	0x00018200


	//   ....[181]....
        /*0820*/ 	.word	0x00018300


	//   ....[182]....
        /*0824*/ 	.word	0x00018370


	//   ....[183]....
        /*0828*/ 	.word	0x00018470


	//   ....[184]....
        /*082c*/ 	.word	0x000184e0


	//   ....[185]....
        /*0830*/ 	.word	0x000185e0


	//   ....[186]....
        /*0834*/ 	.word	0x00018650


	//   ....[187]....
        /*0838*/ 	.word	0x00018750


	//   ....[188]....
        /*083c*/ 	.word	0x000187c0


	//   ....[189]....
        /*0840*/ 	.word	0x00018860


	//   ....[190]....
        /*0844*/ 	.word	0x00018960


	//   ....[191]....
        /*0848*/ 	.word	0x000189d0


	//   ....[192]....
        /*084c*/ 	.word	0x00018a50


	//   ....[193]....
        /*0850*/ 	.word	0x00018b10


	//   ....[194]....
        /*0854*/ 	.word	0x00018b90


	//   ....[195]....
        /*0858*/ 	.word	0x00018c60


	//   ....[196]....
        /*085c*/ 	.word	0x00018ce0


	//   ....[197]....
        /*0860*/ 	.word	0x00018db0


	//   ....[198]....
        /*0864*/ 	.word	0x00018e30


	//   ....[199]....
        /*0868*/ 	.word	0x00018f00


	//   ....[200]....
        /*086c*/ 	.word	0x00018f80


	//   ....[201]....
        /*0870*/ 	.word	0x00019050


	//   ....[202]....
        /*0874*/ 	.word	0x000190d0


	//   ....[203]....
        /*0878*/ 	.word	0x00019190


	//   ....[204]....
        /*087c*/ 	.word	0x00019210


	//   ....[205]....
        /*0880*/ 	.word	0x000192c0


	//   ....[206]....
        /*0884*/ 	.word	0x000193f0


	//   ....[207]....
        /*0888*/ 	.word	0x00019490


	//   ....[208]....
        /*088c*/ 	.word	0x00019500


	//   ....[209]....
        /*0890*/ 	.word	0x000195c0


	//   ....[210]....
        /*0894*/ 	.word	0x00019620


	//   ....[211]....
        /*0898*/ 	.word	0x000196e0


	//   ....[212]....
        /*089c*/ 	.word	0x00019740


	//   ....[213]....
        /*08a0*/ 	.word	0x00019800


	//   ....[214]....
        /*08a4*/ 	.word	0x00019860


	//   ....[215]....
        /*08a8*/ 	.word	0x00019920


	//   ....[216]....
        /*08ac*/ 	.word	0x00019980


	//   ....[217]....
        /*08b0*/ 	.word	0x00019a40


	//   ....[218]....
        /*08b4*/ 	.word	0x00019aa0


	//   ....[219]....
        /*08b8*/ 	.word	0x00019b60


	//   ....[220]....
        /*08bc*/ 	.word	0x00019bc0


	//   ....[221]....
        /*08c0*/ 	.word	0x00019c80


	//   ....[222]....
        /*08c4*/ 	.word	0x00019d70


	//   ....[223]....
        /*08c8*/ 	.word	0x00019e10


	//   ....[224]....
        /*08cc*/ 	.word	0x00019e70


	//   ....[225]....
        /*08d0*/ 	.word	0x00019f50


	//   ....[226]....
        /*08d4*/ 	.word	0x00019fb0


	//   ....[227]....
        /*08d8*/ 	.word	0x0001a090


	//   ....[228]....
        /*08dc*/ 	.word	0x0001a0f0


	//   ....[229]....
        /*08e0*/ 	.word	0x0001a1d0


	//   ....[230]....
        /*08e4*/ 	.word	0x0001a230


	//   ....[231]....
        /*08e8*/ 	.word	0x0001a310


	//   ....[232]....
        /*08ec*/ 	.word	0x0001a370


	//   ....[233]....
        /*08f0*/ 	.word	0x0001a450


	//   ....[234]....
        /*08f4*/ 	.word	0x0001a4b0


	//   ....[235]....
        /*08f8*/ 	.word	0x0001a590


	//   ....[236]....
        /*08fc*/ 	.word	0x0001a5f0


	//   ....[237]....
        /*0900*/ 	.word	0x0001a6c0


	//   ....[238]....
        /*0904*/ 	.word	0x0001a7e0


	//   ....[239]....
        /*0908*/ 	.word	0x0001a880


	//   ....[240]....
        /*090c*/ 	.word	0x0001a940


	//   ....[241]....
        /*0910*/ 	.word	0x0001aa10


	//   ....[242]....
        /*0914*/ 	.word	0x0001aa70


	//   ....[243]....
        /*0918*/ 	.word	0x0001ab50


	//   ....[244]....
        /*091c*/ 	.word	0x0001abb0


	//   ....[245]....
        /*0920*/ 	.word	0x0001ac80


	//   ....[246]....
        /*0924*/ 	.word	0x0001ace0


	//   ....[247]....
        /*0928*/ 	.word	0x0001adb0


	//   ....[248]....
        /*092c*/ 	.word	0x0001ae10


	//   ....[249]....
        /*0930*/ 	.word	0x0001aef0


	//   ....[250]....
        /*0934*/ 	.word	0x0001af50


	//   ....[251]....
        /*0938*/ 	.word	0x0001b020


	//   ....[252]....
        /*093c*/ 	.word	0x0001b080


	//   ....[253]....
        /*0940*/ 	.word	0x0001b140


	//   ....[254]....
        /*0944*/ 	.word	0x0001b1d0


	//   ....[255]....
        /*0948*/ 	.word	0x0001b270


	//   ....[0]....
        /*094c*/ 	.word	0x0001b3e0


	//   ....[1]....
        /*0950*/ 	.word	0x0001b450


	//   ....[2]....
        /*0954*/ 	.word	0x0001b4d0


	//   ....[3]....
        /*0958*/ 	.word	0x0001b540


	//   ....[4]....
        /*095c*/ 	.word	0x0001b5b0


	//   ....[5]....
        /*0960*/ 	.word	0x0001b630


	//   ....[6]....
        /*0964*/ 	.word	0x0001b6b0


	//   ....[7]....
        /*0968*/ 	.word	0x0001b740


	//   ....[8]....
        /*096c*/ 	.word	0x0001b7b0


	//   ....[9]....
        /*0970*/ 	.word	0x0001b820


	//   ....[10]....
        /*0974*/ 	.word	0x0001b890


	//   ....[11]....
        /*0978*/ 	.word	0x0001b910


	//   ....[12]....
        /*097c*/ 	.word	0x0001b980


	//   ....[13]....
        /*0980*/ 	.word	0x0001ba10


	//   ....[14]....
        /*0984*/ 	.word	0x0001ba70


	//   ....[15]....
        /*0988*/ 	.word	0x0001bb00


	//   ....[16]....
        /*098c*/ 	.word	0x0001bc30


	//----- nvinfo : EIATTR_REG_RECONFIG
	.align		4
.L_198:
        /*0990*/ 	.byte	0x01, 0x54
	.zero		2


	//----- nvinfo : EIATTR_SYSCALL_OFFSETS
	.align		4
        /*0994*/ 	.byte	0x04, 0x46
        /*0996*/ 	.short	(.L_200 - .L_199)


	//   ....[0]....
.L_199:
        /*0998*/ 	.word	0x00002020


	//   ....[1]....
        /*099c*/ 	.word	0x00013140


	//   ....[2]....
        /*09a0*/ 	.word	0x00013290


	//   ....[3]....
        /*09a4*/ 	.word	0x00013380


	//   ....[4]....
        /*09a8*/ 	.word	0x00014280


	//----- nvinfo : EIATTR_MBARRIER_INSTR_OFFSETS
	.align		4
.L_200:
        /*09ac*/ 	.byte	0x04, 0x39
        /*09ae*/ 	.short	(.L_202 - .L_201)


	//   ....[0]....
.L_201:
        /*09b0*/ 	.word	0x00000180
        /*09b4*/ 	.word	0x000000ff
        /*09b8*/ 	.word	0x00028800
        /*09bc*/ 	.short	0x0100
        /*09be*/ 	.byte	0x08
	.zero		1


	//   ....[1]....
        /*09c0*/ 	.word	0x00000190
        /*09c4*/ 	.word	0x000000ff
        /*09c8*/ 	.word	0x00028820
        /*09cc*/ 	.short	0x0100
        /*09ce*/ 	.byte	0x08
	.zero		1


	//   ....[2]....
        /*09d0*/ 	.word	0x00000280
        /*09d4*/ 	.word	0x000000ff
        /*09d8*/ 	.word	0x00028830
        /*09dc*/ 	.short	0x0100
        /*09de*/ 	.byte	0x08
	.zero		1


	//   ....[3]....
        /*09e0*/ 	.word	0x00000290
        /*09e4*/ 	.word	0x000000ff
        /*09e8*/ 	.word	0x00028840
        /*09ec*/ 	.short	0x0100
        /*09ee*/ 	.byte	0x08
	.zero		1


	//   ....[4]....
        /*09f0*/ 	.word	0x000002a0
        /*09f4*/ 	.word	0x000000ff
        /*09f8*/ 	.word	0x00028838
        /*09fc*/ 	.short	0x0100
        /*09fe*/ 	.byte	0x08
	.zero		1


	//   ....[5]....
        /*0a00*/ 	.word	0x000002b0
        /*0a04*/ 	.word	0x000000ff
        /*0a08*/ 	.word	0x00028848
        /*0a0c*/ 	.short	0x0100
        /*0a0e*/ 	.byte	0x08
	.zero		1


	//   ....[6]....
        /*0a10*/ 	.word	0x000003e0
        /*0a14*/ 	.word	0x000000ff
        /*0a18*/ 	.word	0x00028850
        /*0a1c*/ 	.short	0x0100
        /*0a1e*/ 	.byte	0x08
	.zero		1


	//   ....[7]....
        /*0a20*/ 	.word	0x000003f0
        /*0a24*/ 	.word	0x000000ff
        /*0a28*/ 	.word	0x00028860
        /*0a2c*/ 	.short	0x0100
        /*0a2e*/ 	.byte	0x08
	.zero		1


	//   ....[8]....
        /*0a30*/ 	.word	0x00000400
        /*0a34*/ 	.word	0x000000ff
        /*0a38*/ 	.word	0x00028858
        /*0a3c*/ 	.short	0x0100
        /*0a3e*/ 	.byte	0x08
	.zero		1


	//   ....[9]....
        /*0a40*/ 	.word	0x00000410
        /*0a44*/ 	.word	0x000000ff
        /*0a48*/ 	.word	0x00028868
        /*0a4c*/ 	.short	0x0100
        /*0a4e*/ 	.byte	0x08
	.zero		1


	//   ....[10]....
        /*0a50*/ 	.word	0x00000500
        /*0a54*/ 	.word	0x000000ff
        /*0a58*/ 	.word	0x00028870
        /*0a5c*/ 	.short	0x0100
        /*0a5e*/ 	.byte	0x06
	.zero		1


	//   ....[11]....
        /*0a60*/ 	.word	0x00000510
        /*0a64*/ 	.word	0x000000ff
        /*0a68*/ 	.word	0x00028880
        /*0a6c*/ 	.short	0x0100
        /*0a6e*/ 	.byte	0x06
	.zero		1


	//   ....[12]....
        /*0a70*/ 	.word	0x00000520
        /*0a74*/ 	.word	0x000000ff
        /*0a78*/ 	.word	0x00028878
        /*0a7c*/ 	.short	0x0100
        /*0a7e*/ 	.byte	0x06
	.zero		1


	//   ....[13]....
        /*0a80*/ 	.word	0x00000530
        /*0a84*/ 	.word	0x000000ff
        /*0a88*/ 	.word	0x00028888
        /*0a8c*/ 	.short	0x0100
        /*0a8e*/ 	.byte	0x06
	.zero		1


	//   ....[14]....
        /*0a90*/ 	.word	0x00000660
        /*0a94*/ 	.word	0x000000ff
        /*0a98*/ 	.word	0x00028890
        /*0a9c*/ 	.short	0x0100
        /*0a9e*/ 	.byte	0x08
	.zero		1


	//   ....[15]....
        /*0aa0*/ 	.word	0x00000670
        /*0aa4*/ 	.word	0x000000ff
        /*0aa8*/ 	.word	0x000288a0
        /*0aac*/ 	.short	0x0100
        /*0aae*/ 	.byte	0x08
	.zero		1


	//   ....[16]....
        /*0ab0*/ 	.word	0x00000680
        /*0ab4*/ 	.word	0x000000ff
        /*0ab8*/ 	.word	0x00028898
        /*0abc*/ 	.short	0x0100
        /*0abe*/ 	.byte	0x08
	.zero		1


	//   ....[17]....
        /*0ac0*/ 	.word	0x00000690
        /*0ac4*/ 	.word	0x000000ff
        /*0ac8*/ 	.word	0x000288a8
        /*0acc*/ 	.short	0x0100
        /*0ace*/ 	.byte	0x08
	.zero		1


	//   ....[18]....
        /*0ad0*/ 	.word	0x000007d0
        /*0ad4*/ 	.word	0x000000ff
        /*0ad8*/ 	.word	0x000288b0
        /*0adc*/ 	.short	0x0100
        /*0ade*/ 	.byte	0x08
	.zero		1


	//   ....[19]....
        /*0ae0*/ 	.word	0x000007e0
        /*0ae4*/ 	.word	0x000000ff
        /*0ae8*/ 	.word	0x000288c0
        /*0aec*/ 	.short	0x0100
        /*0aee*/ 	.byte	0x08
	.zero		1


	//   ....[20]....
        /*0af0*/ 	.word	0x000007f0
        /*0af4*/ 	.word	0x000000ff
        /*0af8*/ 	.word	0x000288b8
        /*0afc*/ 	.short	0x0100
        /*0afe*/ 	.byte	0x08
	.zero		1


	//   ....[21]....
        /*0b00*/ 	.word	0x00000800
        /*0b04*/ 	.word	0x000000ff
        /*0b08*/ 	.word	0x000288c8
        /*0b0c*/ 	.short	0x0100
        /*0b0e*/ 	.byte	0x08
	.zero		1


	//   ....[22]....
        /*0b10*/ 	.word	0x000020b0
        /*0b14*/ 	.word	0x000000ff
        /*0b18*/ 	.word	0x00028800
        /*0b1c*/ 	.short	0x010a
        /*0b1e*/ 	.byte	0x28
	.zero		1


	//   ....[23]....
        /*0b20*/ 	.word	0x00002130
        /*0b24*/ 	.word	0x00000003
        /*0b28*/ 	.word	0x00028830
        /*0b2c*/ 	.short	0x010a
        /*0b2e*/ 	.byte	0x3f
	.zero		1


	//   ....[24]....
        /*0b30*/ 	.word	0x00002170
        /*0b34*/ 	.word	0x00000003
        /*0b38*/ 	.word	0x00028830
        /*0b3c*/ 	.short	0x010a
        /*0b3e*/ 	.byte	0x3f
	.zero		1


	//   ....[25]....
        /*0b40*/ 	.word	0x000026d0
        /*0b44*/ 	.word	0x000000ff
        /*0b48*/ 	.word	0x00000000
        /*0b4c*/ 	.short	0x0101
        /*0b4e*/ 	.byte	0x06
	.zero		1


	//   ....[26]....
        /*0b50*/ 	.word	0x000054b0
        /*0b54*/ 	.word	0x000000ff
        /*0b58*/ 	.word	0x00028830
        /*0b5c*/ 	.short	0x010a
        /*0b5e*/ 	.byte	0x06
	.zero		1


	//   ....[27]....
        /*0b60*/ 	.word	0x000054f0
        /*0b64*/ 	.word	0x000000ff
        /*0b68*/ 	.word	0x00028830
        /*0b6c*/ 	.short	0x010a
        /*0b6e*/ 	.byte	0x06
	.zero		1


	//   ....[28]....
        /*0b70*/ 	.word	0x00005870
        /*0b74*/ 	.word	0x000000ff
        /*0b78*/ 	.word	0x00028850
        /*0b7c*/ 	.short	0x010a
        /*0b7e*/ 	.byte	0x06
	.zero		1


	//   ....[29]....
        /*0b80*/ 	.word	0x000058b0
        /*0b84*/ 	.word	0x000000ff
        /*0b88*/ 	.word	0x00028850
        /*0b8c*/ 	.short	0x010a
        /*0b8e*/ 	.byte	0x06
	.zero		1


	//   ....[30]....
        /*0b90*/ 	.word	0x00005ce0
        /*0b94*/ 	.word	0x000000ff
        /*0b98*/ 	.word	0x00000000
        /*0b9c*/ 	.short	0x0101
        /*0b9e*/ 	.byte	0x06
	.zero		1


	//   ....[31]....
        /*0ba0*/ 	.word	0x00007f80
        /*0ba4*/ 	.word	0x000000ff
        /*0ba8*/ 	.word	0x00000000
        /*0bac*/ 	.short	0x0101
        /*0bae*/ 	.byte	0x07
	.zero		1


	//   ....[32]....
        /*0bb0*/ 	.word	0x000088b0
        /*0bb4*/ 	.word	0x000000ff
        /*0bb8*/ 	.word	0x00028830
        /*0bbc*/ 	.short	0x010a
        /*0bbe*/ 	.byte	0x06
	.zero		1


	//   ....[33]....
        /*0bc0*/ 	.word	0x000088f0
        /*0bc4*/ 	.word	0x000000ff
        /*0bc8*/ 	.word	0x00028830
        /*0bcc*/ 	.short	0x010a
        /*0bce*/ 	.byte	0x06
	.zero		1


	//   ....[34]....
        /*0bd0*/ 	.word	0x00008c70
        /*0bd4*/ 	.word	0x000000ff
        /*0bd8*/ 	.word	0x00028850
        /*0bdc*/ 	.short	0x010a
        /*0bde*/ 	.byte	0x06
	.zero		1


	//   ....[35]....
        /*0be0*/ 	.word	0x00008cb0
        /*0be4*/ 	.word	0x000000ff
        /*0be8*/ 	.word	0x00028850
        /*0bec*/ 	.short	0x010a
        /*0bee*/ 	.byte	0x06
	.zero		1


	//   ....[36]....
        /*0bf0*/ 	.word	0x000090f0
        /*0bf4*/ 	.word	0x000000ff
        /*0bf8*/ 	.word	0x00000000
        /*0bfc*/ 	.short	0x0101
        /*0bfe*/ 	.byte	0x07
	.zero		1


	//   ....[37]....
        /*0c00*/ 	.word	0x0000a280
        /*0c04*/ 	.word	0x000000ff
        /*0c08*/ 	.word	0x00000000
        /*0c0c*/ 	.short	0x0101
        /*0c0e*/ 	.byte	0x07
	.zero		1


	//   ....[38]....
        /*0c10*/ 	.word	0x0000a980
        /*0c14*/ 	.word	0x000000ff
        /*0c18*/ 	.word	0x00028830
        /*0c1c*/ 	.short	0x010a
        /*0c1e*/ 	.byte	0x06
	.zero		1


	//   ....[39]....
        /*0c20*/ 	.word	0x0000a9c0
        /*0c24*/ 	.word	0x000000ff
        /*0c28*/ 	.word	0x00028830
        /*0c2c*/ 	.short	0x010a
        /*0c2e*/ 	.byte	0x06
	.zero		1


	//   ....[40]....
        /*0c30*/ 	.word	0x0000ad10
        /*0c34*/ 	.word	0x000000ff
        /*0c38*/ 	.word	0x00028850
        /*0c3c*/ 	.short	0x010a
        /*0c3e*/ 	.byte	0x06
	.zero		1


	//   ....[41]....
        /*0c40*/ 	.word	0x0000ad50
        /*0c44*/ 	.word	0x000000ff
        /*0c48*/ 	.word	0x00028850
        /*0c4c*/ 	.short	0x010a
        /*0c4e*/ 	.byte	0x06
	.zero		1


	//   ....[42]....
        /*0c50*/ 	.word	0x0000b180
        /*0c54*/ 	.word	0x000000ff
        /*0c58*/ 	.word	0x00000000
        /*0c5c*/ 	.short	0x0101
        /*0c5e*/ 	.byte	0x06
	.zero		1


	//   ....[43]....
        /*0c60*/ 	.word	0x0000d420
        /*0c64*/ 	.word	0x000000ff
        /*0c68*/ 	.word	0x00000000
        /*0c6c*/ 	.short	0x0101
        /*0c6e*/ 	.byte	0x07
	.zero		1


	//   ....[44]....
        /*0c70*/ 	.word	0x0000da20
        /*0c74*/ 	.word	0x000000ff
        /*0c78*/ 	.word	0x00028850
        /*0c7c*/ 	.short	0x010a
        /*0c7e*/ 	.byte	0x05
	.zero		1


	//   ....[45]....
        /*0c80*/ 	.word	0x0000da60
        /*0c84*/ 	.word	0x000000ff
        /*0c88*/ 	.word	0x00028850
        /*0c8c*/ 	.short	0x010a
        /*0c8e*/ 	.byte	0x05
	.zero		1


	//   ....[46]....
        /*0c90*/ 	.word	0x0000dff0
        /*0c94*/ 	.word	0x000000ff
        /*0c98*/ 	.word	0x00000000
        /*0c9c*/ 	.short	0x0101
        /*0c9e*/ 	.byte	0x04
	.zero		1


	//   ....[47]....
        /*0ca0*/ 	.word	0x0000f6b0
        /*0ca4*/ 	.word	0x00000000
        /*0ca8*/ 	.word	0x00000000
        /*0cac*/ 	.short	0x0101
        /*0cae*/ 	.byte	0x3f
	.zero		1


	//   ....[48]....
        /*0cb0*/ 	.word	0x0000fd50
        /*0cb4*/ 	.word	0x00000006
        /*0cb8*/ 	.word	0x00000000
        /*0cbc*/ 	.short	0x0101
        /*0cbe*/ 	.byte	0x3f
	.zero		1


	//   ....[49]....
        /*0cc0*/ 	.word	0x00013880
        /*0cc4*/ 	.word	0x00000007
        /*0cc8*/ 	.word	0x00028840
        /*0ccc*/ 	.short	0x010a
        /*0cce*/ 	.byte	0x3f
	.zero		1


	//   ....[50]....
        /*0cd0*/ 	.word	0x00013fe0
        /*0cd4*/ 	.word	0x00000007
        /*0cd8*/ 	.word	0x00028830
        /*0cdc*/ 	.short	0x0107
        /*0cde*/ 	.byte	0x3f
	.zero		1


	//   ....[51]....
        /*0ce0*/ 	.word	0x000140a0
        /*0ce4*/ 	.word	0x00000007
        /*0ce8*/ 	.word	0x00028830
        /*0cec*/ 	.short	0x0101
        /*0cee*/ 	.byte	0x3f
	.zero		1


	//   ....[52]....
        /*0cf0*/ 	.word	0x00014b80
        /*0cf4*/ 	.word	0x00000016
        /*0cf8*/ 	.word	0x00028800
        /*0cfc*/ 	.short	0x0107
        /*0cfe*/ 	.byte	0x3f
	.zero		1


	//   ....[53]....
        /*0d00*/ 	.word	0x00014c90
        /*0d04*/ 	.word	0x00000016
        /*0d08*/ 	.word	0x00028800
        /*0d0c*/ 	.short	0x0101
        /*0d0e*/ 	.byte	0x3f
	.zero		1


	//   ....[54]....
        /*0d10*/ 	.word	0x00014cb0
        /*0d14*/ 	.word	0x00000016
        /*0d18*/ 	.word	0x00028820
        /*0d1c*/ 	.short	0x010a
        /*0d1e*/ 	.byte	0x3f
	.zero		1


	//   ....[55]....
        /*0d20*/ 	.word	0x00015030
        /*0d24*/ 	.word	0x00000006
        /*0d28*/ 	.word	0x00028840
        /*0d2c*/ 	.short	0x010a
        /*0d2e*/ 	.byte	0x3f
	.zero		1


	//   ....[56]....
        /*0d30*/ 	.word	0x00015530
        /*0d34*/ 	.word	0x00000006
        /*0d38*/ 	.word	0x00028830
        /*0d3c*/ 	.short	0x0107
        /*0d3e*/ 	.byte	0x3f
	.zero		1


	//   ....[57]....
        /*0d40*/ 	.word	0x000155e0
        /*0d44*/ 	.word	0x00000006
        /*0d48*/ 	.word	0x00028830
        /*0d4c*/ 	.short	0x0101
        /*0d4e*/ 	.byte	0x3f
	.zero		1


	//   ....[58]....
        /*0d50*/ 	.word	0x00015650
        /*0d54*/ 	.word	0x00000006
        /*0d58*/ 	.word	0x00028860
        /*0d5c*/ 	.short	0x010a
        /*0d5e*/ 	.byte	0x3f
	.zero		1


	//   ....[59]....
        /*0d60*/ 	.word	0x00015be0
        /*0d64*/ 	.word	0x00000006
        /*0d68*/ 	.word	0x00028850
        /*0d6c*/ 	.short	0x0107
        /*0d6e*/ 	.byte	0x3f
	.zero		1


	//   ....[60]....
        /*0d70*/ 	.word	0x00015d00
        /*0d74*/ 	.word	0x00000006
        /*0d78*/ 	.word	0x00028850
        /*0d7c*/ 	.short	0x0101
        /*0d7e*/ 	.byte	0x3f
	.zero		1


	//   ....[61]....
        /*0d80*/ 	.word	0x00015f00
        /*0d84*/ 	.word	0x00000000
        /*0d88*/ 	.word	0x00028860
        /*0d8c*/ 	.short	0x010a
        /*0d8e*/ 	.byte	0x3f
	.zero		1


	//   ....[62]....
        /*0d90*/ 	.word	0x00016430
        /*0d94*/ 	.word	0x00000000
        /*0d98*/ 	.word	0x00028850
        /*0d9c*/ 	.short	0x0107
        /*0d9e*/ 	.byte	0x3f
	.zero		1


	//   ....[63]....
        /*0da0*/ 	.word	0x000164e0
        /*0da4*/ 	.word	0x00000000
        /*0da8*/ 	.word	0x00028850
        /*0dac*/ 	.short	0x0101
        /*0dae*/ 	.byte	0x3f
	.zero		1


	//   ....[64]....
        /*0db0*/ 	.word	0x00017630
        /*0db4*/ 	.word	0x00000004
        /*0db8*/ 	.word	0x00028820
        /*0dbc*/ 	.short	0x010a
        /*0dbe*/ 	.byte	0x3f
	.zero		1


	//   ....[65]....
        /*0dc0*/ 	.word	0x000177d0
        /*0dc4*/ 	.word	0x00000005
        /*0dc8*/ 	.word	0x00028840
        /*0dcc*/ 	.short	0x010a
        /*0dce*/ 	.byte	0x3f
	.zero		1


	//   ....[66]....
        /*0dd0*/ 	.word	0x00017870
        /*0dd4*/ 	.word	0x00000019
        /*0dd8*/ 	.word	0x00028840
        /*0ddc*/ 	.short	0x010a
        /*0dde*/ 	.byte	0x3f
	.zero		1


	//   ....[67]....
        /*0de0*/ 	.word	0x000178b0
        /*0de4*/ 	.word	0x00000005
        /*0de8*/ 	.word	0x00028860
        /*0dec*/ 	.short	0x010a
        /*0dee*/ 	.byte	0x3f
	.zero		1


	//   ....[68]....
        /*0df0*/ 	.word	0x000178f0
        /*0df4*/ 	.word	0x00000019
        /*0df8*/ 	.word	0x00028860
        /*0dfc*/ 	.short	0x010a
        /*0dfe*/ 	.byte	0x3f
	.zero		1


	//   ....[69]....
        /*0e00*/ 	.word	0x00017960
        /*0e04*/ 	.word	0x00000003
        /*0e08*/ 	.word	0x00028800
        /*0e0c*/ 	.short	0x010a
        /*0e0e*/ 	.byte	0x3f
	.zero		1


	//   ....[70]....
        /*0e10*/ 	.word	0x000179b0
        /*0e14*/ 	.word	0x00000003
        /*0e18*/ 	.word	0x00028830
        /*0e1c*/ 	.short	0x010a
        /*0e1e*/ 	.byte	0x3f
	.zero		1


	//   ....[71]....
        /*0e20*/ 	.word	0x00017a10
        /*0e24*/ 	.word	0x00000005
        /*0e28*/ 	.word	0x00028830
        /*0e2c*/ 	.short	0x010a
        /*0e2e*/ 	.byte	0x3f
	.zero		1


	//   ....[72]....
        /*0e30*/ 	.word	0x00017a70
        /*0e34*/ 	.word	0x00000005
        /*0e38*/ 	.word	0x00028850
        /*0e3c*/ 	.short	0x010a
        /*0e3e*/ 	.byte	0x3f
	.zero		1


	//   ....[73]....
        /*0e40*/ 	.word	0x00017ad0
        /*0e44*/ 	.word	0x00000009
        /*0e48*/ 	.word	0x00028830
        /*0e4c*/ 	.short	0x010a
        /*0e4e*/ 	.byte	0x3f
	.zero		1


	//   ....[74]....
        /*0e50*/ 	.word	0x00017b30
        /*0e54*/ 	.word	0x00000009
        /*0e58*/ 	.word	0x00028850
        /*0e5c*/ 	.short	0x010a
        /*0e5e*/ 	.byte	0x3f
	.zero		1


	//   ....[75]....
        /*0e60*/ 	.word	0x00017b90
        /*0e64*/ 	.word	0x00000005
        /*0e68*/ 	.word	0x00028830
        /*0e6c*/ 	.short	0x010a
        /*0e6e*/ 	.byte	0x3f
	.zero		1


	//   ....[76]....
        /*0e70*/ 	.word	0x00017bf0
        /*0e74*/ 	.word	0x00000005
        /*0e78*/ 	.word	0x00028850
        /*0e7c*/ 	.short	0x010a
        /*0e7e*/ 	.byte	0x3f
	.zero		1


	//   ....[77]....
        /*0e80*/ 	.word	0x00017c50
        /*0e84*/ 	.word	0x00000006
        /*0e88*/ 	.word	0x00028850
        /*0e8c*/ 	.short	0x010a
        /*0e8e*/ 	.byte	0x3f
	.zero		1


	//   ....[78]....
        /*0e90*/ 	.word	0x00017d70
        /*0e94*/ 	.word	0x00000007
        /*0e98*/ 	.word	0x00028840
        /*0e9c*/ 	.short	0x010a
        /*0e9e*/ 	.byte	0x3f
	.zero		1


	//   ....[79]....
        /*0ea0*/ 	.word	0x000192f0
        /*0ea4*/ 	.word	0x00000016
        /*0ea8*/ 	.word	0x00028820
        /*0eac*/ 	.short	0x010a
        /*0eae*/ 	.byte	0x3f
	.zero		1


	//   ....[80]....
        /*0eb0*/ 	.word	0x00019340
        /*0eb4*/ 	.word	0x00000006
        /*0eb8*/ 	.word	0x00028840
        /*0ebc*/ 	.short	0x010a
        /*0ebe*/ 	.byte	0x3f
	.zero		1


	//   ....[81]....
        /*0ec0*/ 	.word	0x00019cc0
        /*0ec4*/ 	.word	0x00000006
        /*0ec8*/ 	.word	0x00028860
        /*0ecc*/ 	.short	0x010a
        /*0ece*/ 	.byte	0x3f
	.zero		1


	//   ....[82]....
        /*0ed0*/ 	.word	0x0001a730
        /*0ed4*/ 	.word	0x00000000
        /*0ed8*/ 	.word	0x00028860
        /*0edc*/ 	.short	0x010a
        /*0ede*/ 	.byte	0x3f
	.zero		1


	//   ....[83]....
        /*0ee0*/ 	.word	0x0001bb50
        /*0ee4*/ 	.word	0x00000004
        /*0ee8*/ 	.word	0x00028820
        /*0eec*/ 	.short	0x010a
        /*0eee*/ 	.byte	0x3f
	.zero		1


	//   ....[84]....
        /*0ef0*/ 	.word	0x0001bcf0
        /*0ef4*/ 	.word	0x00000005
        /*0ef8*/ 	.word	0x00028840
        /*0efc*/ 	.short	0x010a
        /*0efe*/ 	.byte	0x3f
	.zero		1


	//   ....[85]....
        /*0f00*/ 	.word	0x0001bd40
        /*0f04*/ 	.word	0x00000019
        /*0f08*/ 	.word	0x00028840
        /*0f0c*/ 	.short	0x010a
        /*0f0e*/ 	.byte	0x3f
	.zero		1


	//   ....[86]....
        /*0f10*/ 	.word	0x0001bd90
        /*0f14*/ 	.word	0x00000005
        /*0f18*/ 	.word	0x00028860
        /*0f1c*/ 	.short	0x010a
        /*0f1e*/ 	.byte	0x3f
	.zero		1


	//----- nvinfo : EIATTR_NUM_MBARRIERS
	.align		4
.L_202:
        /*0f20*/ 	.byte	0x03, 0x38
        /*0f22*/ 	.short	0x0016


	//----- nvinfo : EIATTR_EXIT_INSTR_OFFSETS
	.align		4
        /*0f24*/ 	.byte	0x04, 0x1c
        /*0f26*/ 	.short	(.L_204 - .L_203)


	//   ....[0]....
.L_203:
        /*0f28*/ 	.word	0x000009c0


	//   ....[1]....
        /*0f2c*/ 	.word	0x000112b0


	//   ....[2]....
        /*0f30*/ 	.word	0x00017940


	//----- nvinfo : EIATTR_MAX_THREADS
	.align		4
.L_204:
        /*0f34*/ 	.byte	0x04, 0x05
        /*0f36*/ 	.short	(.L_206 - .L_205)
.L_205:
        /*0f38*/ 	.word	0x00000180
        /*0f3c*/ 	.word	0x00000001
        /*0f40*/ 	.word	0x00000001


	//----- nvinfo : EIATTR_CRS_STACK_SIZE
	.align		4
.L_206:
        /*0f44*/ 	.byte	0x04, 0x1e
        /*0f46*/ 	.short	(.L_208 - .L_207)
.L_207:
        /*0f48*/ 	.word	0x00000000


	//----- nvinfo : EIATTR_CBANK_PARAM_SIZE
	.align		4
.L_208:
        /*0f4c*/ 	.byte	0x03, 0x19
        /*0f4e*/ 	.short	0x0af0


	//----- nvinfo : EIATTR_PARAM_CBANK
	.align		4
        /*0f50*/ 	.byte	0x04, 0x0a
        /*0f52*/ 	.short	(.L_210 - .L_209)
	.align		4
.L_209:
        /*0f54*/ 	.word	index@(.nv.constant0._ZN7cutlass13device_kernelIN5flash11enable_sm90INS1_16FlashAttnFwdSm90INS1_25CollectiveMainloopFwdSm90ILi2EN4cute5tupleIJNS5_1CILi1EEES8_S8_EEENS6_IJNS7_ILi128EEESA_SA_EEELi128ENS_10bfloat16_tEfNS_4arch4Sm90ELb0ELb1ELb0ELb1ELb1ELb0ELb0ELb1ELb1ELb1ELb1ELb0EEENS1_21CollectiveEpilogueFwdISB_S9_SC_SE_Li256ELb1ELb1ELb1ELb0EEENS1_36VarlenDynamicPersistentTileSchedulerILi128ELi128ELi256ELi128ELb1ELb1ELb1ELb1ELb0ELb1EEEEEEEEEvNT_6ParamsE)
        /*0f58*/ 	.short	0x0210
        /*0f5a*/ 	.short	0x0af0


	//----- nvinfo : EIATTR_SW_WAR
	.align		4
.L_210:
        /*0f5c*/ 	.byte	0x04, 0x36
        /*0f5e*/ 	.short	(.L_212 - .L_211)
.L_211:
        /*0f60*/ 	.word	0x00000008
.L_212:


//--------------------- .nv.info._ZN7cutlass13device_kernelIN5flash11enable_sm90INS1_16FlashAttnFwdSm90INS1_25CollectiveMainloopFwdSm90ILi2EN4cute5tupleIJNS5_1CILi1EEES8_S8_EEENS6_IJNS7_ILi128EEESA_SA_EEELi128ENS_10bfloat16_tEfNS_4arch4Sm90ELb0ELb1ELb0ELb1ELb1ELb1ELb0ELb1ELb1ELb1ELb1ELb0EEENS1_21CollectiveEpilogueFwdISB_S9_SC_SE_Li256ELb1ELb1ELb1ELb0EEENS1_36VarlenDynamicPersistentTileSchedulerILi128ELi128ELi256ELi128ELb1ELb1ELb1ELb1ELb0ELb1EEEEEEEEEvNT_6ParamsE --------------------------
	.section	.nv.info._ZN7cutlass13device_kernelIN5flash11enable_sm90INS1_16FlashAttnFwdSm90INS1_25CollectiveMainloopFwdSm90ILi2EN4cute5tupleIJNS5_1CILi1EEES8_S8_EEENS6_IJNS7_ILi128EEESA_SA_EEELi128ENS_10bfloat16_tEfNS_4arch4Sm90ELb0ELb1ELb0ELb1ELb1ELb1ELb0ELb1ELb1ELb1ELb1ELb0EEENS1_21CollectiveEpilogueFwdISB_S9_SC_SE_Li256ELb1ELb1ELb1ELb0EEENS1_36VarlenDynamicPersistentTileSchedulerILi128ELi128ELi256ELi128ELb1ELb1ELb1ELb1ELb0ELb1EEEEEEEEEvNT_6ParamsE,"",@"SHT_CUDA_INFO"
	.sectionflags	@""
	.align	4


	//----- nvinfo : EIATTR_CUDA_API_VERSION
	.align		4
        /*0000*/ 	.byte	0x04, 0x37
        /*0002*/ 	.short	(.L_214 - .L_213)
.L_213:
        /*0004*/ 	.word	0x00000082


	//----- nvinfo : EIATTR_KPARAM_INFO
	.align		4
.L_214:
        /*0008*/ 	.byte	0x04, 0x17
        /*000a*/ 	.short	(.L_216 - .L_215)
.L_215:
        /*000c*/ 	.word	0x00000000
        /*0010*/ 	.short	0x0000
        /*0012*/ 	.short	0x0070
        /*0014*/ 	.byte	0x00, 0xf0, 0x01, 0x2a


	//----- nvinfo : EIATTR_SPARSE_MMA_MASK
	.align		4
.L_216:
        /*0018*/ 	.byte	0x03, 0x50
        /*001a*/ 	.short	0x0000


	//----- nvinfo : EIATTR_MAXREG_COUNT
	.align		4
        /*001c*/ 	.byte	0x03, 0x1b
        /*001e*/ 	.short	0x00a8


	//----- nvinfo : EIATTR_NUM_BARRIERS
	.align		4
        /*0020*/ 	.byte	0x02, 0x4c
        /*0022*/ 	.byte	0x10
	.zero		1


	//----- nvinfo : EIATTR_EXTERNS
	.align		4
        /*0024*/ 	.byte	0x04, 0x0f
        /*0026*/ 	.short	(.L_218 - .L_217)


	//   ....[0]....
	.align		4
.L_217:
        /*0028*/ 	.word	index@(__assertfail)


	//----- nvinfo : EIATTR_ANNOTATIONS
	.align		4
.L_218:
        /*002c*/ 	.byte	0x04, 0x55
        /*002e*/ 	.short	(.L_220 - .L_219)


	//   ....[0]....
.L_219:
        /* <DEDUP_REMOVED lines=21> */


	//----- nvinfo : EIATTR_MERCURY_ISA_VERSION
	.align		4
.L_220:
        /*0170*/ 	.byte	0x03, 0x5f
        /*0172*/ 	.short	0x0101


	//----- nvinfo : EIATTR_UNUSED_LOAD_BYTE_OFFSET
	.align		4
        /*0174*/ 	.byte	0x04, 0x44
        /*0176*/ 	.short	(.L_222 - .L_221)


	//   ....[0]....
.L_221:
        /*0178*/ 	.word	0x00000a60
        /*017c*/ 	.word	0x0000fff0


	//   ....[1]....
        /*0180*/ 	.word	0x0001bca0
        /*0184*/ 	.word	0x0000fff0


	//----- nvinfo : EIATTR_INT_WARP_WIDE_INSTR_OFFSETS
	.align		4
.L_222:
        /*0188*/ 	.byte	0x04, 0x31
        /*018a*/ 	.short	(.L_224 - .L_223)


	//   ....[0]....
.L_223:
        /*018c*/ 	.word	0x00000130


	//   ....[1]....
        /*0190*/ 	.word	0x00000170


	//   ....[2]....
        /*0194*/ 	.word	0x000001e0


	//   ....[3]....
        /*0198*/ 	.word	0x00022230


	//   ....[4]....
        /*019c*/ 	.word	0x000222c0


	//   ....[5]....
        /*01a0*/ 	.word	0x00025120


	//   ....[6]....
        /*01a4*/ 	.word	0x000251b0


	//----- nvinfo : EIATTR_COOP_GROUP_MASK_REGIDS
	.align		4
.L_224:
        /*01a8*/ 	.byte	0x04, 0x29
        /*01aa*/ 	.short	(.L_226 - .L_225)


	//   ....[0]....
.L_225:
        /*01ac*/ 	.word	0xffffffff


	//   ....[1]....
        /*01b0*/ 	.word	0xffffffff


	//   ....[2]....
        /*01b4*/ 	.word	0xffffffff


	//   ....[3]....
        /*01b8*/ 	.word	0xffffffff


	//   ....[4]....
        /*01bc*/ 	.word	0xffffffff


	//   ....[5]....
        /*01c0*/ 	.word	0xffffffff


	//   ....[6]....
        /*01c4*/ 	.word	0xffffffff


	//   ....[7]....
        /*01c8*/ 	.word	0xffffffff


	//   ....[8]....
        /*01cc*/ 	.word	0xffffffff


	//   ....[9]....
        /*01d0*/ 	.word	0xffffffff


	//   ....[10]....
        /*01d4*/ 	.word	0xffffffff


	//   ....[11]....
        /*01d8*/ 	.word	0xffffffff


	//   ....[12]....
        /*01dc*/ 	.word	0xffffffff


	//   ....[13]....
        /*01e0*/ 	.word	0xffffffff


	//   ....[14]....
        /*01e4*/ 	.word	0xffffffff


	//   ....[15]....
        /*01e8*/ 	.word	0xffffffff


	//   ....[16]....
        /*01ec*/ 	.word	0xffffffff


	//   ....[17]....
        /*01f0*/ 	.word	0xffffffff


	//   ....[18]....
        /*01f4*/ 	.word	0xffffffff


	//   ....[19]....
        /*01f8*/ 	.word	0xffffffff


	//   ....[20]....
        /*01fc*/ 	.word	0xffffffff


	//   ....[21]....
        /*0200*/ 	.word	0xffffffff


	//   ....[22]....
        /*0204*/ 	.word	0xffffffff


	//   ....[23]....
        /*0208*/ 	.word	0xffffffff


	//   ....[24]....
        /*020c*/ 	.word	0xffffffff


	//   ....[25]....
        /*0210*/ 	.word	0xffffffff


	//   ....[26]....
        /*0214*/ 	.word	0xffffffff


	//   ....[27]....
        /*0218*/ 	.word	0xffffffff


	//   ....[28]....
        /*021c*/ 	.word	0xffffffff


	//   ....[29]....
        /*0220*/ 	.word	0xffffffff


	//   ....[30]....
        /*0224*/ 	.word	0xffffffff


	//   ....[31]....
        /*0228*/ 	.word	0xffffffff


	//   ....[32]....
        /*022c*/ 	.word	0xffffffff


	//   ....[33]....
        /*0230*/ 	.word	0xffffffff


	//   ....[34]....
        /*0234*/ 	.word	0xffffffff


	//   ....[35]....
        /*0238*/ 	.word	0xffffffff


	//   ....[36]....
        /*023c*/ 	.word	0xffffffff


	//   ....[37]....
        /*0240*/ 	.word	0xffffffff


	//   ....[38]....
        /*0244*/ 	.word	0xffffffff


	//   ....[39]....
        /*0248*/ 	.word	0xffffffff


	//   ....[40]....
        /*024c*/ 	.word	0xffffffff


	//   ....[41]....
        /*0250*/ 	.word	0xffffffff


	//   ....[42]....
        /*0254*/ 	.word	0xffffffff


	//   ....[43]....
        /*0258*/ 	.word	0xffffffff


	//   ....[44]....
        /*025c*/ 	.word	0xffffffff


	//   ....[45]....
        /*0260*/ 	.word	0xffffffff


	//   ....[46]....
        /*0264*/ 	.word	0xffffffff


	//   ....[47]....
        /*0268*/ 	.word	0xffffffff


	//   ....[48]....
        /*026c*/ 	.word	0xffffffff


	//   ....[49]....
        /*0270*/ 	.word	0xffffffff


	//   ....[50]....
        /*0274*/ 	.word	0xffffffff


	//   ....[51]....
        /*0278*/ 	.word	0xffffffff


	//   ....[52]....
        /*027c*/ 	.word	0xffffffff


	//   ....[53]....
        /*0280*/ 	.word	0xffffffff


	//   ....[54]....
        /*0284*/ 	.word	0xffffffff


	//   ....[55]....
        /*0288*/ 	.word	0xffffffff


	//   ....[56]....
        /*028c*/ 	.word	0xffffffff


	//   ....[57]....
        /*0290*/ 	.word	0xffffffff


	//   ....[58]....
        /*0294*/ 	.word	0xffffffff


	//   ....[59]....
        /*0298*/ 	.word	0xffffffff


	//   ....[60]....
        /*029c*/ 	.word	0xffffffff


	//   ....[61]....
        /*02a0*/ 	.word	0xffffffff


	//   ....[62]....
        /*02a4*/ 	.word	0xffffffff


	//   ....[63]....
        /*02a8*/ 	.word	0xffffffff


	//   ....[64]....
        /*02ac*/ 	.word	0xffffffff


	//   ....[65]....
        /*02b0*/ 	.word	0xffffffff


	//   ....[66]....
        /*02b4*/ 	.word	0xffffffff


	//   ....[67]....
        /*02b8*/ 	.word	0xffffffff


	//   ....[68]....
        /*02bc*/ 	.word	0xffffffff


	//   ....[69]....
        /*02c0*/ 	.word	0xffffffff


	//   ....[70]....
        /*02c4*/ 	.word	0xffffffff


	//   ....[71]....
        /*02c8*/ 	.word	0xffffffff


	//   ....[72]....
        /*02cc*/ 	.word	0xffffffff


	//   ....[73]....
        /*02d0*/ 	.word	0xffffffff


	//   ....[74]....
        /*02d4*/ 	.word	0xffffffff


	//   ....[75]....
        /*02d8*/ 	.word	0xffffffff


	//   ....[76]....
        /*02dc*/ 	.word	0xffffffff


	//   ....[77]....
        /*02e0*/ 	.word	0xffffffff


	//   ....[78]....
        /*02e4*/ 	.word	0xffffffff


	//   ....[79]....
        /*02e8*/ 	.word	0xffffffff


	//   ....[80]....
        /*02ec*/ 	.word	0xffffffff


	//   ....[81]....
        /*02f0*/ 	.word	0xffffffff


	//   ....[82]....
        /*02f4*/ 	.word	0xffffffff


	//   ....[83]....
        /*02f8*/ 	.word	0xffffffff


	//   ....[84]....
        /*02fc*/ 	.word	0xffffffff


	//   ....[85]....
        /*0300*/ 	.word	0xffffffff


	//   ....[86]....
        /*0304*/ 	.word	0xffffffff


	//   ....[87]....
        /*0308*/ 	.word	0xffffffff


	//   ....[88]....
        /*030c*/ 	.word	0xffffffff


	//   ....[89]....
        /*0310*/ 	.word	0xffffffff


	//   ....[90]....
        /*0314*/ 	.word	0xffffffff


	//   ....[91]....
        /*0318*/ 	.word	0xffffffff


	//   ....[92]....
        /*031c*/ 	.word	0xffffffff


	//   ....[93]....
        /*0320*/ 	.word	0xffffffff


	//   ....[94]....
        /*0324*/ 	.word	0xffffffff


	//   ....[95]....
        /*0328*/ 	.word	0xffffffff


	//   ....[96]....
        /*032c*/ 	.word	0xffffffff


	//   ....[97]....
        /*0330*/ 	.word	0xffffffff


	//   ....[98]....
        /*0334*/ 	.word	0xffffffff


	//   ....[99]....
        /*0338*/ 	.word	0xffffffff


	//   ....[100]....
        /*033c*/ 	.word	0xffffffff


	//   ....[101]....
        /*0340*/ 	.word	0xffffffff


	//   ....[102]....
        /*0344*/ 	.word	0xffffffff


	//   ....[103]....
        /*0348*/ 	.word	0xffffffff


	//   ....[104]....
        /*034c*/ 	.word	0xffffffff


	//   ....[105]....
        /*0350*/ 	.word	0xffffffff


	//   ....[106]....
        /*0354*/ 	.word	0xffffffff


	//   ....[107]....
        /*0358*/ 	.word	0xffffffff


	//   ....[108]....
        /*035c*/ 	.word	0xffffffff


	//   ....[109]....
        /*0360*/ 	.word	0xffffffff


	//   ....[110]....
        /*0364*/ 	.word	0xffffffff


	//   ....[111]....
        /*0368*/ 	.word	0xffffffff


	//   ....[112]....
        /*036c*/ 	.word	0xffffffff


	//   ....[113]....
        /*0370*/ 	.word	0xffffffff


	//   ....[114]....
        /*0374*/ 	.word	0xffffffff


	//   ....[115]....
        /*0378*/ 	.word	0xffffffff


	//   ....[116]....
        /*037c*/ 	.word	0xffffffff


	//   ....[117]....
        /*0380*/ 	.word	0xffffffff


	//   ....[118]....
        /*0384*/ 	.word	0xffffffff


	//   ....[119]....
        /*0388*/ 	.word	0xffffffff


	//   ....[120]....
        /*038c*/ 	.word	0xffffffff


	//   ....[121]....
        /*0390*/ 	.word	0xffffffff


	//   ....[122]....
        /*0394*/ 	.word	0xffffffff


	//   ....[123]....
        /*0398*/ 	.word	0xffffffff


	//   ....[124]....
        /*039c*/ 	.word	0xffffffff


	//   ....[125]....
        /*03a0*/ 	.word	0xffffffff


	//   ....[126]....
        /*03a4*/ 	.word	0xffffffff


	//   ....[127]....
        /*03a8*/ 	.word	0xffffffff


	//   ....[128]....
        /*03ac*/ 	.word	0xffffffff


	//   ....[129]....
        /*03b0*/ 	.word	0xffffffff


	//   ....[130]....
        /*03b4*/ 	.word	0xffffffff


	//   ....[131]....
        /*03b8*/ 	.word	0xffffffff


	//   ....[132]....
        /*03bc*/ 	.word	0xffffffff


	//   ....[133]....
        /*03c0*/ 	.word	0xffffffff


	//   ....[134]....
        /*03c4*/ 	.word	0xffffffff


	//   ....[135]....
        /*03c8*/ 	.word	0xffffffff


	//   ....[136]....
        /*03cc*/ 	.word	0xffffffff


	//   ....[137]....
        /*03d0*/ 	.word	0xffffffff


	//   ....[138]....
        /*03d4*/ 	.word	0xffffffff


	//   ....[139]....
        /*03d8*/ 	.word	0xffffffff


	//   ....[140]....
        /*03dc*/ 	.word	0xffffffff


	//   ....[141]....
        /*03e0*/ 	.word	0xffffffff


	//   ....[142]....
        /*03e4*/ 	.word	0xffffffff


	//   ....[143]....
        /*03e8*/ 	.word	0xffffffff


	//   ....[144]....
        /*03ec*/ 	.word	0xffffffff


	//   ....[145]....
        /*03f0*/ 	.word	0xffffffff


	//   ....[146]....
        /*03f4*/ 	.word	0xffffffff


	//   ....[147]....
        /*03f8*/ 	.word	0xffffffff


	//   ....[148]....
        /*03fc*/ 	.word	0xffffffff


	//   ....[149]....
        /*0400*/ 	.word	0xffffffff


	//   ....[150]....
        /*0404*/ 	.word	0xffffffff


	//   ....[151]....
        /*0408*/ 	.word	0xffffffff


	//   ....[152]....
        /*040c*/ 	.word	0xffffffff


	//   ....[153]....
        /*0410*/ 	.word	0xffffffff


	//   ....[154]....
        /*0414*/ 	.word	0xffffffff


	//   ....[155]....
        /*0418*/ 	.word	0xffffffff


	//   ....[156]....
        /*041c*/ 	.word	0xffffffff


	//   ....[157]....
        /*0420*/ 	.word	0xffffffff


	//   ....[158]....
        /*0424*/ 	.word	0xffffffff


	//   ....[159]....
        /*0428*/ 	.word	0xffffffff


	//   ....[160]....
        /*042c*/ 	.word	0xffffffff


	//   ....[161]....
        /*0430*/ 	.word	0xffffffff


	//   ....[162]....
        /*0434*/ 	.word	0xffffffff


	//   ....[163]....
        /*0438*/ 	.word	0xffffffff


	//   ....[164]....
        /*043c*/ 	.word	0xffffffff


	//   ....[165]....
        /*0440*/ 	.word	0xffffffff


	//   ....[166]....
        /*0444*/ 	.word	0xffffffff


	//   ....[167]....
        /*0448*/ 	.word	0xffffffff


	//   ....[168]....
        /*044c*/ 	.word	0xffffffff


	//   ....[169]....
        /*0450*/ 	.word	0xffffffff


	//   ....[170]....
        /*0454*/ 	.word	0xffffffff


	//   ....[171]....
        /*0458*/ 	.word	0xffffffff


	//   ....[172]....
        /*045c*/ 	.word	0xffffffff


	//   ....[173]....
        /*0460*/ 	.word	0xffffffff


	//   ....[174]....
        /*0464*/ 	.word	0xffffffff


	//   ....[175]....
        /*0468*/ 	.word	0xffffffff


	//   ....[176]....
        /*046c*/ 	.word	0xffffffff


	//   ....[177]....
        /*0470*/ 	.word	0xffffffff


	//   ....[178]....
        /*0474*/ 	.word	0xffffffff


	//   ....[179]....
        /*0478*/ 	.word	0xffffffff


	//   ....[180]....
        /*047c*/ 	.word	0xffffffff


	//   ....[181]....
        /*0480*/ 	.word	0xffffffff


	//   ....[182]....
        /*0484*/ 	.word	0xffffffff


	//   ....[183]....
        /*0488*/ 	.word	0xffffffff


	//   ....[184]....
        /*048c*/ 	.word	0xffffffff


	//   ....[185]....
        /*0490*/ 	.word	0xffffffff


	//   ....[186]....
        /*0494*/ 	.word	0xffffffff


	//   ....[187]....
        /*0498*/ 	.word	0xffffffff


	//   ....[188]....
        /*049c*/ 	.word	0xffffffff


	//   ....[189]....
        /*04a0*/ 	.word	0xffffffff


	//   ....[190]....
        /*04a4*/ 	.word	0xffffffff


	//   ....[191]....
        /*04a8*/ 	.word	0xffffffff


	//   ....[192]....
        /*04ac*/ 	.word	0xffffffff


	//   ....[193]....
        /*04b0*/ 	.word	0xffffffff


	//   ....[194]....
        /*04b4*/ 	.word	0xffffffff


	//   ....[195]....
        /*04b8*/ 	.word	0xffffffff


	//   ....[196]....
        /*04bc*/ 	.word	0xffffffff


	//   ....[197]....
        /*04c0*/ 	.word	0xffffffff


	//   ....[198]....
        /*04c4*/ 	.word	0xffffffff


	//   ....[199]....
        /*04c8*/ 	.word	0xffffffff


	//   ....[200]....
        /*04cc*/ 	.word	0xffffffff


	//   ....[201]....
        /*04d0*/ 	.word	0xffffffff


	//   ....[202]....
        /*04d4*/ 	.word	0xffffffff


	//   ....[203]....
        /*04d8*/ 	.word	0xffffffff


	//   ....[204]....
        /*04dc*/ 	.word	0xffffffff


	//   ....[205]....
        /*04e0*/ 	.word	0xffffffff


	//   ....[206]....
        /*04e4*/ 	.word	0xffffffff


	//   ....[207]....
        /*04e8*/ 	.word	0xffffffff


	//   ....[208]....
        /*04ec*/ 	.word	0xffffffff


	//   ....[209]....
        /*04f0*/ 	.word	0xffffffff


	//   ....[210]....
        /*04f4*/ 	.word	0xffffffff


	//   ....[211]....
        /*04f8*/ 	.word	0xffffffff


	//   ....[212]....
        /*04fc*/ 	.word	0xffffffff


	//   ....[213]....
        /*0500*/ 	.word	0xffffffff


	//   ....[214]....
        /*0504*/ 	.word	0xffffffff


	//   ....[215]....
        /*0508*/ 	.word	0xffffffff


	//   ....[216]....
        /*050c*/ 	.word	0xffffffff


	//   ....[217]....
        /*0510*/ 	.word	0xffffffff


	//   ....[218]....
        /*0514*/ 	.word	0xffffffff


	//   ....[219]....
        /*0518*/ 	.word	0xffffffff


	//   ....[220]....
        /*051c*/ 	.word	0xffffffff


	//   ....[221]....
        /*0520*/ 	.word	0xffffffff


	//   ....[222]....
        /*0524*/ 	.word	0xffffffff


	//   ....[223]....
        /*0528*/ 	.word	0xffffffff


	//   ....[224]....
        /*052c*/ 	.word	0xffffffff


	//   ....[225]....
        /*0530*/ 	.word	0xffffffff


	//   ....[226]....
        /*0534*/ 	.word	0xffffffff


	//   ....[227]....
        /*0538*/ 	.word	0xffffffff


	//   ....[228]....
        /*053c*/ 	.word	0xffffffff


	//   ....[229]....
        /*0540*/ 	.word	0xffffffff


	//   ....[230]....
        /*0544*/ 	.word	0xffffffff


	//   ....[231]....
        /*0548*/ 	.word	0xffffffff


	//   ....[232]....
        /*054c*/ 	.word	0xffffffff


	//   ....[233]....
        /*0550*/ 	.word	0xffffffff


	//   ....[234]....
        /*0554*/ 	.word	0xffffffff


	//   ....[235]....
        /*0558*/ 	.word	0xffffffff


	//   ....[236]....
        /*055c*/ 	.word	0xffffffff


	//   ....[237]....
        /*0560*/ 	.word	0xffffffff


	//   ....[238]....
        /*0564*/ 	.word	0xffffffff


	//   ....[239]....
        /*0568*/ 	.word	0x0500000f


	//   ....[240]....
        /*056c*/ 	.word	0x0500000f


	//   ....[241]....
        /*0570*/ 	.word	0x0500000f


	//   ....[242]....
        /*0574*/ 	.word	0x0500000f


	//   ....[243]....
        /*0578*/ 	.word	0x0500000f


	//   ....[244]....
        /*057c*/ 	.word	0x0500000f


	//   ....[245]....
        /*0580*/ 	.word	0x0500000f


	//   ....[246]....
        /*0584*/ 	.word	0x0500000f


	//   ....[247]....
        /*0588*/ 	.word	0x0500000f


	//   ....[248]....
        /*058c*/ 	.word	0x0500000f


	//   ....[249]....
        /*0590*/ 	.word	0x0500000f


	//   ....[250]....
        /*0594*/ 	.word	0x0500000f


	//   ....[251]....
        /*0598*/ 	.word	0x0500000f


	//   ....[252]....
        /*059c*/ 	.word	0x0500000f


	//   ....[253]....
        /*05a0*/ 	.word	0x0500000f


	//   ....[254]....
        /*05a4*/ 	.word	0x0500000f


	//   ....[255]....
        /*05a8*/ 	.word	0x0500000f


	//   ....[0]....
        /*05ac*/ 	.word	0x0500000f


	//   ....[1]....
        /*05b0*/ 	.word	0x0500000f


	//   ....[2]....
        /*05b4*/ 	.word	0x0500000f


	//   ....[3]....
        /*05b8*/ 	.word	0x0500000f


	//   ....[4]....
        /*05bc*/ 	.word	0x0500000f


	//   ....[5]....
        /*05c0*/ 	.word	0x0500000f


	//   ....[6]....
        /*05c4*/ 	.word	0x0500000f


	//   ....[7]....
        /*05c8*/ 	.word	0x0500000f


	//   ....[8]....
        /*05cc*/ 	.word	0x0500000f


	//   ....[9]....
        /*05d0*/ 	.word	0x0500000f


	//   ....[10]....
        /*05d4*/ 	.word	0x0500000f


	//   ....[11]....
        /*05d8*/ 	.word	0x0500000f


	//   ....[12]....
        /*05dc*/ 	.word	0x0500000f


	//   ....[13]....
        /*05e0*/ 	.word	0x0500000f


	//   ....[14]....
        /*05e4*/ 	.word	0x0500000f


	//   ....[15]....
        /*05e8*/ 	.word	0x0500000f


	//   ....[16]....
        /*05ec*/ 	.word	0x0500000f


	//   ....[17]....
        /*05f0*/ 	.word	0x0500000f


	//   ....[18]....
        /*05f4*/ 	.word	0x0500000f


	//   ....[19]....
        /*05f8*/ 	.word	0x0500000f


	//   ....[20]....
        /*05fc*/ 	.word	0x0500000f


	//   ....[21]....
        /*0600*/ 	.word	0x0500000f


	//   ....[22]....
        /*0604*/ 	.word	0x0500000f


	//   ....[23]....
        /*0608*/ 	.word	0x0500000f


	//   ....[24]....
        /*060c*/ 	.word	0x0500000f


	//   ....[25]....
        /*0610*/ 	.word	0x0500000f


	//   ....[26]....
        /*0614*/ 	.word	0x0500000f


	//   ....[27]....
        /*0618*/ 	.word	0x0500000f


	//   ....[28]....
        /*061c*/ 	.word	0x0500000f


	//   ....[29]....
        /*0620*/ 	.word	0x0500000f


	//   ....[30]....
        /*0624*/ 	.word	0x0500000f


	//   ....[31]....
        /*0628*/ 	.word	0x0500000f


	//   ....[32]....
        /*062c*/ 	.word	0x0500000f


	//   ....[33]....
        /*0630*/ 	.word	0x0500000f


	//   ....[34]....
        /*0634*/ 	.word	0x0500000f


	//   ....[35]....
        /*0638*/ 	.word	0x0500000f


	//   ....[36]....
        /*063c*/ 	.word	0x0500000f


	//   ....[37]....
        /*0640*/ 	.word	0x0500000f


	//   ....[38]....
        /*0644*/ 	.word	0x0500000f


	//   ....[39]....
        /*0648*/ 	.word	0x0500000f


	//   ....[40]....
        /*064c*/ 	.word	0x0500000f


	//   ....[41]....
        /*0650*/ 	.word	0x0500000f


	//   ....[42]....
        /*0654*/ 	.word	0x0500000f


	//   ....[43]....
        /*0658*/ 	.word	0x0500000f


	//   ....[44]....
        /*065c*/ 	.word	0x0500000f


	//   ....[45]....
        /*0660*/ 	.word	0x0500000f


	//   ....[46]....
        /*0664*/ 	.word	0x0500000f


	//   ....[47]....
        /*0668*/ 	.word	0x0500000f


	//   ....[48]....
        /*066c*/ 	.word	0x0500000f


	//   ....[49]....
        /*0670*/ 	.word	0x0500000f


	//   ....[50]....
        /*0674*/ 	.word	0x0500000f


	//   ....[51]....
        /*0678*/ 	.word	0x0500000f


	//   ....[52]....
        /*067c*/ 	.word	0x0500000f


	//   ....[53]....
        /*0680*/ 	.word	0x0500000f


	//   ....[54]....
        /*0684*/ 	.word	0x0500000f


	//   ....[55]....
        /*0688*/ 	.word	0x0500000f


	//   ....[56]....
        /*068c*/ 	.word	0x0500000f


	//   ....[57]....
        /*0690*/ 	.word	0x0500000f


	//   ....[58]....
        /*0694*/ 	.word	0x0500000f


	//   ....[59]....
        /*0698*/ 	.word	0x0500000f


	//   ....[60]....
        /*069c*/ 	.word	0x0500000f


	//   ....[61]....
        /*06a0*/ 	.word	0x0500000f


	//   ....[62]....
        /*06a4*/ 	.word	0x0500000f


	//   ....[63]....
        /*06a8*/ 	.word	0x0500000f


	//   ....[64]....
        /*06ac*/ 	.word	0x0500000f


	//   ....[65]....
        /*06b0*/ 	.word	0x0500000f


	//   ....[66]....
        /*06b4*/ 	.word	0x0500000f


	//   ....[67]....
        /*06b8*/ 	.word	0x0500000f


	//   ....[68]....
        /*06bc*/ 	.word	0x0500000f


	//   ....[69]....
        /*06c0*/ 	.word	0x0500000f


	//   ....[70]....
        /*06c4*/ 	.word	0x0500000f


	//   ....[71]....
        /*06c8*/ 	.word	0x0500000f


	//   ....[72]....
        /*06cc*/ 	.word	0x0500000f


	//   ....[73]....
        /*06d0*/ 	.word	0x0500000f


	//   ....[74]....
        /*06d4*/ 	.word	0x0500000f


	//   ....[75]....
        /*06d8*/ 	.word	0x0500000f


	//   ....[76]....
        /*06dc*/ 	.word	0x0500000f


	//   ....[77]....
        /*06e0*/ 	.word	0x0500000f


	//   ....[78]....
        /*06e4*/ 	.word	0x0500000f


	//   ....[79]....
        /*06e8*/ 	.word	0x0500000f


	//   ....[80]....
        /*06ec*/ 	.word	0x0500000f


	//   ....[81]....
        /*06f0*/ 	.word	0x0500000f


	//   ....[82]....
        /*06f4*/ 	.word	0x0500000f


	//   ....[83]....
        /*06f8*/ 	.word	0x0500000f


	//   ....[84]....
        /*06fc*/ 	.word	0x0500000f


	//   ....[85]....
        /*0700*/ 	.word	0x0500000f


	//   ....[86]....
        /*0704*/ 	.word	0x0500000f


	//   ....[87]....
        /*0708*/ 	.word	0x0500000f


	//   ....[88]....
        /*070c*/ 	.word	0x0500000f


	//   ....[89]....
        /*0710*/ 	.word	0x0500000f


	//   ....[90]....
        /*0714*/ 	.word	0x0500000f


	//   ....[91]....
        /*0718*/ 	.word	0x0500000f


	//   ....[92]....
        /*071c*/ 	.word	0x0500000f


	//   ....[93]....
        /*0720*/ 	.word	0x0500000f


	//   ....[94]....
        /*0724*/ 	.word	0x0500000f


	//   ....[95]....
        /*0728*/ 	.word	0x0500000f


	//   ....[96]....
        /*072c*/ 	.word	0x0500000f


	//   ....[97]....
        /*0730*/ 	.word	0x0500000f


	//   ....[98]....
        /*0734*/ 	.word	0x0500000f


	//   ....[99]....
        /*0738*/ 	.word	0x0500000f


	//   ....[100]....
        /*073c*/ 	.word	0x0500000f


	//   ....[101]....
        /*0740*/ 	.word	0x0500000f


	//   ....[102]....
        /*0744*/ 	.word	0x0500000f


	//   ....[103]....
        /*0748*/ 	.word	0x0500000f


	//   ....[104]....
        /*074c*/ 	.word	0x0500000f


	//   ....[105]....
        /*0750*/ 	.word	0x0500000f


	//   ....[106]....
        /*0754*/ 	.word	0x0500000f


	//   ....[107]....
        /*0758*/ 	.word	0x0500000f


	//   ....[108]....
        /*075c*/ 	.word	0x0500000f


	//   ....[109]....
        /*0760*/ 	.word	0x0500000f


	//   ....[110]....
        /*0764*/ 	.word	0x0500000f


	//   ....[111]....
        /*0768*/ 	.word	0x0500000f


	//   ....[112]....
        /*076c*/ 	.word	0x0500000f


	//   ....[113]....
        /*0770*/ 	.word	0x0500000f


	//   ....[114]....
        /*0774*/ 	.word	0x0500000f


	//   ....[115]....
        /*0778*/ 	.word	0x0500000f


	//   ....[116]....
        /*077c*/ 	.word	0x0500000f


	//   ....[117]....
        /*0780*/ 	.word	0x0500000f


	//   ....[118]....
        /*0784*/ 	.word	0x0500000f


	//   ....[119]....
        /*0788*/ 	.word	0x0500000f


	//   ....[120]....
        /*078c*/ 	.word	0x0500000f


	//   ....[121]....
        /*0790*/ 	.word	0x0500000f


	//   ....[122]....
        /*0794*/ 	.word	0x0500000f


	//   ....[123]....
        /*0798*/ 	.word	0x0500000f


	//   ....[124]....
        /*079c*/ 	.word	0x0500000f


	//   ....[125]....
        /*07a0*/ 	.word	0x0500000f


	//   ....[126]....
        /*07a4*/ 	.word	0x0500000f


	//   ....[127]....
        /*07a8*/ 	.word	0x0500000f


	//   ....[128]....
        /*07ac*/ 	.word	0x0500000f


	//   ....[129]....
        /*07b0*/ 	.word	0x0500000f


	//   ....[130]....
        /*07b4*/ 	.word	0x0500000f


	//   ....[131]....
        /*07b8*/ 	.word	0x0500000f


	//   ....[132]....
        /*07bc*/ 	.word	0x0500000f


	//   ....[133]....
        /*07c0*/ 	.word	0x0500000f


	//   ....[134]....
        /*07c4*/ 	.word	0x0500000f


	//   ....[135]....
        /*07c8*/ 	.word	0x0500000f


	//   ....[136]....
        /*07cc*/ 	.word	0x0500000f


	//   ....[137]....
        /*07d0*/ 	.word	0x0500000f


	//   ....[138]....
        /*07d4*/ 	.word	0x0500000f


	//   ....[139]....
        /*07d8*/ 	.word	0x0500000f


	//   ....[140]....
        /*07dc*/ 	.word	0x0500000f


	//   ....[141]....
        /*07e0*/ 	.word	0x0500000f


	//   ....[142]....
        /*07e4*/ 	.word	0x0500000f


	//   ....[143]....
        /*07e8*/ 	.word	0x0500000f


	//   ....[144]....
        /*07ec*/ 	.word	0x0500000f


	//   ....[145]....
        /*07f0*/ 	.word	0x0500000f


	//   ....[146]....
        /*07f4*/ 	.word	0x0500000f


	//   ....[147]....
        /*07f8*/ 	.word	0x0500000f


	//   ....[148]....
        /*07fc*/ 	.word	0x0500000f


	//   ....[149]....
        /*0800*/ 	.word	0x0500000f


	//   ....[150]....
        /*0804*/ 	.word	0x0500000f


	//   ....[151]....
        /*0808*/ 	.word	0x0500000f


	//   ....[152]....
        /*080c*/ 	.word	0x0500000f


	//   ....[153]....
        /*0810*/ 	.word	0x0500000f


	//   ....[154]....
        /*0814*/ 	.word	0x0500000f


	//   ....[155]....
        /*0818*/ 	.word	0x0500000f


	//   ....[156]....
        /*081c*/ 	.word	0x0500000f


	//   ....[157]....
        /*0820*/ 	.word	0x0500000f


	//   ....[158]....
        /*0824*/ 	.word	0x0500000f


	//   ....[159]....
        /*0828*/ 	.word	0x0500000f


	//   ....[160]....
        /*082c*/ 	.word	0x0500000f


	//----- nvinfo : EIATTR_COOP_GROUP_INSTR_OFFSETS
	.align		4
.L_226:
        /*0830*/ 	.byte	0x04, 0x28
        /*0832*/ 	.short	(.L_228 - .L_227)


	//   ....[0]....
.L_227:
        /*0834*/ 	.word	0x00000070


	//   ....[1]....
        /*0838*/ 	.word	0x00000140


	//   ....[2]....
        /*083c*/ 	.word	0x00000190


	//   ....[3]....
        /*0840*/ 	.word	0x000003c0


	//   ....[4]....
        /*0844*/ 	.word	0x00000520


	//   ....[5]....
        /*0848*/ 	.word	0x00000640


	//   ....[6]....
        /*084c*/ 	.word	0x000007a0


	//   ....[7]....
        /*0850*/ 	.word	0x00003850


	//   ....[8]....
        /*0854*/ 	.word	0x00003860


	//   ....[9]....
        /*0858*/ 	.word	0x00003fd0


	//   ....[10]....
        /*085c*/ 	.word	0x00003fe0


	//   ....[11]....
        /*0860*/ 	.word	0x00004750


	//   ....[12]....
        /*0864*/ 	.word	0x00004760


	//   ....[13]....
        /*0868*/ 	.word	0x00004ec0


	//   ....[14]....
        /*086c*/ 	.word	0x00004ed0


	//   ....[15]....
        /*0870*/ 	.word	0x00006050


	//   ....[16]....
        /*0874*/ 	.word	0x00006060


	//   ....[17]....
        /*0878*/ 	.word	0x00006840


	//   ....[18]....
        /*087c*/ 	.word	0x00006850


	//   ....[19]....
        /*0880*/ 	.word	0x00007060


	//   ....[20]....
        /*0884*/ 	.word	0x00007070


	//   ....[21]....
        /*0888*/ 	.word	0x00007850


	//   ....[22]....
        /*088c*/ 	.word	0x00007860


	//   ....[23]....
        /*0890*/ 	.word	0x00008270


	//   ....[24]....
        /*0894*/ 	.word	0x00008280


	//   ....[25]....
        /*0898*/ 	.word	0x00008390


	//   ....[26]....
        /*089c*/ 	.word	0x000083a0


	//   ....[27]....
        /*08a0*/ 	.word	0x000084c0


	//   ....[28]....
        /*08a4*/ 	.word	0x000084d0


	//   ....[29]....
        /*08a8*/ 	.word	0x000085f0


	//   ....[30]....
        /*08ac*/ 	.word	0x00008600


	//   ....[31]....
        /*08b0*/ 	.word	0x00008980


	//   ....[32]....
        /*08b4*/ 	.word	0x000089a0


	//   ....[33]....
        /*08b8*/ 	.word	0x00008a80


	//   ....[34]....
        /*08bc*/ 	.word	0x00008aa0


	//   ....[35]....
        /*08c0*/ 	.word	0x00008b80


	//   ....[36]....
        /*08c4*/ 	.word	0x00008ba0


	//   ....[37]....
        /*08c8*/ 	.word	0x00008c80


	//   ....[38]....
        /*08cc*/ 	.word	0x00008ca0


	//   ....[39]....
        /*08d0*/ 	.word	0x00009810


	//   ....[40]....
        /*08d4*/ 	.word	0x00009f30


	//   ....[41]....
        /*08d8*/ 	.word	0x00009f40


	//   ....[42]....
        /*08dc*/ 	.word	0x00009f50


	//   ....[43]....
        /*08e0*/ 	.word	0x00009f60


	//   ....[44]....
        /*08e4*/ 	.word	0x0000a2a0


	//   ....[45]....
        /*08e8*/ 	.word	0x0000a2b0


	//   ....[46]....
        /*08ec*/ 	.word	0x0000a2c0


	//   ....[47]....
        /*08f0*/ 	.word	0x0000a2d0


	//   ....[48]....
        /*08f4*/ 	.word	0x0000a5f0


	//   ....[49]....
        /*08f8*/ 	.word	0x0000a600


	//   ....[50]....
        /*08fc*/ 	.word	0x0000a610


	//   ....[51]....
        /*0900*/ 	.word	0x0000a620


	//   ....[52]....
        /*0904*/ 	.word	0x0000a960


	//   ....[53]....
        /*0908*/ 	.word	0x0000a970


	//   ....[54]....
        /*090c*/ 	.word	0x0000a980


	//   ....[55]....
        /*0910*/ 	.word	0x0000a990


	//   ....[56]....
        /*0914*/ 	.word	0x0000c8c0


	//   ....[57]....
        /*0918*/ 	.word	0x0000c8e0


	//   ....[58]....
        /*091c*/ 	.word	0x0000c8f0


	//   ....[59]....
        /*0920*/ 	.word	0x0000c900


	//   ....[60]....
        /*0924*/ 	.word	0x0000ca10


	//   ....[61]....
        /*0928*/ 	.word	0x0000ca60


	//   ....[62]....
        /*092c*/ 	.word	0x0000ca90


	//   ....[63]....
        /*0930*/ 	.word	0x0000cad0


	//   ....[64]....
        /*0934*/ 	.word	0x0000ce50


	//   ....[65]....
        /*0938*/ 	.word	0x0000ce70


	//   ....[66]....
        /*093c*/ 	.word	0x0000ce90


	//   ....[67]....
        /*0940*/ 	.word	0x0000cea0


	//   ....[68]....
        /*0944*/ 	.word	0x0000cf70


	//   ....[69]....
        /*0948*/ 	.word	0x0000cf90


	//   ....[70]....
        /*094c*/ 	.word	0x0000cfa0


	//   ....[71]....
        /*0950*/ 	.word	0x0000d020


	//   ....[72]....
        /*0954*/ 	.word	0x0000f750


	//   ....[73]....
        /*0958*/ 	.word	0x0000f960


	//   ....[74]....
        /*095c*/ 	.word	0x000109a0


	//   ....[75]....
        /*0960*/ 	.word	0x00010ab0


	//   ....[76]....
        /*0964*/ 	.word	0x000113d0


	//   ....[77]....
        /*0968*/ 	.word	0x00011430


	//   ....[78]....
        /*096c*/ 	.word	0x00012f20


	//   ....[79]....
        /*0970*/ 	.word	0x00013140


	//   ....[80]....
        /*0974*/ 	.word	0x00013de0


	//   ....[81]....
        /*0978*/ 	.word	0x00013f40


	//   ....[82]....
        /*097c*/ 	.word	0x000145f0


	//   ....[83]....
        /*0980*/ 	.word	0x00014670


	//   ....[84]....
        /*0984*/ 	.word	0x00016910


	//   ....[85]....
        /*0988*/ 	.word	0x00016920


	//   ....[86]....
        /*098c*/ 	.word	0x00016950


	//   ....[87]....
        /*0990*/ 	.word	0x00016960


	//   ....[88]....
        /*0994*/ 	.word	0x00018920


	//   ....[89]....
        /*0998*/ 	.word	0x00018b40


	//   ....[90]....
        /*099c*/ 	.word	0x000197e0


	//   ....[91]....
        /*09a0*/ 	.word	0x00019940


	//   ....[92]....
        /*09a4*/ 	.word	0x0001a000


	//   ....[93]....
        /*09a8*/ 	.word	0x0001a060


	//   ....[94]....
        /*09ac*/ 	.word	0x0001b290


	//   ....[95]....
        /*09b0*/ 	.word	0x0001b5e0


	//   ....[96]....
        /*09b4*/ 	.word	0x0001b5f0


	//   ....[97]....
        /*09b8*/ 	.word	0x0001b620


	//   ....[98]....
        /*09bc*/ 	.word	0x0001c750


	//   ....[99]....
        /*09c0*/ 	.word	0x0001c770


	//   ....[100]....
        /*09c4*/ 	.word	0x0001c780


	//   ....[101]....
        /*09c8*/ 	.word	0x0001c790


	//   ....[102]....
        /*09cc*/ 	.word	0x0001ce60


	//   ....[103]....
        /*09d0*/ 	.word	0x0001ce70


	//   ....[104]....
        /*09d4*/ 	.word	0x0001cf70


	//   ....[105]....
        /*09d8*/ 	.word	0x0001cf80


	//   ....[106]....
        /*09dc*/ 	.word	0x0001d090


	//   ....[107]....
        /*09e0*/ 	.word	0x0001d0a0


	//   ....[108]....
        /*09e4*/ 	.word	0x0001d1b0


	//   ....[109]....
        /*09e8*/ 	.word	0x0001d1c0


	//   ....[110]....
        /*09ec*/ 	.word	0x0001d670


	//   ....[111]....
        /*09f0*/ 	.word	0x0001d680


	//   ....[112]....
        /*09f4*/ 	.word	0x0001dbb0


	//   ....[113]....
        /*09f8*/ 	.word	0x0001dbc0


	//   ....[114]....
        /*09fc*/ 	.word	0x0001e890


	//   ....[115]....
        /*0a00*/ 	.word	0x0001e8a0


	//   ....[116]....
        /*0a04*/ 	.word	0x0001e9b0


	//   ....[117]....
        /*0a08*/ 	.word	0x0001e9c0


	//   ....[118]....
        /*0a0c*/ 	.word	0x0001ead0


	//   ....[119]....
        /*0a10*/ 	.word	0x0001eae0


	//   ....[120]....
        /*0a14*/ 	.word	0x0001ebf0


	//   ....[121]....
        /*0a18*/ 	.word	0x0001ec00


	//   ....[122]....
        /*0a1c*/ 	.word	0x0001ed70


	//   ....[123]....
        /*0a20*/ 	.word	0x0001ef60


	//   ....[124]....
        /*0a24*/ 	.word	0x0001ef90


	//   ....[125]....
        /*0a28*/ 	.word	0x0001efc0


	//   ....[126]....
        /*0a2c*/ 	.word	0x0001eff0


	//   ....[127]....
        /*0a30*/ 	.word	0x0001f020


	//   ....[128]....
        /*0a34*/ 	.word	0x0001f050


	//   ....[129]....
        /*0a38*/ 	.word	0x0001f1e0


	//   ....[130]....
        /*0a3c*/ 	.word	0x0001f210


	//   ....[131]....
        /*0a40*/ 	.word	0x0001f240


	//   ....[132]....
        /*0a44*/ 	.word	0x0001f270


	//   ....[133]....
        /*0a48*/ 	.word	0x0001f2a0


	//   ....[134]....
        /*0a4c*/ 	.word	0x0001f2d0


	//   ....[135]....
        /*0a50*/ 	.word	0x0001f360


	//   ....[136]....
        /*0a54*/ 	.word	0x0001f390


	//   ....[137]....
        /*0a58*/ 	.word	0x0001f3a0


	//   ....[138]....
        /*0a5c*/ 	.word	0x0001f3e0


	//   ....[139]....
        /*0a60*/ 	.word	0x00020b50


	//   ....[140]....
        /*0a64*/ 	.word	0x00022d20


	//   ....[141]....
        /*0a68*/ 	.word	0x00022d40


	//   ....[142]....
        /*0a6c*/ 	.word	0x00022de0


	//   ....[143]....
        /*0a70*/ 	.word	0x00022e00


	//   ....[144]....
        /*0a74*/ 	.word	0x00022e90


	//   ....[145]....
        /*0a78*/ 	.word	0x00022eb0


	//   ....[146]....
        /*0a7c*/ 	.word	0x00022f40


	//   ....[147]....
        /*0a80*/ 	.word	0x00022f60


	//   ....[148]....
        /*0a84*/ 	.word	0x00022ff0


	//   ....[149]....
        /*0a88*/ 	.word	0x00023010


	//   ....[150]....
        /*0a8c*/ 	.word	0x000230a0


	//   ....[151]....
        /*0a90*/ 	.word	0x000230c0


	//   ....[152]....
        /*0a94*/ 	.word	0x00023150


	//   ....[153]....
        /*0a98*/ 	.word	0x00023170


	//   ....[154]....
        /*0a9c*/ 	.word	0x00023180


	//   ....[155]....
        /*0aa0*/ 	.word	0x00023200


	//   ....[156]....
        /*0aa4*/ 	.word	0x00023960


	//   ....[157]....
        /*0aa8*/ 	.word	0x00023990


	//   ....[158]....
        /*0aac*/ 	.word	0x000239f0


	//   ....[159]....
        /*0ab0*/ 	.word	0x00023a40


	//   ....[160]....
        /*0ab4*/ 	.word	0x00023a90


	//   ....[161]....
        /*0ab8*/ 	.word	0x00023ae0


	//   ....[162]....
        /*0abc*/ 	.word	0x00023b30


	//   ....[163]....
        /*0ac0*/ 	.word	0x00023b80


	//   ....[164]....
        /*0ac4*/ 	.word	0x00023bd0


	//   ....[165]....
        /*0ac8*/ 	.word	0x00023c20


	//   ....[166]....
        /*0acc*/ 	.word	0x00023c70


	//   ....[167]....
        /*0ad0*/ 	.word	0x00023cc0


	//   ....[168]....
        /*0ad4*/ 	.word	0x00023d10


	//   ....[169]....
        /*0ad8*/ 	.word	0x00023d50


	//   ....[170]....
        /*0adc*/ 	.word	0x00023d70


	//   ....[171]....
        /*0ae0*/ 	.word	0x00023db0


	//   ....[172]....
        /*0ae4*/ 	.word	0x000244f0


	//   ....[173]....
        /*0ae8*/ 	.word	0x00024520


	//   ....[174]....
        /*0aec*/ 	.word	0x00024580


	//   ....[175]....
        /*0af0*/ 	.word	0x00024590


	//   ....[176]....
        /*0af4*/ 	.word	0x000245e0


	//   ....[177]....
        /*0af8*/ 	.word	0x000245f0


	//   ....[178]....
        /*0afc*/ 	.word	0x00024640


	//   ....[179]....
        /*0b00*/ 	.word	0x00024650


	//   ....[180]....
        /*0b04*/ 	.word	0x000246a0


	//   ....[181]....
        /*0b08*/ 	.word	0x000246b0


	//   ....[182]....
        /*0b0c*/ 	.word	0x00024700


	//   ....[183]....
        /*0b10*/ 	.word	0x00024710


	//   ....[184]....
        /*0b14*/ 	.word	0x00024760


	//   ....[185]....
        /*0b18*/ 	.word	0x00024770


	//   ....[186]....
        /*0b1c*/ 	.word	0x00024780


	//   ....[187]....
        /*0b20*/ 	.word	0x000247d0


	//   ....[188]....
        /*0b24*/ 	.word	0x00024a30


	//   ....[189]....
        /*0b28*/ 	.word	0x00024a50


	//   ....[190]....
        /*0b2c*/ 	.word	0x00024a60


	//   ....[191]....
        /*0b30*/ 	.word	0x00024ad0


	//   ....[192]....
        /*0b34*/ 	.word	0x00024ae0


	//   ....[193]....
        /*0b38*/ 	.word	0x00024b50


	//   ....[194]....
        /*0b3c*/ 	.word	0x00024b60


	//   ....[195]....
        /*0b40*/ 	.word	0x00024bd0


	//   ....[196]....
        /*0b44*/ 	.word	0x00024be0


	//   ....[197]....
        /*0b48*/ 	.word	0x00024c50


	//   ....[198]....
        /*0b4c*/ 	.word	0x00024c60


	//   ....[199]....
        /*0b50*/ 	.word	0x00024cd0


	//   ....[200]....
        /*0b54*/ 	.word	0x00024ce0


	//   ....[201]....
        /*0b58*/ 	.word	0x00024d50


	//   ....[202]....
        /*0b5c*/ 	.word	0x00024d60


	//   ....[203]....
        /*0b60*/ 	.word	0x00024d70


	//   ....[204]....
        /*0b64*/ 	.word	0x00025300


	//   ....[205]....
        /*0b68*/ 	.word	0x00025340


	//   ....[206]....
        /*0b6c*/ 	.word	0x00025380


	//   ....[207]....
        /*0b70*/ 	.word	0x000253a0


	//   ....[208]....
        /*0b74*/ 	.word	0x000253b0


	//   ....[209]....
        /*0b78*/ 	.word	0x000253d0


	//   ....[210]....
        /*0b7c*/ 	.word	0x00025440


	//   ....[211]....
        /*0b80*/ 	.word	0x00025460


	//   ....[212]....
        /*0b84*/ 	.word	0x000254c0


	//   ....[213]....
        /*0b88*/ 	.word	0x000254e0


	//   ....[214]....
        /*0b8c*/ 	.word	0x00025540


	//   ....[215]....
        /*0b90*/ 	.word	0x00025560


	//   ....[216]....
        /*0b94*/ 	.word	0x000255c0


	//   ....[217]....
        /*0b98*/ 	.word	0x000255e0


	//   ....[218]....
        /*0b9c*/ 	.word	0x00025630


	//   ....[219]....
        /*0ba0*/ 	.word	0x00025650


	//   ....[220]....
        /*0ba4*/ 	.word	0x00025a90


	//   ....[221]....
        /*0ba8*/ 	.word	0x00025ac0


	//   ....[222]....
        /*0bac*/ 	.word	0x00025b20


	//   ....[223]....
        /*0bb0*/ 	.word	0x00025b50


	//   ....[224]....
        /*0bb4*/ 	.word	0x00025b80


	//   ....[225]....
        /*0bb8*/ 	.word	0x00025bb0


	//   ....[226]....
        /*0bbc*/ 	.word	0x00025be0


	//   ....[227]....
        /*0bc0*/ 	.word	0x00025c10


	//   ....[228]....
        /*0bc4*/ 	.word	0x00025db0


	//   ....[229]....
        /*0bc8*/ 	.word	0x00025de0


	//   ....[230]....
        /*0bcc*/ 	.word	0x00025e10


	//   ....[231]....
        /*0bd0*/ 	.word	0x00025e40


	//   ....[232]....
        /*0bd4*/ 	.word	0x00025e70


	//   ....[233]....
        /*0bd8*/ 	.word	0x00025ea0


	//   ....[234]....
        /*0bdc*/ 	.word	0x00025f60


	//   ....[235]....
        /*0be0*/ 	.word	0x00025f80


	//   ....[236]....
        /*0be4*/ 	.word	0x00025fa0


	//   ....[237]....
        /*0be8*/ 	.word	0x00026000


	//   ....[238]....
        /*0bec*/ 	.word	0x00026a20


	//   ....[239]....
        /*0bf0*/ 	.word	0x00026d40


	//   ....[240]....
        /*0bf4*/ 	.word	0x00026dd0


	//   ....[241]....
        /*0bf8*/ 	.word	0x00026e70


	//   ....[242]....
        /*0bfc*/ 	.word	0x00026f00


	//   ....[243]....
        /*0c00*/ 	.word	0x00026fa0


	//   ....[244]....
        /*0c04*/ 	.word	0x00027030


	//   ....[245]....
        /*0c08*/ 	.word	0x000270d0


	//   ....[246]....
        /*0c0c*/ 	.word	0x00027160


	//   ....[247]....
        /*0c10*/ 	.word	0x00027250


	//   ....[248]....
        /*0c14*/ 	.word	0x000272e0


	//   ....[249]....
        /*0c18*/ 	.word	0x00027380


	//   ....[250]....
        /*0c1c*/ 	.word	0x00027410


	//   ....[251]....
        /*0c20*/ 	.word	0x000274b0


	//   ....[252]....
        /*0c24*/ 	.word	0x00027540


	//   ....[253]....
        /*0c28*/ 	.word	0x000275e0


	//   ....[254]....
        /*0c2c*/ 	.word	0x00027670


	//   ....[255]....
        /*0c30*/ 	.word	0x00027760


	//   ....[0]....
        /*0c34*/ 	.word	0x000277f0


	//   ....[1]....
        /*0c38*/ 	.word	0x00027880


	//   ....[2]....
        /*0c3c*/ 	.word	0x00027910


	//   ....[3]....
        /*0c40*/ 	.word	0x000279a0


	//   ....[4]....
        /*0c44*/ 	.word	0x00027a30


	//   ....[5]....
        /*0c48*/ 	.word	0x00027ac0


	//   ....[6]....
        /*0c4c*/ 	.word	0x00027b50


	//   ....[7]....
        /*0c50*/ 	.word	0x00027c30


	//   ....[8]....
        /*0c54*/ 	.word	0x00027ce0


	//   ....[9]....
        /*0c58*/ 	.word	0x00027d70


	//   ....[10]....
        /*0c5c*/ 	.word	0x00027dc0


	//   ....[11]....
        /*0c60*/ 	.word	0x00027e10


	//   ....[12]....
        /*0c64*/ 	.word	0x00027ea0


	//   ....[13]....
        /*0c68*/ 	.word	0x00027f30


	//   ....[14]....
        /*0c6c*/ 	.word	0x00027f80


	//   ....[15]....
        /*0c70*/ 	.word	0x00027fd0


	//   ....[16]....
        /*0c74*/ 	.word	0x00028060


	//   ....[17]....
        /*0c78*/ 	.word	0x000280f0


	//   ....[18]....
        /*0c7c*/ 	.word	0x00028140


	//   ....[19]....
        /*0c80*/ 	.word	0x00028190


	//   ....[20]....
        /*0c84*/ 	.word	0x00028220


	//   ....[21]....
        /*0c88*/ 	.word	0x000282b0


	//   ....[22]....
        /*0c8c*/ 	.word	0x00028300


	//   ....[23]....
        /*0c90*/ 	.word	0x00028350


	//   ....[24]....
        /*0c94*/ 	.word	0x00028440


	//   ....[25]....
        /*0c98*/ 	.word	0x000284f0


	//   ....[26]....
        /*0c9c*/ 	.word	0x00028570


	//   ....[27]....
        /*0ca0*/ 	.word	0x00028600


	//   ....[28]....
        /*0ca4*/ 	.word	0x00028760


	//   ....[29]....
        /*0ca8*/ 	.word	0x000288a0


	//   ....[30]....
        /*0cac*/ 	.word	0x00028920


	//   ....[31]....
        /*0cb0*/ 	.word	0x00028970


	//   ....[32]....
        /*0cb4*/ 	.word	0x00028a00


	//   ....[33]....
        /*0cb8*/ 	.word	0x00028aa0


	//   ....[34]....
        /*0cbc*/ 	.word	0x00028b20


	//   ....[35]....
        /*0cc0*/ 	.word	0x00028b90


	//   ....[36]....
        /*0cc4*/ 	.word	0x00028d00


	//   ....[37]....
        /*0cc8*/ 	.word	0x00028e30


	//   ....[38]....
        /*0ccc*/ 	.word	0x00028ea0


	//   ....[39]....
        /*0cd0*/ 	.word	0x00028ef0


	//   ....[40]....
        /*0cd4*/ 	.word	0x00029270


	//   ....[41]....
        /*0cd8*/ 	.word	0x000292c0


	//   ....[42]....
        /*0cdc*/ 	.word	0x00029350


	//   ....[43]....
        /*0ce0*/ 	.word	0x000293e0


	//   ....[44]....
        /*0ce4*/ 	.word	0x00029470


	//   ....[45]....
        /*0ce8*/ 	.word	0x00029500


	//   ....[46]....
        /*0cec*/ 	.word	0x00029590


	//   ....[47]....
        /*0cf0*/ 	.word	0x00029620


	//   ....[48]....
        /*0cf4*/ 	.word	0x000296a0


	//   ....[49]....
        /*0cf8*/ 	.word	0x000296f0


	//   ....[50]....
        /*0cfc*/ 	.word	0x00029780


	//   ....[51]....
        /*0d00*/ 	.word	0x00029810


	//   ....[52]....
        /*0d04*/ 	.word	0x00029890


	//   ....[53]....
        /*0d08*/ 	.word	0x000298e0


	//   ....[54]....
        /*0d0c*/ 	.word	0x00029970


	//   ....[55]....
        /*0d10*/ 	.word	0x00029a00


	//   ....[56]....
        /*0d14*/ 	.word	0x00029a90


	//   ....[57]....
        /*0d18*/ 	.word	0x00029b20


	//   ....[58]....
        /*0d1c*/ 	.word	0x00029bb0


	//   ....[59]....
        /*0d20*/ 	.word	0x00029c40


	//   ....[60]....
        /*0d24*/ 	.word	0x00029d00


	//   ....[61]....
        /*0d28*/ 	.word	0x00029fe0


	//   ....[62]....
        /*0d2c*/ 	.word	0x0002a0d0


	//   ....[63]....
        /*0d30*/ 	.word	0x0002a170


	//   ....[64]....
        /*0d34*/ 	.word	0x0002a1d0


	//   ....[65]....
        /*0d38*/ 	.word	0x0002a2d0


	//   ....[66]....
        /*0d3c*/ 	.word	0x0002a340


	//   ....[67]....
        /*0d40*/ 	.word	0x0002a440


	//   ....[68]....
        /*0d44*/ 	.word	0x0002a4b0


	//   ....[69]....
        /*0d48*/ 	.word	0x0002a5b0


	//   ....[70]....
        /*0d4c*/ 	.word	0x0002a620


	//   ....[71]....
        /*0d50*/ 	.word	0x0002a720


	//   ....[72]....
        /*0d54*/ 	.word	0x0002a790


	//   ....[73]....
        /*0d58*/ 	.word	0x0002a890


	//   ....[74]....
        /*0d5c*/ 	.word	0x0002a900


	//   ....[75]....
        /*0d60*/ 	.word	0x0002aa00


	//   ....[76]....
        /*0d64*/ 	.word	0x0002aa70


	//   ....[77]....
        /*0d68*/ 	.word	0x0002ab10


	//   ....[78]....
        /*0d6c*/ 	.word	0x0002ac10


	//   ....[79]....
        /*0d70*/ 	.word	0x0002ac80


	//   ....[80]....
        /*0d74*/ 	.word	0x0002ad00


	//   ....[81]....
        /*0d78*/ 	.word	0x0002adc0


	//   ....[82]....
        /*0d7c*/ 	.word	0x0002ae40


	//   ....[83]....
        /*0d80*/ 	.word	0x0002af10


	//   ....[84]....
        /*0d84*/ 	.word	0x0002af90


	//   ....[85]....
        /*0d88*/ 	.word	0x0002b060


	//   ....[86]....
        /*0d8c*/ 	.word	0x0002b0e0


	//   ....[87]....
        /*0d90*/ 	.word	0x0002b1b0


	//   ....[88]....
        /*0d94*/ 	.word	0x0002b230


	//   ....[89]....
        /*0d98*/ 	.word	0x0002b300


	//   ....[90]....
        /*0d9c*/ 	.word	0x0002b380


	//   ....[91]....
        /*0da0*/ 	.word	0x0002b440


	//   ....[92]....
        /*0da4*/ 	.word	0x0002b4c0


	//   ....[93]....
        /*0da8*/ 	.word	0x0002b570


	//   ....[94]....
        /*0dac*/ 	.word	0x0002b6a0


	//   ....[95]....
        /*0db0*/ 	.word	0x0002b740


	//   ....[96]....
        /*0db4*/ 	.word	0x0002b7b0


	//   ....[97]....
        /*0db8*/ 	.word	0x0002b870


	//   ....[98]....
        /*0dbc*/ 	.word	0x0002b8d0


	//   ....[99]....
        /*0dc0*/ 	.word	0x0002b990


	//   ....[100]....
        /*0dc4*/ 	.word	0x0002b9f0


	//   ....[101]....
        /*0dc8*/ 	.word	0x0002bab0


	//   ....[102]....
        /*0dcc*/ 	.word	0x0002bb10


	//   ....[103]....
        /*0dd0*/ 	.word	0x0002bbd0


	//   ....[104]....
        /*0dd4*/ 	.word	0x0002bc30


	//   ....[105]....
        /*0dd8*/ 	.word	0x0002bcf0


	//   ....[106]....
        /*0ddc*/ 	.word	0x0002bd50


	//   ....[107]....
        /*0de0*/ 	.word	0x0002be10


	//   ....[108]....
        /*0de4*/ 	.word	0x0002be70


	//   ....[109]....
        /*0de8*/ 	.word	0x0002bf30


	//   ....[110]....
        /*0dec*/ 	.word	0x0002c020


	//   ....[111]....
        /*0df0*/ 	.word	0x0002c0c0


	//   ....[112]....
        /*0df4*/ 	.word	0x0002c120


	//   ....[113]....
        /*0df8*/ 	.word	0x0002c200


	//   ....[114]....
        /*0dfc*/ 	.word	0x0002c260


	//   ....[115]....
        /*0e00*/ 	.word	0x0002c340


	//   ....[116]....
        /*0e04*/ 	.word	0x0002c3a0


	//   ....[117]....
        /*0e08*/ 	.word	0x0002c480


	//   ....[118]....
        /*0e0c*/ 	.word	0x0002c4e0


	//   ....[119]....
        /*0e10*/ 	.word	0x0002c5c0


	//   ....[120]....
        /*0e14*/ 	.word	0x0002c620


	//   ....[121]....
        /*0e18*/ 	.word	0x0002c700


	//   ....[122]....
        /*0e1c*/ 	.word	0x0002c760


	//   ....[123]....
        /*0e20*/ 	.word	0x0002c840


	//   ....[124]....
        /*0e24*/ 	.word	0x0002c8a0


	//   ....[125]....
        /*0e28*/ 	.word	0x0002c970


	//   ....[126]....
        /*0e2c*/ 	.word	0x0002ca90


	//   ....[127]....
        /*0e30*/ 	.word	0x0002cb30


	//   ....[128]....
        /*0e34*/ 	.word	0x0002cbf0


	//   ....[129]....
        /*0e38*/ 	.word	0x0002ccc0


	//   ....[130]....
        /*0e3c*/ 	.word	0x0002cd20


	//   ....[131]....
        /*0e40*/ 	.word	0x0002ce00


	//   ....[132]....
        /*0e44*/ 	.word	0x0002ce60


	//   ....[133]....
        /*0e48*/ 	.word	0x0002cf30


	//   ....[134]....
        /*0e4c*/ 	.word	0x0002cf90


	//   ....[135]....
        /*0e50*/ 	.word	0x0002d060


	//   ....[136]....
        /*0e54*/ 	.word	0x0002d0c0


	//   ....[137]....
        /*0e58*/ 	.word	0x0002d1a0


	//   ....[138]....
        /*0e5c*/ 	.word	0x0002d200


	//   ....[139]....
        /*0e60*/ 	.word	0x0002d2d0


	//   ....[140]....
        /*0e64*/ 	.word	0x0002d330


	//   ....[141]....
        /*0e68*/ 	.word	0x0002d3f0


	//   ....[142]....
        /*0e6c*/ 	.word	0x0002d480


	//   ....[143]....
        /*0e70*/ 	.word	0x0002d520


	//   ....[144]....
        /*0e74*/ 	.word	0x0002d6a0


	//   ....[145]....
        /*0e78*/ 	.word	0x0002d710


	//   ....[146]....
        /*0e7c*/ 	.word	0x0002d780


	//   ....[147]....
        /*0e80*/ 	.word	0x0002d7f0


	//   ....[148]....
        /*0e84*/ 	.word	0x0002d860


	//   ....[149]....
        /*0e88*/ 	.word	0x0002d8e0


	//   ....[150]....
        /*0e8c*/ 	.word	0x0002d960


	//   ....[151]....
        /*0e90*/ 	.word	0x0002d9f0


	//   ....[152]....
        /*0e94*/ 	.word	0x0002da60


	//   ....[153]....
        /*0e98*/ 	.word	0x0002dad0


	//   ....[154]....
        /*0e9c*/ 	.word	0x0002db40


	//   ....[155]....
        /*0ea0*/ 	.word	0x0002dbc0


	//   ....[156]....
        /*0ea4*/ 	.word	0x0002dc30


	//   ....[157]....
        /*0ea8*/ 	.word	0x0002dcc0


	//   ....[158]....
        /*0eac*/ 	.word	0x0002dd20


	//   ....[159]....
        /*0eb0*/ 	.word	0x0002ddb0


	//   ....[160]....
        /*0eb4*/ 	.word	0x0002dee0


	//----- nvinfo : EIATTR_REG_RECONFIG
	.align		4
.L_228:
        /*0eb8*/ 	.byte	0x01, 0x54
	.zero		2


	//----- nvinfo : EIATTR_SYSCALL_OFFSETS
	.align		4
        /*0ebc*/ 	.byte	0x04, 0x46
        /*0ebe*/ 	.short	(.L_230 - .L_229)


	//   ....[0]....
.L_229:
        /*0ec0*/ 	.word	0x00002060


	//   ....[1]....
        /*0ec4*/ 	.word	0x000021b0


	//   ....[2]....
        /*0ec8*/ 	.word	0x000099b0


	//   ....[3]....
        /*0ecc*/ 	.word	0x00009cd0


	//   ....[4]....
        /*0ed0*/ 	.word	0x00022420


	//   ....[5]....
        /*0ed4*/ 	.word	0x00022570


	//   ....[6]....
        /*0ed8*/ 	.word	0x00022660


	//   ....[7]....
        /*0edc*/ 	.word	0x000235e0


	//----- nvinfo : EIATTR_MBARRIER_INSTR_OFFSETS
	.align		4
.L_230:
        /*0ee0*/ 	.byte	0x04, 0x39
        /*0ee2*/ 	.short	(.L_232 - .L_231)


	//   ....[0]....
.L_231:
        /*0ee4*/ 	.word	0x00000270
        /*0ee8*/ 	.word	0x000000ff
        /*0eec*/ 	.word	0x00028800
        /*0ef0*/ 	.short	0x0100
        /*0ef2*/ 	.byte	0x08
	.zero		1


	//   ....[1]....
        /*0ef4*/ 	.word	0x00000280
        /*0ef8*/ 	.word	0x000000ff
        /*0efc*/ 	.word	0x00028820
        /*0f00*/ 	.short	0x0100
        /*0f02*/ 	.byte	0x08
	.zero		1


	//   ....[2]....
        /*0f04*/ 	.word	0x00000370
        /*0f08*/ 	.word	0x000000ff
        /*0f0c*/ 	.word	0x00028830
        /*0f10*/ 	.short	0x0100
        /*0f12*/ 	.byte	0x08
	.zero		1


	//   ....[3]....
        /*0f14*/ 	.word	0x00000380
        /*0f18*/ 	.word	0x000000ff
        /*0f1c*/ 	.word	0x00028840
        /*0f20*/ 	.short	0x0100
        /*0f22*/ 	.byte	0x08
	.zero		1


	//   ....[4]....
        /*0f24*/ 	.word	0x00000390
        /*0f28*/ 	.word	0x000000ff
        /*0f2c*/ 	.word	0x00028838
        /*0f30*/ 	.short	0x0100
        /*0f32*/ 	.byte	0x08
	.zero		1


	//   ....[5]....
        /*0f34*/ 	.word	0x000003a0
        /*0f38*/ 	.word	0x000000ff
        /*0f3c*/ 	.word	0x00028848
        /*0f40*/ 	.short	0x0100
        /*0f42*/ 	.byte	0x08
	.zero		1


	//   ....[6]....
        /*0f44*/ 	.word	0x000004d0
        /*0f48*/ 	.word	0x000000ff
        /*0f4c*/ 	.word	0x00028850
        /*0f50*/ 	.short	0x0100
        /*0f52*/ 	.byte	0x08
	.zero		1


	//   ....[7]....
        /*0f54*/ 	.word	0x000004e0
        /*0f58*/ 	.word	0x000000ff
        /*0f5c*/ 	.word	0x00028860
        /*0f60*/ 	.short	0x0100
        /*0f62*/ 	.byte	0x08
	.zero		1


	//   ....[8]....
        /*0f64*/ 	.word	0x000004f0
        /*0f68*/ 	.word	0x000000ff
        /*0f6c*/ 	.word	0x00028858
        /*0f70*/ 	.short	0x0100
        /*0f72*/ 	.byte	0x08
	.zero		1


	//   ....[9]....
        /*0f74*/ 	.word	0x00000500
        /*0f78*/ 	.word	0x000000ff
        /*0f7c*/ 	.word	0x00028868
        /*0f80*/ 	.short	0x0100
        /*0f82*/ 	.byte	0x08
	.zero		1


	//   ....[10]....
        /*0f84*/ 	.word	0x000005f0
        /*0f88*/ 	.word	0x000000ff
        /*0f8c*/ 	.word	0x00028870
        /*0f90*/ 	.short	0x0100
        /*0f92*/ 	.byte	0x06
	.zero		1


	//   ....[11]....
        /*0f94*/ 	.word	0x00000600
        /*0f98*/ 	.word	0x000000ff
        /*0f9c*/ 	.word	0x00028880
        /*0fa0*/ 	.short	0x0100
        /*0fa2*/ 	.byte	0x06
	.zero		1


	//   ....[12]....
        /*0fa4*/ 	.word	0x00000610
        /*0fa8*/ 	.word	0x000000ff
        /*0fac*/ 	.word	0x00028878
        /*0fb0*/ 	.short	0x0100
        /*0fb2*/ 	.byte	0x06
	.zero		1


	//   ....[13]....
        /*0fb4*/ 	.word	0x00000620
        /*0fb8*/ 	.word	0x000000ff
        /*0fbc*/ 	.word	0x00028888
        /*0fc0*/ 	.short	0x0100
        /*0fc2*/ 	.byte	0x06
	.zero		1


	//   ....[14]....
        /*0fc4*/ 	.word	0x00000750
        /*0fc8*/ 	.word	0x000000ff
        /*0fcc*/ 	.word	0x00028890
        /*0fd0*/ 	.short	0x0100
        /*0fd2*/ 	.byte	0x08
	.zero		1


	//   ....[15]....
        /*0fd4*/ 	.word	0x00000760
        /*0fd8*/ 	.word	0x000000ff
        /*0fdc*/ 	.word	0x000288a0
        /*0fe0*/ 	.short	0x0100
        /*0fe2*/ 	.byte	0x08
	.zero		1


	//   ....[16]....
        /*0fe4*/ 	.word	0x00000770
        /*0fe8*/ 	.word	0x000000ff
        /*0fec*/ 	.word	0x00028898
        /*0ff0*/ 	.short	0x0100
        /*0ff2*/ 	.byte	0x08
	.zero		1


	//   ....[17]....
        /*0ff4*/ 	.word	0x00000780
        /*0ff8*/ 	.word	0x000000ff
        /*0ffc*/ 	.word	0x000288a8
        /*1000*/ 	.short	0x0100
        /*1002*/ 	.byte	0x08
	.zero		1


	//   ....[18]....
        /*1004*/ 	.word	0x000008b0
        /*1008*/ 	.word	0x000000ff
        /*100c*/ 	.word	0x000288b0
        /*1010*/ 	.short	0x0100
        /*1012*/ 	.byte	0x08
	.zero		1


	//   ....[19]....
        /*1014*/ 	.word	0x000008c0
        /*1018*/ 	.word	0x000000ff
        /*101c*/ 	.word	0x000288c0
        /*1020*/ 	.short	0x0100
        /*1022*/ 	.byte	0x08
	.zero		1


	//   ....[20]....
        /*1024*/ 	.word	0x000008d0
        /*1028*/ 	.word	0x000000ff
        /*102c*/ 	.word	0x000288b8
        /*1030*/ 	.short	0x0100
        /*1032*/ 	.byte	0x08
	.zero		1


	//   ....[21]....
        /*1034*/ 	.word	0x000008e0
        /*1038*/ 	.word	0x000000ff
        /*103c*/ 	.word	0x000288c8
        /*1040*/ 	.short	0x0100
        /*1042*/ 	.byte	0x08
	.zero		1


	//   ....[22]....
        /*1044*/ 	.word	0x00003800
        /*1048*/ 	.word	0x00000059
        /*104c*/ 	.word	0x00028890
        /*1050*/ 	.short	0x010a
        /*1052*/ 	.byte	0x3f
	.zero		1


	//   ....[23]....
        /*1054*/ 	.word	0x00005ff0
        /*1058*/ 	.word	0x00000059
        /*105c*/ 	.word	0x00028890
        /*1060*/ 	.short	0x010a
        /*1062*/ 	.byte	0x3f
	.zero		1


	//   ....[24]....
        /*1064*/ 	.word	0x000080d0
        /*1068*/ 	.word	0x00000059
        /*106c*/ 	.word	0x00028890
        /*1070*/ 	.short	0x010a
        /*1072*/ 	.byte	0x3f
	.zero		1


	//   ....[25]....
        /*1074*/ 	.word	0x000087d0
        /*1078*/ 	.word	0x0000000b
        /*107c*/ 	.word	0x00000000
        /*1080*/ 	.short	0x0101
        /*1082*/ 	.byte	0x3f
	.zero		1


	//   ....[26]....
        /*1084*/ 	.word	0x00008810
        /*1088*/ 	.word	0x00000059
        /*108c*/ 	.word	0x000288b0
        /*1090*/ 	.short	0x010a
        /*1092*/ 	.byte	0x3f
	.zero		1


	//   ....[27]....
        /*1094*/ 	.word	0x00008e20
        /*1098*/ 	.word	0x00000059
        /*109c*/ 	.word	0x00000000
        /*10a0*/ 	.short	0x0101
        /*10a2*/ 	.byte	0x3f
	.zero		1


	//   ....[28]....
        /*10a4*/ 	.word	0x00009a50
        /*10a8*/ 	.word	0x00000012
        /*10ac*/ 	.word	0x00028800
        /*10b0*/ 	.short	0x010a
        /*10b2*/ 	.byte	0x3f
	.zero		1


	//   ....[29]....
        /*10b4*/ 	.word	0x00009aa0
        /*10b8*/ 	.word	0x00000012
        /*10bc*/ 	.word	0x00028800
        /*10c0*/ 	.short	0x010a
        /*10c2*/ 	.byte	0x3f
	.zero		1


	//   ....[30]....
        /*10c4*/ 	.word	0x0000ace0
        /*10c8*/ 	.word	0x00000012
        /*10cc*/ 	.word	0x00028800
        /*10d0*/ 	.short	0x010a
        /*10d2*/ 	.byte	0x3f
	.zero		1


	//   ....[31]....
        /*10d4*/ 	.word	0x0000d3f0
        /*10d8*/ 	.word	0x00000012
        /*10dc*/ 	.word	0x00028800
        /*10e0*/ 	.short	0x010a
        /*10e2*/ 	.byte	0x3f
	.zero		1


	//   ....[32]....
        /*10e4*/ 	.word	0x0000f010
        /*10e8*/ 	.word	0x00000008
        /*10ec*/ 	.word	0x00028830
        /*10f0*/ 	.short	0x010a
        /*10f2*/ 	.byte	0x3f
	.zero		1


	//   ....[33]....
        /*10f4*/ 	.word	0x0000f0b0
        /*10f8*/ 	.word	0x00000008
        /*10fc*/ 	.word	0x00028830
        /*1100*/ 	.short	0x010a
        /*1102*/ 	.byte	0x3f
	.zero		1


	//   ....[34]....
        /*1104*/ 	.word	0x0000f790
        /*1108*/ 	.word	0x00000000
        /*110c*/ 	.word	0x00000000
        /*1110*/ 	.short	0x0101
        /*1112*/ 	.byte	0x3f
	.zero		1


	//   ....[35]....
        /*1114*/ 	.word	0x00012490
        /*1118*/ 	.word	0x00000019
        /*111c*/ 	.word	0x00028830
        /*1120*/ 	.short	0x010a
        /*1122*/ 	.byte	0x3f
	.zero		1


	//   ....[36]....
        /*1124*/ 	.word	0x000124e0
        /*1128*/ 	.word	0x00000019
        /*112c*/ 	.word	0x00028830
        /*1130*/ 	.short	0x010a
        /*1132*/ 	.byte	0x3f
	.zero		1


	//   ....[37]....
        /*1134*/ 	.word	0x000129f0
        /*1138*/ 	.word	0x000000ce
        /*113c*/ 	.word	0x00028850
        /*1140*/ 	.short	0x010a
        /*1142*/ 	.byte	0x3f
	.zero		1


	//   ....[38]....
        /*1144*/ 	.word	0x00012a30
        /*1148*/ 	.word	0x000000ce
        /*114c*/ 	.word	0x00028850
        /*1150*/ 	.short	0x010a
        /*1152*/ 	.byte	0x3f
	.zero		1


	//   ....[39]....
        /*1154*/ 	.word	0x00012f60
        /*1158*/ 	.word	0x00000098
        /*115c*/ 	.word	0x00000000
        /*1160*/ 	.short	0x0101
        /*1162*/ 	.byte	0x3f
	.zero		1


	//   ....[40]....
        /*1164*/ 	.word	0x00015140
        /*1168*/ 	.word	0x00000037
        /*116c*/ 	.word	0x00000000
        /*1170*/ 	.short	0x0101
        /*1172*/ 	.byte	0x3f
	.zero		1


	//   ....[41]....
        /*1174*/ 	.word	0x00015ae0
        /*1178*/ 	.word	0x00000003
        /*117c*/ 	.word	0x00028830
        /*1180*/ 	.short	0x010a
        /*1182*/ 	.byte	0x3f
	.zero		1


	//   ....[42]....
        /*1184*/ 	.word	0x00015b30
        /*1188*/ 	.word	0x00000003
        /*118c*/ 	.word	0x00028830
        /*1190*/ 	.short	0x010a
        /*1192*/ 	.byte	0x3f
	.zero		1


	//   ....[43]....
        /*1194*/ 	.word	0x00016070
        /*1198*/ 	.word	0x00000003
        /*119c*/ 	.word	0x00028850
        /*11a0*/ 	.short	0x010a
        /*11a2*/ 	.byte	0x3f
	.zero		1


	//   ....[44]....
        /*11a4*/ 	.word	0x000160b0
        /*11a8*/ 	.word	0x00000003
        /*11ac*/ 	.word	0x00028850
        /*11b0*/ 	.short	0x010a
        /*11b2*/ 	.byte	0x3f
	.zero		1


	//   ....[45]....
        /*11b4*/ 	.word	0x00016ba0
        /*11b8*/ 	.word	0x0000001a
        /*11bc*/ 	.word	0x00000000
        /*11c0*/ 	.short	0x0101
        /*11c2*/ 	.byte	0x3f
	.zero		1


	//   ....[46]....
        /*11c4*/ 	.word	0x00017750
        /*11c8*/ 	.word	0x00000039
        /*11cc*/ 	.word	0x00000000
        /*11d0*/ 	.short	0x0101
        /*11d2*/ 	.byte	0x3f
	.zero		1


	//   ....[47]....
        /*11d4*/ 	.word	0x00017e70
        /*11d8*/ 	.word	0x00000003
        /*11dc*/ 	.word	0x00028830
        /*11e0*/ 	.short	0x010a
        /*11e2*/ 	.byte	0x3f
	.zero		1


	//   ....[48]....
        /*11e4*/ 	.word	0x00017ec0
        /*11e8*/ 	.word	0x00000003
        /*11ec*/ 	.word	0x00028830
        /*11f0*/ 	.short	0x010a
        /*11f2*/ 	.byte	0x3f
	.zero		1


	//   ....[49]....
        /*11f4*/ 	.word	0x00018400
        /*11f8*/ 	.word	0x00000003
        /*11fc*/ 	.word	0x00028850
        /*1200*/ 	.short	0x010a
        /*1202*/ 	.byte	0x3f
	.zero		1


	//   ....[50]....
        /*1204*/ 	.word	0x00018440
        /*1208*/ 	.word	0x00000003
        /*120c*/ 	.word	0x00028850
        /*1210*/ 	.short	0x010a
        /*1212*/ 	.byte	0x3f
	.zero		1


	//   ....[51]....
        /*1214*/ 	.word	0x00018940
        /*1218*/ 	.word	0x00000000
        /*121c*/ 	.word	0x00000000
        /*1220*/ 	.short	0x0101
        /*1222*/ 	.byte	0x3f
	.zero		1


	//   ....[52]....
        /*1224*/ 	.word	0x0001ab40
        /*1228*/ 	.word	0x00000037
        /*122c*/ 	.word	0x00000000
        /*1230*/ 	.short	0x0101
        /*1232*/ 	.byte	0x3f
	.zero		1


	//   ....[53]....
        /*1234*/ 	.word	0x0001b190
        /*1238*/ 	.word	0x0000000b
        /*123c*/ 	.word	0x00028850
        /*1240*/ 	.short	0x010a
        /*1242*/ 	.byte	0x3f
	.zero		1


	//   ....[54]....
        /*1244*/ 	.word	0x0001b210
        /*1248*/ 	.word	0x0000000b
        /*124c*/ 	.word	0x00028850
        /*1250*/ 	.short	0x010a
        /*1252*/ 	.byte	0x3f
	.zero		1


	//   ....[55]....
        /*1254*/ 	.word	0x0001b830
        /*1258*/ 	.word	0x00000000
        /*125c*/ 	.word	0x00000000
        /*1260*/ 	.short	0x0101
        /*1262*/ 	.byte	0x3f
	.zero		1


	//   ....[56]....
        /*1264*/ 	.word	0x0001cdd0
        /*1268*/ 	.word	0x00000003
        /*126c*/ 	.word	0x00000000
        /*1270*/ 	.short	0x0101
        /*1272*/ 	.byte	0x3f
	.zero		1


	//   ....[57]....
        /*1274*/ 	.word	0x0001d5e0
        /*1278*/ 	.word	0x00000008
        /*127c*/ 	.word	0x00000000
        /*1280*/ 	.short	0x0101
        /*1282*/ 	.byte	0x3f
	.zero		1


	//   ....[58]....
        /*1284*/ 	.word	0x00020c30
        /*1288*/ 	.word	0x00000016
        /*128c*/ 	.word	0x00028820
        /*1290*/ 	.short	0x010a
        /*1292*/ 	.byte	0x3f
	.zero		1


	//   ....[59]....
        /*1294*/ 	.word	0x00020cc0
        /*1298*/ 	.word	0x00000003
        /*129c*/ 	.word	0x000288a0
        /*12a0*/ 	.short	0x010a
        /*12a2*/ 	.byte	0x3f
	.zero		1


	//   ....[60]....
        /*12a4*/ 	.word	0x00021020
        /*12a8*/ 	.word	0x00000003
        /*12ac*/ 	.word	0x000288c0
        /*12b0*/ 	.short	0x010a
        /*12b2*/ 	.byte	0x3f
	.zero		1


	//   ....[61]....
        /*12b4*/ 	.word	0x00021450
        /*12b8*/ 	.word	0x0000000b
        /*12bc*/ 	.word	0x000288a0
        /*12c0*/ 	.short	0x010a
        /*12c2*/ 	.byte	0x3f
	.zero		1


	//   ....[62]....
        /*12c4*/ 	.word	0x00021790
        /*12c8*/ 	.word	0x0000000b
        /*12cc*/ 	.word	0x000288c0
        /*12d0*/ 	.short	0x010a
        /*12d2*/ 	.byte	0x3f
	.zero		1


	//   ....[63]....
        /*12d4*/ 	.word	0x00022b50
        /*12d8*/ 	.word	0x00000007
        /*12dc*/ 	.word	0x00028840
        /*12e0*/ 	.short	0x010a
        /*12e2*/ 	.byte	0x3f
	.zero		1


	//   ....[64]....
        /*12e4*/ 	.word	0x000232b0
        /*12e8*/ 	.word	0x00000007
        /*12ec*/ 	.word	0x00028830
        /*12f0*/ 	.short	0x0107
        /*12f2*/ 	.byte	0x3f
	.zero		1


	//   ....[65]....
        /*12f4*/ 	.word	0x00023380
        /*12f8*/ 	.word	0x00000007
        /*12fc*/ 	.word	0x00028830
        /*1300*/ 	.short	0x0101
        /*1302*/ 	.byte	0x3f
	.zero		1


	//   ....[66]....
        /*1304*/ 	.word	0x00023ea0
        /*1308*/ 	.word	0x00000016
        /*130c*/ 	.word	0x00028800
        /*1310*/ 	.short	0x0107
        /*1312*/ 	.byte	0x3f
	.zero		1


	//   ....[67]....
        /*1314*/ 	.word	0x00023fb0
        /*1318*/ 	.word	0x00000016
        /*131c*/ 	.word	0x00028800
        /*1320*/ 	.short	0x0101
        /*1322*/ 	.byte	0x3f
	.zero		1


	//   ....[68]....
        /*1324*/ 	.word	0x00023fd0
        /*1328*/ 	.word	0x00000016
        /*132c*/ 	.word	0x00028820
        /*1330*/ 	.short	0x010a
        /*1332*/ 	.byte	0x3f
	.zero		1


	//   ....[69]....
        /*1334*/ 	.word	0x00024360
        /*1338*/ 	.word	0x00000006
        /*133c*/ 	.word	0x00028840
        /*1340*/ 	.short	0x010a
        /*1342*/ 	.byte	0x3f
	.zero		1


	//   ....[70]....
        /*1344*/ 	.word	0x00024860
        /*1348*/ 	.word	0x00000006
        /*134c*/ 	.word	0x00028830
        /*1350*/ 	.short	0x0107
        /*1352*/ 	.byte	0x3f
	.zero		1


	//   ....[71]....
        /*1354*/ 	.word	0x00024920
        /*1358*/ 	.word	0x00000006
        /*135c*/ 	.word	0x00028830
        /*1360*/ 	.short	0x0101
        /*1362*/ 	.byte	0x3f
	.zero		1


	//   ....[72]....
        /*1364*/ 	.word	0x00024980
        /*1368*/ 	.word	0x00000006
        /*136c*/ 	.word	0x00028860
        /*1370*/ 	.short	0x010a
        /*1372*/ 	.byte	0x3f
	.zero		1


	//   ....[73]....
        /*1374*/ 	.word	0x00024eb0
        /*1378*/ 	.word	0x00000006
        /*137c*/ 	.word	0x00028850
        /*1380*/ 	.short	0x0107
        /*1382*/ 	.byte	0x3f
	.zero		1


	//   ....[74]....
        /*1384*/ 	.word	0x00025050
        /*1388*/ 	.word	0x00000006
        /*138c*/ 	.word	0x00028850
        /*1390*/ 	.short	0x0101
        /*1392*/ 	.byte	0x3f
	.zero		1


	//   ....[75]....
        /*1394*/ 	.word	0x00025260
        /*1398*/ 	.word	0x00000000
        /*139c*/ 	.word	0x00028860
        /*13a0*/ 	.short	0x010a
        /*13a2*/ 	.byte	0x3f
	.zero		1


	//   ....[76]....
        /*13a4*/ 	.word	0x00025790
        /*13a8*/ 	.word	0x00000000
        /*13ac*/ 	.word	0x00028850
        /*13b0*/ 	.short	0x0107
        /*13b2*/ 	.byte	0x3f
	.zero		1


	//   ....[77]....
        /*13b4*/ 	.word	0x00025850
        /*13b8*/ 	.word	0x00000000
        /*13bc*/ 	.word	0x00028850
        /*13c0*/ 	.short	0x0101
        /*13c2*/ 	.byte	0x3f
	.zero		1


	//   ....[78]....
        /*13c4*/ 	.word	0x000269a0
        /*13c8*/ 	.word	0x00000007
        /*13cc*/ 	.word	0x00028820
        /*13d0*/ 	.short	0x010a
        /*13d2*/ 	.byte	0x3f
	.zero		1


	//   ....[79]....
        /*13d4*/ 	.word	0x00026b10
        /*13d8*/ 	.word	0x00000005
        /*13dc*/ 	.word	0x00028840
        /*13e0*/ 	.short	0x010a
        /*13e2*/ 	.byte	0x3f
	.zero		1


	//   ....[80]....
        /*13e4*/ 	.word	0x00026bb0
        /*13e8*/ 	.word	0x00000003
        /*13ec*/ 	.word	0x00028840
        /*13f0*/ 	.short	0x010a
        /*13f2*/ 	.byte	0x3f
	.zero		1


	//   ....[81]....
        /*13f4*/ 	.word	0x00026bf0
        /*13f8*/ 	.word	0x00000005
        /*13fc*/ 	.word	0x00028860
        /*1400*/ 	.short	0x010a
        /*1402*/ 	.byte	0x3f
	.zero		1


	//   ....[82]....
        /*1404*/ 	.word	0x00026c30
        /*1408*/ 	.word	0x00000003
        /*140c*/ 	.word	0x00028860
        /*1410*/ 	.short	0x010a
        /*1412*/ 	.byte	0x3f
	.zero		1


	//   ....[83]....
        /*1414*/ 	.word	0x00026c90
        /*1418*/ 	.word	0x00000059
        /*141c*/ 	.word	0x00028890
        /*1420*/ 	.short	0x010a
        /*1422*/ 	.byte	0x3f
	.zero		1


	//   ....[84]....
        /*1424*/ 	.word	0x000271a0
        /*1428*/ 	.word	0x00000059
        /*142c*/ 	.word	0x00028890
        /*1430*/ 	.short	0x010a
        /*1432*/ 	.byte	0x3f
	.zero		1


	//   ....[85]....
        /*1434*/ 	.word	0x000276b0
        /*1438*/ 	.word	0x00000059
        /*143c*/ 	.word	0x00028890
        /*1440*/ 	.short	0x010a
        /*1442*/ 	.byte	0x3f
	.zero		1


	//   ....[86]....
        /*1444*/ 	.word	0x00027b80
        /*1448*/ 	.word	0x00000059
        /*144c*/ 	.word	0x000288b0
        /*1450*/ 	.short	0x010a
        /*1452*/ 	.byte	0x3f
	.zero		1


	//   ....[87]....
        /*1454*/ 	.word	0x00028380
        /*1458*/ 	.word	0x00000012
        /*145c*/ 	.word	0x00028800
        /*1460*/ 	.short	0x010a
        /*1462*/ 	.byte	0x3f
	.zero		1


	//   ....[88]....
        /*1464*/ 	.word	0x00028f50
        /*1468*/ 	.word	0x00000012
        /*146c*/ 	.word	0x00028800
        /*1470*/ 	.short	0x010a
        /*1472*/ 	.byte	0x3f
	.zero		1


	//   ....[89]....
        /*1474*/ 	.word	0x00028fa0
        /*1478*/ 	.word	0x00000008
        /*147c*/ 	.word	0x00028830
        /*1480*/ 	.short	0x010a
        /*1482*/ 	.byte	0x3f
	.zero		1


	//   ....[90]....
        /*1484*/ 	.word	0x00028ff0
        /*1488*/ 	.word	0x00000019
        /*148c*/ 	.word	0x00028830
        /*1490*/ 	.short	0x010a
        /*1492*/ 	.byte	0x3f
	.zero		1


	//   ....[91]....
        /*1494*/ 	.word	0x00029040
        /*1498*/ 	.word	0x000000ce
        /*149c*/ 	.word	0x00028850
        /*14a0*/ 	.short	0x010a
        /*14a2*/ 	.byte	0x3f
	.zero		1


	//   ....[92]....
        /*14a4*/ 	.word	0x00029090
        /*14a8*/ 	.word	0x00000003
        /*14ac*/ 	.word	0x00028830
        /*14b0*/ 	.short	0x010a
        /*14b2*/ 	.byte	0x3f
	.zero		1


	//   ....[93]....
        /*14b4*/ 	.word	0x000290e0
        /*14b8*/ 	.word	0x00000003
        /*14bc*/ 	.word	0x00028850
        /*14c0*/ 	.short	0x010a
        /*14c2*/ 	.byte	0x3f
	.zero		1


	//   ....[94]....
        /*14c4*/ 	.word	0x00029130
        /*14c8*/ 	.word	0x00000003
        /*14cc*/ 	.word	0x00028830
        /*14d0*/ 	.short	0x010a
        /*14d2*/ 	.byte	0x3f
	.zero		1


	//   ....[95]....
        /*14d4*/ 	.word	0x00029180
        /*14d8*/ 	.word	0x00000003
        /*14dc*/ 	.word	0x00028850
        /*14e0*/ 	.short	0x010a
        /*14e2*/ 	.byte	0x3f
	.zero		1


	//   ....[96]....
        /*14e4*/ 	.word	0x000291d0
        /*14e8*/ 	.word	0x0000000b
        /*14ec*/ 	.word	0x00028850
        /*14f0*/ 	.short	0x010a
        /*14f2*/ 	.byte	0x3f
	.zero		1


	//   ....[97]....
        /*14f4*/ 	.word	0x00029dc0
        /*14f8*/ 	.word	0x00000016
        /*14fc*/ 	.word	0x00028820
        /*1500*/ 	.short	0x010a
        /*1502*/ 	.byte	0x3f
	.zero		1


	//   ....[98]....
        /*1504*/ 	.word	0x00029e10
        /*1508*/ 	.word	0x00000003
        /*150c*/ 	.word	0x000288a0
        /*1510*/ 	.short	0x010a
        /*1512*/ 	.byte	0x3f
	.zero		1


	//   ....[99]....
        /*1514*/ 	.word	0x00029e60
        /*1518*/ 	.word	0x00000003
        /*151c*/ 	.word	0x000288c0
        /*1520*/ 	.short	0x010a
        /*1522*/ 	.byte	0x3f
	.zero		1


	//   ....[100]....
        /*1524*/ 	.word	0x00029eb0
        /*1528*/ 	.word	0x0000000b
        /*152c*/ 	.word	0x000288a0
        /*1530*/ 	.short	0x010a
        /*1532*/ 	.byte	0x3f
	.zero		1


	//   ....[101]....
        /*1534*/ 	.word	0x00029f00
        /*1538*/ 	.word	0x0000000b
        /*153c*/ 	.word	0x000288c0
        /*1540*/ 	.short	0x010a
        /*1542*/ 	.byte	0x3f
	.zero		1


	//   ....[102]....
        /*1544*/ 	.word	0x0002a020
        /*1548*/ 	.word	0x00000007
        /*154c*/ 	.word	0x00028840
        /*1550*/ 	.short	0x010a
        /*1552*/ 	.byte	0x3f
	.zero		1


	//   ....[103]....
        /*1554*/ 	.word	0x0002b5a0
        /*1558*/ 	.word	0x00000016
        /*155c*/ 	.word	0x00028820
        /*1560*/ 	.short	0x010a
        /*1562*/ 	.byte	0x3f
	.zero		1


	//   ....[104]....
        /*1564*/ 	.word	0x0002b5f0
        /*1568*/ 	.word	0x00000006
        /*156c*/ 	.word	0x00028840
        /*1570*/ 	.short	0x010a
        /*1572*/ 	.byte	0x3f
	.zero		1


	//   ....[105]....
        /*1574*/ 	.word	0x0002bf70
        /*1578*/ 	.word	0x00000006
        /*157c*/ 	.word	0x00028860
        /*1580*/ 	.short	0x010a
        /*1582*/ 	.byte	0x3f
	.zero		1


	//   ....[106]....
        /*1584*/ 	.word	0x0002c9e0
        /*1588*/ 	.word	0x00000000
        /*158c*/ 	.word	0x00028860
        /*1590*/ 	.short	0x010a
        /*1592*/ 	.byte	0x3f
	.zero		1


	//   ....[107]....
        /*1594*/ 	.word	0x0002de00
        /*1598*/ 	.word	0x00000007
        /*159c*/ 	.word	0x00028820
        /*15a0*/ 	.short	0x010a
        /*15a2*/ 	.byte	0x3f
	.zero		1


	//   ....[108]....
        /*15a4*/ 	.word	0x0002dfa0
        /*15a8*/ 	.word	0x00000005
        /*15ac*/ 	.word	0x00028840
        /*15b0*/ 	.short	0x010a
        /*15b2*/ 	.byte	0x3f
	.zero		1


	//   ....[109]....
        /*15b4*/ 	.word	0x0002dff0
        /*15b8*/ 	.word	0x00000003
        /*15bc*/ 	.word	0x00028840
        /*15c0*/ 	.short	0x010a
        /*15c2*/ 	.byte	0x3f
	.zero		1


	//   ....[110]....
        /*15c4*/ 	.word	0x0002e040
        /*15c8*/ 	.word	0x00000005
        /*15cc*/ 	.word	0x00028860
        /*15d0*/ 	.short	0x010a
        /*15d2*/ 	.byte	0x3f
	.zero		1


	//----- nvinfo : EIATTR_NUM_MBARRIERS
	.align		4
.L_232:
        /*15d4*/ 	.byte	0x03, 0x38
        /*15d6*/ 	.short	0x0016


	//----- nvinfo : EIATTR_EXIT_INSTR_OFFSETS
	.align		4
        /*15d8*/ 	.byte	0x04, 0x1c
        /*15da*/ 	.short	(.L_234 - .L_233)


	//   ....[0]....
.L_233:
        /*15dc*/ 	.word	0x00026c80


	//----- nvinfo : EIATTR_MAX_THREADS
	.align		4
.L_234:
        /*15e0*/ 	.byte	0x04, 0x05
        /*15e2*/ 	.short	(.L_236 - .L_235)
.L_235:
        /*15e4*/ 	.word	0x00000180
        /*15e8*/ 	.word	0x00000001
        /*15ec*/ 	.word	0x00000001


	//----- nvinfo : EIATTR_CRS_STACK_SIZE
	.align		4
.L_236:
        /*15f0*/ 	.byte	0x04, 0x1e
        /*15f2*/ 	.short	(.L_238 - .L_237)
.L_237:
        /*15f4*/ 	.word	0x00000000


	//----- nvinfo : EIATTR_CBANK_PARAM_SIZE
	.align		4
.L_238:
        /*15f8*/ 	.byte	0x03, 0x19
        /*15fa*/ 	.short	0x0af0


	//----- nvinfo : EIATTR_PARAM_CBANK
	.align		4
        /*15fc*/ 	.byte	0x04, 0x0a
        /*15fe*/ 	.short	(.L_240 - .L_239)
	.align		4
.L_239:
        /*1600*/ 	.word	index@(.nv.constant0._ZN7cutlass13device_kernelIN5flash11enable_sm90INS1_16FlashAttnFwdSm90INS1_25CollectiveMainloopFwdSm90ILi2EN4cute5tupleIJNS5_1CILi1EEES8_S8_EEENS6_IJNS7_ILi128EEESA_SA_EEELi128ENS_10bfloat16_tEfNS_4arch4Sm90ELb0ELb1ELb0ELb1ELb1ELb1ELb0ELb1ELb1ELb1ELb1ELb0EEENS1_21CollectiveEpilogueFwdISB_S9_SC_SE_Li256ELb1ELb1ELb1ELb0EEENS1_36VarlenDynamicPersistentTileSchedulerILi128ELi128ELi256ELi128ELb1ELb1ELb1ELb1ELb0ELb1EEEEEEEEEvNT_6ParamsE)
        /*1604*/ 	.short	0x0210
        /*1606*/ 	.short	0x0af0


	//----- nvinfo : EIATTR_SW_WAR
	.align		4
.L_240:
        /*1608*/ 	.byte	0x04, 0x36
        /*160a*/ 	.short	(.L_242 - .L_241)
.L_241:
        /*160c*/ 	.word	0x00000008
.L_242:


//--------------------- .nv.info._ZN7cutlass13device_kernelIN5flash11enable_sm90INS1_16FlashAttnFwdSm90INS1_25CollectiveMainloopFwdSm90ILi2EN4cute5tupleIJNS5_1CILi1EEES8_S8_EEENS6_IJNS7_ILi128EEESA_SA_EEELi128ENS_10bfloat16_tEfNS_4arch4Sm90ELb1ELb0ELb0ELb0ELb1ELb0ELb0ELb1ELb1ELb1ELb1ELb0EEENS1_21CollectiveEpilogueFwdISB_S9_SC_SE_Li256ELb0ELb1ELb1ELb0EEENS1_19SingleTileSchedulerILb0ELb1ELb1ELi128EEEEEEEEEvNT_6ParamsE --------------------------
	.section	.nv.info._ZN7cutlass13device_kernelIN5flash11enable_sm90INS1_16FlashAttnFwdSm90INS1_25CollectiveMainloopFwdSm90ILi2EN4cute5tupleIJNS5_1CILi1EEES8_S8_EEENS6_IJNS7_ILi128EEESA_SA_EEELi128ENS_10bfloat16_tEfNS_4arch4Sm90ELb1ELb0ELb0ELb0ELb1ELb0ELb0ELb1ELb1ELb1ELb1ELb0EEENS1_21CollectiveEpilogueFwdISB_S9_SC_SE_Li256ELb0ELb1ELb1ELb0EEENS1_19SingleTileSchedulerILb0ELb1ELb1ELi128EEEEEEEEEvNT_6ParamsE,"",@"SHT_CUDA_INFO"
	.sectionflags	@""
	.align	4


	//----- nvinfo : EIATTR_CUDA_API_VERSION
	.align		4
        /*0000*/ 	.byte	0x04, 0x37
        /*0002*/ 	.short	(.L_244 - .L_243)
.L_243:
        /*0004*/ 	.word	0x00000082


	//----- nvinfo : EIATTR_KPARAM_INFO
	.align		4
.L_244:
        /*0008*/ 	.byte	0x04, 0x17
        /*000a*/ 	.short	(.L_246 - .L_245)
.L_245:
        /*000c*/ 	.word	0x00000000
        /*0010*/ 	.short	0x0000
        /*0012*/ 	.short	0x0070
        /*0014*/ 	.byte	0x00, 0xf0, 0x01, 0x28


	//----- nvinfo : EIATTR_SPARSE_MMA_MASK
	.align		4
.L_246:
        /*0018*/ 	.byte	0x03, 0x50
        /*001a*/ 	.short	0x0000


	//----- nvinfo : EIATTR_MAXREG_COUNT
	.align		4
        /*001c*/ 	.byte	0x03, 0x1b
        /*001e*/ 	.short	0x00a8


	//----- nvinfo : EIATTR_NUM_BARRIERS
	.align		4
        /*0020*/ 	.byte	0x02, 0x4c
        /*0022*/ 	.byte	0x10
	.zero		1


	//----- nvinfo : EIATTR_EXTERNS
	.align		4
        /*0024*/ 	.byte	0x04, 0x0f
        /*0026*/ 	.short	(.L_248 - .L_247)


	//   ....[0]....
	.align		4
.L_247:
        /*0028*/ 	.word	index@(__assertfail)


	//----- nvinfo : EIATTR_MERCURY_ISA_VERSION
	.align		4
.L_248:
        /*002c*/ 	.byte	0x03, 0x5f
        /*002e*/ 	.short	0x0101


	//----- nvinfo : EIATTR_INT_WARP_WIDE_INSTR_OFFSETS
	.align		4
        /*0030*/ 	.byte	0x04, 0x31
        /*0032*/ 	.short	(.L_250 - .L_249)


	//   ....[0]....
.L_249:
        /*0034*/ 	.word	0x000000b0


	//   ....[1]....
        /*0038*/ 	.word	0x000000c0


	//   ....[2]....
        /*003c*/ 	.word	0x00000160


	//----- nvinfo : EIATTR_COOP_GROUP_MASK_REGIDS
	.align		4
.L_250:
        /*0040*/ 	.byte	0x04, 0x29
        /*0042*/ 	.short	(.L_252 - .L_251)


	//   ....[0]....
.L_251:
        /*0044*/ 	.word	0xffffffff


	//   ....[1]....
        /*0048*/ 	.word	0xffffffff


	//   ....[2]....
        /*004c*/ 	.word	0xffffffff


	//   ....[3]....
        /*0050*/ 	.word	0xffffffff


	//   ....[4]....
        /*0054*/ 	.word	0xffffffff


	//   ....[5]....
        /*0058*/ 	.word	0xffffffff


	//   ....[6]....
        /*005c*/ 	.word	0xffffffff


	//   ....[7]....
        /*0060*/ 	.word	0xffffffff


	//   ....[8]....
        /*0064*/ 	.word	0xffffffff


	//   ....[9]....
        /*0068*/ 	.word	0xffffffff


	//   ....[10]....
        /*006c*/ 	.word	0xffffffff


	//   ....[11]....
        /*0070*/ 	.word	0xffffffff


	//   ....[12]....
        /*0074*/ 	.word	0xffffffff


	//   ....[13]....
        /*0078*/ 	.word	0xffffffff


	//   ....[14]....
        /*007c*/ 	.word	0xffffffff


	//   ....[15]....
        /*0080*/ 	.word	0xffffffff


	//   ....[16]....
        /*0084*/ 	.word	0xffffffff


	//   ....[17]....
        /*0088*/ 	.word	0xffffffff


	//   ....[18]....
        /*008c*/ 	.word	0xffffffff


	//   ....[19]....
        /*0090*/ 	.word	0xffffffff


	//   ....[20]....
        /*0094*/ 	.word	0xffffffff


	//   ....[21]....
        /*0098*/ 	.word	0xffffffff


	//   ....[22]....
        /*009c*/ 	.word	0xffffffff


	//   ....[23]....
        /*00a0*/ 	.word	0xffffffff


	//   ....[24]....
        /*00a4*/ 	.word	0xffffffff


	//   ....[25]....
        /*00a8*/ 	.word	0xffffffff


	//   ....[26]....
        /*00ac*/ 	.word	0xffffffff


	//   ....[27]....
        /*00b0*/ 	.word	0xffffffff


	//   ....[28]....
        /*00b4*/ 	.word	0xffffffff


	//   ....[29]....
        /*00b8*/ 	.word	0xffffffff


	//   ....[30]....
        /*00bc*/ 	.word	0xffffffff


	//   ....[31]....
        /*00c0*/ 	.word	0xffffffff


	//   ....[32]....
        /*00c4*/ 	.word	0xffffffff


	//   ....[33]....
        /*00c8*/ 	.word	0xffffffff


	//   ....[34]....
        /*00cc*/ 	.word	0xffffffff


	//   ....[35]....
        /*00d0*/ 	.word	0xffffffff


	//   ....[36]....
        /*00d4*/ 	.word	0xffffffff


	//   ....[37]....
        /*00d8*/ 	.word	0xffffffff


	//   ....[38]....
        /*00dc*/ 	.word	0xffffffff


	//   ....[39]....
        /*00e0*/ 	.word	0xffffffff


	//   ....[40]....
        /*00e4*/ 	.word	0xffffffff


	//   ....[41]....
        /*00e8*/ 	.word	0xffffffff


	//   ....[42]....
        /*00ec*/ 	.word	0xffffffff


	//   ....[43]....
        /*00f0*/ 	.word	0xffffffff


	//   ....[44]....
        /*00f4*/ 	.word	0xffffffff


	//   ....[45]....
        /*00f8*/ 	.word	0xffffffff


	//   ....[46]....
        /*00fc*/ 	.word	0xffffffff


	//   ....[47]....
        /*0100*/ 	.word	0xffffffff


	//   ....[48]....
        /*0104*/ 	.word	0xffffffff


	//   ....[49]....
        /*0108*/ 	.word	0xffffffff


	//   ....[50]....
        /*010c*/ 	.word	0xffffffff


	//   ....[51]....
        /*0110*/ 	.word	0xffffffff


	//   ....[52]....
        /*0114*/ 	.word	0xffffffff


	//   ....[53]....
        /*0118*/ 	.word	0xffffffff


	//   ....[54]....
        /*011c*/ 	.word	0xffffffff


	//   ....[55]....
        /*0120*/ 	.word	0xffffffff


	//   ....[56]....
        /*0124*/ 	.word	0xffffffff


	//   ....[57]....
        /*0128*/ 	.word	0xffffffff


	//   ....[58]....
        /*012c*/ 	.word	0xffffffff


	//   ....[59]....
        /*0130*/ 	.word	0xffffffff


	//   ....[60]....
        /*0134*/ 	.word	0xffffffff


	//   ....[61]....
        /*0138*/ 	.word	0xffffffff


	//   ....[62]....
        /*013c*/ 	.word	0xffffffff


	//   ....[63]....
        /*0140*/ 	.word	0xffffffff


	//   ....[64]....
        /*0144*/ 	.word	0xffffffff


	//   ....[65]....
        /*0148*/ 	.word	0xffffffff


	//   ....[66]....
        /*014c*/ 	.word	0xffffffff


	//   ....[67]....
        /*0150*/ 	.word	0xffffffff


	//   ....[68]....
        /*0154*/ 	.word	0xffffffff


	//   ....[69]....
        /*0158*/ 	.word	0xffffffff


	//   ....[70]....
        /*015c*/ 	.word	0xffffffff


	//   ....[71]....
        /*0160*/ 	.word	0xffffffff


	//   ....[72]....
        /*0164*/ 	.word	0xffffffff


	//   ....[73]....
        /*0168*/ 	.word	0xffffffff


	//   ....[74]....
        /*016c*/ 	.word	0xffffffff


	//   ....[75]....
        /*0170*/ 	.word	0xffffffff


	//   ....[76]....
        /*0174*/ 	.word	0xffffffff


	//   ....[77]....
        /*0178*/ 	.word	0xffffffff


	//   ....[78]....
        /*017c*/ 	.word	0xffffffff


	//   ....[79]....
        /*0180*/ 	.word	0xffffffff


	//   ....[80]....
        /*0184*/ 	.word	0xffffffff


	//   ....[81]....
        /*0188*/ 	.word	0xffffffff


	//   ....[82]....
        /*018c*/ 	.word	0xffffffff


	//   ....[83]....
        /*0190*/ 	.word	0xffffffff


	//   ....[84]....
        /*0194*/ 	.word	0xffffffff


	//   ....[85]....
        /*0198*/ 	.word	0xffffffff


	//   ....[86]....
        /*019c*/ 	.word	0xffffffff


	//   ....[87]....
        /*01a0*/ 	.word	0xffffffff


	//   ....[88]....
        /*01a4*/ 	.word	0xffffffff


	//   ....[89]....
        /*01a8*/ 	.word	0xffffffff


	//   ....[90]....
        /*01ac*/ 	.word	0xffffffff


	//   ....[91]....
        /*01b0*/ 	.word	0xffffffff


	//   ....[92]....
        /*01b4*/ 	.word	0xffffffff


	//   ....[93]....
        /*01b8*/ 	.word	0xffffffff


	//   ....[94]....
        /*01bc*/ 	.word	0xffffffff


	//   ....[95]....
        /*01c0*/ 	.word	0xffffffff


	//   ....[96]....
        /*01c4*/ 	.word	0xffffffff


	//   ....[97]....
        /*01c8*/ 	.word	0xffffffff


	//   ....[98]....
        /*01cc*/ 	.word	0xffffffff


	//   ....[99]....
        /*01d0*/ 	.word	0xffffffff


	//   ....[100]....
        /*01d4*/ 	.word	0xffffffff


	//   ....[101]....
        /*01d8*/ 	.word	0xffffffff


	//   ....[102]....
        /*01dc*/ 	.word	0xffffffff


	//   ....[103]....
        /*01e0*/ 	.word	0xffffffff


	//   ....[104]....
        /*01e4*/ 	.word	0xffffffff


	//   ....[105]....
        /*01e8*/ 	.word	0xffffffff


	//   ....[106]....
        /*01ec*/ 	.word	0xffffffff


	//   ....[107]....
        /*01f0*/ 	.word	0xffffffff


	//   ....[108]....
        /*01f4*/ 	.word	0xffffffff


	//   ....[109]....
        /*01f8*/ 	.word	0xffffffff


	//   ....[110]....
        /*01fc*/ 	.word	0xffffffff


	//   ....[111]....
        /*0200*/ 	.word	0xffffffff


	//   ....[112]....
        /*0204*/ 	.word	0xffffffff


	//   ....[113]....
        /*0208*/ 	.word	0xffffffff


	//   ....[114]....
        /*020c*/ 	.word	0xffffffff


	//   ....[115]....
        /*0210*/ 	.word	0xffffffff


	//   ....[116]....
        /*0214*/ 	.word	0xffffffff


	//   ....[117]....
        /*0218*/ 	.word	0x0500000f


	//   ....[118]....
        /*021c*/ 	.word	0x0500000f


	//   ....[119]....
        /*0220*/ 	.word	0x0500000f


	//   ....[120]....
        /*0224*/ 	.word	0x0500000f


	//   ....[121]....
        /*0228*/ 	.word	0x0500000f


	//   ....[122]....
        /*022c*/ 	.word	0x0500000f


	//   ....[123]....
        /*0230*/ 	.word	0x0500000f


	//   ....[124]....
        /*0234*/ 	.word	0x0500000f


	//   ....[125]....
        /*0238*/ 	.word	0x0500000f


	//   ....[126]....
        /*023c*/ 	.word	0x0500000f


	//   ....[127]....
        /*0240*/ 	.word	0x0500000f


	//   ....[128]....
        /*0244*/ 	.word	0x0500000f


	//   ....[129]....
        /*0248*/ 	.word	0x0500000f


	//   ....[130]....
        /*024c*/ 	.word	0x0500000f


	//   ....[131]....
        /*0250*/ 	.word	0x0500000f


	//   ....[132]....
        /*0254*/ 	.word	0x0500000f


	//   ....[133]....
        /*0258*/ 	.word	0x0500000f


	//   ....[134]....
        /*025c*/ 	.word	0x0500000f


	//   ....[135]....
        /*0260*/ 	.word	0x0500000f


	//   ....[136]....
        /*0264*/ 	.word	0x0500000f


	//   ....[137]....
        /*0268*/ 	.word	0x0500000f


	//   ....[138]....
        /*026c*/ 	.word	0x0500000f


	//   ....[139]....
        /*0270*/ 	.word	0x0500000f


	//   ....[140]....
        /*0274*/ 	.word	0x0500000f


	//   ....[141]....
        /*0278*/ 	.word	0x0500000f


	//   ....[142]....
        /*027c*/ 	.word	0x0500000f


	//   ....[143]....
        /*0280*/ 	.word	0x0500000f


	//   ....[144]....
        /*0284*/ 	.word	0x0500000f


	//   ....[145]....
        /*0288*/ 	.word	0x0500000f


	//   ....[146]....
        /*028c*/ 	.word	0x0500000f


	//   ....[147]....
        /*0290*/ 	.word	0x0500000f


	//   ....[148]....
        /*0294*/ 	.word	0x0500000f


	//   ....[149]....
        /*0298*/ 	.word	0x0500000f


	//   ....[150]....
        /*029c*/ 	.word	0x0500000f


	//   ....[151]....
        /*02a0*/ 	.word	0x0500000f


	//   ....[152]....
        /*02a4*/ 	.word	0x0500000f


	//   ....[153]....
        /*02a8*/ 	.word	0x0500000f


	//   ....[154]....
        /*02ac*/ 	.word	0x0500000f


	//   ....[155]....
        /*02b0*/ 	.word	0x0500000f


	//   ....[156]....
        /*02b4*/ 	.word	0x0500000f


	//   ....[157]....
        /*02b8*/ 	.word	0x0500000f


	//   ....[158]....
        /*02bc*/ 	.word	0x0500000f


	//   ....[159]....
        /*02c0*/ 	.word	0x0500000f


	//   ....[160]....
        /*02c4*/ 	.word	0x0500000f


	//   ....[161]....
        /*02c8*/ 	.word	0x0500000f


	//   ....[162]....
        /*02cc*/ 	.word	0x0500000f


	//   ....[163]....
        /*02d0*/ 	.word	0x0500000f


	//   ....[164]....
        /*02d4*/ 	.word	0x0500000f


	//   ....[165]....
        /*02d8*/ 	.word	0x0500000f


	//   ....[166]....
        /*02dc*/ 	.word	0x0500000f


	//   ....[167]....
        /*02e0*/ 	.word	0x0500000f


	//   ....[168]....
        /*02e4*/ 	.word	0x0500000f


	//   ....[169]....
        /*02e8*/ 	.word	0x0500000f


	//   ....[170]....
        /*02ec*/ 	.word	0x0500000f


	//   ....[171]....
        /*02f0*/ 	.word	0x0500000f


	//   ....[172]....
        /*02f4*/ 	.word	0x0500000f


	//   ....[173]....
        /*02f8*/ 	.word	0x0500000f


	//   ....[174]....
        /*02fc*/ 	.word	0x0500000f


	//   ....[175]....
        /*0300*/ 	.word	0x0500000f


	//   ....[176]....
        /*0304*/ 	.word	0x0500000f


	//   ....[177]....
        /*0308*/ 	.word	0x0500000f


	//   ....[178]....
        /*030c*/ 	.word	0x0500000f


	//   ....[179]....
        /*0310*/ 	.word	0x0500000f


	//   ....[180]....
        /*0314*/ 	.word	0x0500000f


	//   ....[181]....
        /*0318*/ 	.word	0x0500000f


	//   ....[182]....
        /*031c*/ 	.word	0x0500000f


	//   ....[183]....
        /*0320*/ 	.word	0x0500000f


	//   ....[184]....
        /*0324*/ 	.word	0x0500000f


	//   ....[185]....
        /*0328*/ 	.word	0x0500000f


	//   ....[186]....
        /*032c*/ 	.word	0x0500000f


	//   ....[187]....
        /*0330*/ 	.word	0x0500000f


	//   ....[188]....
        /*0334*/ 	.word	0x0500000f


	//   ....[189]....
        /*0338*/ 	.word	0x0500000f


	//   ....[190]....
        /*033c*/ 	.word	0x0500000f


	//   ....[191]....
        /*0340*/ 	.word	0x0500000f


	//   ....[192]....
        /*0344*/ 	.word	0x0500000f


	//   ....[193]....
        /*0348*/ 	.word	0x0500000f


	//   ....[194]....
        /*034c*/ 	.word	0x0500000f


	//   ....[195]....
        /*0350*/ 	.word	0x0500000f


	//   ....[196]....
        /*0354*/ 	.word	0x0500000f


	//   ....[197]....
        /*0358*/ 	.word	0x0500000f


	//   ....[198]....
        /*035c*/ 	.word	0x0500000f


	//----- nvinfo : EIATTR_COOP_GROUP_INSTR_OFFSETS
	.align		4
.L_252:
        /*0360*/ 	.byte	0x04, 0x28
        /*0362*/ 	.short	(.L_254 - .L_253)


	//   ....[0]....
.L_253:
        /*0364*/ 	.word	0x00000070


	//   ....[1]....
        /*0368*/ 	.word	0x00000080


	//   ....[2]....
        /*036c*/ 	.word	0x000002c0


	//   ....[3]....
        /*0370*/ 	.word	0x00000420


	//   ....[4]....
        /*0374*/ 	.word	0x00000540


	//   ....[5]....
        /*0378*/ 	.word	0x000006a0


	//   ....[6]....
        /*037c*/ 	.word	0x00001170


	//   ....[7]....
        /*0380*/ 	.word	0x00001c10


	//   ....[8]....
        /*0384*/ 	.word	0x00001c50


	//   ....[9]....
        /*0388*/ 	.word	0x00002320


	//   ....[10]....
        /*038c*/ 	.word	0x00002410


	//   ....[11]....
        /*0390*/ 	.word	0x00002d70


	//   ....[12]....
        /*0394*/ 	.word	0x00002dc0


	//   ....[13]....
        /*0398*/ 	.word	0x000042a0


	//   ....[14]....
        /*039c*/ 	.word	0x000042c0


	//   ....[15]....
        /*03a0*/ 	.word	0x00004970


	//   ....[16]....
        /*03a4*/ 	.word	0x00004a60


	//   ....[17]....
        /*03a8*/ 	.word	0x000052b0


	//   ....[18]....
        /*03ac*/ 	.word	0x00005310


	//   ....[19]....
        /*03b0*/ 	.word	0x00007030


	//   ....[20]....
        /*03b4*/ 	.word	0x00007040


	//   ....[21]....
        /*03b8*/ 	.word	0x00007080


	//   ....[22]....
        /*03bc*/ 	.word	0x00007090


	//   ....[23]....
        /*03c0*/ 	.word	0x00008520


	//   ....[24]....
        /*03c4*/ 	.word	0x00008550


	//   ....[25]....
        /*03c8*/ 	.word	0x00008620


	//   ....[26]....
        /*03cc*/ 	.word	0x00008630


	//   ....[27]....
        /*03d0*/ 	.word	0x000095c0


	//   ....[28]....
        /*03d4*/ 	.word	0x00009600


	//   ....[29]....
        /*03d8*/ 	.word	0x00009640


	//   ....[30]....
        /*03dc*/ 	.word	0x00009680


	//   ....[31]....
        /*03e0*/ 	.word	0x000096c0


	//   ....[32]....
        /*03e4*/ 	.word	0x000096d0


	//   ....[33]....
        /*03e8*/ 	.word	0x00009d20


	//   ....[34]....
        /*03ec*/ 	.word	0x00009d30


	//   ....[35]....
        /*03f0*/ 	.word	0x0000a760


	//   ....[36]....
        /*03f4*/ 	.word	0x0000b940


	//   ....[37]....
        /*03f8*/ 	.word	0x0000b970


	//   ....[38]....
        /*03fc*/ 	.word	0x0000b980


	//   ....[39]....
        /*0400*/ 	.word	0x0000b990


	//   ....[40]....
        /*0404*/ 	.word	0x0000b9a0


	//   ....[41]....
        /*0408*/ 	.word	0x0000b9b0


	//   ....[42]....
        /*040c*/ 	.word	0x0000b9c0


	//   ....[43]....
        /*0410*/ 	.word	0x0000b9e0


	//   ....[44]....
        /*0414*/ 	.word	0x0000ba50


	//   ....[45]....
        /*0418*/ 	.word	0x0000ba80


	//   ....[46]....
        /*041c*/ 	.word	0x0000bb40


	//   ....[47]....
        /*0420*/ 	.word	0x0000bb70


	//   ....[48]....
        /*0424*/ 	.word	0x0000bbb0


	//   ....[49]....
        /*0428*/ 	.word	0x0000bbc0


	//   ....[50]....
        /*042c*/ 	.word	0x0000bc00


	//   ....[51]....
        /*0430*/ 	.word	0x0000bc30


	//   ....[52]....
        /*0434*/ 	.word	0x0000c2c0


	//   ....[53]....
        /*0438*/ 	.word	0x0000c2f0


	//   ....[54]....
        /*043c*/ 	.word	0x0000c320


	//   ....[55]....
        /*0440*/ 	.word	0x0000c350


	//   ....[56]....
        /*0444*/ 	.word	0x0000c370


	//   ....[57]....
        /*0448*/ 	.word	0x0000c3f0


	//   ....[58]....
        /*044c*/ 	.word	0x0000c420


	//   ....[59]....
        /*0450*/ 	.word	0x0000c430


	//   ....[60]....
        /*0454*/ 	.word	0x0000c510


	//   ....[61]....
        /*0458*/ 	.word	0x0000c530


	//   ....[62]....
        /*045c*/ 	.word	0x0000c540


	//   ....[63]....
        /*0460*/ 	.word	0x0000c590


	//   ....[64]....
        /*0464*/ 	.word	0x0000c630


	//   ....[65]....
        /*0468*/ 	.word	0x0000c650


	//   ....[66]....
        /*046c*/ 	.word	0x0000c660


	//   ....[67]....
        /*0470*/ 	.word	0x0000c6a0


	//   ....[68]....
        /*0474*/ 	.word	0x0000cdb0


	//   ....[69]....
        /*0478*/ 	.word	0x0000cde0


	//   ....[70]....
        /*047c*/ 	.word	0x0000cdf0


	//   ....[71]....
        /*0480*/ 	.word	0x0000ce00


	//   ....[72]....
        /*0484*/ 	.word	0x0000ce30


	//   ....[73]....
        /*0488*/ 	.word	0x0000ce70


	//   ....[74]....
        /*048c*/ 	.word	0x0000ce80


	//   ....[75]....
        /*0490*/ 	.word	0x0000cea0


	//   ....[76]....
        /*0494*/ 	.word	0x0000cf00


	//   ....[77]....
        /*0498*/ 	.word	0x0000cf10


	//   ....[78]....
        /*049c*/ 	.word	0x0000cf30


	//   ....[79]....
        /*04a0*/ 	.word	0x0000cf90


	//   ....[80]....
        /*04a4*/ 	.word	0x0000cfb0


	//   ....[81]....
        /*04a8*/ 	.word	0x0000cfc0


	//   ....[82]....
        /*04ac*/ 	.word	0x0000cff0


	//   ....[83]....
        /*04b0*/ 	.word	0x0000d000


	//   ....[84]....
        /*04b4*/ 	.word	0x0000d280


	//   ....[85]....
        /*04b8*/ 	.word	0x0000d2a0


	//   ....[86]....
        /*04bc*/ 	.word	0x0000d2b0


	//   ....[87]....
        /*04c0*/ 	.word	0x0000d2d0


	//   ....[88]....
        /*04c4*/ 	.word	0x0000d340


	//   ....[89]....
        /*04c8*/ 	.word	0x0000d370


	//   ....[90]....
        /*04cc*/ 	.word	0x0000d3c0


	//   ....[91]....
        /*04d0*/ 	.word	0x0000d3f0


	//   ....[92]....
        /*04d4*/ 	.word	0x0000d440


	//   ....[93]....
        /*04d8*/ 	.word	0x0000d470


	//   ....[94]....
        /*04dc*/ 	.word	0x0000d4c0


	//   ....[95]....
        /*04e0*/ 	.word	0x0000d4f0


	//   ....[96]....
        /*04e4*/ 	.word	0x0000d540


	//   ....[97]....
        /*04e8*/ 	.word	0x0000d570


	//   ....[98]....
        /*04ec*/ 	.word	0x0000d5c0


	//   ....[99]....
        /*04f0*/ 	.word	0x0000d5f0


	//   ....[100]....
        /*04f4*/ 	.word	0x0000da50


	//   ....[101]....
        /*04f8*/ 	.word	0x0000da80


	//   ....[102]....
        /*04fc*/ 	.word	0x0000dab0


	//   ....[103]....
        /*0500*/ 	.word	0x0000dae0


	//   ....[104]....
        /*0504*/ 	.word	0x0000db10


	//   ....[105]....
        /*0508*/ 	.word	0x0000db20


	//   ....[106]....
        /*050c*/ 	.word	0x0000db40


	//   ....[107]....
        /*0510*/ 	.word	0x0000db60


	//   ....[108]....
        /*0514*/ 	.word	0x0000db80


	//   ....[109]....
        /*0518*/ 	.word	0x0000dba0


	//   ....[110]....
        /*051c*/ 	.word	0x0000dc20


	//   ....[111]....
        /*0520*/ 	.word	0x0000dc40


	//   ....[112]....
        /*0524*/ 	.word	0x0000dc70


	//   ....[113]....
        /*0528*/ 	.word	0x0000dc90


	//   ....[114]....
        /*052c*/ 	.word	0x0000de40


	//   ....[115]....
        /*0530*/ 	.word	0x0000de50


	//   ....[116]....
        /*0534*/ 	.word	0x0000e0b0


	//   ....[117]....
        /*0538*/ 	.word	0x0000e610


	//   ....[118]....
        /*053c*/ 	.word	0x0000e700


	//   ....[119]....
        /*0540*/ 	.word	0x0000e7a0


	//   ....[120]....
        /*0544*/ 	.word	0x0000e800


	//   ....[121]....
        /*0548*/ 	.word	0x0000e8d0


	//   ....[122]....
        /*054c*/ 	.word	0x0000e940


	//   ....[123]....
        /*0550*/ 	.word	0x0000ea00


	//   ....[124]....
        /*0554*/ 	.word	0x0000ea70


	//   ....[125]....
        /*0558*/ 	.word	0x0000eb50


	//   ....[126]....
        /*055c*/ 	.word	0x0000ebd0


	//   ....[127]....
        /*0560*/ 	.word	0x0000eca0


	//   ....[128]....
        /*0564*/ 	.word	0x0000ed20


	//   ....[129]....
        /*0568*/ 	.word	0x0000ede0


	//   ....[130]....
        /*056c*/ 	.word	0x0000ee50


	//   ....[131]....
        /*0570*/ 	.word	0x0000ef30


	//   ....[132]....
        /*0574*/ 	.word	0x0000efb0


	//   ....[133]....
        /*0578*/ 	.word	0x0000f070


	//   ....[134]....
        /*057c*/ 	.word	0x0000f100


	//   ....[135]....
        /*0580*/ 	.word	0x0000f170


	//   ....[136]....
        /*0584*/ 	.word	0x0000f210


	//   ....[137]....
        /*0588*/ 	.word	0x0000f2e0


	//   ....[138]....
        /*058c*/ 	.word	0x0000f350


	//   ....[139]....
        /*0590*/ 	.word	0x0000f440


	//   ....[140]....
        /*0594*/ 	.word	0x0000f4a0


	//   ....[141]....
        /*0598*/ 	.word	0x0000f570


	//   ....[142]....
        /*059c*/ 	.word	0x0000f5e0


	//   ....[143]....
        /*05a0*/ 	.word	0x0000f6d0


	//   ....[144]....
        /*05a4*/ 	.word	0x0000f730


	//   ....[145]....
        /*05a8*/ 	.word	0x0000f7f0


	//   ....[146]....
        /*05ac*/ 	.word	0x0000f870


	//   ....[147]....
        /*05b0*/ 	.word	0x0000f940


	//   ....[148]....
        /*05b4*/ 	.word	0x0000f9b0


	//   ....[149]....
        /*05b8*/ 	.word	0x0000fa60


	//   ....[150]....
        /*05bc*/ 	.word	0x0000fba0


	//   ....[151]....
        /*05c0*/ 	.word	0x0000fc50


	//   ....[152]....
        /*05c4*/ 	.word	0x0000fd20


	//   ....[153]....
        /*05c8*/ 	.word	0x0000fd70


	//   ....[154]....
        /*05cc*/ 	.word	0x0000fe50


	//   ....[155]....
        /*05d0*/ 	.word	0x0000fea0


	//   ....[156]....
        /*05d4*/ 	.word	0x0000ff70


	//   ....[157]....
        /*05d8*/ 	.word	0x0000ffc0


	//   ....[158]....
        /*05dc*/ 	.word	0x000100a0


	//   ....[159]....
        /*05e0*/ 	.word	0x000100f0


	//   ....[160]....
        /*05e4*/ 	.word	0x000101d0


	//   ....[161]....
        /*05e8*/ 	.word	0x00010220


	//   ....[162]....
        /*05ec*/ 	.word	0x000102f0


	//   ....[163]....
        /*05f0*/ 	.word	0x00010340


	//   ....[164]....
        /*05f4*/ 	.word	0x00010420


	//   ....[165]....
        /*05f8*/ 	.word	0x00010470


	//   ....[166]....
        /*05fc*/ 	.word	0x00010560


	//   ....[167]....
        /*0600*/ 	.word	0x00010600


	//   ....[168]....
        /*0604*/ 	.word	0x00010660


	//   ....[169]....
        /*0608*/ 	.word	0x00010720


	//   ....[170]....
        /*060c*/ 	.word	0x000107c0


	//   ....[171]....
        /*0610*/ 	.word	0x00010880


	//   ....[172]....
        /*0614*/ 	.word	0x00010920


	//   ....[173]....
        /*0618*/ 	.word	0x000109e0


	//   ....[174]....
        /*061c*/ 	.word	0x00010a80


	//   ....[175]....
        /*0620*/ 	.word	0x00010b40


	//   ....[176]....
        /*0624*/ 	.word	0x00010be0


	//   ....[177]....
        /*0628*/ 	.word	0x00010ca0


	//   ....[178]....
        /*062c*/ 	.word	0x00010d40


	//   ....[179]....
        /*0630*/ 	.word	0x00010e00


	//   ....[180]....
        /*0634*/ 	.word	0x00010ea0


	//   ....[181]....
        /*0638*/ 	.word	0x00010f60


	//   ....[182]....
        /*063c*/ 	.word	0x00011080


	//   ....[183]....
        /*0640*/ 	.word	0x00011120


	//   ....[184]....
        /*0644*/ 	.word	0x000111d0


	//   ....[185]....
        /*0648*/ 	.word	0x000112a0


	//   ....[186]....
        /*064c*/ 	.word	0x00011310


	//   ....[187]....
        /*0650*/ 	.word	0x000113e0


	//   ....[188]....
        /*0654*/ 	.word	0x00011450


	//   ....[189]....
        /*0658*/ 	.word	0x00011530


	//   ....[190]....
        /*065c*/ 	.word	0x000115a0


	//   ....[191]....
        /*0660*/ 	.word	0x00011680


	//   ....[192]....
        /*0664*/ 	.word	0x00011700


	//   ....[193]....
        /*0668*/ 	.word	0x000117e0


	//   ....[194]....
        /*066c*/ 	.word	0x00011850


	//   ....[195]....
        /*0670*/ 	.word	0x00011920


	//   ....[196]....
        /*0674*/ 	.word	0x00011990


	//   ....[197]....
        /*0678*/ 	.word	0x00011a50


	//   ....[198]....
        /*067c*/ 	.word	0x00011b30


	//----- nvinfo : EIATTR_REG_RECONFIG
	.align		4
.L_254:
        /*0680*/ 	.byte	0x01, 0x54
	.zero		2


	//----- nvinfo : EIATTR_SYSCALL_OFFSETS
	.align		4
        /*0684*/ 	.byte	0x04, 0x46
        /*0686*/ 	.short	(.L_256 - .L_255)


	//   ....[0]....
.L_255:
        /*0688*/ 	.word	0x00001330


	//   ....[1]....
        /*068c*/ 	.word	0x0000af80


	//   ....[2]....
        /*0690*/ 	.word	0x0000b0c0


	//   ....[3]....
        /*0694*/ 	.word	0x0000b1b0


	//   ....[4]....
        /*0698*/ 	.word	0x0000c000


	//----- nvinfo : EIATTR_MBARRIER_INSTR_OFFSETS
	.align		4
.L_256:
        /*069c*/ 	.byte	0x04, 0x39
        /*069e*/ 	.short	(.L_258 - .L_257)


	//   ....[0]....
.L_257:
        /*06a0*/ 	.word	0x00000170
        /*06a4*/ 	.word	0x000000ff
        /*06a8*/ 	.word	0x00028800
        /*06ac*/ 	.short	0x0100
        /*06ae*/ 	.byte	0x08
	.zero		1


	//   ....[1]....
        /*06b0*/ 	.word	0x00000180
        /*06b4*/ 	.word	0x000000ff
        /*06b8*/ 	.word	0x00028820
        /*06bc*/ 	.short	0x0100
        /*06be*/ 	.byte	0x08
	.zero		1


	//   ....[2]....
        /*06c0*/ 	.word	0x00000270
        /*06c4*/ 	.word	0x000000ff
        /*06c8*/ 	.word	0x00028830
        /*06cc*/ 	.short	0x0100
        /*06ce*/ 	.byte	0x08
	.zero		1


	//   ....[3]....
        /*06d0*/ 	.word	0x00000280
        /*06d4*/ 	.word	0x000000ff
        /*06d8*/ 	.word	0x00028840
        /*06dc*/ 	.short	0x0100
        /*06de*/ 	.byte	0x08
	.zero		1


	//   ....[4]....
        /*06e0*/ 	.word	0x00000290
        /*06e4*/ 	.word	0x000000ff
        /*06e8*/ 	.word	0x00028838
        /*06ec*/ 	.short	0x0100
        /*06ee*/ 	.byte	0x08
	.zero		1


	//   ....[5]....
        /*06f0*/ 	.word	0x000002a0
        /*06f4*/ 	.word	0x000000ff
        /*06f8*/ 	.word	0x00028848
        /*06fc*/ 	.short	0x0100
        /*06fe*/ 	.byte	0x08
	.zero		1


	//   ....[6]....
        /*0700*/ 	.word	0x000003d0
        /*0704*/ 	.word	0x000000ff
        /*0708*/ 	.word	0x00028850
        /*070c*/ 	.short	0x0100
        /*070e*/ 	.byte	0x08
	.zero		1


	//   ....[7]....
        /*0710*/ 	.word	0x000003e0
        /*0714*/ 	.word	0x000000ff
        /*0718*/ 	.word	0x00028860
        /*071c*/ 	.short	0x0100
        /*071e*/ 	.byte	0x08
	.zero		1


	//   ....[8]....
        /*0720*/ 	.word	0x000003f0
        /*0724*/ 	.word	0x000000ff
        /*0728*/ 	.word	0x00028858
        /*072c*/ 	.short	0x0100
        /*072e*/ 	.byte	0x08
	.zero		1


	//   ....[9]....
        /*0730*/ 	.word	0x00000400
        /*0734*/ 	.word	0x000000ff
        /*0738*/ 	.word	0x00028868
        /*073c*/ 	.short	0x0100
        /*073e*/ 	.byte	0x08
	.zero		1


	//   ....[10]....
        /*0740*/ 	.word	0x000004f0
        /*0744*/ 	.word	0x000000ff
        /*0748*/ 	.word	0x00028870
        /*074c*/ 	.short	0x0100
        /*074e*/ 	.byte	0x06
	.zero		1


	//   ....[11]....
        /*0750*/ 	.word	0x00000500
        /*0754*/ 	.word	0x000000ff
        /*0758*/ 	.word	0x00028880
        /*075c*/ 	.short	0x0100
        /*075e*/ 	.byte	0x06
	.zero		1


	//   ....[12]....
        /*0760*/ 	.word	0x00000510
        /*0764*/ 	.word	0x000000ff
        /*0768*/ 	.word	0x00028878
        /*076c*/ 	.short	0x0100
        /*076e*/ 	.byte	0x06
	.zero		1


	//   ....[13]....
        /*0770*/ 	.word	0x00000520
        /*0774*/ 	.word	0x000000ff
        /*0778*/ 	.word	0x00028888
        /*077c*/ 	.short	0x0100
        /*077e*/ 	.byte	0x06
	.zero		1


	//   ....[14]....
        /*0780*/ 	.word	0x00000650
        /*0784*/ 	.word	0x000000ff
        /*0788*/ 	.word	0x00028890
        /*078c*/ 	.short	0x0100
        /*078e*/ 	.byte	0x08
	.zero		1


	//   ....[15]....
        /*0790*/ 	.word	0x00000660
        /*0794*/ 	.word	0x000000ff
        /*0798*/ 	.word	0x000288a0
        /*079c*/ 	.short	0x0100
        /*079e*/ 	.byte	0x08
	.zero		1


	//   ....[16]....
        /*07a0*/ 	.word	0x00000670
        /*07a4*/ 	.word	0x000000ff
        /*07a8*/ 	.word	0x00028898
        /*07ac*/ 	.short	0x0100
        /*07ae*/ 	.byte	0x08
	.zero		1


	//   ....[17]....
        /*07b0*/ 	.word	0x00000680
        /*07b4*/ 	.word	0x000000ff
        /*07b8*/ 	.word	0x000288a8
        /*07bc*/ 	.short	0x0100
        /*07be*/ 	.byte	0x08
	.zero		1


	//   ....[18]....
        /*07c0*/ 	.word	0x000007c0
        /*07c4*/ 	.word	0x000000ff
        /*07c8*/ 	.word	0x000288b0
        /*07cc*/ 	.short	0x0100
        /*07ce*/ 	.byte	0x08
	.zero		1


	//   ....[19]....
        /*07d0*/ 	.word	0x000007d0
        /*07d4*/ 	.word	0x000000ff
        /*07d8*/ 	.word	0x000288c0
        /*07dc*/ 	.short	0x0100
        /*07de*/ 	.byte	0x08
	.zero		1


	//   ....[20]....
        /*07e0*/ 	.word	0x000007e0
        /*07e4*/ 	.word	0x000000ff
        /*07e8*/ 	.word	0x000288b8
        /*07ec*/ 	.short	0x0100
        /*07ee*/ 	.byte	0x08
	.zero		1


	//   ....[21]....
        /*07f0*/ 	.word	0x000007f0
        /*07f4*/ 	.word	0x000000ff
        /*07f8*/ 	.word	0x000288c8
        /*07fc*/ 	.short	0x0100
        /*07fe*/ 	.byte	0x08
	.zero		1


	//   ....[22]....
        /*0800*/ 	.word	0x00001350
        /*0804*/ 	.word	0x000000ff
        /*0808*/ 	.word	0x00028800
        /*080c*/ 	.short	0x010a
        /*080e*/ 	.byte	0x29
	.zero		1


	//   ....[23]....
        /*0810*/ 	.word	0x000013c0
        /*0814*/ 	.word	0x000000ff
        /*0818*/ 	.word	0x00028830
        /*081c*/ 	.short	0x010a
        /*081e*/ 	.byte	0x29
	.zero		1


	//   ....[24]....
        /*0820*/ 	.word	0x00001420
        /*0824*/ 	.word	0x000000ff
        /*0828*/ 	.word	0x00028830
        /*082c*/ 	.short	0x010a
        /*082e*/ 	.byte	0x29
	.zero		1


	//   ....[25]....
        /*0830*/ 	.word	0x00001a90
        /*0834*/ 	.word	0x000000ff
        /*0838*/ 	.word	0x00000000
        /*083c*/ 	.short	0x0101
        /*083e*/ 	.byte	0x06
	.zero		1


	//   ....[26]....
        /*0840*/ 	.word	0x00003ad0
        /*0844*/ 	.word	0x000000ff
        /*0848*/ 	.word	0x00028830
        /*084c*/ 	.short	0x010a
        /*084e*/ 	.byte	0x04
	.zero		1


	//   ....[27]....
        /*0850*/ 	.word	0x00003b10
        /*0854*/ 	.word	0x000000ff
        /*0858*/ 	.word	0x00028830
        /*085c*/ 	.short	0x010a
        /*085e*/ 	.byte	0x04
	.zero		1


	//   ....[28]....
        /*0860*/ 	.word	0x00003e80
        /*0864*/ 	.word	0x000000ff
        /*0868*/ 	.word	0x00028850
        /*086c*/ 	.short	0x010a
        /*086e*/ 	.byte	0x04
	.zero		1


	//   ....[29]....
        /*0870*/ 	.word	0x00003ec0
        /*0874*/ 	.word	0x000000ff
        /*0878*/ 	.word	0x00028850
        /*087c*/ 	.short	0x010a
        /*087e*/ 	.byte	0x04
	.zero		1


	//   ....[30]....
        /*0880*/ 	.word	0x00004320
        /*0884*/ 	.word	0x000000ff
        /*0888*/ 	.word	0x00000000
        /*088c*/ 	.short	0x0101
        /*088e*/ 	.byte	0x04
	.zero		1


	//   ....[31]....
        /*0890*/ 	.word	0x00005e10
        /*0894*/ 	.word	0x000000ff
        /*0898*/ 	.word	0x00000000
        /*089c*/ 	.short	0x0101
        /*089e*/ 	.byte	0x04
	.zero		1


	//   ....[32]....
        /*08a0*/ 	.word	0x00006510
        /*08a4*/ 	.word	0x000000ff
        /*08a8*/ 	.word	0x00028830
        /*08ac*/ 	.short	0x010a
        /*08ae*/ 	.byte	0x04
	.zero		1


	//   ....[33]....
        /*08b0*/ 	.word	0x00006550
        /*08b4*/ 	.word	0x000000ff
        /*08b8*/ 	.word	0x00028830
        /*08bc*/ 	.short	0x010a
        /*08be*/ 	.byte	0x04
	.zero		1


	//   ....[34]....
        /*08c0*/ 	.word	0x00006880
        /*08c4*/ 	.word	0x000000ff
        /*08c8*/ 	.word	0x00028850
        /*08cc*/ 	.short	0x010a
        /*08ce*/ 	.byte	0x04
	.zero		1


	//   ....[35]....
        /*08d0*/ 	.word	0x000068c0
        /*08d4*/ 	.word	0x000000ff
        /*08d8*/ 	.word	0x00028850
        /*08dc*/ 	.short	0x010a
        /*08de*/ 	.byte	0x04
	.zero		1


	//   ....[36]....
        /*08e0*/ 	.word	0x00006cc0
        /*08e4*/ 	.word	0x000000ff
        /*08e8*/ 	.word	0x00000000
        /*08ec*/ 	.short	0x0101
        /*08ee*/ 	.byte	0x04
	.zero		1


	//   ....[37]....
        /*08f0*/ 	.word	0x00007e90
        /*08f4*/ 	.word	0x000000ff
        /*08f8*/ 	.word	0x00000000
        /*08fc*/ 	.short	0x0101
        /*08fe*/ 	.byte	0x04
	.zero		1


	//   ....[38]....
        /*0900*/ 	.word	0x00008490
        /*0904*/ 	.word	0x000000ff
        /*0908*/ 	.word	0x00028850
        /*090c*/ 	.short	0x010a
        /*090e*/ 	.byte	0x05
	.zero		1


	//   ....[39]....
        /*0910*/ 	.word	0x000084d0
        /*0914*/ 	.word	0x000000ff
        /*0918*/ 	.word	0x00028850
        /*091c*/ 	.short	0x010a
        /*091e*/ 	.byte	0x05
	.zero		1


	//   ....[40]....
        /*0920*/ 	.word	0x00008aa0
        /*0924*/ 	.word	0x000000ff
        /*0928*/ 	.word	0x00000000
        /*092c*/ 	.short	0x0101
        /*092e*/ 	.byte	0x04
	.zero		1


	//   ....[41]....
        /*0930*/ 	.word	0x000096e0
        /*0934*/ 	.word	0x000000ff
        /*0938*/ 	.word	0x00000000
        /*093c*/ 	.short	0x0101
        /*093e*/ 	.byte	0x04
	.zero		1


	//   ....[42]....
        /*0940*/ 	.word	0x0000b670
        /*0944*/ 	.word	0x000000ff
        /*0948*/ 	.word	0x00028840
        /*094c*/ 	.short	0x010a
        /*094e*/ 	.byte	0x2f
	.zero		1


	//   ....[43]....
        /*0950*/ 	.word	0x0000bdc0
        /*0954*/ 	.word	0x000000ff
        /*0958*/ 	.word	0x00028830
        /*095c*/ 	.short	0x0107
        /*095e*/ 	.byte	0x2f
	.zero		1


	//   ....[44]....
        /*0960*/ 	.word	0x0000be30
        /*0964*/ 	.word	0x000000ff
        /*0968*/ 	.word	0x00028830
        /*096c*/ 	.short	0x0101
        /*096e*/ 	.byte	0x2f
	.zero		1


	//   ....[45]....
        /*0970*/ 	.word	0x0000c7f0
        /*0974*/ 	.word	0x000000ff
        /*0978*/ 	.word	0x00028800
        /*097c*/ 	.short	0x0107
        /*097e*/ 	.byte	0x2f
	.zero		1


	//   ....[46]....
        /*0980*/ 	.word	0x0000c830
        /*0984*/ 	.word	0x000000ff
        /*0988*/ 	.word	0x00028800
        /*098c*/ 	.short	0x0101
        /*098e*/ 	.byte	0x2f
	.zero		1


	//   ....[47]....
        /*0990*/ 	.word	0x0000c860
        /*0994*/ 	.word	0x000000ff
        /*0998*/ 	.word	0x00028820
        /*099c*/ 	.short	0x010a
        /*099e*/ 	.byte	0x2f
	.zero		1


	//   ....[48]....
        /*09a0*/ 	.word	0x0000cbb0
        /*09a4*/ 	.word	0x00000022
        /*09a8*/ 	.word	0x00028840
        /*09ac*/ 	.short	0x010a
        /*09ae*/ 	.byte	0x3f
	.zero		1


	//   ....[49]....
        /*09b0*/ 	.word	0x0000d110
        /*09b4*/ 	.word	0x00000022
        /*09b8*/ 	.word	0x00028830
        /*09bc*/ 	.short	0x0107
        /*09be*/ 	.byte	0x3f
	.zero		1


	//   ....[50]....
        /*09c0*/ 	.word	0x0000d1c0
        /*09c4*/ 	.word	0x00000022
        /*09c8*/ 	.word	0x00028830
        /*09cc*/ 	.short	0x0101
        /*09ce*/ 	.byte	0x3f
	.zero		1


	//   ....[51]....
        /*09d0*/ 	.word	0x0000d220
        /*09d4*/ 	.word	0x00000000
        /*09d8*/ 	.word	0x00028860
        /*09dc*/ 	.short	0x010a
        /*09de*/ 	.byte	0x3f
	.zero		1


	//   ....[52]....
        /*09e0*/ 	.word	0x0000d770
        /*09e4*/ 	.word	0x00000000
        /*09e8*/ 	.word	0x00028850
        /*09ec*/ 	.short	0x0107
        /*09ee*/ 	.byte	0x3f
	.zero		1


	//   ....[53]....
        /*09f0*/ 	.word	0x0000d870
        /*09f4*/ 	.word	0x00000000
        /*09f8*/ 	.word	0x00028850
        /*09fc*/ 	.short	0x0101
        /*09fe*/ 	.byte	0x3f
	.zero		1


	//   ....[54]....
        /*0a00*/ 	.word	0x0000d9f0
        /*0a04*/ 	.word	0x00000000
        /*0a08*/ 	.word	0x00028860
        /*0a0c*/ 	.short	0x010a
        /*0a0e*/ 	.byte	0x3f
	.zero		1


	//   ....[55]....
        /*0a10*/ 	.word	0x0000df20
        /*0a14*/ 	.word	0x00000000
        /*0a18*/ 	.word	0x00028850
        /*0a1c*/ 	.short	0x0107
        /*0a1e*/ 	.byte	0x3f
	.zero		1


	//   ....[56]....
        /*0a20*/ 	.word	0x0000dfd0
        /*0a24*/ 	.word	0x00000000
        /*0a28*/ 	.word	0x00028850
        /*0a2c*/ 	.short	0x0101
        /*0a2e*/ 	.byte	0x3f
	.zero		1


	//   ....[57]....
        /*0a30*/ 	.word	0x0000e070
        /*0a34*/ 	.word	0x00000007
        /*0a38*/ 	.word	0x00028820
        /*0a3c*/ 	.short	0x010a
        /*0a3e*/ 	.byte	0x3f
	.zero		1


	//   ....[58]....
        /*0a40*/ 	.word	0x0000e1a0
        /*0a44*/ 	.word	0x00000005
        /*0a48*/ 	.word	0x00028840
        /*0a4c*/ 	.short	0x010a
        /*0a4e*/ 	.byte	0x3f
	.zero		1


	//   ....[59]....
        /*0a50*/ 	.word	0x0000e240
        /*0a54*/ 	.word	0x00000007
        /*0a58*/ 	.word	0x00028840
        /*0a5c*/ 	.short	0x010a
        /*0a5e*/ 	.byte	0x3f
	.zero		1


	//   ....[60]....
        /*0a60*/ 	.word	0x0000e280
        /*0a64*/ 	.word	0x00000005
        /*0a68*/ 	.word	0x00028860
        /*0a6c*/ 	.short	0x010a
        /*0a6e*/ 	.byte	0x3f
	.zero		1


	//   ....[61]....
        /*0a70*/ 	.word	0x0000e2c0
        /*0a74*/ 	.word	0x00000007
        /*0a78*/ 	.word	0x00028860
        /*0a7c*/ 	.short	0x010a
        /*0a7e*/ 	.byte	0x3f
	.zero		1


	//   ....[62]....
        /*0a80*/ 	.word	0x0000e330
        /*0a84*/ 	.word	0x00000003
        /*0a88*/ 	.word	0x00028800
        /*0a8c*/ 	.short	0x010a
        /*0a8e*/ 	.byte	0x3f
	.zero		1


	//   ....[63]....
        /*0a90*/ 	.word	0x0000e390
        /*0a94*/ 	.word	0x00000003
        /*0a98*/ 	.word	0x00028830
        /*0a9c*/ 	.short	0x010a
        /*0a9e*/ 	.byte	0x3f
	.zero		1


	//   ....[64]....
        /*0aa0*/ 	.word	0x0000e3f0
        /*0aa4*/ 	.word	0x00000007
        /*0aa8*/ 	.word	0x00028830
        /*0aac*/ 	.short	0x010a
        /*0aae*/ 	.byte	0x3f
	.zero		1


	//   ....[65]....
        /*0ab0*/ 	.word	0x0000e450
        /*0ab4*/ 	.word	0x00000007
        /*0ab8*/ 	.word	0x00028850
        /*0abc*/ 	.short	0x010a
        /*0abe*/ 	.byte	0x3f
	.zero		1


	//   ....[66]....
        /*0ac0*/ 	.word	0x0000e4b0
        /*0ac4*/ 	.word	0x00000007
        /*0ac8*/ 	.word	0x00028830
        /*0acc*/ 	.short	0x010a
        /*0ace*/ 	.byte	0x3f
	.zero		1


	//   ....[67]....
        /*0ad0*/ 	.word	0x0000e510
        /*0ad4*/ 	.word	0x00000007
        /*0ad8*/ 	.word	0x00028850
        /*0adc*/ 	.short	0x010a
        /*0ade*/ 	.byte	0x3f
	.zero		1


	//   ....[68]....
        /*0ae0*/ 	.word	0x0000e570
        /*0ae4*/ 	.word	0x00000003
        /*0ae8*/ 	.word	0x00028850
        /*0aec*/ 	.short	0x010a
        /*0aee*/ 	.byte	0x3f
	.zero		1


	//   ....[69]....
        /*0af0*/ 	.word	0x0000e650
        /*0af4*/ 	.word	0x0000000a
        /*0af8*/ 	.word	0x00028840
        /*0afc*/ 	.short	0x010a
        /*0afe*/ 	.byte	0x3f
	.zero		1


	//   ....[70]....
        /*0b00*/ 	.word	0x0000faa0
        /*0b04*/ 	.word	0x00000003
        /*0b08*/ 	.word	0x00028820
        /*0b0c*/ 	.short	0x010a
        /*0b0e*/ 	.byte	0x3f
	.zero		1


	//   ....[71]....
        /*0b10*/ 	.word	0x0000faf0
        /*0b14*/ 	.word	0x00000022
        /*0b18*/ 	.word	0x00028840
        /*0b1c*/ 	.short	0x010a
        /*0b1e*/ 	.byte	0x3f
	.zero		1


	//   ....[72]....
        /*0b20*/ 	.word	0x000104b0
        /*0b24*/ 	.word	0x00000000
        /*0b28*/ 	.word	0x00028860
        /*0b2c*/ 	.short	0x010a
        /*0b2e*/ 	.byte	0x3f
	.zero		1


	//   ....[73]....
        /*0b30*/ 	.word	0x00010fd0
        /*0b34*/ 	.word	0x00000000
        /*0b38*/ 	.word	0x00028860
        /*0b3c*/ 	.short	0x010a
        /*0b3e*/ 	.byte	0x3f
	.zero		1


	//   ....[74]....
        /*0b40*/ 	.word	0x00011a80
        /*0b44*/ 	.word	0x00000007
        /*0b48*/ 	.word	0x00028820
        /*0b4c*/ 	.short	0x010a
        /*0b4e*/ 	.byte	0x3f
	.zero		1


	//   ....[75]....
        /*0b50*/ 	.word	0x00011bf0
        /*0b54*/ 	.word	0x00000005
        /*0b58*/ 	.word	0x00028840
        /*0b5c*/ 	.short	0x010a
        /*0b5e*/ 	.byte	0x3f
	.zero		1


	//   ....[76]....
        /*0b60*/ 	.word	0x00011c40
        /*0b64*/ 	.word	0x00000007
        /*0b68*/ 	.word	0x00028840
        /*0b6c*/ 	.short	0x010a
        /*0b6e*/ 	.byte	0x3f
	.zero		1


	//   ....[77]....
        /*0b70*/ 	.word	0x00011c90
        /*0b74*/ 	.word	0x00000005
        /*0b78*/ 	.word	0x00028860
        /*0b7c*/ 	.short	0x010a
        /*0b7e*/ 	.byte	0x3f
	.zero		1


	//----- nvinfo : EIATTR_NUM_MBARRIERS
	.align		4
.L_258:
        /*0b80*/ 	.byte	0x03, 0x38
        /*0b82*/ 	.short	0x0016


	//----- nvinfo : EIATTR_EXIT_INSTR_OFFSETS
	.align		4
        /*0b84*/ 	.byte	0x04, 0x1c
        /*0b86*/ 	.short	(.L_260 - .L_259)


	//   ....[0]....
.L_259:
        /*0b88*/ 	.word	0x0000e310


	//----- nvinfo : EIATTR_MAX_THREADS
	.align		4
.L_260:
        /*0b8c*/ 	.byte	0x04, 0x05
        /*0b8e*/ 	.short	(.L_262 - .L_261)
.L_261:
        /*0b90*/ 	.word	0x00000180
        /*0b94*/ 	.word	0x00000001
        /*0b98*/ 	.word	0x00000001


	//----- nvinfo : EIATTR_CRS_STACK_SIZE
	.align		4
.L_262:
        /*0b9c*/ 	.byte	0x04, 0x1e
        /*0b9e*/ 	.short	(.L_264 - .L_263)
.L_263:
        /*0ba0*/ 	.word	0x00000000


	//----- nvinfo : EIATTR_CBANK_PARAM_SIZE
	.align		4
.L_264:
        /*0ba4*/ 	.byte	0x03, 0x19
        /*0ba6*/ 	.short	0x0a70


	//----- nvinfo : EIATTR_PARAM_CBANK
	.align		4
        /*0ba8*/ 	.byte	0x04, 0x0a
        /*0baa*/ 	.short	(.L_266 - .L_265)
	.align		4
.L_265:
        /*0bac*/ 	.word	index@(.nv.constant0._ZN7cutlass13device_kernelIN5flash11enable_sm90INS1_16FlashAttnFwdSm90INS1_25CollectiveMainloopFwdSm90ILi2EN4cute5tupleIJNS5_1CILi1EEES8_S8_EEENS6_IJNS7_ILi128EEESA_SA_EEELi128ENS_10bfloat16_tEfNS_4arch4Sm90ELb1ELb0ELb0ELb0ELb1ELb0ELb0ELb1ELb1ELb1ELb1ELb0EEENS1_21CollectiveEpilogueFwdISB_S9_SC_SE_Li256ELb0ELb1ELb1ELb0EEENS1_19SingleTileSchedulerILb0ELb1ELb1ELi128EEEEEEEEEvNT_6ParamsE)
        /*0bb0*/ 	.short	0x0210
        /*0bb2*/ 	.short	0x0a70


	//----- nvinfo : EIATTR_SW_WAR
	.align		4
.L_266:
        /*0bb4*/ 	.byte	0x04, 0x36
        /*0bb6*/ 	.short	(.L_268 - .L_267)
.L_267:
        /*0bb8*/ 	.word	0x00000008
.L_268:


//--------------------- .nv.info._ZN7cutlass13device_kernelIN5flash11enable_sm90INS1_16FlashAttnFwdSm90INS1_25CollectiveMainloopFwdSm90ILi2EN4cute5tupleIJNS5_1CILi1EEES8_S8_EEENS6_IJNS7_ILi128EEESA_SA_EEELi128ENS_10bfloat16_tEfNS_4arch4Sm90ELb1ELb0ELb0ELb1ELb1ELb0ELb0ELb1ELb1ELb1ELb1ELb0EEENS1_21CollectiveEpilogueFwdISB_S9_SC_SE_Li256ELb1ELb1ELb1ELb0EEENS1_36VarlenDynamicPersistentTileSchedulerILi128ELi128ELi256ELi128ELb1ELb1ELb1ELb1ELb1ELb1EEEEEEEEEvNT_6ParamsE --------------------------
	.section	.nv.info._ZN7cutlass13device_kernelIN5flash11enable_sm90INS1_16FlashAttnFwdSm90INS1_25CollectiveMainloopFwdSm90ILi2EN4cute5tupleIJNS5_1CILi1EEES8_S8_EEENS6_IJNS7_ILi128EEESA_SA_EEELi128ENS_10bfloat16_tEfNS_4arch4Sm90ELb1ELb0ELb0ELb1ELb1ELb0ELb0ELb1ELb1ELb1ELb1ELb0EEENS1_21CollectiveEpilogueFwdISB_S9_SC_SE_Li256ELb1ELb1ELb1ELb0EEENS1_36VarlenDynamicPersistentTileSchedulerILi128ELi128ELi256ELi128ELb1ELb1ELb1ELb1ELb1ELb1EEEEEEEEEvNT_6ParamsE,"",@"SHT_CUDA_INFO"
	.sectionflags	@""
	.align	4


	//----- nvinfo : EIATTR_CUDA_API_VERSION
	.align		4
        /*0000*/ 	.byte	0x04, 0x37
        /*0002*/ 	.short	(.L_270 - .L_269)
.L_269:
        /*0004*/ 	.word	0x00000082


	//----- nvinfo : EIATTR_KPARAM_INFO
	.align		4
.L_270:
        /*0008*/ 	.byte	0x04, 0x17
        /*000a*/ 	.short	(.L_272 - .L_271)
.L_271:
        /*000c*/ 	.word	0x00000000
        /*0010*/ 	.short	0x0000
        /*0012*/ 	.short	0x0070
        /*0014*/ 	.byte	0x00, 0xf0, 0x01, 0x2a


	//----- nvinfo : EIATTR_SPARSE_MMA_MASK
	.align		4
.L_272:
        /*0018*/ 	.byte	0x03, 0x50
        /*001a*/ 	.short	0x0000


	//----- nvinfo : EIATTR_MAXREG_COUNT
	.align		4
        /*001c*/ 	.byte	0x03, 0x1b
        /*001e*/ 	.short	0x00a8


	//----- nvinfo : EIATTR_NUM_BARRIERS
	.align		4
        /*0020*/ 	.byte	0x02, 0x4c
        /*0022*/ 	.byte	0x10
	.zero		1


	//----- nvinfo : EIATTR_EXTERNS
	.align		4
        /*0024*/ 	.byte	0x04, 0x0f
        /*0026*/ 	.short	(.L_274 - .L_273)


	//   ....[0]....
	.align		4
.L_273:
        /*0028*/ 	.word	index@(__assertfail)


	//----- nvinfo : EIATTR_ANNOTATIONS
	.align		4
.L_274:
        /*002c*/ 	.byte	0x04, 0x55
        /*002e*/ 	.short	(.L_276 - .L_275)


	//   ....[0]....
.L_275:
        /* <DEDUP_REMOVED lines=14> */


	//----- nvinfo : EIATTR_MERCURY_ISA_VERSION
	.align		4
.L_276:
        /*00f8*/ 	.byte	0x03, 0x5f
        /*00fa*/ 	.short	0x0101


	//----- nvinfo : EIATTR_UNUSED_LOAD_BYTE_OFFSET
	.align		4
        /*00fc*/ 	.byte	0x04, 0x44
        /*00fe*/ 	.short	(.L_278 - .L_277)


	//   ....[0]....
.L_277:
        /*0100*/ 	.word	0x00000970
        /*0104*/ 	.word	0x0000fff0


	//   ....[1]....
        /*0108*/ 	.word	0x000095c0
        /*010c*/ 	.word	0x0000fff0


	//----- nvinfo : EIATTR_INT_WARP_WIDE_INSTR_OFFSETS
	.align		4
.L_278:
        /*0110*/ 	.byte	0x04, 0x31
        /*0112*/ 	.short	(.L_280 - .L_279)


	//   ....[0]....
.L_279:
        /*0114*/ 	.word	0x000000c0


	//   ....[1]....
        /*0118*/ 	.word	0x000000d0


	//   ....[2]....
        /*011c*/ 	.word	0x00000170


	//   ....[3]....
        /*0120*/ 	.word	0x0000de00


	//   ....[4]....
        /*0124*/ 	.word	0x0000de90


	//   ....[5]....
        /*0128*/ 	.word	0x00010cd0


	//   ....[6]....
        /*012c*/ 	.word	0x00010d60


	//----- nvinfo : EIATTR_COOP_GROUP_MASK_REGIDS
	.align		4
.L_280:
        /*0130*/ 	.byte	0x04, 0x29
        /*0132*/ 	.short	(.L_282 - .L_281)


	//   ....[0]....
.L_281:
        /*0134*/ 	.word	0xffffffff


	//   ....[1]....
        /*0138*/ 	.word	0xffffffff


	//   ....[2]....
        /*013c*/ 	.word	0xffffffff


	//   ....[3]....
        /*0140*/ 	.word	0xffffffff


	//   ....[4]....
        /*0144*/ 	.word	0xffffffff


	//   ....[5]....
        /*0148*/ 	.word	0xffffffff


	//   ....[6]....
        /*014c*/ 	.word	0xffffffff


	//   ....[7]....
        /*0150*/ 	.word	0xffffffff


	//   ....[8]....
        /*0154*/ 	.word	0xffffffff


	//   ....[9]....
        /*0158*/ 	.word	0xffffffff


	//   ....[10]....
        /*015c*/ 	.word	0xffffffff


	//   ....[11]....
        /*0160*/ 	.word	0xffffffff


	//   ....[12]....
        /*0164*/ 	.word	0xffffffff


	//   ....[13]....
        /*0168*/ 	.word	0xffffffff


	//   ....[14]....
        /*016c*/ 	.word	0xffffffff


	//   ....[15]....
        /*0170*/ 	.word	0xffffffff


	//   ....[16]....
        /*0174*/ 	.word	0xffffffff


	//   ....[17]....
        /*0178*/ 	.word	0xffffffff


	//   ....[18]....
        /*017c*/ 	.word	0xffffffff


	//   ....[19]....
        /*0180*/ 	.word	0xffffffff


	//   ....[20]....
        /*0184*/ 	.word	0xffffffff


	//   ....[21]....
        /*0188*/ 	.word	0xffffffff


	//   ....[22]....
        /*018c*/ 	.word	0xffffffff


	//   ....[23]....
        /*0190*/ 	.word	0xffffffff


	//   ....[24]....
        /*0194*/ 	.word	0xffffffff


	//   ....[25]....
        /*0198*/ 	.word	0xffffffff


	//   ....[26]....
        /*019c*/ 	.word	0xffffffff


	//   ....[27]....
        /*01a0*/ 	.word	0xffffffff


	//   ....[28]....
        /*01a4*/ 	.word	0xffffffff


	//   ....[29]....
        /*01a8*/ 	.word	0xffffffff


	//   ....[30]....
        /*01ac*/ 	.word	0xffffffff


	//   ....[31]....
        /*01b0*/ 	.word	0xffffffff


	//   ....[32]....
        /*01b4*/ 	.word	0xffffffff


	//   ....[33]....
        /*01b8*/ 	.word	0xffffffff


	//   ....[34]....
        /*01bc*/ 	.word	0xffffffff


	//   ....[35]....
        /*01c0*/ 	.word	0xffffffff


	//   ....[36]....
        /*01c4*/ 	.word	0xffffffff


	//   ....[37]....
        /*01c8*/ 	.word	0xffffffff


	//   ....[38]....
        /*01cc*/ 	.word	0xffffffff


	//   ....[39]....
        /*01d0*/ 	.word	0xffffffff


	//   ....[40]....
        /*01d4*/ 	.word	0xffffffff


	//   ....[41]....
        /*01d8*/ 	.word	0xffffffff


	//   ....[42]....
        /*01dc*/ 	.word	0xffffffff


	//   ....[43]....
        /*01e0*/ 	.word	0xffffffff


	//   ....[44]....
        /*01e4*/ 	.word	0xffffffff


	//   ....[45]....
        /*01e8*/ 	.word	0xffffffff


	//   ....[46]....
        /*01ec*/ 	.word	0xffffffff


	//   ....[47]....
        /*01f0*/ 	.word	0xffffffff


	//   ....[48]....
        /*01f4*/ 	.word	0xffffffff


	//   ....[49]....
        /*01f8*/ 	.word	0xffffffff


	//   ....[50]....
        /*01fc*/ 	.word	0xffffffff


	//   ....[51]....
        /*0200*/ 	.word	0xffffffff


	//   ....[52]....
        /*0204*/ 	.word	0xffffffff


	//   ....[53]....
        /*0208*/ 	.word	0xffffffff


	//   ....[54]....
        /*020c*/ 	.word	0xffffffff


	//   ....[55]....
        /*0210*/ 	.word	0xffffffff


	//   ....[56]....
        /*0214*/ 	.word	0xffffffff


	//   ....[57]....
        /*0218*/ 	.word	0xffffffff


	//   ....[58]....
        /*021c*/ 	.word	0xffffffff


	//   ....[59]....
        /*0220*/ 	.word	0xffffffff


	//   ....[60]....
        /*0224*/ 	.word	0xffffffff


	//   ....[61]....
        /*0228*/ 	.word	0xffffffff


	//   ....[62]....
        /*022c*/ 	.word	0xffffffff


	//   ....[63]....
        /*0230*/ 	.word	0xffffffff


	//   ....[64]....
        /*0234*/ 	.word	0xffffffff


	//   ....[65]....
        /*0238*/ 	.word	0xffffffff


	//   ....[66]....
        /*023c*/ 	.word	0xffffffff


	//   ....[67]....
        /*0240*/ 	.word	0xffffffff


	//   ....[68]....
        /*0244*/ 	.word	0xffffffff


	//   ....[69]....
        /*0248*/ 	.word	0xffffffff


	//   ....[70]....
        /*024c*/ 	.word	0xffffffff


	//   ....[71]....
        /*0250*/ 	.word	0xffffffff


	//   ....[72]....
        /*0254*/ 	.word	0xffffffff


	//   ....[73]....
        /*0258*/ 	.word	0xffffffff


	//   ....[74]....
        /*025c*/ 	.word	0xffffffff


	//   ....[75]....
        /*0260*/ 	.word	0xffffffff


	//   ....[76]....
        /*0264*/ 	.word	0xffffffff


	//   ....[77]....
        /*0268*/ 	.word	0xffffffff


	//   ....[78]....
        /*026c*/ 	.word	0xffffffff


	//   ....[79]....
        /*0270*/ 	.word	0xffffffff


	//   ....[80]....
        /*0274*/ 	.word	0xffffffff


	//   ....[81]....
        /*0278*/ 	.word	0xffffffff


	//   ....[82]....
        /*027c*/ 	.word	0xffffffff


	//   ....[83]....
        /*0280*/ 	.word	0xffffffff


	//   ....[84]....
        /*0284*/ 	.word	0xffffffff


	//   ....[85]....
        /*0288*/ 	.word	0xffffffff


	//   ....[86]....
        /*028c*/ 	.word	0xffffffff


	//   ....[87]....
        /*0290*/ 	.word	0xffffffff


	//   ....[88]....
        /*0294*/ 	.word	0xffffffff


	//   ....[89]....
        /*0298*/ 	.word	0xffffffff


	//   ....[90]....
        /*029c*/ 	.word	0xffffffff


	//   ....[91]....
        /*02a0*/ 	.word	0xffffffff


	//   ....[92]....
        /*02a4*/ 	.word	0xffffffff


	//   ....[93]....
        /*02a8*/ 	.word	0xffffffff


	//   ....[94]....
        /*02ac*/ 	.word	0xffffffff


	//   ....[95]....
        /*02b0*/ 	.word	0xffffffff


	//   ....[96]....
        /*02b4*/ 	.word	0xffffffff


	//   ....[97]....
        /*02b8*/ 	.word	0xffffffff


	//   ....[98]....
        /*02bc*/ 	.word	0xffffffff


	//   ....[99]....
        /*02c0*/ 	.word	0xffffffff


	//   ....[100]....
        /*02c4*/ 	.word	0xffffffff


	//   ....[101]....
        /*02c8*/ 	.word	0xffffffff


	//   ....[102]....
        /*02cc*/ 	.word	0xffffffff


	//   ....[103]....
        /*02d0*/ 	.word	0xffffffff


	//   ....[104]....
        /*02d4*/ 	.word	0xffffffff


	//   ....[105]....
        /*02d8*/ 	.word	0xffffffff


	//   ....[106]....
        /*02dc*/ 	.word	0xffffffff


	//   ....[107]....
        /*02e0*/ 	.word	0xffffffff


	//   ....[108]....
        /*02e4*/ 	.word	0xffffffff


	//   ....[109]....
        /*02e8*/ 	.word	0xffffffff


	//   ....[110]....
        /*02ec*/ 	.word	0xffffffff


	//   ....[111]....
        /*02f0*/ 	.word	0xffffffff


	//   ....[112]....
        /*02f4*/ 	.word	0xffffffff


	//   ....[113]....
        /*02f8*/ 	.word	0xffffffff


	//   ....[114]....
        /*02fc*/ 	.word	0xffffffff


	//   ....[115]....
        /*0300*/ 	.word	0xffffffff


	//   ....[116]....
        /*0304*/ 	.word	0xffffffff


	//   ....[117]....
        /*0308*/ 	.word	0xffffffff


	//   ....[118]....
        /*030c*/ 	.word	0xffffffff


	//   ....[119]....
        /*0310*/ 	.word	0xffffffff


	//   ....[120]....
        /*0314*/ 	.word	0xffffffff


	//   ....[121]....
        /*0318*/ 	.word	0xffffffff


	//   ....[122]....
        /*031c*/ 	.word	0xffffffff


	//   ....[123]....
        /*0320*/ 	.word	0xffffffff


	//   ....[124]....
        /*0324*/ 	.word	0xffffffff


	//   ....[125]....
        /*0328*/ 	.word	0xffffffff


	//   ....[126]....
        /*032c*/ 	.word	0xffffffff


	//   ....[127]....
        /*0330*/ 	.word	0xffffffff


	//   ....[128]....
        /*0334*/ 	.word	0xffffffff


	//   ....[129]....
        /*0338*/ 	.word	0xffffffff


	//   ....[130]....
        /*033c*/ 	.word	0xffffffff


	//   ....[131]....
        /*0340*/ 	.word	0xffffffff


	//   ....[132]....
        /*0344*/ 	.word	0xffffffff


	//   ....[133]....
        /*0348*/ 	.word	0xffffffff


	//   ....[134]....
        /*034c*/ 	.word	0xffffffff


	//   ....[135]....
        /*0350*/ 	.word	0xffffffff


	//   ....[136]....
        /*0354*/ 	.word	0xffffffff


	//   ....[137]....
        /*0358*/ 	.word	0xffffffff


	//   ....[138]....
        /*035c*/ 	.word	0xffffffff


	//   ....[139]....
        /*0360*/ 	.word	0xffffffff


	//   ....[140]....
        /*0364*/ 	.word	0xffffffff


	//   ....[141]....
        /*0368*/ 	.word	0xffffffff


	//   ....[142]....
        /*036c*/ 	.word	0xffffffff


	//   ....[143]....
        /*0370*/ 	.word	0xffffffff


	//   ....[144]....
        /*0374*/ 	.word	0xffffffff


	//   ....[145]....
        /*0378*/ 	.word	0xffffffff


	//   ....[146]....
        /*037c*/ 	.word	0xffffffff


	//   ....[147]....
        /*0380*/ 	.word	0xffffffff


	//   ....[148]....
        /*0384*/ 	.word	0xffffffff


	//   ....[149]....
        /*0388*/ 	.word	0xffffffff


	//   ....[150]....
        /*038c*/ 	.word	0xffffffff


	//   ....[151]....
        /*0390*/ 	.word	0xffffffff


	//   ....[152]....
        /*0394*/ 	.word	0xffffffff


	//   ....[153]....
        /*0398*/ 	.word	0xffffffff


	//   ....[154]....
        /*039c*/ 	.word	0xffffffff


	//   ....[155]....
        /*03a0*/ 	.word	0xffffffff


	//   ....[156]....
        /*03a4*/ 	.word	0xffffffff


	//   ....[157]....
        /*03a8*/ 	.word	0xffffffff


	//   ....[158]....
        /*03ac*/ 	.word	0xffffffff


	//   ....[159]....
        /*03b0*/ 	.word	0xffffffff


	//   ....[160]....
        /*03b4*/ 	.word	0xffffffff


	//   ....[161]....
        /*03b8*/ 	.word	0xffffffff


	//   ....[162]....
        /*03bc*/ 	.word	0xffffffff


	//   ....[163]....
        /*03c0*/ 	.word	0xffffffff


	//   ....[164]....
        /*03c4*/ 	.word	0xffffffff


	//   ....[165]....
        /*03c8*/ 	.word	0xffffffff


	//   ....[166]....
        /*03cc*/ 	.word	0xffffffff


	//   ....[167]....
        /*03d0*/ 	.word	0x0500000f


	//   ....[168]....
        /*03d4*/ 	.word	0x0500000f


	//   ....[169]....
        /*03d8*/ 	.word	0x0500000f


	//   ....[170]....
        /*03dc*/ 	.word	0x0500000f


	//   ....[171]....
        /*03e0*/ 	.word	0x0500000f


	//   ....[172]....
        /*03e4*/ 	.word	0x0500000f


	//   ....[173]....
        /*03e8*/ 	.word	0x0500000f


	//   ....[174]....
        /*03ec*/ 	.word	0x0500000f


	//   ....[175]....
        /*03f0*/ 	.word	0x0500000f


	//   ....[176]....
        /*03f4*/ 	.word	0x0500000f


	//   ....[177]....
        /*03f8*/ 	.word	0x0500000f


	//   ....[178]....
        /*03fc*/ 	.word	0x0500000f


	//   ....[179]....
        /*0400*/ 	.word	0x0500000f


	//   ....[180]....
        /*0404*/ 	.word	0x0500000f


	//   ....[181]....
        /*0408*/ 	.word	0x0500000f


	//   ....[182]....
        /*040c*/ 	.word	0x0500000f


	//   ....[183]....
        /*0410*/ 	.word	0x0500000f


	//   ....[184]....
        /*0414*/ 	.word	0x0500000f


	//   ....[185]....
        /*0418*/ 	.word	0x0500000f


	//   ....[186]....
        /*041c*/ 	.word	0x0500000f


	//   ....[187]....
        /*0420*/ 	.word	0x0500000f


	//   ....[188]....
        /*0424*/ 	.word	0x0500000f


	//   ....[189]....
        /*0428*/ 	.word	0x0500000f


	//   ....[190]....
        /*042c*/ 	.word	0x0500000f


	//   ....[191]....
        /*0430*/ 	.word	0x0500000f


	//   ....[192]....
        /*0434*/ 	.word	0x0500000f


	//   ....[193]....
        /*0438*/ 	.word	0x0500000f


	//   ....[194]....
        /*043c*/ 	.word	0x0500000f


	//   ....[195]....
        /*0440*/ 	.word	0x0500000f


	//   ....[196]....
        /*0444*/ 	.word	0x0500000f


	//   ....[197]....
        /*0448*/ 	.word	0x0500000f


	//   ....[198]....
        /*044c*/ 	.word	0x0500000f


	//   ....[199]....
        /*0450*/ 	.word	0x0500000f


	//   ....[200]....
        /*0454*/ 	.word	0x0500000f


	//   ....[201]....
        /*0458*/ 	.word	0x0500000f


	//   ....[202]....
        /*045c*/ 	.word	0x0500000f


	//   ....[203]....
        /*0460*/ 	.word	0x0500000f


	//   ....[204]....
        /*0464*/ 	.word	0x0500000f


	//   ....[205]....
        /*0468*/ 	.word	0x0500000f


	//   ....[206]....
        /*046c*/ 	.word	0x0500000f


	//   ....[207]....
        /*0470*/ 	.word	0x0500000f


	//   ....[208]....
        /*0474*/ 	.word	0x0500000f


	//   ....[209]....
        /*0478*/ 	.word	0x0500000f


	//   ....[210]....
        /*047c*/ 	.word	0x0500000f


	//   ....[211]....
        /*0480*/ 	.word	0x0500000f


	//   ....[212]....
        /*0484*/ 	.word	0x0500000f


	//   ....[213]....
        /*0488*/ 	.word	0x0500000f


	//   ....[214]....
        /*048c*/ 	.word	0x0500000f


	//   ....[215]....
        /*0490*/ 	.word	0x0500000f


	//   ....[216]....
        /*0494*/ 	.word	0x0500000f


	//   ....[217]....
        /*0498*/ 	.word	0x0500000f


	//   ....[218]....
        /*049c*/ 	.word	0x0500000f


	//   ....[219]....
        /*04a0*/ 	.word	0x0500000f


	//   ....[220]....
        /*04a4*/ 	.word	0x0500000f


	//   ....[221]....
        /*04a8*/ 	.word	0x0500000f


	//   ....[222]....
        /*04ac*/ 	.word	0x0500000f


	//   ....[223]....
        /*04b0*/ 	.word	0x0500000f


	//   ....[224]....
        /*04b4*/ 	.word	0x0500000f


	//   ....[225]....
        /*04b8*/ 	.word	0x0500000f


	//   ....[226]....
        /*04bc*/ 	.word	0x0500000f


	//   ....[227]....
        /*04c0*/ 	.word	0x0500000f


	//   ....[228]....
        /*04c4*/ 	.word	0x0500000f


	//   ....[229]....
        /*04c8*/ 	.word	0x0500000f


	//   ....[230]....
        /*04cc*/ 	.word	0x0500000f


	//   ....[231]....
        /*04d0*/ 	.word	0x0500000f


	//   ....[232]....
        /*04d4*/ 	.word	0x0500000f


	//   ....[233]....
        /*04d8*/ 	.word	0x0500000f


	//   ....[234]....
        /*04dc*/ 	.word	0x0500000f


	//   ....[235]....
        /*04e0*/ 	.word	0x0500000f


	//   ....[236]....
        /*04e4*/ 	.word	0x0500000f


	//   ....[237]....
        /*04e8*/ 	.word	0x0500000f


	//   ....[238]....
        /*04ec*/ 	.word	0x0500000f


	//   ....[239]....
        /*04f0*/ 	.word	0x0500000f


	//   ....[240]....
        /*04f4*/ 	.word	0x0500000f


	//   ....[241]....
        /*04f8*/ 	.word	0x0500000f


	//   ....[242]....
        /*04fc*/ 	.word	0x0500000f


	//   ....[243]....
        /*0500*/ 	.word	0x0500000f


	//   ....[244]....
        /*0504*/ 	.word	0x0500000f


	//   ....[245]....
        /*0508*/ 	.word	0x0500000f


	//   ....[246]....
        /*050c*/ 	.word	0x0500000f


	//   ....[247]....
        /*0510*/ 	.word	0x0500000f


	//   ....[248]....
        /*0514*/ 	.word	0x0500000f


	//   ....[249]....
        /*0518*/ 	.word	0x0500000f


	//   ....[250]....
        /*051c*/ 	.word	0x0500000f


	//   ....[251]....
        /*0520*/ 	.word	0x0500000f


	//   ....[252]....
        /*0524*/ 	.word	0x0500000f


	//   ....[253]....
        /*0528*/ 	.word	0x0500000f


	//   ....[254]....
        /*052c*/ 	.word	0x0500000f


	//   ....[255]....
        /*0530*/ 	.word	0x0500000f


	//   ....[0]....
        /*0534*/ 	.word	0x0500000f


	//   ....[1]....
        /*0538*/ 	.word	0x0500000f


	//   ....[2]....
        /*053c*/ 	.word	0x0500000f


	//   ....[3]....
        /*0540*/ 	.word	0x0500000f


	//   ....[4]....
        /*0544*/ 	.word	0x0500000f


	//   ....[5]....
        /*0548*/ 	.word	0x0500000f


	//   ....[6]....
        /*054c*/ 	.word	0x0500000f


	//   ....[7]....
        /*0550*/ 	.word	0x0500000f


	//   ....[8]....
        /*0554*/ 	.word	0x0500000f


	//   ....[9]....
        /*0558*/ 	.word	0x0500000f


	//   ....[10]....
        /*055c*/ 	.word	0x0500000f


	//----- nvinfo : EIATTR_COOP_GROUP_INSTR_OFFSETS
	.align		4
.L_282:
        /*0560*/ 	.byte	0x04, 0x28
        /*0562*/ 	.short	(.L_284 - .L_283)


	//   ....[0]....
.L_283:
        /*0564*/ 	.word	0x00000080


	//   ....[1]....
        /*0568*/ 	.word	0x00000090


	//   ....[2]....
        /*056c*/ 	.word	0x000002d0


	//   ....[3]....
        /*0570*/ 	.word	0x00000430


	//   ....[4]....
        /*0574*/ 	.word	0x00000550


	//   ....[5]....
        /*0578*/ 	.word	0x000006b0


	//   ....[6]....
        /*057c*/ 	.word	0x00001a90


	//   ....[7]....
        /*0580*/ 	.word	0x00002390


	//   ....[8]....
        /*0584*/ 	.word	0x000023e0


	//   ....[9]....
        /*0588*/ 	.word	0x00002b90


	//   ....[10]....
        /*058c*/ 	.word	0x00002c20


	//   ....[11]....
        /*0590*/ 	.word	0x000035a0


	//   ....[12]....
        /*0594*/ 	.word	0x000035f0


	//   ....[13]....
        /*0598*/ 	.word	0x000049f0


	//   ....[14]....
        /*059c*/ 	.word	0x00004a10


	//   ....[15]....
        /*05a0*/ 	.word	0x000050c0


	//   ....[16]....
        /*05a4*/ 	.word	0x000051a0


	//   ....[17]....
        /*05a8*/ 	.word	0x000059b0


	//   ....[18]....
        /*05ac*/ 	.word	0x00005a20


	//   ....[19]....
        /*05b0*/ 	.word	0x00007790


	//   ....[20]....
        /*05b4*/ 	.word	0x000077a0


	//   ....[21]....
        /*05b8*/ 	.word	0x000077d0


	//   ....[22]....
        /*05bc*/ 	.word	0x000077e0


	//   ....[23]....
        /*05c0*/ 	.word	0x00008c70


	//   ....[24]....
        /*05c4*/ 	.word	0x00008ca0


	//   ....[25]....
        /*05c8*/ 	.word	0x00008d70


	//   ....[26]....
        /*05cc*/ 	.word	0x00008d80


	//   ....[27]....
        /*05d0*/ 	.word	0x0000a0f0


	//   ....[28]....
        /*05d4*/ 	.word	0x0000a130


	//   ....[29]....
        /*05d8*/ 	.word	0x0000a160


	//   ....[30]....
        /*05dc*/ 	.word	0x0000a190


	//   ....[31]....
        /*05e0*/ 	.word	0x0000a860


	//   ....[32]....
        /*05e4*/ 	.word	0x0000a880


	//   ....[33]....
        /*05e8*/ 	.word	0x0000a950


	//   ....[34]....
        /*05ec*/ 	.word	0x0000a970


	//   ....[35]....
        /*05f0*/ 	.word	0x0000aa30


	//   ....[36]....
        /*05f4*/ 	.word	0x0000aa50


	//   ....[37]....
        /*05f8*/ 	.word	0x0000ab20


	//   ....[38]....
        /*05fc*/ 	.word	0x0000ab40


	//   ....[39]....
        /*0600*/ 	.word	0x0000af00


	//   ....[40]....
        /*0604*/ 	.word	0x0000af10


	//   ....[41]....
        /*0608*/ 	.word	0x0000b340


	//   ....[42]....
        /*060c*/ 	.word	0x0000b350


	//   ....[43]....
        /*0610*/ 	.word	0x0000c040


	//   ....[44]....
        /*0614*/ 	.word	0x0000c070


	//   ....[45]....
        /*0618*/ 	.word	0x0000c140


	//   ....[46]....
        /*061c*/ 	.word	0x0000c160


	//   ....[47]....
        /*0620*/ 	.word	0x0000c220


	//   ....[48]....
        /*0624*/ 	.word	0x0000c240


	//   ....[49]....
        /*0628*/ 	.word	0x0000c310


	//   ....[50]....
        /*062c*/ 	.word	0x0000c330


	//   ....[51]....
        /*0630*/ 	.word	0x0000c470


	//   ....[52]....
        /*0634*/ 	.word	0x0000c680


	//   ....[53]....
        /*0638*/ 	.word	0x0000c6b0


	//   ....[54]....
        /*063c*/ 	.word	0x0000c6e0


	//   ....[55]....
        /*0640*/ 	.word	0x0000c710


	//   ....[56]....
        /*0644*/ 	.word	0x0000c740


	//   ....[57]....
        /*0648*/ 	.word	0x0000c770


	//   ....[58]....
        /*064c*/ 	.word	0x0000c8e0


	//   ....[59]....
        /*0650*/ 	.word	0x0000c910


	//   ....[60]....
        /*0654*/ 	.word	0x0000c940


	//   ....[61]....
        /*0658*/ 	.word	0x0000c970


	//   ....[62]....
        /*065c*/ 	.word	0x0000c9a0


	//   ....[63]....
        /*0660*/ 	.word	0x0000c9d0


	//   ....[64]....
        /*0664*/ 	.word	0x0000ca60


	//   ....[65]....
        /*0668*/ 	.word	0x0000ca90


	//   ....[66]....
        /*066c*/ 	.word	0x0000caa0


	//   ....[67]....
        /*0670*/ 	.word	0x0000cae0


	//   ....[68]....
        /*0674*/ 	.word	0x0000e900


	//   ....[69]....
        /*0678*/ 	.word	0x0000e920


	//   ....[70]....
        /*067c*/ 	.word	0x0000e9c0


	//   ....[71]....
        /*0680*/ 	.word	0x0000e9e0


	//   ....[72]....
        /*0684*/ 	.word	0x0000ea70


	//   ....[73]....
        /*0688*/ 	.word	0x0000ea90


	//   ....[74]....
        /*068c*/ 	.word	0x0000eb20


	//   ....[75]....
        /*0690*/ 	.word	0x0000eb40


	//   ....[76]....
        /*0694*/ 	.word	0x0000ebd0


	//   ....[77]....
        /*0698*/ 	.word	0x0000ebf0


	//   ....[78]....
        /*069c*/ 	.word	0x0000ec80


	//   ....[79]....
        /*06a0*/ 	.word	0x0000eca0


	//   ....[80]....
        /*06a4*/ 	.word	0x0000ed30


	//   ....[81]....
        /*06a8*/ 	.word	0x0000ed50


	//   ....[82]....
        /*06ac*/ 	.word	0x0000ed60


	//   ....[83]....
        /*06b0*/ 	.word	0x0000ede0


	//   ....[84]....
        /*06b4*/ 	.word	0x0000f520


	//   ....[85]....
        /*06b8*/ 	.word	0x0000f550


	//   ....[86]....
        /*06bc*/ 	.word	0x0000f5b0


	//   ....[87]....
        /*06c0*/ 	.word	0x0000f600


	//   ....[88]....
        /*06c4*/ 	.word	0x0000f650


	//   ....[89]....
        /*06c8*/ 	.word	0x0000f6a0


	//   ....[90]....
        /*06cc*/ 	.word	0x0000f6f0


	//   ....[91]....
        /*06d0*/ 	.word	0x0000f740


	//   ....[92]....
        /*06d4*/ 	.word	0x0000f790


	//   ....[93]....
        /*06d8*/ 	.word	0x0000f7e0


	//   ....[94]....
        /*06dc*/ 	.word	0x0000f830


	//   ....[95]....
        /*06e0*/ 	.word	0x0000f880


	//   ....[96]....
        /*06e4*/ 	.word	0x0000f8d0


	//   ....[97]....
        /*06e8*/ 	.word	0x0000f910


	//   ....[98]....
        /*06ec*/ 	.word	0x0000f930


	//   ....[99]....
        /*06f0*/ 	.word	0x0000f970


	//   ....[100]....
        /*06f4*/ 	.word	0x000100a0


	//   ....[101]....
        /*06f8*/ 	.word	0x000100d0


	//   ....[102]....
        /*06fc*/ 	.word	0x00010130


	//   ....[103]....
        /*0700*/ 	.word	0x00010140


	//   ....[104]....
        /*0704*/ 	.word	0x00010190


	//   ....[105]....
        /*0708*/ 	.word	0x000101a0


	//   ....[106]....
        /*070c*/ 	.word	0x000101f0


	//   ....[107]....
        /*0710*/ 	.word	0x00010200


	//   ....[108]....
        /*0714*/ 	.word	0x00010250


	//   ....[109]....
        /*0718*/ 	.word	0x00010260


	//   ....[110]....
        /*071c*/ 	.word	0x000102b0


	//   ....[111]....
        /*0720*/ 	.word	0x000102c0


	//   ....[112]....
        /*0724*/ 	.word	0x00010310


	//   ....[113]....
        /*0728*/ 	.word	0x00010320


	//   ....[114]....
        /*072c*/ 	.word	0x00010330


	//   ....[115]....
        /*0730*/ 	.word	0x00010380


	//   ....[116]....
        /*0734*/ 	.word	0x000105e0


	//   ....[117]....
        /*0738*/ 	.word	0x00010600


	//   ....[118]....
        /*073c*/ 	.word	0x00010610


	//   ....[119]....
        /*0740*/ 	.word	0x00010680


	//   ....[120]....
        /*0744*/ 	.word	0x00010690


	//   ....[121]....
        /*0748*/ 	.word	0x00010700


	//   ....[122]....
        /*074c*/ 	.word	0x00010710


	//   ....[123]....
        /*0750*/ 	.word	0x00010780


	//   ....[124]....
        /*0754*/ 	.word	0x00010790


	//   ....[125]....
        /*0758*/ 	.word	0x00010800


	//   ....[126]....
        /*075c*/ 	.word	0x00010810


	//   ....[127]....
        /*0760*/ 	.word	0x00010880


	//   ....[128]....
        /*0764*/ 	.word	0x00010890


	//   ....[129]....
        /*0768*/ 	.word	0x00010900


	//   ....[130]....
        /*076c*/ 	.word	0x00010910


	//   ....[131]....
        /*0770*/ 	.word	0x00010920


	//   ....[132]....
        /*0774*/ 	.word	0x00010eb0


	//   ....[133]....
        /*0778*/ 	.word	0x00010ef0


	//   ....[134]....
        /*077c*/ 	.word	0x00010f30


	//   ....[135]....
        /*0780*/ 	.word	0x00010f50


	//   ....[136]....
        /*0784*/ 	.word	0x00010f60


	//   ....[137]....
        /*0788*/ 	.word	0x00010f80


	//   ....[138]....
        /*078c*/ 	.word	0x00010ff0


	//   ....[139]....
        /*0790*/ 	.word	0x00011010


	//   ....[140]....
        /*0794*/ 	.word	0x00011070


	//   ....[141]....
        /*0798*/ 	.word	0x00011090


	//   ....[142]....
        /*079c*/ 	.word	0x000110f0


	//   ....[143]....
        /*07a0*/ 	.word	0x00011110


	//   ....[144]....
        /*07a4*/ 	.word	0x00011170


	//   ....[145]....
        /*07a8*/ 	.word	0x00011190


	//   ....[146]....
        /*07ac*/ 	.word	0x000111e0


	//   ....[147]....
        /*07b0*/ 	.word	0x00011200


	//   ....[148]....
        /*07b4*/ 	.word	0x00011660


	//   ....[149]....
        /*07b8*/ 	.word	0x00011670


	//   ....[150]....
        /*07bc*/ 	.word	0x000116b0


	//   ....[151]....
        /*07c0*/ 	.word	0x000116f0


	//   ....[152]....
        /*07c4*/ 	.word	0x00011720


	//   ....[153]....
        /*07c8*/ 	.word	0x00011750


	//   ....[154]....
        /*07cc*/ 	.word	0x00011780


	//   ....[155]....
        /*07d0*/ 	.word	0x000117b0


	//   ....[156]....
        /*07d4*/ 	.word	0x00011960


	//   ....[157]....
        /*07d8*/ 	.word	0x00011990


	//   ....[158]....
        /*07dc*/ 	.word	0x000119c0


	//   ....[159]....
        /*07e0*/ 	.word	0x000119f0


	//   ....[160]....
        /*07e4*/ 	.word	0x00011a20


	//   ....[161]....
        /*07e8*/ 	.word	0x00011a50


	//   ....[162]....
        /*07ec*/ 	.word	0x00011b10


	//   ....[163]....
        /*07f0*/ 	.word	0x00011b30


	//   ....[164]....
        /*07f4*/ 	.word	0x00011b50


	//   ....[165]....
        /*07f8*/ 	.word	0x00011bb0


	//   ....[166]....
        /*07fc*/ 	.word	0x000125d0


	//   ....[167]....
        /*0800*/ 	.word	0x00012b70


	//   ....[168]....
        /*0804*/ 	.word	0x00012c60


	//   ....[169]....
        /*0808*/ 	.word	0x00012d00


	//   ....[170]....
        /*080c*/ 	.word	0x00012d60


	//   ....[171]....
        /*0810*/ 	.word	0x00012e60


	//   ....[172]....
        /*0814*/ 	.word	0x00012ed0


	//   ....[173]....
        /*0818*/ 	.word	0x00012fd0


	//   ....[174]....
        /*081c*/ 	.word	0x00013040


	//   ....[175]....
        /*0820*/ 	.word	0x00013140


	//   ....[176]....
        /*0824*/ 	.word	0x000131b0


	//   ....[177]....
        /*0828*/ 	.word	0x000132b0


	//   ....[178]....
        /*082c*/ 	.word	0x00013320


	//   ....[179]....
        /*0830*/ 	.word	0x00013420


	//   ....[180]....
        /*0834*/ 	.word	0x00013490


	//   ....[181]....
        /*0838*/ 	.word	0x00013590


	//   ....[182]....
        /*083c*/ 	.word	0x00013600


	//   ....[183]....
        /*0840*/ 	.word	0x000136a0


	//   ....[184]....
        /*0844*/ 	.word	0x000137a0


	//   ....[185]....
        /*0848*/ 	.word	0x00013810


	//   ....[186]....
        /*084c*/ 	.word	0x00013890


	//   ....[187]....
        /*0850*/ 	.word	0x00013950


	//   ....[188]....
        /*0854*/ 	.word	0x000139d0


	//   ....[189]....
        /*0858*/ 	.word	0x00013aa0


	//   ....[190]....
        /*085c*/ 	.word	0x00013b20


	//   ....[191]....
        /*0860*/ 	.word	0x00013bf0


	//   ....[192]....
        /*0864*/ 	.word	0x00013c70


	//   ....[193]....
        /*0868*/ 	.word	0x00013d40


	//   ....[194]....
        /*086c*/ 	.word	0x00013dc0


	//   ....[195]....
        /*0870*/ 	.word	0x00013e90


	//   ....[196]....
        /*0874*/ 	.word	0x00013f10


	//   ....[197]....
        /*0878*/ 	.word	0x00013fd0


	//   ....[198]....
        /*087c*/ 	.word	0x00014050


	//   ....[199]....
        /*0880*/ 	.word	0x00014100


	//   ....[200]....
        /*0884*/ 	.word	0x00014230


	//   ....[201]....
        /*0888*/ 	.word	0x000142d0


	//   ....[202]....
        /*088c*/ 	.word	0x00014340


	//   ....[203]....
        /*0890*/ 	.word	0x00014400


	//   ....[204]....
        /*0894*/ 	.word	0x00014460


	//   ....[205]....
        /*0898*/ 	.word	0x00014520


	//   ....[206]....
        /*089c*/ 	.word	0x00014580


	//   ....[207]....
        /*08a0*/ 	.word	0x00014640


	//   ....[208]....
        /*08a4*/ 	.word	0x000146a0


	//   ....[209]....
        /*08a8*/ 	.word	0x00014760


	//   ....[210]....
        /*08ac*/ 	.word	0x000147c0


	//   ....[211]....
        /*08b0*/ 	.word	0x00014880


	//   ....[212]....
        /*08b4*/ 	.word	0x000148e0


	//   ....[213]....
        /*08b8*/ 	.word	0x000149a0


	//   ....[214]....
        /*08bc*/ 	.word	0x00014a00


	//   ....[215]....
        /*08c0*/ 	.word	0x00014ac0


	//   ....[216]....
        /*08c4*/ 	.word	0x00014bb0


	//   ....[217]....
        /*08c8*/ 	.word	0x00014c50


	//   ....[218]....
        /*08cc*/ 	.word	0x00014cb0


	//   ....[219]....
        /*08d0*/ 	.word	0x00014d90


	//   ....[220]....
        /*08d4*/ 	.word	0x00014df0


	//   ....[221]....
        /*08d8*/ 	.word	0x00014ed0


	//   ....[222]....
        /*08dc*/ 	.word	0x00014f30


	//   ....[223]....
        /*08e0*/ 	.word	0x00015010


	//   ....[224]....
        /*08e4*/ 	.word	0x00015070


	//   ....[225]....
        /*08e8*/ 	.word	0x00015150


	//   ....[226]....
        /*08ec*/ 	.word	0x000151b0


	//   ....[227]....
        /*08f0*/ 	.word	0x00015290


	//   ....[228]....
        /*08f4*/ 	.word	0x000152f0


	//   ....[229]....
        /*08f8*/ 	.word	0x000153d0


	//   ....[230]....
        /*08fc*/ 	.word	0x00015430


	//   ....[231]....
        /*0900*/ 	.word	0x00015500


	//   ....[232]....
        /*0904*/ 	.word	0x00015620


	//   ....[233]....
        /*0908*/ 	.word	0x000156c0


	//   ....[234]....
        /*090c*/ 	.word	0x00015780


	//   ....[235]....
        /*0910*/ 	.word	0x00015850


	//   ....[236]....
        /*0914*/ 	.word	0x000158b0


	//   ....[237]....
        /*0918*/ 	.word	0x00015990


	//   ....[238]....
        /*091c*/ 	.word	0x000159f0


	//   ....[239]....
        /*0920*/ 	.word	0x00015ac0


	//   ....[240]....
        /*0924*/ 	.word	0x00015b20


	//   ....[241]....
        /*0928*/ 	.word	0x00015bf0


	//   ....[242]....
        /*092c*/ 	.word	0x00015c50


	//   ....[243]....
        /*0930*/ 	.word	0x00015d30


	//   ....[244]....
        /*0934*/ 	.word	0x00015d90


	//   ....[245]....
        /*0938*/ 	.word	0x00015e60


	//   ....[246]....
        /*093c*/ 	.word	0x00015ec0


	//   ....[247]....
        /*0940*/ 	.word	0x00015f80


	//   ....[248]....
        /*0944*/ 	.word	0x00016010


	//   ....[249]....
        /*0948*/ 	.word	0x000160b0


	//   ....[250]....
        /*094c*/ 	.word	0x00016220


	//   ....[251]....
        /*0950*/ 	.word	0x00016290


	//   ....[252]....
        /*0954*/ 	.word	0x00016310


	//   ....[253]....
        /*0958*/ 	.word	0x00016380


	//   ....[254]....
        /*095c*/ 	.word	0x000163f0


	//   ....[255]....
        /*0960*/ 	.word	0x00016470


	//   ....[0]....
        /*0964*/ 	.word	0x000164f0


	//   ....[1]....
        /*0968*/ 	.word	0x00016580


	//   ....[2]....
        /*096c*/ 	.word	0x000165f0


	//   ....[3]....
        /*0970*/ 	.word	0x00016660


	//   ....[4]....
        /*0974*/ 	.word	0x000166d0


	//   ....[5]....
        /*0978*/ 	.word	0x00016750


	//   ....[6]....
        /*097c*/ 	.word	0x000167c0


	//   ....[7]....
        /*0980*/ 	.word	0x00016850


	//   ....[8]....
        /*0984*/ 	.word	0x000168b0


	//   ....[9]....
        /*0988*/ 	.word	0x00016940


	//   ....[10]....
        /*098c*/ 	.word	0x00016a70


	//----- nvinfo : EIATTR_REG_RECONFIG
	.align		4
.L_284:
        /*0990*/ 	.byte	0x01, 0x54
	.zero		2


	//----- nvinfo : EIATTR_SYSCALL_OFFSETS
	.align		4
        /*0994*/ 	.byte	0x04, 0x46
        /*0996*/ 	.short	(.L_286 - .L_285)


	//   ....[0]....
.L_285:
        /*0998*/ 	.word	0x00001c70


	//   ....[1]....
        /*099c*/ 	.word	0x0000dff0


	//   ....[2]....
        /*09a0*/ 	.word	0x0000e140


	//   ....[3]....
        /*09a4*/ 	.word	0x0000e230


	//   ....[4]....
        /*09a8*/ 	.word	0x0000f190


	//----- nvinfo : EIATTR_MBARRIER_INSTR_OFFSETS
	.align		4
.L_286:
        /*09ac*/ 	.byte	0x04, 0x39
        /*09ae*/ 	.short	(.L_288 - .L_287)


	//   ....[0]....
.L_287:
        /*09b0*/ 	.word	0x00000180
        /*09b4*/ 	.word	0x000000ff
        /*09b8*/ 	.word	0x00028800
        /*09bc*/ 	.short	0x0100
        /*09be*/ 	.byte	0x08
	.zero		1


	//   ....[1]....
        /*09c0*/ 	.word	0x00000190
        /*09c4*/ 	.word	0x000000ff
        /*09c8*/ 	.word	0x00028820
        /*09cc*/ 	.short	0x0100
        /*09ce*/ 	.byte	0x08
	.zero		1


	//   ....[2]....
        /*09d0*/ 	.word	0x00000280
        /*09d4*/ 	.word	0x000000ff
        /*09d8*/ 	.word	0x00028830
        /*09dc*/ 	.short	0x0100
        /*09de*/ 	.byte	0x08
	.zero		1


	//   ....[3]....
        /*09e0*/ 	.word	0x00000290
        /*09e4*/ 	.word	0x000000ff
        /*09e8*/ 	.word	0x00028840
        /*09ec*/ 	.short	0x0100
        /*09ee*/ 	.byte	0x08
	.zero		1


	//   ....[4]....
        /*09f0*/ 	.word	0x000002a0
        /*09f4*/ 	.word	0x000000ff
        /*09f8*/ 	.word	0x00028838
        /*09fc*/ 	.short	0x0100
        /*09fe*/ 	.byte	0x08
	.zero		1


	//   ....[5]....
        /*0a00*/ 	.word	0x000002b0
        /*0a04*/ 	.word	0x000000ff
        /*0a08*/ 	.word	0x00028848
        /*0a0c*/ 	.short	0x0100
        /*0a0e*/ 	.byte	0x08
	.zero		1


	//   ....[6]....
        /*0a10*/ 	.word	0x000003e0
        /*0a14*/ 	.word	0x000000ff
        /*0a18*/ 	.word	0x00028850
        /*0a1c*/ 	.short	0x0100
        /*0a1e*/ 	.byte	0x08
	.zero		1


	//   ....[7]....
        /*0a20*/ 	.word	0x000003f0
        /*0a24*/ 	.word	0x000000ff
        /*0a28*/ 	.word	0x00028860
        /*0a2c*/ 	.short	0x0100
        /*0a2e*/ 	.byte	0x08
	.zero		1


	//   ....[8]....
        /*0a30*/ 	.word	0x00000400
        /*0a34*/ 	.word	0x000000ff
        /*0a38*/ 	.word	0x00028858
        /*0a3c*/ 	.short	0x0100
        /*0a3e*/ 	.byte	0x08
	.zero		1


	//   ....[9]....
        /*0a40*/ 	.word	0x00000410
        /*0a44*/ 	.word	0x000000ff
        /*0a48*/ 	.word	0x00028868
        /*0a4c*/ 	.short	0x0100
        /*0a4e*/ 	.byte	0x08
	.zero		1


	//   ....[10]....
        /*0a50*/ 	.word	0x00000500
        /*0a54*/ 	.word	0x000000ff
        /*0a58*/ 	.word	0x00028870
        /*0a5c*/ 	.short	0x0100
        /*0a5e*/ 	.byte	0x06
	.zero		1


	//   ....[11]....
        /*0a60*/ 	.word	0x00000510
        /*0a64*/ 	.word	0x000000ff
        /*0a68*/ 	.word	0x00028880
        /*0a6c*/ 	.short	0x0100
        /*0a6e*/ 	.byte	0x06
	.zero		1


	//   ....[12]....
        /*0a70*/ 	.word	0x00000520
        /*0a74*/ 	.word	0x000000ff
        /*0a78*/ 	.word	0x00028878
        /*0a7c*/ 	.short	0x0100
        /*0a7e*/ 	.byte	0x06
	.zero		1


	//   ....[13]....
        /*0a80*/ 	.word	0x00000530
        /*0a84*/ 	.word	0x000000ff
        /*0a88*/ 	.word	0x00028888
        /*0a8c*/ 	.short	0x0100
        /*0a8e*/ 	.byte	0x06
	.zero		1


	//   ....[14]....
        /*0a90*/ 	.word	0x00000660
        /*0a94*/ 	.word	0x000000ff
        /*0a98*/ 	.word	0x00028890
        /*0a9c*/ 	.short	0x0100
        /*0a9e*/ 	.byte	0x08
	.zero		1


	//   ....[15]....
        /*0aa0*/ 	.word	0x00000670
        /*0aa4*/ 	.word	0x000000ff
        /*0aa8*/ 	.word	0x000288a0
        /*0aac*/ 	.short	0x0100
        /*0aae*/ 	.byte	0x08
	.zero		1


	//   ....[16]....
        /*0ab0*/ 	.word	0x00000680
        /*0ab4*/ 	.word	0x000000ff
        /*0ab8*/ 	.word	0x00028898
        /*0abc*/ 	.short	0x0100
        /*0abe*/ 	.byte	0x08
	.zero		1


	//   ....[17]....
        /*0ac0*/ 	.word	0x00000690
        /*0ac4*/ 	.word	0x000000ff
        /*0ac8*/ 	.word	0x000288a8
        /*0acc*/ 	.short	0x0100
        /*0ace*/ 	.byte	0x08
	.zero		1


	//   ....[18]....
        /*0ad0*/ 	.word	0x000007d0
        /*0ad4*/ 	.word	0x000000ff
        /*0ad8*/ 	.word	0x000288b0
        /*0adc*/ 	.short	0x0100
        /*0ade*/ 	.byte	0x08
	.zero		1


	//   ....[19]....
        /*0ae0*/ 	.word	0x000007e0
        /*0ae4*/ 	.word	0x000000ff
        /*0ae8*/ 	.word	0x000288c0
        /*0aec*/ 	.short	0x0100
        /*0aee*/ 	.byte	0x08
	.zero		1


	//   ....[20]....
        /*0af0*/ 	.word	0x000007f0
        /*0af4*/ 	.word	0x000000ff
        /*0af8*/ 	.word	0x000288b8
        /*0afc*/ 	.short	0x0100
        /*0afe*/ 	.byte	0x08
	.zero		1


	//   ....[21]....
        /*0b00*/ 	.word	0x00000800
        /*0b04*/ 	.word	0x000000ff
        /*0b08*/ 	.word	0x000288c8
        /*0b0c*/ 	.short	0x0100
        /*0b0e*/ 	.byte	0x08
	.zero		1


	//   ....[22]....
        /*0b10*/ 	.word	0x00001cf0
        /*0b14*/ 	.word	0x000000ff
        /*0b18*/ 	.word	0x00028800
        /*0b1c*/ 	.short	0x010a
        /*0b1e*/ 	.byte	0x29
	.zero		1


	//   ....[23]....
        /*0b20*/ 	.word	0x00001d70
        /*0b24*/ 	.word	0x00000000
        /*0b28*/ 	.word	0x00028830
        /*0b2c*/ 	.short	0x010a
        /*0b2e*/ 	.byte	0x3f
	.zero		1


	//   ....[24]....
        /*0b30*/ 	.word	0x00001db0
        /*0b34*/ 	.word	0x00000000
        /*0b38*/ 	.word	0x00028830
        /*0b3c*/ 	.short	0x010a
        /*0b3e*/ 	.byte	0x3f
	.zero		1


	//   ....[25]....
        /*0b40*/ 	.word	0x00002500
        /*0b44*/ 	.word	0x000000ff
        /*0b48*/ 	.word	0x00000000
        /*0b4c*/ 	.short	0x0101
        /*0b4e*/ 	.byte	0x06
	.zero		1


	//   ....[26]....
        /*0b50*/ 	.word	0x00004200
        /*0b54*/ 	.word	0x000000ff
        /*0b58*/ 	.word	0x00028830
        /*0b5c*/ 	.short	0x010a
        /*0b5e*/ 	.byte	0x06
	.zero		1


	//   ....[27]....
        /*0b60*/ 	.word	0x00004240
        /*0b64*/ 	.word	0x000000ff
        /*0b68*/ 	.word	0x00028830
        /*0b6c*/ 	.short	0x010a
        /*0b6e*/ 	.byte	0x06
	.zero		1


	//   ....[28]....
        /*0b70*/ 	.word	0x000045b0
        /*0b74*/ 	.word	0x000000ff
        /*0b78*/ 	.word	0x00028850
        /*0b7c*/ 	.short	0x010a
        /*0b7e*/ 	.byte	0x06
	.zero		1


	//   ....[29]....
        /*0b80*/ 	.word	0x000045f0
        /*0b84*/ 	.word	0x000000ff
        /*0b88*/ 	.word	0x00028850
        /*0b8c*/ 	.short	0x010a
        /*0b8e*/ 	.byte	0x06
	.zero		1


	//   ....[30]....
        /*0b90*/ 	.word	0x00004a60
        /*0b94*/ 	.word	0x000000ff
        /*0b98*/ 	.word	0x00000000
        /*0b9c*/ 	.short	0x0101
        /*0b9e*/ 	.byte	0x06
	.zero		1


	//   ....[31]....
        /*0ba0*/ 	.word	0x00006540
        /*0ba4*/ 	.word	0x000000ff
        /*0ba8*/ 	.word	0x00000000
        /*0bac*/ 	.short	0x0101
        /*0bae*/ 	.byte	0x06
	.zero		1


	//   ....[32]....
        /*0bb0*/ 	.word	0x00006c30
        /*0bb4*/ 	.word	0x000000ff
        /*0bb8*/ 	.word	0x00028830
        /*0bbc*/ 	.short	0x010a
        /*0bbe*/ 	.byte	0x06
	.zero		1


	//   ....[33]....
        /*0bc0*/ 	.word	0x00006c70
        /*0bc4*/ 	.word	0x000000ff
        /*0bc8*/ 	.word	0x00028830
        /*0bcc*/ 	.short	0x010a
        /*0bce*/ 	.byte	0x06
	.zero		1


	//   ....[34]....
        /*0bd0*/ 	.word	0x00006fb0
        /*0bd4*/ 	.word	0x000000ff
        /*0bd8*/ 	.word	0x00028850
        /*0bdc*/ 	.short	0x010a
        /*0bde*/ 	.byte	0x06
	.zero		1


	//   ....[35]....
        /*0be0*/ 	.word	0x00006ff0
        /*0be4*/ 	.word	0x000000ff
        /*0be8*/ 	.word	0x00028850
        /*0bec*/ 	.short	0x010a
        /*0bee*/ 	.byte	0x06
	.zero		1


	//   ....[36]....
        /*0bf0*/ 	.word	0x00007430
        /*0bf4*/ 	.word	0x000000ff
        /*0bf8*/ 	.word	0x00000000
        /*0bfc*/ 	.short	0x0101
        /*0bfe*/ 	.byte	0x06
	.zero		1


	//   ....[37]....
        /*0c00*/ 	.word	0x000085e0
        /*0c04*/ 	.word	0x000000ff
        /*0c08*/ 	.word	0x00000000
        /*0c0c*/ 	.short	0x0101
        /*0c0e*/ 	.byte	0x06
	.zero		1


	//   ....[38]....
        /*0c10*/ 	.word	0x00008be0
        /*0c14*/ 	.word	0x000000ff
        /*0c18*/ 	.word	0x00028850
        /*0c1c*/ 	.short	0x010a
        /*0c1e*/ 	.byte	0x05
	.zero		1


	//   ....[39]....
        /*0c20*/ 	.word	0x00008c20
        /*0c24*/ 	.word	0x000000ff
        /*0c28*/ 	.word	0x00028850
        /*0c2c*/ 	.short	0x010a
        /*0c2e*/ 	.byte	0x05
	.zero		1


	//   ....[40]....
        /*0c30*/ 	.word	0x000091a0
        /*0c34*/ 	.word	0x000000ff
        /*0c38*/ 	.word	0x00000000
        /*0c3c*/ 	.short	0x0101
        /*0c3e*/ 	.byte	0x04
	.zero		1


	//   ....[41]....
        /*0c40*/ 	.word	0x0000a850
        /*0c44*/ 	.word	0x00000014
        /*0c48*/ 	.word	0x00000000
        /*0c4c*/ 	.short	0x0101
        /*0c4e*/ 	.byte	0x3f
	.zero		1


	//   ....[42]....
        /*0c50*/ 	.word	0x0000acf0
        /*0c54*/ 	.word	0x00000014
        /*0c58*/ 	.word	0x00000000
        /*0c5c*/ 	.short	0x0101
        /*0c5e*/ 	.byte	0x3f
	.zero		1


	//   ....[43]....
        /*0c60*/ 	.word	0x0000e730
        /*0c64*/ 	.word	0x00000007
        /*0c68*/ 	.word	0x00028840
        /*0c6c*/ 	.short	0x010a
        /*0c6e*/ 	.byte	0x3f
	.zero		1


	//   ....[44]....
        /*0c70*/ 	.word	0x0000ee90
        /*0c74*/ 	.word	0x00000007
        /*0c78*/ 	.word	0x00028830
        /*0c7c*/ 	.short	0x0107
        /*0c7e*/ 	.byte	0x3f
	.zero		1


	//   ....[45]....
        /*0c80*/ 	.word	0x0000ef60
        /*0c84*/ 	.word	0x00000007
        /*0c88*/ 	.word	0x00028830
        /*0c8c*/ 	.short	0x0101
        /*0c8e*/ 	.byte	0x3f
	.zero		1


	//   ....[46]....
        /*0c90*/ 	.word	0x0000fa60
        /*0c94*/ 	.word	0x00000016
        /*0c98*/ 	.word	0x00028800
        /*0c9c*/ 	.short	0x0107
        /*0c9e*/ 	.byte	0x3f
	.zero		1


	//   ....[47]....
        /*0ca0*/ 	.word	0x0000fb70
        /*0ca4*/ 	.word	0x00000016
        /*0ca8*/ 	.word	0x00028800
        /*0cac*/ 	.short	0x0101
        /*0cae*/ 	.byte	0x3f
	.zero		1


	//   ....[48]....
        /*0cb0*/ 	.word	0x0000fb90
        /*0cb4*/ 	.word	0x00000016
        /*0cb8*/ 	.word	0x00028820
        /*0cbc*/ 	.short	0x010a
        /*0cbe*/ 	.byte	0x3f
	.zero		1


	//   ....[49]....
        /*0cc0*/ 	.word	0x0000ff10
        /*0cc4*/ 	.word	0x00000006
        /*0cc8*/ 	.word	0x00028840
        /*0ccc*/ 	.short	0x010a
        /*0cce*/ 	.byte	0x3f
	.zero		1


	//   ....[50]....
        /*0cd0*/ 	.word	0x00010410
        /*0cd4*/ 	.word	0x00000006
        /*0cd8*/ 	.word	0x00028830
        /*0cdc*/ 	.short	0x0107
        /*0cde*/ 	.byte	0x3f
	.zero		1


	//   ....[51]....
        /*0ce0*/ 	.word	0x000104d0
        /*0ce4*/ 	.word	0x00000006
        /*0ce8*/ 	.word	0x00028830
        /*0cec*/ 	.short	0x0101
        /*0cee*/ 	.byte	0x3f
	.zero		1


	//   ....[52]....
        /*0cf0*/ 	.word	0x00010540
        /*0cf4*/ 	.word	0x00000006
        /*0cf8*/ 	.word	0x00028860
        /*0cfc*/ 	.short	0x010a
        /*0cfe*/ 	.byte	0x3f
	.zero		1


	//   ....[53]....
        /*0d00*/ 	.word	0x00010ad0
        /*0d04*/ 	.word	0x00000006
        /*0d08*/ 	.word	0x00028850
        /*0d0c*/ 	.short	0x0107
        /*0d0e*/ 	.byte	0x3f
	.zero		1


	//   ....[54]....
        /*0d10*/ 	.word	0x00010c00
        /*0d14*/ 	.word	0x00000006
        /*0d18*/ 	.word	0x00028850
        /*0d1c*/ 	.short	0x0101
        /*0d1e*/ 	.byte	0x3f
	.zero		1


	//   ....[55]....
        /*0d20*/ 	.word	0x00010e10
        /*0d24*/ 	.word	0x00000000
        /*0d28*/ 	.word	0x00028860
        /*0d2c*/ 	.short	0x010a
        /*0d2e*/ 	.byte	0x3f
	.zero		1


	//   ....[56]....
        /*0d30*/ 	.word	0x00011340
        /*0d34*/ 	.word	0x00000000
        /*0d38*/ 	.word	0x00028850
        /*0d3c*/ 	.short	0x0107
        /*0d3e*/ 	.byte	0x3f
	.zero		1


	//   ....[57]....
        /*0d40*/ 	.word	0x00011400
        /*0d44*/ 	.word	0x00000000
        /*0d48*/ 	.word	0x00028850
        /*0d4c*/ 	.short	0x0101
        /*0d4e*/ 	.byte	0x3f
	.zero		1


	//   ....[58]....
        /*0d50*/ 	.word	0x00012550
        /*0d54*/ 	.word	0x00000004
        /*0d58*/ 	.word	0x00028820
        /*0d5c*/ 	.short	0x010a
        /*0d5e*/ 	.byte	0x3f
	.zero		1


	//   ....[59]....
        /*0d60*/ 	.word	0x000126d0
        /*0d64*/ 	.word	0x00000005
        /*0d68*/ 	.word	0x00028840
        /*0d6c*/ 	.short	0x010a
        /*0d6e*/ 	.byte	0x3f
	.zero		1


	//   ....[60]....
        /*0d70*/ 	.word	0x00012770
        /*0d74*/ 	.word	0x00000019
        /*0d78*/ 	.word	0x00028840
        /*0d7c*/ 	.short	0x010a
        /*0d7e*/ 	.byte	0x3f
	.zero		1


	//   ....[61]....
        /*0d80*/ 	.word	0x000127b0
        /*0d84*/ 	.word	0x00000005
        /*0d88*/ 	.word	0x00028860
        /*0d8c*/ 	.short	0x010a
        /*0d8e*/ 	.byte	0x3f
	.zero		1


	//   ....[62]....
        /*0d90*/ 	.word	0x000127f0
        /*0d94*/ 	.word	0x00000019
        /*0d98*/ 	.word	0x00028860
        /*0d9c*/ 	.short	0x010a
        /*0d9e*/ 	.byte	0x3f
	.zero		1


	//   ....[63]....
        /*0da0*/ 	.word	0x00012860
        /*0da4*/ 	.word	0x00000003
        /*0da8*/ 	.word	0x00028800
        /*0dac*/ 	.short	0x010a
        /*0dae*/ 	.byte	0x3f
	.zero		1


	//   ....[64]....
        /*0db0*/ 	.word	0x000128b0
        /*0db4*/ 	.word	0x00000000
        /*0db8*/ 	.word	0x00028830
        /*0dbc*/ 	.short	0x010a
        /*0dbe*/ 	.byte	0x3f
	.zero		1


	//   ....[65]....
        /*0dc0*/ 	.word	0x00012910
        /*0dc4*/ 	.word	0x00000005
        /*0dc8*/ 	.word	0x00028830
        /*0dcc*/ 	.short	0x010a
        /*0dce*/ 	.byte	0x3f
	.zero		1


	//   ....[66]....
        /*0dd0*/ 	.word	0x00012970
        /*0dd4*/ 	.word	0x00000005
        /*0dd8*/ 	.word	0x00028850
        /*0ddc*/ 	.short	0x010a
        /*0dde*/ 	.byte	0x3f
	.zero		1


	//   ....[67]....
        /*0de0*/ 	.word	0x000129d0
        /*0de4*/ 	.word	0x00000005
        /*0de8*/ 	.word	0x00028830
        /*0dec*/ 	.short	0x010a
        /*0dee*/ 	.byte	0x3f
	.zero		1


	//   ....[68]....
        /*0df0*/ 	.word	0x00012a30
        /*0df4*/ 	.word	0x00000005
        /*0df8*/ 	.word	0x00028850
        /*0dfc*/ 	.short	0x010a
        /*0dfe*/ 	.byte	0x3f
	.zero		1


	//   ....[69]....
        /*0e00*/ 	.word	0x00012a90
        /*0e04*/ 	.word	0x00000007
        /*0e08*/ 	.word	0x00028850
        /*0e0c*/ 	.short	0x010a
        /*0e0e*/ 	.byte	0x3f
	.zero		1


	//   ....[70]....
        /*0e10*/ 	.word	0x00012bb0
        /*0e14*/ 	.word	0x00000007
        /*0e18*/ 	.word	0x00028840
        /*0e1c*/ 	.short	0x010a
        /*0e1e*/ 	.byte	0x3f
	.zero		1


	//   ....[71]....
        /*0e20*/ 	.word	0x00014130
        /*0e24*/ 	.word	0x00000016
        /*0e28*/ 	.word	0x00028820
        /*0e2c*/ 	.short	0x010a
        /*0e2e*/ 	.byte	0x3f
	.zero		1


	//   ....[72]....
        /*0e30*/ 	.word	0x00014180
        /*0e34*/ 	.word	0x00000006
        /*0e38*/ 	.word	0x00028840
        /*0e3c*/ 	.short	0x010a
        /*0e3e*/ 	.byte	0x3f
	.zero		1


	//   ....[73]....
        /*0e40*/ 	.word	0x00014b00
        /*0e44*/ 	.word	0x00000006
        /*0e48*/ 	.word	0x00028860
        /*0e4c*/ 	.short	0x010a
        /*0e4e*/ 	.byte	0x3f
	.zero		1


	//   ....[74]....
        /*0e50*/ 	.word	0x00015570
        /*0e54*/ 	.word	0x00000000
        /*0e58*/ 	.word	0x00028860
        /*0e5c*/ 	.short	0x010a
        /*0e5e*/ 	.byte	0x3f
	.zero		1


	//   ....[75]....
        /*0e60*/ 	.word	0x00016990
        /*0e64*/ 	.word	0x00000004
        /*0e68*/ 	.word	0x00028820
        /*0e6c*/ 	.short	0x010a
        /*0e6e*/ 	.byte	0x3f
	.zero		1


	//   ....[76]....
        /*0e70*/ 	.word	0x00016b30
        /*0e74*/ 	.word	0x00000005
        /*0e78*/ 	.word	0x00028840
        /*0e7c*/ 	.short	0x010a
        /*0e7e*/ 	.byte	0x3f
	.zero		1


	//   ....[77]....
        /*0e80*/ 	.word	0x00016b80
        /*0e84*/ 	.word	0x00000019
        /*0e88*/ 	.word	0x00028840
        /*0e8c*/ 	.short	0x010a
        /*0e8e*/ 	.byte	0x3f
	.zero		1


	//   ....[78]....
        /*0e90*/ 	.word	0x00016bd0
        /*0e94*/ 	.word	0x00000005
        /*0e98*/ 	.word	0x00028860
        /*0e9c*/ 	.short	0x010a
        /*0e9e*/ 	.byte	0x3f
	.zero		1


	//----- nvinfo : EIATTR_NUM_MBARRIERS
	.align		4
.L_288:
        /*0ea0*/ 	.byte	0x03, 0x38
        /*0ea2*/ 	.short	0x0016


	//----- nvinfo : EIATTR_EXIT_INSTR_OFFSETS
	.align		4
        /*0ea4*/ 	.byte	0x04, 0x1c
        /*0ea6*/ 	.short	(.L_290 - .L_289)


	//   ....[0]....
.L_289:
        /*0ea8*/ 	.word	0x000009b0


	//   ....[1]....
        /*0eac*/ 	.word	0x0000c420


	//   ....[2]....
        /*0eb0*/ 	.word	0x00012840


	//----- nvinfo : EIATTR_MAX_THREADS
	.align		4
.L_290:
        /*0eb4*/ 	.byte	0x04, 0x05
        /*0eb6*/ 	.short	(.L_292 - .L_291)
.L_291:
        /*0eb8*/ 	.word	0x00000180
        /*0ebc*/ 	.word	0x00000001
        /*0ec0*/ 	.word	0x00000001


	//----- nvinfo : EIATTR_CRS_STACK_SIZE
	.align		4
.L_292:
        /*0ec4*/ 	.byte	0x04, 0x1e
        /*0ec6*/ 	.short	(.L_294 - .L_293)
.L_293:
        /*0ec8*/ 	.word	0x00000000


	//----- nvinfo : EIATTR_CBANK_PARAM_SIZE
	.align		4
.L_294:
        /*0ecc*/ 	.byte	0x03, 0x19
        /*0ece*/ 	.short	0x0af0


	//----- nvinfo : EIATTR_PARAM_CBANK
	.align		4
        /*0ed0*/ 	.byte	0x04, 0x0a
        /*0ed2*/ 	.short	(.L_296 - .L_295)
	.align		4
.L_295:
        /*0ed4*/ 	.word	index@(.nv.constant0._ZN7cutlass13device_kernelIN5flash11enable_sm90INS1_16FlashAttnFwdSm90INS1_25CollectiveMainloopFwdSm90ILi2EN4cute5tupleIJNS5_1CILi1EEES8_S8_EEENS6_IJNS7_ILi128EEESA_SA_EEELi128ENS_10bfloat16_tEfNS_4arch4Sm90ELb1ELb0ELb0ELb1ELb1ELb0ELb0ELb1ELb1ELb1ELb1ELb0EEENS1_21CollectiveEpilogueFwdISB_S9_SC_SE_Li256ELb1ELb1ELb1ELb0EEENS1_36VarlenDynamicPersistentTileSchedulerILi128ELi128ELi256ELi128ELb1ELb1ELb1ELb1ELb1ELb1EEEEEEEEEvNT_6ParamsE)
        /*0ed8*/ 	.short	0x0210
        /*0eda*/ 	.short	0x0af0


	//----- nvinfo : EIATTR_SW_WAR
	.align		4
.L_296:
        /*0edc*/ 	.byte	0x04, 0x36
        /*0ede*/ 	.short	(.L_298 - .L_297)
.L_297:
        /*0ee0*/ 	.word	0x00000008
.L_298:


//--------------------- .nv.info._ZN7cutlass13device_kernelIN5flash11enable_sm90INS1_16FlashAttnFwdSm90INS1_25CollectiveMainloopFwdSm90ILi2EN4cute5tupleIJNS5_1CILi1EEES8_S8_EEENS6_IJNS7_ILi128EEESA_SA_EEELi128ENS_10bfloat16_tEfNS_4arch4Sm90ELb1ELb0ELb0ELb1ELb1ELb1ELb0ELb1ELb1ELb1ELb1ELb0EEENS1_21CollectiveEpilogueFwdISB_S9_SC_SE_Li256ELb1ELb1ELb1ELb0EEENS1_36VarlenDynamicPersistentTileSchedulerILi128ELi128ELi256ELi128ELb1ELb1ELb1ELb1ELb1ELb1EEEEEEEEEvNT_6ParamsE --------------------------
	.section	.nv.info._ZN7cutlass13device_kernelIN5flash11enable_sm90INS1_16FlashAttnFwdSm90INS1_25CollectiveMainloopFwdSm90ILi2EN4cute5tupleIJNS5_1CILi1EEES8_S8_EEENS6_IJNS7_ILi128EEESA_SA_EEELi128ENS_10bfloat16_tEfNS_4arch4Sm90ELb1ELb0ELb0ELb1ELb1ELb1ELb0ELb1ELb1ELb1ELb1ELb0EEENS1_21CollectiveEpilogueFwdISB_S9_SC_SE_Li256ELb1ELb1ELb1ELb0EEENS1_36VarlenDynamicPersistentTileSchedulerILi128ELi128ELi256ELi128ELb1ELb1ELb1ELb1ELb1ELb1EEEEEEEEEvNT_6ParamsE,"",@"SHT_CUDA_INFO"
	.sectionflags	@""
	.align	4


	//----- nvinfo : EIATTR_CUDA_API_VERSION
	.align		4
        /*0000*/ 	.byte	0x04, 0x37
        /*0002*/ 	.short	(.L_300 - .L_299)
.L_299:
        /*0004*/ 	.word	0x00000082


	//----- nvinfo : EIATTR_KPARAM_INFO
	.align		4
.L_300:
        /*0008*/ 	.byte	0x04, 0x17
        /*000a*/ 	.short	(.L_302 - .L_301)
.L_301:
        /*000c*/ 	.word	0x00000000
        /*0010*/ 	.short	0x0000
        /*0012*/ 	.short	0x0070
        /*0014*/ 	.byte	0x00, 0xf0, 0x01, 0x2a


	//----- nvinfo : EIATTR_SPARSE_MMA_MASK
	.align		4
.L_302:
        /*0018*/ 	.byte	0x03, 0x50
        /*001a*/ 	.short	0x0000


	//----- nvinfo : EIATTR_MAXREG_COUNT
	.align		4
        /*001c*/ 	.byte	0x03, 0x1b
        /*001e*/ 	.short	0x00a8


	//----- nvinfo : EIATTR_NUM_BARRIERS
	.align		4
        /*0020*/ 	.byte	0x02, 0x4c
        /*0022*/ 	.byte	0x10
	.zero		1


	//----- nvinfo : EIATTR_EXTERNS
	.align		4
        /*0024*/ 	.byte	0x04, 0x0f
        /*0026*/ 	.short	(.L_304 - .L_303)


	//   ....[0]....
	.align		4
.L_303:
        /*0028*/ 	.word	index@(__assertfail)


	//----- nvinfo : EIATTR_ANNOTATIONS
	.align		4
.L_304:
        /*002c*/ 	.byte	0x04, 0x55
        /*002e*/ 	.short	(.L_306 - .L_305)


	//   ....[0]....
.L_305:
        /* <DEDUP_REMOVED lines=18> */


	//----- nvinfo : EIATTR_MERCURY_ISA_VERSION
	.align		4
.L_306:
        /*0138*/ 	.byte	0x03, 0x5f
        /*013a*/ 	.short	0x0101


	//----- nvinfo : EIATTR_UNUSED_LOAD_BYTE_OFFSET
	.align		4
        /*013c*/ 	.byte	0x04, 0x44
        /*013e*/ 	.short	(.L_308 - .L_307)


	//   ....[0]....
.L_307:
        /*0140*/ 	.word	0x00000a60
        /*0144*/ 	.word	0x0000fff0


	//   ....[1]....
        /*0148*/ 	.word	0x000166d0
        /*014c*/ 	.word	0x0000fff0


	//----- nvinfo : EIATTR_INT_WARP_WIDE_INSTR_OFFSETS
	.align		4
.L_308:
        /*0150*/ 	.byte	0x04, 0x31
        /*0152*/ 	.short	(.L_310 - .L_309)


	//   ....[0]....
.L_309:
        /*0154*/ 	.word	0x00000130


	//   ....[1]....
        /*0158*/ 	.word	0x00000170


	//   ....[2]....
        /*015c*/ 	.word	0x000001e0


	//   ....[3]....
        /*0160*/ 	.word	0x0001c4e0


	//   ....[4]....
        /*0164*/ 	.word	0x0001c570


	//   ....[5]....
        /*0168*/ 	.word	0x0001f3c0


	//   ....[6]....
        /*016c*/ 	.word	0x0001f450


	//----- nvinfo : EIATTR_COOP_GROUP_MASK_REGIDS
	.align		4
.L_310:
        /*0170*/ 	.byte	0x04, 0x29
        /*0172*/ 	.short	(.L_312 - .L_311)


	//   ....[0]....
.L_311:
        /*0174*/ 	.word	0xffffffff


	//   ....[1]....
        /*0178*/ 	.word	0xffffffff


	//   ....[2]....
        /*017c*/ 	.word	0xffffffff


	//   ....[3]....
        /*0180*/ 	.word	0xffffffff


	//   ....[4]....
        /*0184*/ 	.word	0xffffffff


	//   ....[5]....
        /*0188*/ 	.word	0xffffffff


	//   ....[6]....
        /*018c*/ 	.word	0xffffffff


	//   ....[7]....
        /*0190*/ 	.word	0xffffffff


	//   ....[8]....
        /*0194*/ 	.word	0xffffffff


	//   ....[9]....
        /*0198*/ 	.word	0xffffffff


	//   ....[10]....
        /*019c*/ 	.word	0xffffffff


	//   ....[11]....
        /*01a0*/ 	.word	0xffffffff


	//   ....[12]....
        /*01a4*/ 	.word	0xffffffff


	//   ....[13]....
        /*01a8*/ 	.word	0xffffffff


	//   ....[14]....
        /*01ac*/ 	.word	0xffffffff


	//   ....[15]....
        /*01b0*/ 	.word	0xffffffff


	//   ....[16]....
        /*01b4*/ 	.word	0xffffffff


	//   ....[17]....
        /*01b8*/ 	.word	0xffffffff


	//   ....[18]....
        /*01bc*/ 	.word	0xffffffff


	//   ....[19]....
        /*01c0*/ 	.word	0xffffffff


	//   ....[20]....
        /*01c4*/ 	.word	0xffffffff


	//   ....[21]....
        /*01c8*/ 	.word	0xffffffff


	//   ....[22]....
        /*01cc*/ 	.word	0xffffffff


	//   ....[23]....
        /*01d0*/ 	.word	0xffffffff


	//   ....[24]....
        /*01d4*/ 	.word	0xffffffff


	//   ....[25]....
        /*01d8*/ 	.word	0xffffffff


	//   ....[26]....
        /*01dc*/ 	.word	0xffffffff


	//   ....[27]....
        /*01e0*/ 	.word	0xffffffff


	//   ....[28]....
        /*01e4*/ 	.word	0xffffffff


	//   ....[29]....
        /*01e8*/ 	.word	0xffffffff


	//   ....[30]....
        /*01ec*/ 	.word	0xffffffff


	//   ....[31]....
        /*01f0*/ 	.word	0xffffffff


	//   ....[32]....
        /*01f4*/ 	.word	0xffffffff


	//   ....[33]....
        /*01f8*/ 	.word	0xffffffff


	//   ....[34]....
        /*01fc*/ 	.word	0xffffffff


	//   ....[35]....
        /*0200*/ 	.word	0xffffffff


	//   ....[36]....
        /*0204*/ 	.word	0xffffffff


	//   ....[37]....
        /*0208*/ 	.word	0xffffffff


	//   ....[38]....
        /*020c*/ 	.word	0xffffffff


	//   ....[39]....
        /*0210*/ 	.word	0xffffffff


	//   ....[40]....
        /*0214*/ 	.word	0xffffffff


	//   ....[41]....
        /*0218*/ 	.word	0xffffffff


	//   ....[42]....
        /*021c*/ 	.word	0xffffffff


	//   ....[43]....
        /*0220*/ 	.word	0xffffffff


	//   ....[44]....
        /*0224*/ 	.word	0xffffffff


	//   ....[45]....
        /*0228*/ 	.word	0xffffffff


	//   ....[46]....
        /*022c*/ 	.word	0xffffffff


	//   ....[47]....
        /*0230*/ 	.word	0xffffffff


	//   ....[48]....
        /*0234*/ 	.word	0xffffffff


	//   ....[49]....
        /*0238*/ 	.word	0xffffffff


	//   ....[50]....
        /*023c*/ 	.word	0xffffffff


	//   ....[51]....
        /*0240*/ 	.word	0xffffffff


	//   ....[52]....
        /*0244*/ 	.word	0xffffffff


	//   ....[53]....
        /*0248*/ 	.word	0xffffffff


	//   ....[54]....
        /*024c*/ 	.word	0xffffffff


	//   ....[55]....
        /*0250*/ 	.word	0xffffffff


	//   ....[56]....
        /*0254*/ 	.word	0xffffffff


	//   ....[57]....
        /*0258*/ 	.word	0xffffffff


	//   ....[58]....
        /*025c*/ 	.word	0xffffffff


	//   ....[59]....
        /*0260*/ 	.word	0xffffffff


	//   ....[60]....
        /*0264*/ 	.word	0xffffffff


	//   ....[61]....
        /*0268*/ 	.word	0xffffffff


	//   ....[62]....
        /*026c*/ 	.word	0xffffffff


	//   ....[63]....
        /*0270*/ 	.word	0xffffffff


	//   ....[64]....
        /*0274*/ 	.word	0xffffffff


	//   ....[65]....
        /*0278*/ 	.word	0xffffffff


	//   ....[66]....
        /*027c*/ 	.word	0xffffffff


	//   ....[67]....
        /*0280*/ 	.word	0xffffffff


	//   ....[68]....
        /*0284*/ 	.word	0xffffffff


	//   ....[69]....
        /*0288*/ 	.word	0xffffffff


	//   ....[70]....
        /*028c*/ 	.word	0xffffffff


	//   ....[71]....
        /*0290*/ 	.word	0xffffffff


	//   ....[72]....
        /*0294*/ 	.word	0xffffffff


	//   ....[73]....
        /*0298*/ 	.word	0xffffffff


	//   ....[74]....
        /*029c*/ 	.word	0xffffffff


	//   ....[75]....
        /*02a0*/ 	.word	0xffffffff


	//   ....[76]....
        /*02a4*/ 	.word	0xffffffff


	//   ....[77]....
        /*02a8*/ 	.word	0xffffffff


	//   ....[78]....
        /*02ac*/ 	.word	0xffffffff


	//   ....[79]....
        /*02b0*/ 	.word	0xffffffff


	//   ....[80]....
        /*02b4*/ 	.word	0xffffffff


	//   ....[81]....
        /*02b8*/ 	.word	0xffffffff


	//   ....[82]....
        /*02bc*/ 	.word	0xffffffff


	//   ....[83]....
        /*02c0*/ 	.word	0xffffffff


	//   ....[84]....
        /*02c4*/ 	.word	0xffffffff


	//   ....[85]....
        /*02c8*/ 	.word	0xffffffff


	//   ....[86]....
        /*02cc*/ 	.word	0xffffffff


	//   ....[87]....
        /*02d0*/ 	.word	0xffffffff


	//   ....[88]....
        /*02d4*/ 	.word	0xffffffff


	//   ....[89]....
        /*02d8*/ 	.word	0xffffffff


	//   ....[90]....
        /*02dc*/ 	.word	0xffffffff


	//   ....[91]....
        /*02e0*/ 	.word	0xffffffff


	//   ....[92]....
        /*02e4*/ 	.word	0xffffffff


	//   ....[93]....
        /*02e8*/ 	.word	0xffffffff


	//   ....[94]....
        /*02ec*/ 	.word	0xffffffff


	//   ....[95]....
        /*02f0*/ 	.word	0xffffffff


	//   ....[96]....
        /*02f4*/ 	.word	0xffffffff


	//   ....[97]....
        /*02f8*/ 	.word	0xffffffff


	//   ....[98]....
        /*02fc*/ 	.word	0xffffffff


	//   ....[99]....
        /*0300*/ 	.word	0xffffffff


	//   ....[100]....
        /*0304*/ 	.word	0xffffffff


	//   ....[101]....
        /*0308*/ 	.word	0xffffffff


	//   ....[102]....
        /*030c*/ 	.word	0xffffffff


	//   ....[103]....
        /*0310*/ 	.word	0xffffffff


	//   ....[104]....
        /*0314*/ 	.word	0xffffffff


	//   ....[105]....
        /*0318*/ 	.word	0xffffffff


	//   ....[106]....
        /*031c*/ 	.word	0xffffffff


	//   ....[107]....
        /*0320*/ 	.word	0xffffffff


	//   ....[108]....
        /*0324*/ 	.word	0xffffffff


	//   ....[109]....
        /*0328*/ 	.word	0xffffffff


	//   ....[110]....
        /*032c*/ 	.word	0xffffffff


	//   ....[111]....
        /*0330*/ 	.word	0xffffffff


	//   ....[112]....
        /*0334*/ 	.word	0xffffffff


	//   ....[113]....
        /*0338*/ 	.word	0xffffffff


	//   ....[114]....
        /*033c*/ 	.word	0xffffffff


	//   ....[115]....
        /*0340*/ 	.word	0xffffffff


	//   ....[116]....
        /*0344*/ 	.word	0xffffffff


	//   ....[117]....
        /*0348*/ 	.word	0xffffffff


	//   ....[118]....
        /*034c*/ 	.word	0xffffffff


	//   ....[119]....
        /*0350*/ 	.word	0xffffffff


	//   ....[120]....
        /*0354*/ 	.word	0xffffffff


	//   ....[121]....
        /*0358*/ 	.word	0xffffffff


	//   ....[122]....
        /*035c*/ 	.word	0xffffffff


	//   ....[123]....
        /*0360*/ 	.word	0xffffffff


	//   ....[124]....
        /*0364*/ 	.word	0xffffffff


	//   ....[125]....
        /*0368*/ 	.word	0xffffffff


	//   ....[126]....
        /*036c*/ 	.word	0xffffffff


	//   ....[127]....
        /*0370*/ 	.word	0xffffffff


	//   ....[128]....
        /*0374*/ 	.word	0xffffffff


	//   ....[129]....
        /*0378*/ 	.word	0xffffffff


	//   ....[130]....
        /*037c*/ 	.word	0xffffffff


	//   ....[131]....
        /*0380*/ 	.word	0xffffffff


	//   ....[132]....
        /*0384*/ 	.word	0xffffffff


	//   ....[133]....
        /*0388*/ 	.word	0xffffffff


	//   ....[134]....
        /*038c*/ 	.word	0xffffffff


	//   ....[135]....
        /*0390*/ 	.word	0xffffffff


	//   ....[136]....
        /*0394*/ 	.word	0xffffffff


	//   ....[137]....
        /*0398*/ 	.word	0xffffffff


	//   ....[138]....
        /*039c*/ 	.word	0xffffffff


	//   ....[139]....
        /*03a0*/ 	.word	0xffffffff


	//   ....[140]....
        /*03a4*/ 	.word	0xffffffff


	//   ....[141]....
        /*03a8*/ 	.word	0xffffffff


	//   ....[142]....
        /*03ac*/ 	.word	0xffffffff


	//   ....[143]....
        /*03b0*/ 	.word	0xffffffff


	//   ....[144]....
        /*03b4*/ 	.word	0xffffffff


	//   ....[145]....
        /*03b8*/ 	.word	0xffffffff


	//   ....[146]....
        /*03bc*/ 	.word	0xffffffff


	//   ....[147]....
        /*03c0*/ 	.word	0xffffffff


	//   ....[148]....
        /*03c4*/ 	.word	0xffffffff


	//   ....[149]....
        /*03c8*/ 	.word	0xffffffff


	//   ....[150]....
        /*03cc*/ 	.word	0xffffffff


	//   ....[151]....
        /*03d0*/ 	.word	0xffffffff


	//   ....[152]....
        /*03d4*/ 	.word	0xffffffff


	//   ....[153]....
        /*03d8*/ 	.word	0xffffffff


	//   ....[154]....
        /*03dc*/ 	.word	0xffffffff


	//   ....[155]....
        /*03e0*/ 	.word	0xffffffff


	//   ....[156]....
        /*03e4*/ 	.word	0xffffffff


	//   ....[157]....
        /*03e8*/ 	.word	0xffffffff


	//   ....[158]....
        /*03ec*/ 	.word	0xffffffff


	//   ....[159]....
        /*03f0*/ 	.word	0xffffffff


	//   ....[160]....
        /*03f4*/ 	.word	0xffffffff


	//   ....[161]....
        /*03f8*/ 	.word	0xffffffff


	//   ....[162]....
        /*03fc*/ 	.word	0xffffffff


	//   ....[163]....
        /*0400*/ 	.word	0xffffffff


	//   ....[164]....
        /*0404*/ 	.word	0xffffffff


	//   ....[165]....
        /*0408*/ 	.word	0xffffffff


	//   ....[166]....
        /*040c*/ 	.word	0xffffffff


	//   ....[167]....
        /*0410*/ 	.word	0xffffffff


	//   ....[168]....
        /*0414*/ 	.word	0xffffffff


	//   ....[169]....
        /*0418*/ 	.word	0xffffffff


	//   ....[170]....
        /*041c*/ 	.word	0xffffffff


	//   ....[171]....
        /*0420*/ 	.word	0xffffffff


	//   ....[172]....
        /*0424*/ 	.word	0xffffffff


	//   ....[173]....
        /*0428*/ 	.word	0xffffffff


	//   ....[174]....
        /*042c*/ 	.word	0xffffffff


	//   ....[175]....
        /*0430*/ 	.word	0xffffffff


	//   ....[176]....
        /*0434*/ 	.word	0xffffffff


	//   ....[177]....
        /*0438*/ 	.word	0xffffffff


	//   ....[178]....
        /*043c*/ 	.word	0xffffffff


	//   ....[179]....
        /*0440*/ 	.word	0xffffffff


	//   ....[180]....
        /*0444*/ 	.word	0xffffffff


	//   ....[181]....
        /*0448*/ 	.word	0xffffffff


	//   ....[182]....
        /*044c*/ 	.word	0xffffffff


	//   ....[183]....
        /*0450*/ 	.word	0xffffffff


	//   ....[184]....
        /*0454*/ 	.word	0xffffffff


	//   ....[185]....
        /*0458*/ 	.word	0xffffffff


	//   ....[186]....
        /*045c*/ 	.word	0xffffffff


	//   ....[187]....
        /*0460*/ 	.word	0xffffffff


	//   ....[188]....
        /*0464*/ 	.word	0xffffffff


	//   ....[189]....
        /*0468*/ 	.word	0xffffffff


	//   ....[190]....
        /*046c*/ 	.word	0xffffffff


	//   ....[191]....
        /*0470*/ 	.word	0xffffffff


	//   ....[192]....
        /*0474*/ 	.word	0xffffffff


	//   ....[193]....
        /*0478*/ 	.word	0xffffffff


	//   ....[194]....
        /*047c*/ 	.word	0xffffffff


	//   ....[195]....
        /*0480*/ 	.word	0xffffffff


	//   ....[196]....
        /*0484*/ 	.word	0xffffffff


	//   ....[197]....
        /*0488*/ 	.word	0xffffffff


	//   ....[198]....
        /*048c*/ 	.word	0xffffffff


	//   ....[199]....
        /*0490*/ 	.word	0xffffffff


	//   ....[200]....
        /*0494*/ 	.word	0xffffffff


	//   ....[201]....
        /*0498*/ 	.word	0xffffffff


	//   ....[202]....
        /*049c*/ 	.word	0xffffffff


	//   ....[203]....
        /*04a0*/ 	.word	0xffffffff


	//   ....[204]....
        /*04a4*/ 	.word	0xffffffff


	//   ....[205]....
        /*04a8*/ 	.word	0xffffffff


	//   ....[206]....
        /*04ac*/ 	.word	0xffffffff


	//   ....[207]....
        /*04b0*/ 	.word	0xffffffff


	//   ....[208]....
        /*04b4*/ 	.word	0xffffffff


	//   ....[209]....
        /*04b8*/ 	.word	0xffffffff


	//   ....[210]....
        /*04bc*/ 	.word	0xffffffff


	//   ....[211]....
        /*04c0*/ 	.word	0xffffffff


	//   ....[212]....
        /*04c4*/ 	.word	0xffffffff


	//   ....[213]....
        /*04c8*/ 	.word	0xffffffff


	//   ....[214]....
        /*04cc*/ 	.word	0xffffffff


	//   ....[215]....
        /*04d0*/ 	.word	0xffffffff


	//   ....[216]....
        /*04d4*/ 	.word	0xffffffff


	//   ....[217]....
        /*04d8*/ 	.word	0xffffffff


	//   ....[218]....
        /*04dc*/ 	.word	0xffffffff


	//   ....[219]....
        /*04e0*/ 	.word	0xffffffff


	//   ....[220]....
        /*04e4*/ 	.word	0xffffffff


	//   ....[221]....
        /*04e8*/ 	.word	0xffffffff


	//   ....[222]....
        /*04ec*/ 	.word	0xffffffff


	//   ....[223]....
        /*04f0*/ 	.word	0xffffffff


	//   ....[224]....
        /*04f4*/ 	.word	0xffffffff


	//   ....[225]....
        /*04f8*/ 	.word	0xffffffff


	//   ....[226]....
        /*04fc*/ 	.word	0xffffffff


	//   ....[227]....
        /*0500*/ 	.word	0xffffffff


	//   ....[228]....
        /*0504*/ 	.word	0xffffffff


	//   ....[229]....
        /*0508*/ 	.word	0xffffffff


	//   ....[230]....
        /*050c*/ 	.word	0xffffffff


	//   ....[231]....
        /*0510*/ 	.word	0xffffffff


	//   ....[232]....
        /*0514*/ 	.word	0xffffffff


	//   ....[233]....
        /*0518*/ 	.word	0x0500000f


	//   ....[234]....
        /*051c*/ 	.word	0x0500000f


	//   ....[235]....
        /*0520*/ 	.word	0x0500000f


	//   ....[236]....
        /*0524*/ 	.word	0x0500000f


	//   ....[237]....
        /*0528*/ 	.word	0x0500000f


	//   ....[238]....
        /*052c*/ 	.word	0x0500000f


	//   ....[239]....
        /*0530*/ 	.word	0x0500000f


	//   ....[240]....
        /*0534*/ 	.word	0x0500000f


	//   ....[241]....
        /*0538*/ 	.word	0x0500000f


	//   ....[242]....
        /*053c*/ 	.word	0x0500000f


	//   ....[243]....
        /*0540*/ 	.word	0x0500000f


	//   ....[244]....
        /*0544*/ 	.word	0x0500000f


	//   ....[245]....
        /*0548*/ 	.word	0x0500000f


	//   ....[246]....
        /*054c*/ 	.word	0x0500000f


	//   ....[247]....
        /*0550*/ 	.word	0x0500000f


	//   ....[248]....
        /*0554*/ 	.word	0x0500000f


	//   ....[249]....
        /*0558*/ 	.word	0x0500000f


	//   ....[250]....
        /*055c*/ 	.word	0x0500000f


	//   ....[251]....
        /*0560*/ 	.word	0x0500000f


	//   ....[252]....
        /*0564*/ 	.word	0x0500000f


	//   ....[253]....
        /*0568*/ 	.word	0x0500000f


	//   ....[254]....
        /*056c*/ 	.word	0x0500000f


	//   ....[255]....
        /*0570*/ 	.word	0x0500000f


	//   ....[0]....
        /*0574*/ 	.word	0x0500000f


	//   ....[1]....
        /*0578*/ 	.word	0x0500000f


	//   ....[2]....
        /*057c*/ 	.word	0x0500000f


	//   ....[3]....
        /*0580*/ 	.word	0x0500000f


	//   ....[4]....
        /*0584*/ 	.word	0x0500000f


	//   ....[5]....
        /*0588*/ 	.word	0x0500000f


	//   ....[6]....
        /*058c*/ 	.word	0x0500000f


	//   ....[7]....
        /*0590*/ 	.word	0x0500000f


	//   ....[8]....
        /*0594*/ 	.word	0x0500000f


	//   ....[9]....
        /*0598*/ 	.word	0x0500000f


	//   ....[10]....
        /*059c*/ 	.word	0x0500000f


	//   ....[11]....
        /*05a0*/ 	.word	0x0500000f


	//   ....[12]....
        /*05a4*/ 	.word	0x0500000f


	//   ....[13]....
        /*05a8*/ 	.word	0x0500000f


	//   ....[14]....
        /*05ac*/ 	.word	0x0500000f


	//   ....[15]....
        /*05b0*/ 	.word	0x0500000f


	//   ....[16]....
        /*05b4*/ 	.word	0x0500000f


	//   ....[17]....
        /*05b8*/ 	.word	0x0500000f


	//   ....[18]....
        /*05bc*/ 	.word	0x0500000f


	//   ....[19]....
        /*05c0*/ 	.word	0x0500000f


	//   ....[20]....
        /*05c4*/ 	.word	0x0500000f


	//   ....[21]....
        /*05c8*/ 	.word	0x0500000f


	//   ....[22]....
        /*05cc*/ 	.word	0x0500000f


	//   ....[23]....
        /*05d0*/ 	.word	0x0500000f


	//   ....[24]....
        /*05d4*/ 	.word	0x0500000f


	//   ....[25]....
        /*05d8*/ 	.word	0x0500000f


	//   ....[26]....
        /*05dc*/ 	.word	0x0500000f


	//   ....[27]....
        /*05e0*/ 	.word	0x0500000f


	//   ....[28]....
        /*05e4*/ 	.word	0x0500000f


	//   ....[29]....
        /*05e8*/ 	.word	0x0500000f


	//   ....[30]....
        /*05ec*/ 	.word	0x0500000f


	//   ....[31]....
        /*05f0*/ 	.word	0x0500000f


	//   ....[32]....
        /*05f4*/ 	.word	0x0500000f


	//   ....[33]....
        /*05f8*/ 	.word	0x0500000f


	//   ....[34]....
        /*05fc*/ 	.word	0x0500000f


	//   ....[35]....
        /*0600*/ 	.word	0x0500000f


	//   ....[36]....
        /*0604*/ 	.word	0x0500000f


	//   ....[37]....
        /*0608*/ 	.word	0x0500000f


	//   ....[38]....
        /*060c*/ 	.word	0x0500000f


	//   ....[39]....
        /*0610*/ 	.word	0x0500000f


	//   ....[40]....
        /*0614*/ 	.word	0x0500000f


	//   ....[41]....
        /*0618*/ 	.word	0x0500000f


	//   ....[42]....
        /*061c*/ 	.word	0x0500000f


	//   ....[43]....
        /*0620*/ 	.word	0x0500000f


	//   ....[44]....
        /*0624*/ 	.word	0x0500000f


	//   ....[45]....
        /*0628*/ 	.word	0x0500000f


	//   ....[46]....
        /*062c*/ 	.word	0x0500000f


	//   ....[47]....
        /*0630*/ 	.word	0x0500000f


	//   ....[48]....
        /*0634*/ 	.word	0x0500000f


	//   ....[49]....
        /*0638*/ 	.word	0x0500000f


	//   ....[50]....
        /*063c*/ 	.word	0x0500000f


	//   ....[51]....
        /*0640*/ 	.word	0x0500000f


	//   ....[52]....
        /*0644*/ 	.word	0x0500000f


	//   ....[53]....
        /*0648*/ 	.word	0x0500000f


	//   ....[54]....
        /*064c*/ 	.word	0x0500000f


	//   ....[55]....
        /*0650*/ 	.word	0x0500000f


	//   ....[56]....
        /*0654*/ 	.word	0x0500000f


	//   ....[57]....
        /*0658*/ 	.word	0x0500000f


	//   ....[58]....
        /*065c*/ 	.word	0x0500000f


	//   ....[59]....
        /*0660*/ 	.word	0x0500000f


	//   ....[60]....
        /*0664*/ 	.word	0x0500000f


	//   ....[61]....
        /*0668*/ 	.word	0x0500000f


	//   ....[62]....
        /*066c*/ 	.word	0x0500000f


	//   ....[63]....
        /*0670*/ 	.word	0x0500000f


	//   ....[64]....
        /*0674*/ 	.word	0x0500000f


	//   ....[65]....
        /*0678*/ 	.word	0x0500000f


	//   ....[66]....
        /*067c*/ 	.word	0x0500000f


	//   ....[67]....
        /*0680*/ 	.word	0x0500000f


	//   ....[68]....
        /*0684*/ 	.word	0x0500000f


	//   ....[69]....
        /*0688*/ 	.word	0x0500000f


	//   ....[70]....
        /*068c*/ 	.word	0x0500000f


	//   ....[71]....
        /*0690*/ 	.word	0x0500000f


	//   ....[72]....
        /*0694*/ 	.word	0x0500000f


	//   ....[73]....
        /*0698*/ 	.word	0x0500000f


	//   ....[74]....
        /*069c*/ 	.word	0x0500000f


	//   ....[75]....
        /*06a0*/ 	.word	0x0500000f


	//   ....[76]....
        /*06a4*/ 	.word	0x0500000f


	//   ....[77]....
        /*06a8*/ 	.word	0x0500000f


	//   ....[78]....
        /*06ac*/ 	.word	0x0500000f


	//   ....[79]....
        /*06b0*/ 	.word	0x0500000f


	//   ....[80]....
        /*06b4*/ 	.word	0x0500000f


	//   ....[81]....
        /*06b8*/ 	.word	0x0500000f


	//   ....[82]....
        /*06bc*/ 	.word	0x0500000f


	//   ....[83]....
        /*06c0*/ 	.word	0x0500000f


	//   ....[84]....
        /*06c4*/ 	.word	0x0500000f


	//   ....[85]....
        /*06c8*/ 	.word	0x0500000f


	//   ....[86]....
        /*06cc*/ 	.word	0x0500000f


	//   ....[87]....
        /*06d0*/ 	.word	0x0500000f


	//   ....[88]....
        /*06d4*/ 	.word	0x0500000f


	//   ....[89]....
        /*06d8*/ 	.word	0x0500000f


	//   ....[90]....
        /*06dc*/ 	.word	0x0500000f


	//   ....[91]....
        /*06e0*/ 	.word	0x0500000f


	//   ....[92]....
        /*06e4*/ 	.word	0x0500000f


	//   ....[93]....
        /*06e8*/ 	.word	0x0500000f


	//   ....[94]....
        /*06ec*/ 	.word	0x0500000f


	//   ....[95]....
        /*06f0*/ 	.word	0x0500000f


	//   ....[96]....
        /*06f4*/ 	.word	0x0500000f


	//   ....[97]....
        /*06f8*/ 	.word	0x0500000f


	//   ....[98]....
        /*06fc*/ 	.word	0x0500000f


	//   ....[99]....
        /*0700*/ 	.word	0x0500000f


	//   ....[100]....
        /*0704*/ 	.word	0x0500000f


	//   ....[101]....
        /*0708*/ 	.word	0x0500000f


	//   ....[102]....
        /*070c*/ 	.word	0x0500000f


	//   ....[103]....
        /*0710*/ 	.word	0x0500000f


	//   ....[104]....
        /*0714*/ 	.word	0x0500000f


	//   ....[105]....
        /*0718*/ 	.word	0x0500000f


	//   ....[106]....
        /*071c*/ 	.word	0x0500000f


	//   ....[107]....
        /*0720*/ 	.word	0x0500000f


	//   ....[108]....
        /*0724*/ 	.word	0x0500000f


	//   ....[109]....
        /*0728*/ 	.word	0x0500000f


	//   ....[110]....
        /*072c*/ 	.word	0x0500000f


	//   ....[111]....
        /*0730*/ 	.word	0x0500000f


	//   ....[112]....
        /*0734*/ 	.word	0x0500000f


	//   ....[113]....
        /*0738*/ 	.word	0x0500000f


	//   ....[114]....
        /*073c*/ 	.word	0x0500000f


	//   ....[115]....
        /*0740*/ 	.word	0x0500000f


	//   ....[116]....
        /*0744*/ 	.word	0x0500000f


	//   ....[117]....
        /*0748*/ 	.word	0x0500000f


	//   ....[118]....
        /*074c*/ 	.word	0x0500000f


	//   ....[119]....
        /*0750*/ 	.word	0x0500000f


	//   ....[120]....
        /*0754*/ 	.word	0x0500000f


	//   ....[121]....
        /*0758*/ 	.word	0x0500000f


	//   ....[122]....
        /*075c*/ 	.word	0x0500000f


	//   ....[123]....
        /*0760*/ 	.word	0x0500000f


	//   ....[124]....
        /*0764*/ 	.word	0x0500000f


	//   ....[125]....
        /*0768*/ 	.word	0x0500000f


	//   ....[126]....
        /*076c*/ 	.word	0x0500000f


	//   ....[127]....
        /*0770*/ 	.word	0x0500000f


	//   ....[128]....
        /*0774*/ 	.word	0x0500000f


	//   ....[129]....
        /*0778*/ 	.word	0x0500000f


	//   ....[130]....
        /*077c*/ 	.word	0x0500000f


	//   ....[131]....
        /*0780*/ 	.word	0x0500000f


	//   ....[132]....
        /*0784*/ 	.word	0x0500000f


	//   ....[133]....
        /*0788*/ 	.word	0x0500000f


	//   ....[134]....
        /*078c*/ 	.word	0x0500000f


	//   ....[135]....
        /*0790*/ 	.word	0x0500000f


	//   ....[136]....
        /*0794*/ 	.word	0x0500000f


	//   ....[137]....
        /*0798*/ 	.word	0x0500000f


	//   ....[138]....
        /*079c*/ 	.word	0x0500000f


	//   ....[139]....
        /*07a0*/ 	.word	0x0500000f


	//   ....[140]....
        /*07a4*/ 	.word	0x0500000f


	//   ....[141]....
        /*07a8*/ 	.word	0x0500000f


	//   ....[142]....
        /*07ac*/ 	.word	0x0500000f


	//   ....[143]....
        /*07b0*/ 	.word	0x0500000f


	//   ....[144]....
        /*07b4*/ 	.word	0x0500000f


	//   ....[145]....
        /*07b8*/ 	.word	0x0500000f


	//   ....[146]....
        /*07bc*/ 	.word	0x0500000f


	//   ....[147]....
        /*07c0*/ 	.word	0x0500000f


	//   ....[148]....
        /*07c4*/ 	.word	0x0500000f


	//   ....[149]....
        /*07c8*/ 	.word	0x0500000f


	//   ....[150]....
        /*07cc*/ 	.word	0x0500000f


	//   ....[151]....
        /*07d0*/ 	.word	0x0500000f


	//   ....[152]....
        /*07d4*/ 	.word	0x0500000f


	//   ....[153]....
        /*07d8*/ 	.word	0x0500000f


	//   ....[154]....
        /*07dc*/ 	.word	0x0500000f


	//----- nvinfo : EIATTR_COOP_GROUP_INSTR_OFFSETS
	.align		4
.L_312:
        /*07e0*/ 	.byte	0x04, 0x28
        /*07e2*/ 	.short	(.L_314 - .L_313)


	//   ....[0]....
.L_313:
        /*07e4*/ 	.word	0x00000070


	//   ....[1]....
        /*07e8*/ 	.word	0x00000140


	//   ....[2]....
        /*07ec*/ 	.word	0x00000190


	//   ....[3]....
        /*07f0*/ 	.word	0x000003c0


	//   ....[4]....
        /*07f4*/ 	.word	0x00000520


	//   ....[5]....
        /*07f8*/ 	.word	0x00000640


	//   ....[6]....
        /*07fc*/ 	.word	0x000007a0


	//   ....[7]....
        /*0800*/ 	.word	0x000034c0


	//   ....[8]....
        /*0804*/ 	.word	0x000034d0


	//   ....[9]....
        /*0808*/ 	.word	0x00003c40


	//   ....[10]....
        /*080c*/ 	.word	0x00003c50


	//   ....[11]....
        /*0810*/ 	.word	0x000043c0


	//   ....[12]....
        /*0814*/ 	.word	0x000043d0


	//   ....[13]....
        /*0818*/ 	.word	0x00004b30


	//   ....[14]....
        /*081c*/ 	.word	0x00004b40


	//   ....[15]....
        /*0820*/ 	.word	0x00005cc0


	//   ....[16]....
        /*0824*/ 	.word	0x00005cd0


	//   ....[17]....
        /*0828*/ 	.word	0x000064c0


	//   ....[18]....
        /*082c*/ 	.word	0x000064d0


	//   ....[19]....
        /*0830*/ 	.word	0x00006cc0


	//   ....[20]....
        /*0834*/ 	.word	0x00006cd0


	//   ....[21]....
        /*0838*/ 	.word	0x000074e0


	//   ....[22]....
        /*083c*/ 	.word	0x000074f0


	//   ....[23]....
        /*0840*/ 	.word	0x00007ef0


	//   ....[24]....
        /*0844*/ 	.word	0x00007f00


	//   ....[25]....
        /*0848*/ 	.word	0x00008010


	//   ....[26]....
        /*084c*/ 	.word	0x00008020


	//   ....[27]....
        /*0850*/ 	.word	0x00008140


	//   ....[28]....
        /*0854*/ 	.word	0x00008150


	//   ....[29]....
        /*0858*/ 	.word	0x00008270


	//   ....[30]....
        /*085c*/ 	.word	0x00008280


	//   ....[31]....
        /*0860*/ 	.word	0x00008600


	//   ....[32]....
        /*0864*/ 	.word	0x00008620


	//   ....[33]....
        /*0868*/ 	.word	0x00008700


	//   ....[34]....
        /*086c*/ 	.word	0x00008720


	//   ....[35]....
        /*0870*/ 	.word	0x00008800


	//   ....[36]....
        /*0874*/ 	.word	0x00008820


	//   ....[37]....
        /*0878*/ 	.word	0x00008900


	//   ....[38]....
        /*087c*/ 	.word	0x00008920


	//   ....[39]....
        /*0880*/ 	.word	0x00009150


	//   ....[40]....
        /*0884*/ 	.word	0x00009850


	//   ....[41]....
        /*0888*/ 	.word	0x00009860


	//   ....[42]....
        /*088c*/ 	.word	0x00009870


	//   ....[43]....
        /*0890*/ 	.word	0x00009880


	//   ....[44]....
        /*0894*/ 	.word	0x00009bc0


	//   ....[45]....
        /*0898*/ 	.word	0x00009bd0


	//   ....[46]....
        /*089c*/ 	.word	0x00009be0


	//   ....[47]....
        /*08a0*/ 	.word	0x00009bf0


	//   ....[48]....
        /*08a4*/ 	.word	0x00009f10


	//   ....[49]....
        /*08a8*/ 	.word	0x00009f20


	//   ....[50]....
        /*08ac*/ 	.word	0x00009f30


	//   ....[51]....
        /*08b0*/ 	.word	0x00009f40


	//   ....[52]....
        /*08b4*/ 	.word	0x0000a280


	//   ....[53]....
        /*08b8*/ 	.word	0x0000a290


	//   ....[54]....
        /*08bc*/ 	.word	0x0000a2a0


	//   ....[55]....
        /*08c0*/ 	.word	0x0000a2b0


	//   ....[56]....
        /*08c4*/ 	.word	0x0000c1e0


	//   ....[57]....
        /*08c8*/ 	.word	0x0000c200


	//   ....[58]....
        /*08cc*/ 	.word	0x0000c210


	//   ....[59]....
        /*08d0*/ 	.word	0x0000c220


	//   ....[60]....
        /*08d4*/ 	.word	0x0000c330


	//   ....[61]....
        /*08d8*/ 	.word	0x0000c380


	//   ....[62]....
        /*08dc*/ 	.word	0x0000c3b0


	//   ....[63]....
        /*08e0*/ 	.word	0x0000c3f0


	//   ....[64]....
        /*08e4*/ 	.word	0x0000c770


	//   ....[65]....
        /*08e8*/ 	.word	0x0000c790


	//   ....[66]....
        /*08ec*/ 	.word	0x0000c7b0


	//   ....[67]....
        /*08f0*/ 	.word	0x0000c7c0


	//   ....[68]....
        /*08f4*/ 	.word	0x0000c890


	//   ....[69]....
        /*08f8*/ 	.word	0x0000c8b0


	//   ....[70]....
        /*08fc*/ 	.word	0x0000c8c0


	//   ....[71]....
        /*0900*/ 	.word	0x0000c940


	//   ....[72]....
        /*0904*/ 	.word	0x0000f0b0


	//   ....[73]....
        /*0908*/ 	.word	0x0000f0e0


	//   ....[74]....
        /*090c*/ 	.word	0x0000f730


	//   ....[75]....
        /*0910*/ 	.word	0x0000f800


	//   ....[76]....
        /*0914*/ 	.word	0x00010120


	//   ....[77]....
        /*0918*/ 	.word	0x00010180


	//   ....[78]....
        /*091c*/ 	.word	0x00011810


	//   ....[79]....
        /*0920*/ 	.word	0x00011e60


	//   ....[80]....
        /*0924*/ 	.word	0x00011e80


	//   ....[81]....
        /*0928*/ 	.word	0x00011e90


	//   ....[82]....
        /*092c*/ 	.word	0x000127d0


	//   ....[83]....
        /*0930*/ 	.word	0x00012860


	//   ....[84]....
        /*0934*/ 	.word	0x00014730


	//   ....[85]....
        /*0938*/ 	.word	0x00014740


	//   ....[86]....
        /*093c*/ 	.word	0x00014770


	//   ....[87]....
        /*0940*/ 	.word	0x00014780


	//   ....[88]....
        /*0944*/ 	.word	0x00015cc0


	//   ....[89]....
        /*0948*/ 	.word	0x00015d00


	//   ....[90]....
        /*094c*/ 	.word	0x00016020


	//   ....[91]....
        /*0950*/ 	.word	0x00016040


	//   ....[92]....
        /*0954*/ 	.word	0x00017150


	//   ....[93]....
        /*0958*/ 	.word	0x00017180


	//   ....[94]....
        /*095c*/ 	.word	0x000171a0


	//   ....[95]....
        /*0960*/ 	.word	0x000171b0


	//   ....[96]....
        /*0964*/ 	.word	0x00017870


	//   ....[97]....
        /*0968*/ 	.word	0x00017880


	//   ....[98]....
        /*096c*/ 	.word	0x00017980


	//   ....[99]....
        /*0970*/ 	.word	0x00017990


	//   ....[100]....
        /*0974*/ 	.word	0x00017aa0


	//   ....[101]....
        /*0978*/ 	.word	0x00017ab0


	//   ....[102]....
        /*097c*/ 	.word	0x00017bc0


	//   ....[103]....
        /*0980*/ 	.word	0x00017bd0


	//   ....[104]....
        /*0984*/ 	.word	0x000180a0


	//   ....[105]....
        /*0988*/ 	.word	0x000180b0


	//   ....[106]....
        /*098c*/ 	.word	0x00018530


	//   ....[107]....
        /*0990*/ 	.word	0x00018540


	//   ....[108]....
        /*0994*/ 	.word	0x00019160


	//   ....[109]....
        /*0998*/ 	.word	0x00019170


	//   ....[110]....
        /*099c*/ 	.word	0x00019280


	//   ....[111]....
        /*09a0*/ 	.word	0x00019290


	//   ....[112]....
        /*09a4*/ 	.word	0x000193a0


	//   ....[113]....
        /*09a8*/ 	.word	0x000193b0


	//   ....[114]....
        /*09ac*/ 	.word	0x000194c0


	//   ....[115]....
        /*09b0*/ 	.word	0x000194d0


	//   ....[116]....
        /*09b4*/ 	.word	0x00019640


	//   ....[117]....
        /*09b8*/ 	.word	0x00019830


	//   ....[118]....
        /*09bc*/ 	.word	0x00019860


	//   ....[119]....
        /*09c0*/ 	.word	0x00019890


	//   ....[120]....
        /*09c4*/ 	.word	0x000198c0


	//   ....[121]....
        /*09c8*/ 	.word	0x000198f0


	//   ....[122]....
        /*09cc*/ 	.word	0x00019920


	//   ....[123]....
        /*09d0*/ 	.word	0x00019ab0


	//   ....[124]....
        /*09d4*/ 	.word	0x00019ae0


	//   ....[125]....
        /*09d8*/ 	.word	0x00019b10


	//   ....[126]....
        /*09dc*/ 	.word	0x00019b40


	//   ....[127]....
        /*09e0*/ 	.word	0x00019b70


	//   ....[128]....
        /*09e4*/ 	.word	0x00019ba0


	//   ....[129]....
        /*09e8*/ 	.word	0x00019c30


	//   ....[130]....
        /*09ec*/ 	.word	0x00019c60


	//   ....[131]....
        /*09f0*/ 	.word	0x00019c70


	//   ....[132]....
        /*09f4*/ 	.word	0x00019cb0


	//   ....[133]....
        /*09f8*/ 	.word	0x0001b150


	//   ....[134]....
        /*09fc*/ 	.word	0x0001cfd0


	//   ....[135]....
        /*0a00*/ 	.word	0x0001cff0


	//   ....[136]....
        /*0a04*/ 	.word	0x0001d090


	//   ....[137]....
        /*0a08*/ 	.word	0x0001d0b0


	//   ....[138]....
        /*0a0c*/ 	.word	0x0001d140


	//   ....[139]....
        /*0a10*/ 	.word	0x0001d160


	//   ....[140]....
        /*0a14*/ 	.word	0x0001d1f0


	//   ....[141]....
        /*0a18*/ 	.word	0x0001d210


	//   ....[142]....
        /*0a1c*/ 	.word	0x0001d2a0


	//   ....[143]....
        /*0a20*/ 	.word	0x0001d2c0


	//   ....[144]....
        /*0a24*/ 	.word	0x0001d350


	//   ....[145]....
        /*0a28*/ 	.word	0x0001d370


	//   ....[146]....
        /*0a2c*/ 	.word	0x0001d400


	//   ....[147]....
        /*0a30*/ 	.word	0x0001d420


	//   ....[148]....
        /*0a34*/ 	.word	0x0001d430


	//   ....[149]....
        /*0a38*/ 	.word	0x0001d4b0


	//   ....[150]....
        /*0a3c*/ 	.word	0x0001dc00


	//   ....[151]....
        /*0a40*/ 	.word	0x0001dc30


	//   ....[152]....
        /*0a44*/ 	.word	0x0001dc90


	//   ....[153]....
        /*0a48*/ 	.word	0x0001dce0


	//   ....[154]....
        /*0a4c*/ 	.word	0x0001dd30


	//   ....[155]....
        /*0a50*/ 	.word	0x0001dd80


	//   ....[156]....
        /*0a54*/ 	.word	0x0001ddd0


	//   ....[157]....
        /*0a58*/ 	.word	0x0001de20


	//   ....[158]....
        /*0a5c*/ 	.word	0x0001de70


	//   ....[159]....
        /*0a60*/ 	.word	0x0001dec0


	//   ....[160]....
        /*0a64*/ 	.word	0x0001df10


	//   ....[161]....
        /*0a68*/ 	.word	0x0001df60


	//   ....[162]....
        /*0a6c*/ 	.word	0x0001dfb0


	//   ....[163]....
        /*0a70*/ 	.word	0x0001dff0


	//   ....[164]....
        /*0a74*/ 	.word	0x0001e010


	//   ....[165]....
        /*0a78*/ 	.word	0x0001e050


	//   ....[166]....
        /*0a7c*/ 	.word	0x0001e790


	//   ....[167]....
        /*0a80*/ 	.word	0x0001e7c0


	//   ....[168]....
        /*0a84*/ 	.word	0x0001e820


	//   ....[169]....
        /*0a88*/ 	.word	0x0001e830


	//   ....[170]....
        /*0a8c*/ 	.word	0x0001e880


	//   ....[171]....
        /*0a90*/ 	.word	0x0001e890


	//   ....[172]....
        /*0a94*/ 	.word	0x0001e8e0


	//   ....[173]....
        /*0a98*/ 	.word	0x0001e8f0


	//   ....[174]....
        /*0a9c*/ 	.word	0x0001e940


	//   ....[175]....
        /*0aa0*/ 	.word	0x0001e950


	//   ....[176]....
        /*0aa4*/ 	.word	0x0001e9a0


	//   ....[177]....
        /*0aa8*/ 	.word	0x0001e9b0


	//   ....[178]....
        /*0aac*/ 	.word	0x0001ea00


	//   ....[179]....
        /*0ab0*/ 	.word	0x0001ea10


	//   ....[180]....
        /*0ab4*/ 	.word	0x0001ea20


	//   ....[181]....
        /*0ab8*/ 	.word	0x0001ea70


	//   ....[182]....
        /*0abc*/ 	.word	0x0001ecd0


	//   ....[183]....
        /*0ac0*/ 	.word	0x0001ecf0


	//   ....[184]....
        /*0ac4*/ 	.word	0x0001ed00


	//   ....[185]....
        /*0ac8*/ 	.word	0x0001ed70


	//   ....[186]....
        /*0acc*/ 	.word	0x0001ed80


	//   ....[187]....
        /*0ad0*/ 	.word	0x0001edf0


	//   ....[188]....
        /*0ad4*/ 	.word	0x0001ee00


	//   ....[189]....
        /*0ad8*/ 	.word	0x0001ee70


	//   ....[190]....
        /*0adc*/ 	.word	0x0001ee80


	//   ....[191]....
        /*0ae0*/ 	.word	0x0001eef0


	//   ....[192]....
        /*0ae4*/ 	.word	0x0001ef00


	//   ....[193]....
        /*0ae8*/ 	.word	0x0001ef70


	//   ....[194]....
        /*0aec*/ 	.word	0x0001ef80


	//   ....[195]....
        /*0af0*/ 	.word	0x0001eff0


	//   ....[196]....
        /*0af4*/ 	.word	0x0001f000


	//   ....[197]....
        /*0af8*/ 	.word	0x0001f010


	//   ....[198]....
        /*0afc*/ 	.word	0x0001f5a0


	//   ....[199]....
        /*0b00*/ 	.word	0x0001f5e0


	//   ....[200]....
        /*0b04*/ 	.word	0x0001f620


	//   ....[201]....
        /*0b08*/ 	.word	0x0001f640


	//   ....[202]....
        /*0b0c*/ 	.word	0x0001f650


	//   ....[203]....
        /*0b10*/ 	.word	0x0001f670


	//   ....[204]....
        /*0b14*/ 	.word	0x0001f6e0


	//   ....[205]....
        /*0b18*/ 	.word	0x0001f700


	//   ....[206]....
        /*0b1c*/ 	.word	0x0001f760


	//   ....[207]....
        /*0b20*/ 	.word	0x0001f780


	//   ....[208]....
        /*0b24*/ 	.word	0x0001f7e0


	//   ....[209]....
        /*0b28*/ 	.word	0x0001f800


	//   ....[210]....
        /*0b2c*/ 	.word	0x0001f860


	//   ....[211]....
        /*0b30*/ 	.word	0x0001f880


	//   ....[212]....
        /*0b34*/ 	.word	0x0001f8d0


	//   ....[213]....
        /*0b38*/ 	.word	0x0001f8f0


	//   ....[214]....
        /*0b3c*/ 	.word	0x0001fd30


	//   ....[215]....
        /*0b40*/ 	.word	0x0001fd60


	//   ....[216]....
        /*0b44*/ 	.word	0x0001fdc0


	//   ....[217]....
        /*0b48*/ 	.word	0x0001fdf0


	//   ....[218]....
        /*0b4c*/ 	.word	0x0001fe20


	//   ....[219]....
        /*0b50*/ 	.word	0x0001fe50


	//   ....[220]....
        /*0b54*/ 	.word	0x0001fe80


	//   ....[221]....
        /*0b58*/ 	.word	0x0001feb0


	//   ....[222]....
        /*0b5c*/ 	.word	0x00020050


	//   ....[223]....
        /*0b60*/ 	.word	0x00020080


	//   ....[224]....
        /*0b64*/ 	.word	0x000200b0


	//   ....[225]....
        /*0b68*/ 	.word	0x000200e0


	//   ....[226]....
        /*0b6c*/ 	.word	0x00020110


	//   ....[227]....
        /*0b70*/ 	.word	0x00020140


	//   ....[228]....
        /*0b74*/ 	.word	0x00020200


	//   ....[229]....
        /*0b78*/ 	.word	0x00020220


	//   ....[230]....
        /*0b7c*/ 	.word	0x00020240


	//   ....[231]....
        /*0b80*/ 	.word	0x000202a0


	//   ....[232]....
        /*0b84*/ 	.word	0x00020cc0


	//   ....[233]....
        /*0b88*/ 	.word	0x00020fe0


	//   ....[234]....
        /*0b8c*/ 	.word	0x00021070


	//   ....[235]....
        /*0b90*/ 	.word	0x00021110


	//   ....[236]....
        /*0b94*/ 	.word	0x000211a0


	//   ....[237]....
        /*0b98*/ 	.word	0x00021240


	//   ....[238]....
        /*0b9c*/ 	.word	0x000212d0


	//   ....[239]....
        /*0ba0*/ 	.word	0x00021370


	//   ....[240]....
        /*0ba4*/ 	.word	0x00021400


	//   ....[241]....
        /*0ba8*/ 	.word	0x000214f0


	//   ....[242]....
        /*0bac*/ 	.word	0x00021580


	//   ....[243]....
        /*0bb0*/ 	.word	0x00021620


	//   ....[244]....
        /*0bb4*/ 	.word	0x000216b0


	//   ....[245]....
        /*0bb8*/ 	.word	0x00021750


	//   ....[246]....
        /*0bbc*/ 	.word	0x000217e0


	//   ....[247]....
        /*0bc0*/ 	.word	0x00021880


	//   ....[248]....
        /*0bc4*/ 	.word	0x00021910


	//   ....[249]....
        /*0bc8*/ 	.word	0x00021a00


	//   ....[250]....
        /*0bcc*/ 	.word	0x00021a90


	//   ....[251]....
        /*0bd0*/ 	.word	0x00021b20


	//   ....[252]....
        /*0bd4*/ 	.word	0x00021bb0


	//   ....[253]....
        /*0bd8*/ 	.word	0x00021c40


	//   ....[254]....
        /*0bdc*/ 	.word	0x00021cd0


	//   ....[255]....
        /*0be0*/ 	.word	0x00021d60


	//   ....[0]....
        /*0be4*/ 	.word	0x00021df0


	//   ....[1]....
        /*0be8*/ 	.word	0x00021f20


	//   ....[2]....
        /*0bec*/ 	.word	0x00021fd0


	//   ....[3]....
        /*0bf0*/ 	.word	0x00022060


	//   ....[4]....
        /*0bf4*/ 	.word	0x000220b0


	//   ....[5]....
        /*0bf8*/ 	.word	0x00022100


	//   ....[6]....
        /*0bfc*/ 	.word	0x00022190


	//   ....[7]....
        /*0c00*/ 	.word	0x00022220


	//   ....[8]....
        /*0c04*/ 	.word	0x00022270


	//   ....[9]....
        /*0c08*/ 	.word	0x000222c0


	//   ....[10]....
        /*0c0c*/ 	.word	0x00022350


	//   ....[11]....
        /*0c10*/ 	.word	0x000223e0


	//   ....[12]....
        /*0c14*/ 	.word	0x00022430


	//   ....[13]....
        /*0c18*/ 	.word	0x00022480


	//   ....[14]....
        /*0c1c*/ 	.word	0x00022510


	//   ....[15]....
        /*0c20*/ 	.word	0x000225a0


	//   ....[16]....
        /*0c24*/ 	.word	0x000225f0


	//   ....[17]....
        /*0c28*/ 	.word	0x00022640


	//   ....[18]....
        /*0c2c*/ 	.word	0x00022730


	//   ....[19]....
        /*0c30*/ 	.word	0x000227e0


	//   ....[20]....
        /*0c34*/ 	.word	0x00022860


	//   ....[21]....
        /*0c38*/ 	.word	0x000228f0


	//   ....[22]....
        /*0c3c*/ 	.word	0x00022a50


	//   ....[23]....
        /*0c40*/ 	.word	0x00022bb0


	//   ....[24]....
        /*0c44*/ 	.word	0x00022c10


	//   ....[25]....
        /*0c48*/ 	.word	0x00022c60


	//   ....[26]....
        /*0c4c*/ 	.word	0x00022cf0


	//   ....[27]....
        /*0c50*/ 	.word	0x00022d90


	//   ....[28]....
        /*0c54*/ 	.word	0x00022e10


	//   ....[29]....
        /*0c58*/ 	.word	0x00022e80


	//   ....[30]....
        /*0c5c*/ 	.word	0x00022ff0


	//   ....[31]....
        /*0c60*/ 	.word	0x00023120


	//   ....[32]....
        /*0c64*/ 	.word	0x00023190


	//   ....[33]....
        /*0c68*/ 	.word	0x000231e0


	//   ....[34]....
        /*0c6c*/ 	.word	0x000234c0


	//   ....[35]....
        /*0c70*/ 	.word	0x00023510


	//   ....[36]....
        /*0c74*/ 	.word	0x000235a0


	//   ....[37]....
        /*0c78*/ 	.word	0x00023630


	//   ....[38]....
        /*0c7c*/ 	.word	0x000236c0


	//   ....[39]....
        /*0c80*/ 	.word	0x00023750


	//   ....[40]....
        /*0c84*/ 	.word	0x000237e0


	//   ....[41]....
        /*0c88*/ 	.word	0x00023870


	//   ....[42]....
        /*0c8c*/ 	.word	0x000238f0


	//   ....[43]....
        /*0c90*/ 	.word	0x00023940


	//   ....[44]....
        /*0c94*/ 	.word	0x000239d0


	//   ....[45]....
        /*0c98*/ 	.word	0x00023a60


	//   ....[46]....
        /*0c9c*/ 	.word	0x00023ae0


	//   ....[47]....
        /*0ca0*/ 	.word	0x00023b30


	//   ....[48]....
        /*0ca4*/ 	.word	0x00023bc0


	//   ....[49]....
        /*0ca8*/ 	.word	0x00023c50


	//   ....[50]....
        /*0cac*/ 	.word	0x00023ce0


	//   ....[51]....
        /*0cb0*/ 	.word	0x00023d70


	//   ....[52]....
        /*0cb4*/ 	.word	0x00023e00


	//   ....[53]....
        /*0cb8*/ 	.word	0x00023e90


	//   ....[54]....
        /*0cbc*/ 	.word	0x00023f50


	//   ....[55]....
        /*0cc0*/ 	.word	0x00024230


	//   ....[56]....
        /*0cc4*/ 	.word	0x00024320


	//   ....[57]....
        /*0cc8*/ 	.word	0x000243c0


	//   ....[58]....
        /*0ccc*/ 	.word	0x00024420


	//   ....[59]....
        /*0cd0*/ 	.word	0x00024520


	//   ....[60]....
        /*0cd4*/ 	.word	0x00024590


	//   ....[61]....
        /*0cd8*/ 	.word	0x00024690


	//   ....[62]....
        /*0cdc*/ 	.word	0x00024700


	//   ....[63]....
        /*0ce0*/ 	.word	0x00024800


	//   ....[64]....
        /*0ce4*/ 	.word	0x00024870


	//   ....[65]....
        /*0ce8*/ 	.word	0x00024970


	//   ....[66]....
        /*0cec*/ 	.word	0x000249e0


	//   ....[67]....
        /*0cf0*/ 	.word	0x00024ae0


	//   ....[68]....
        /*0cf4*/ 	.word	0x00024b50


	//   ....[69]....
        /*0cf8*/ 	.word	0x00024c50


	//   ....[70]....
        /*0cfc*/ 	.word	0x00024cc0


	//   ....[71]....
        /*0d00*/ 	.word	0x00024d60


	//   ....[72]....
        /*0d04*/ 	.word	0x00024e60


	//   ....[73]....
        /*0d08*/ 	.word	0x00024ed0


	//   ....[74]....
        /*0d0c*/ 	.word	0x00024f50


	//   ....[75]....
        /*0d10*/ 	.word	0x00025010


	//   ....[76]....
        /*0d14*/ 	.word	0x00025090


	//   ....[77]....
        /*0d18*/ 	.word	0x00025160


	//   ....[78]....
        /*0d1c*/ 	.word	0x000251e0


	//   ....[79]....
        /*0d20*/ 	.word	0x000252b0


	//   ....[80]....
        /*0d24*/ 	.word	0x00025330


	//   ....[81]....
        /*0d28*/ 	.word	0x00025400


	//   ....[82]....
        /*0d2c*/ 	.word	0x00025480


	//   ....[83]....
        /*0d30*/ 	.word	0x00025550


	//   ....[84]....
        /*0d34*/ 	.word	0x000255d0


	//   ....[85]....
        /*0d38*/ 	.word	0x00025690


	//   ....[86]....
        /*0d3c*/ 	.word	0x00025710


	//   ....[87]....
        /*0d40*/ 	.word	0x000257c0


	//   ....[88]....
        /*0d44*/ 	.word	0x000258f0


	//   ....[89]....
        /*0d48*/ 	.word	0x00025990


	//   ....[90]....
        /*0d4c*/ 	.word	0x00025a00


	//   ....[91]....
        /*0d50*/ 	.word	0x00025ac0


	//   ....[92]....
        /*0d54*/ 	.word	0x00025b20


	//   ....[93]....
        /*0d58*/ 	.word	0x00025be0


	//   ....[94]....
        /*0d5c*/ 	.word	0x00025c40


	//   ....[95]....
        /*0d60*/ 	.word	0x00025d00


	//   ....[96]....
        /*0d64*/ 	.word	0x00025d60


	//   ....[97]....
        /*0d68*/ 	.word	0x00025e20


	//   ....[98]....
        /*0d6c*/ 	.word	0x00025e80


	//   ....[99]....
        /*0d70*/ 	.word	0x00025f40


	//   ....[100]....
        /*0d74*/ 	.word	0x00025fa0


	//   ....[101]....
        /*0d78*/ 	.word	0x00026060


	//   ....[102]....
        /*0d7c*/ 	.word	0x000260c0


	//   ....[103]....
        /*0d80*/ 	.word	0x00026180


	//   ....[104]....
        /*0d84*/ 	.word	0x00026270


	//   ....[105]....
        /*0d88*/ 	.word	0x00026310


	//   ....[106]....
        /*0d8c*/ 	.word	0x00026370


	//   ....[107]....
        /*0d90*/ 	.word	0x00026450


	//   ....[108]....
        /*0d94*/ 	.word	0x000264b0


	//   ....[109]....
        /*0d98*/ 	.word	0x00026590


	//   ....[110]....
        /*0d9c*/ 	.word	0x000265f0


	//   ....[111]....
        /*0da0*/ 	.word	0x000266d0


	//   ....[112]....
        /*0da4*/ 	.word	0x00026730


	//   ....[113]....
        /*0da8*/ 	.word	0x00026810


	//   ....[114]....
        /*0dac*/ 	.word	0x00026870


	//   ....[115]....
        /*0db0*/ 	.word	0x00026950


	//   ....[116]....
        /*0db4*/ 	.word	0x000269b0


	//   ....[117]....
        /*0db8*/ 	.word	0x00026a90


	//   ....[118]....
        /*0dbc*/ 	.word	0x00026af0


	//   ....[119]....
        /*0dc0*/ 	.word	0x00026bc0


	//   ....[120]....
        /*0dc4*/ 	.word	0x00026ce0


	//   ....[121]....
        /*0dc8*/ 	.word	0x00026d80


	//   ....[122]....
        /*0dcc*/ 	.word	0x00026e40


	//   ....[123]....
        /*0dd0*/ 	.word	0x00026f10


	//   ....[124]....
        /*0dd4*/ 	.word	0x00026f70


	//   ....[125]....
        /*0dd8*/ 	.word	0x00027050


	//   ....[126]....
        /*0ddc*/ 	.word	0x000270b0


	//   ....[127]....
        /*0de0*/ 	.word	0x00027180


	//   ....[128]....
        /*0de4*/ 	.word	0x000271e0


	//   ....[129]....
        /*0de8*/ 	.word	0x000272b0


	//   ....[130]....
        /*0dec*/ 	.word	0x00027310


	//   ....[131]....
        /*0df0*/ 	.word	0x000273f0


	//   ....[132]....
        /*0df4*/ 	.word	0x00027450


	//   ....[133]....
        /*0df8*/ 	.word	0x00027520


	//   ....[134]....
        /*0dfc*/ 	.word	0x00027580


	//   ....[135]....
        /*0e00*/ 	.word	0x00027640


	//   ....[136]....
        /*0e04*/ 	.word	0x000276d0


	//   ....[137]....
        /*0e08*/ 	.word	0x00027770


	//   ....[138]....
        /*0e0c*/ 	.word	0x000278f0


	//   ....[139]....
        /*0e10*/ 	.word	0x00027960


	//   ....[140]....
        /*0e14*/ 	.word	0x000279d0


	//   ....[141]....
        /*0e18*/ 	.word	0x00027a40


	//   ....[142]....
        /*0e1c*/ 	.word	0x00027ab0


	//   ....[143]....
        /*0e20*/ 	.word	0x00027b30


	//   ....[144]....
        /*0e24*/ 	.word	0x00027bb0


	//   ....[145]....
        /*0e28*/ 	.word	0x00027c40


	//   ....[146]....
        /*0e2c*/ 	.word	0x00027cb0


	//   ....[147]....
        /*0e30*/ 	.word	0x00027d20


	//   ....[148]....
        /*0e34*/ 	.word	0x00027d90


	//   ....[149]....
        /*0e38*/ 	.word	0x00027e10


	//   ....[150]....
        /*0e3c*/ 	.word	0x00027e80


	//   ....[151]....
        /*0e40*/ 	.word	0x00027f10


	//   ....[152]....
        /*0e44*/ 	.word	0x00027f70


	//   ....[153]....
        /*0e48*/ 	.word	0x00028000


	//   ....[154]....
        /*0e4c*/ 	.word	0x00028130


	//----- nvinfo : EIATTR_REG_RECONFIG
	.align		4
.L_314:
        /*0e50*/ 	.byte	0x01, 0x54
	.zero		2


	//----- nvinfo : EIATTR_SYSCALL_OFFSETS
	.align		4
        /*0e54*/ 	.byte	0x04, 0x46
        /*0e56*/ 	.short	(.L_316 - .L_315)


	//   ....[0]....
.L_315:
        /*0e58*/ 	.word	0x00001cd0


	//   ....[1]....
        /*0e5c*/ 	.word	0x00001e20


	//   ....[2]....
        /*0e60*/ 	.word	0x000092f0


	//   ....[3]....
        /*0e64*/ 	.word	0x000095f0


	//   ....[4]....
        /*0e68*/ 	.word	0x0001c6d0


	//   ....[5]....
        /*0e6c*/ 	.word	0x0001c820


	//   ....[6]....
        /*0e70*/ 	.word	0x0001c910


	//   ....[7]....
        /*0e74*/ 	.word	0x0001d880


	//----- nvinfo : EIATTR_MBARRIER_INSTR_OFFSETS
	.align		4
.L_316:
        /*0e78*/ 	.byte	0x04, 0x39
        /*0e7a*/ 	.short	(.L_318 - .L_317)


	//   ....[0]....
.L_317:
        /*0e7c*/ 	.word	0x00000270
        /*0e80*/ 	.word	0x000000ff
        /*0e84*/ 	.word	0x00028800
        /*0e88*/ 	.short	0x0100
        /*0e8a*/ 	.byte	0x08
	.zero		1


	//   ....[1]....
        /*0e8c*/ 	.word	0x00000280
        /*0e90*/ 	.word	0x000000ff
        /*0e94*/ 	.word	0x00028820
        /*0e98*/ 	.short	0x0100
        /*0e9a*/ 	.byte	0x08
	.zero		1


	//   ....[2]....
        /*0e9c*/ 	.word	0x00000370
        /*0ea0*/ 	.word	0x000000ff
        /*0ea4*/ 	.word	0x00028830
        /*0ea8*/ 	.short	0x0100
        /*0eaa*/ 	.byte	0x08
	.zero		1


	//   ....[3]....
        /*0eac*/ 	.word	0x00000380
        /*0eb0*/ 	.word	0x000000ff
        /*0eb4*/ 	.word	0x00028840
        /*0eb8*/ 	.short	0x0100
        /*0eba*/ 	.byte	0x08
	.zero		1


	//   ....[4]....
        /*0ebc*/ 	.word	0x00000390
        /*0ec0*/ 	.word	0x000000ff
        /*0ec4*/ 	.word	0x00028838
        /*0ec8*/ 	.short	0x0100
        /*0eca*/ 	.byte	0x08
	.zero		1


	//   ....[5]....
        /*0ecc*/ 	.word	0x000003a0
        /*0ed0*/ 	.word	0x000000ff
        /*0ed4*/ 	.word	0x00028848
        /*0ed8*/ 	.short	0x0100
        /*0eda*/ 	.byte	0x08
	.zero		1


	//   ....[6]....
        /*0edc*/ 	.word	0x000004d0
        /*0ee0*/ 	.word	0x000000ff
        /*0ee4*/ 	.word	0x00028850
        /*0ee8*/ 	.short	0x0100
        /*0eea*/ 	.byte	0x08
	.zero		1


	//   ....[7]....
        /*0eec*/ 	.word	0x000004e0
        /*0ef0*/ 	.word	0x000000ff
        /*0ef4*/ 	.word	0x00028860
        /*0ef8*/ 	.short	0x0100
        /*0efa*/ 	.byte	0x08
	.zero		1


	//   ....[8]....
        /*0efc*/ 	.word	0x000004f0
        /*0f00*/ 	.word	0x000000ff
        /*0f04*/ 	.word	0x00028858
        /*0f08*/ 	.short	0x0100
        /*0f0a*/ 	.byte	0x08
	.zero		1


	//   ....[9]....
        /*0f0c*/ 	.word	0x00000500
        /*0f10*/ 	.word	0x000000ff
        /*0f14*/ 	.word	0x00028868
        /*0f18*/ 	.short	0x0100
        /*0f1a*/ 	.byte	0x08
	.zero		1


	//   ....[10]....
        /*0f1c*/ 	.word	0x000005f0
        /*0f20*/ 	.word	0x000000ff
        /*0f24*/ 	.word	0x00028870
        /*0f28*/ 	.short	0x0100
        /*0f2a*/ 	.byte	0x06
	.zero		1


	//   ....[11]....
        /*0f2c*/ 	.word	0x00000600
        /*0f30*/ 	.word	0x000000ff
        /*0f34*/ 	.word	0x00028880
        /*0f38*/ 	.short	0x0100
        /*0f3a*/ 	.byte	0x06
	.zero		1


	//   ....[12]....
        /*0f3c*/ 	.word	0x00000610
        /*0f40*/ 	.word	0x000000ff
        /*0f44*/ 	.word	0x00028878
        /*0f48*/ 	.short	0x0100
        /*0f4a*/ 	.byte	0x06
	.zero		1


	//   ....[13]....
        /*0f4c*/ 	.word	0x00000620
        /*0f50*/ 	.word	0x000000ff
        /*0f54*/ 	.word	0x00028888
        /*0f58*/ 	.short	0x0100
        /*0f5a*/ 	.byte	0x06
	.zero		1


	//   ....[14]....
        /*0f5c*/ 	.word	0x00000750
        /*0f60*/ 	.word	0x000000ff
        /*0f64*/ 	.word	0x00028890
        /*0f68*/ 	.short	0x0100
        /*0f6a*/ 	.byte	0x08
	.zero		1


	//   ....[15]....
        /*0f6c*/ 	.word	0x00000760
        /*0f70*/ 	.word	0x000000ff
        /*0f74*/ 	.word	0x000288a0
        /*0f78*/ 	.short	0x0100
        /*0f7a*/ 	.byte	0x08
	.zero		1


	//   ....[16]....
        /*0f7c*/ 	.word	0x00000770
        /*0f80*/ 	.word	0x000000ff
        /*0f84*/ 	.word	0x00028898
        /*0f88*/ 	.short	0x0100
        /*0f8a*/ 	.byte	0x08
	.zero		1


	//   ....[17]....
        /*0f8c*/ 	.word	0x00000780
        /*0f90*/ 	.word	0x000000ff
        /*0f94*/ 	.word	0x000288a8
        /*0f98*/ 	.short	0x0100
        /*0f9a*/ 	.byte	0x08
	.zero		1


	//   ....[18]....
        /*0f9c*/ 	.word	0x000008b0
        /*0fa0*/ 	.word	0x000000ff
        /*0fa4*/ 	.word	0x000288b0
        /*0fa8*/ 	.short	0x0100
        /*0faa*/ 	.byte	0x08
	.zero		1


	//   ....[19]....
        /*0fac*/ 	.word	0x000008c0
        /*0fb0*/ 	.word	0x000000ff
        /*0fb4*/ 	.word	0x000288c0
        /*0fb8*/ 	.short	0x0100
        /*0fba*/ 	.byte	0x08
	.zero		1


	//   ....[20]....
        /*0fbc*/ 	.word	0x000008d0
        /*0fc0*/ 	.word	0x000000ff
        /*0fc4*/ 	.word	0x000288b8
        /*0fc8*/ 	.short	0x0100
        /*0fca*/ 	.byte	0x08
	.zero		1


	//   ....[21]....
        /*0fcc*/ 	.word	0x000008e0
        /*0fd0*/ 	.word	0x000000ff
        /*0fd4*/ 	.word	0x000288c8
        /*0fd8*/ 	.short	0x0100
        /*0fda*/ 	.byte	0x08
	.zero		1


	//   ....[22]....
        /*0fdc*/ 	.word	0x00003470
        /*0fe0*/ 	.word	0x00000059
        /*0fe4*/ 	.word	0x00028890
        /*0fe8*/ 	.short	0x010a
        /*0fea*/ 	.byte	0x3f
	.zero		1


	//   ....[23]....
        /*0fec*/ 	.word	0x00005c60
        /*0ff0*/ 	.word	0x00000059
        /*0ff4*/ 	.word	0x00028890
        /*0ff8*/ 	.short	0x010a
        /*0ffa*/ 	.byte	0x3f
	.zero		1


	//   ....[24]....
        /*0ffc*/ 	.word	0x00007d50
        /*1000*/ 	.word	0x00000059
        /*1004*/ 	.word	0x00028890
        /*1008*/ 	.short	0x010a
        /*100a*/ 	.byte	0x3f
	.zero		1


	//   ....[25]....
        /*100c*/ 	.word	0x00008450
        /*1010*/ 	.word	0x0000000b
        /*1014*/ 	.word	0x00000000
        /*1018*/ 	.short	0x0101
        /*101a*/ 	.byte	0x3f
	.zero		1


	//   ....[26]....
        /*101c*/ 	.word	0x00008490
        /*1020*/ 	.word	0x00000059
        /*1024*/ 	.word	0x000288b0
        /*1028*/ 	.short	0x010a
        /*102a*/ 	.byte	0x3f
	.zero		1


	//   ....[27]....
        /*102c*/ 	.word	0x00008aa0
        /*1030*/ 	.word	0x00000059
        /*1034*/ 	.word	0x00000000
        /*1038*/ 	.short	0x0101
        /*103a*/ 	.byte	0x3f
	.zero		1


	//   ....[28]....
        /*103c*/ 	.word	0x00009380
        /*1040*/ 	.word	0x00000012
        /*1044*/ 	.word	0x00028800
        /*1048*/ 	.short	0x010a
        /*104a*/ 	.byte	0x3f
	.zero		1


	//   ....[29]....
        /*104c*/ 	.word	0x000093d0
        /*1050*/ 	.word	0x00000012
        /*1054*/ 	.word	0x00028800
        /*1058*/ 	.short	0x010a
        /*105a*/ 	.byte	0x3f
	.zero		1


	//   ....[30]....
        /*105c*/ 	.word	0x0000a600
        /*1060*/ 	.word	0x00000012
        /*1064*/ 	.word	0x00028800
        /*1068*/ 	.short	0x010a
        /*106a*/ 	.byte	0x3f
	.zero		1


	//   ....[31]....
        /*106c*/ 	.word	0x0000cd10
        /*1070*/ 	.word	0x00000012
        /*1074*/ 	.word	0x00028800
        /*1078*/ 	.short	0x010a
        /*107a*/ 	.byte	0x3f
	.zero		1


	//   ....[32]....
        /*107c*/ 	.word	0x0000e910
        /*1080*/ 	.word	0x00000000
        /*1084*/ 	.word	0x00028830
        /*1088*/ 	.short	0x010a
        /*108a*/ 	.byte	0x3f
	.zero		1


	//   ....[33]....
        /*108c*/ 	.word	0x0000e950
        /*1090*/ 	.word	0x00000000
        /*1094*/ 	.word	0x00028830
        /*1098*/ 	.short	0x010a
        /*109a*/ 	.byte	0x3f
	.zero		1


	//   ....[34]....
        /*109c*/ 	.word	0x00010320
        /*10a0*/ 	.word	0x00000000
        /*10a4*/ 	.word	0x00000000
        /*10a8*/ 	.short	0x0101
        /*10aa*/ 	.byte	0x3f
	.zero		1


	//   ....[35]....
        /*10ac*/ 	.word	0x00010e80
        /*10b0*/ 	.word	0x00000005
        /*10b4*/ 	.word	0x00028830
        /*10b8*/ 	.short	0x010a
        /*10ba*/ 	.byte	0x3f
	.zero		1


	//   ....[36]....
        /*10bc*/ 	.word	0x00010ed0
        /*10c0*/ 	.word	0x00000005
        /*10c4*/ 	.word	0x00028830
        /*10c8*/ 	.short	0x010a
        /*10ca*/ 	.byte	0x3f
	.zero		1


	//   ....[37]....
        /*10cc*/ 	.word	0x00011310
        /*10d0*/ 	.word	0x00000006
        /*10d4*/ 	.word	0x00028850
        /*10d8*/ 	.short	0x010a
        /*10da*/ 	.byte	0x3f
	.zero		1


	//   ....[38]....
        /*10dc*/ 	.word	0x00011350
        /*10e0*/ 	.word	0x00000006
        /*10e4*/ 	.word	0x00028850
        /*10e8*/ 	.short	0x010a
        /*10ea*/ 	.byte	0x3f
	.zero		1


	//   ....[39]....
        /*10ec*/ 	.word	0x000130a0
        /*10f0*/ 	.word	0x00000000
        /*10f4*/ 	.word	0x00000000
        /*10f8*/ 	.short	0x0101
        /*10fa*/ 	.byte	0x3f
	.zero		1


	//   ....[40]....
        /*10fc*/ 	.word	0x00013320
        /*1100*/ 	.word	0x0000000e
        /*1104*/ 	.word	0x00000000
        /*1108*/ 	.short	0x0101
        /*110a*/ 	.byte	0x3f
	.zero		1


	//   ....[41]....
        /*110c*/ 	.word	0x00013a30
        /*1110*/ 	.word	0x00000005
        /*1114*/ 	.word	0x00028830
        /*1118*/ 	.short	0x010a
        /*111a*/ 	.byte	0x3f
	.zero		1


	//   ....[42]....
        /*111c*/ 	.word	0x00013a80
        /*1120*/ 	.word	0x00000005
        /*1124*/ 	.word	0x00028830
        /*1128*/ 	.short	0x010a
        /*112a*/ 	.byte	0x3f
	.zero		1


	//   ....[43]....
        /*112c*/ 	.word	0x00013e90
        /*1130*/ 	.word	0x00000006
        /*1134*/ 	.word	0x00028850
        /*1138*/ 	.short	0x010a
        /*113a*/ 	.byte	0x3f
	.zero		1


	//   ....[44]....
        /*113c*/ 	.word	0x00013ed0
        /*1140*/ 	.word	0x00000006
        /*1144*/ 	.word	0x00028850
        /*1148*/ 	.short	0x010a
        /*114a*/ 	.byte	0x3f
	.zero		1


	//   ....[45]....
        /*114c*/ 	.word	0x000152d0
        /*1150*/ 	.word	0x0000002f
        /*1154*/ 	.word	0x00000000
        /*1158*/ 	.short	0x0101
        /*115a*/ 	.byte	0x3f
	.zero		1


	//   ....[46]....
        /*115c*/ 	.word	0x00015570
        /*1160*/ 	.word	0x0000000c
        /*1164*/ 	.word	0x00000000
        /*1168*/ 	.short	0x0101
        /*116a*/ 	.byte	0x3f
	.zero		1


	//   ....[47]....
        /*116c*/ 	.word	0x00015bc0
        /*1170*/ 	.word	0x0000000d
        /*1174*/ 	.word	0x00028850
        /*1178*/ 	.short	0x010a
        /*117a*/ 	.byte	0x3f
	.zero		1


	//   ....[48]....
        /*117c*/ 	.word	0x00015c40
        /*1180*/ 	.word	0x0000000d
        /*1184*/ 	.word	0x00028850
        /*1188*/ 	.short	0x010a
        /*118a*/ 	.byte	0x3f
	.zero		1


	//   ....[49]....
        /*118c*/ 	.word	0x00016260
        /*1190*/ 	.word	0x00000004
        /*1194*/ 	.word	0x00000000
        /*1198*/ 	.short	0x0101
        /*119a*/ 	.byte	0x3f
	.zero		1


	//   ....[50]....
        /*119c*/ 	.word	0x00017770
        /*11a0*/ 	.word	0x00000000
        /*11a4*/ 	.word	0x00000000
        /*11a8*/ 	.short	0x0101
        /*11aa*/ 	.byte	0x3f
	.zero		1


	//   ....[51]....
        /*11ac*/ 	.word	0x00017fb0
        /*11b0*/ 	.word	0x00000004
        /*11b4*/ 	.word	0x00000000
        /*11b8*/ 	.short	0x0101
        /*11ba*/ 	.byte	0x3f
	.zero		1


	//   ....[52]....
        /*11bc*/ 	.word	0x0001b230
        /*11c0*/ 	.word	0x00000016
        /*11c4*/ 	.word	0x00028820
        /*11c8*/ 	.short	0x010a
        /*11ca*/ 	.byte	0x3f
	.zero		1


	//   ....[53]....
        /*11cc*/ 	.word	0x0001b2c0
        /*11d0*/ 	.word	0x00000008
        /*11d4*/ 	.word	0x000288a0
        /*11d8*/ 	.short	0x010a
        /*11da*/ 	.byte	0x3f
	.zero		1


	//   ....[54]....
        /*11dc*/ 	.word	0x0001b620
        /*11e0*/ 	.word	0x00000008
        /*11e4*/ 	.word	0x000288c0
        /*11e8*/ 	.short	0x010a
        /*11ea*/ 	.byte	0x3f
	.zero		1


	//   ....[55]....
        /*11ec*/ 	.word	0x0001ba50
        /*11f0*/ 	.word	0x0000000b
        /*11f4*/ 	.word	0x000288a0
        /*11f8*/ 	.short	0x010a
        /*11fa*/ 	.byte	0x3f
	.zero		1


	//   ....[56]....
        /*11fc*/ 	.word	0x0001bd90
        /*1200*/ 	.word	0x0000000b
        /*1204*/ 	.word	0x000288c0
        /*1208*/ 	.short	0x010a
        /*120a*/ 	.byte	0x3f
	.zero		1


	//   ....[57]....
        /*120c*/ 	.word	0x0001ce00
        /*1210*/ 	.word	0x00000007
        /*1214*/ 	.word	0x00028840
        /*1218*/ 	.short	0x010a
        /*121a*/ 	.byte	0x3f
	.zero		1


	//   ....[58]....
        /*121c*/ 	.word	0x0001d560
        /*1220*/ 	.word	0x00000007
        /*1224*/ 	.word	0x00028830
        /*1228*/ 	.short	0x0107
        /*122a*/ 	.byte	0x3f
	.zero		1


	//   ....[59]....
        /*122c*/ 	.word	0x0001d630
        /*1230*/ 	.word	0x00000007
        /*1234*/ 	.word	0x00028830
        /*1238*/ 	.short	0x0101
        /*123a*/ 	.byte	0x3f
	.zero		1


	//   ....[60]....
        /*123c*/ 	.word	0x0001e140
        /*1240*/ 	.word	0x00000016
        /*1244*/ 	.word	0x00028800
        /*1248*/ 	.short	0x0107
        /*124a*/ 	.byte	0x3f
	.zero		1


	//   ....[61]....
        /*124c*/ 	.word	0x0001e250
        /*1250*/ 	.word	0x00000016
        /*1254*/ 	.word	0x00028800
        /*1258*/ 	.short	0x0101
        /*125a*/ 	.byte	0x3f
	.zero		1


	//   ....[62]....
        /*125c*/ 	.word	0x0001e270
        /*1260*/ 	.word	0x00000016
        /*1264*/ 	.word	0x00028820
        /*1268*/ 	.short	0x010a
        /*126a*/ 	.byte	0x3f
	.zero		1


	//   ....[63]....
        /*126c*/ 	.word	0x0001e600
        /*1270*/ 	.word	0x00000006
        /*1274*/ 	.word	0x00028840
        /*1278*/ 	.short	0x010a
        /*127a*/ 	.byte	0x3f
	.zero		1


	//   ....[64]....
        /*127c*/ 	.word	0x0001eb00
        /*1280*/ 	.word	0x00000006
        /*1284*/ 	.word	0x00028830
        /*1288*/ 	.short	0x0107
        /*128a*/ 	.byte	0x3f
	.zero		1


	//   ....[65]....
        /*128c*/ 	.word	0x0001ebc0
        /*1290*/ 	.word	0x00000006
        /*1294*/ 	.word	0x00028830
        /*1298*/ 	.short	0x0101
        /*129a*/ 	.byte	0x3f
	.zero		1


	//   ....[66]....
        /*129c*/ 	.word	0x0001ec20
        /*12a0*/ 	.word	0x00000006
        /*12a4*/ 	.word	0x00028860
        /*12a8*/ 	.short	0x010a
        /*12aa*/ 	.byte	0x3f
	.zero		1


	//   ....[67]....
        /*12ac*/ 	.word	0x0001f150
        /*12b0*/ 	.word	0x00000006
        /*12b4*/ 	.word	0x00028850
        /*12b8*/ 	.short	0x0107
        /*12ba*/ 	.byte	0x3f
	.zero		1


	//   ....[68]....
        /*12bc*/ 	.word	0x0001f2f0
        /*12c0*/ 	.word	0x00000006
        /*12c4*/ 	.word	0x00028850
        /*12c8*/ 	.short	0x0101
        /*12ca*/ 	.byte	0x3f
	.zero		1


	//   ....[69]....
        /*12cc*/ 	.word	0x0001f500
        /*12d0*/ 	.word	0x00000000
        /*12d4*/ 	.word	0x00028860
        /*12d8*/ 	.short	0x010a
        /*12da*/ 	.byte	0x3f
	.zero		1


	//   ....[70]....
        /*12dc*/ 	.word	0x0001fa30
        /*12e0*/ 	.word	0x00000000
        /*12e4*/ 	.word	0x00028850
        /*12e8*/ 	.short	0x0107
        /*12ea*/ 	.byte	0x3f
	.zero		1


	//   ....[71]....
        /*12ec*/ 	.word	0x0001faf0
        /*12f0*/ 	.word	0x00000000
        /*12f4*/ 	.word	0x00028850
        /*12f8*/ 	.short	0x0101
        /*12fa*/ 	.byte	0x3f
	.zero		1


	//   ....[72]....
        /*12fc*/ 	.word	0x00020c40
        /*1300*/ 	.word	0x00000004
        /*1304*/ 	.word	0x00028820
        /*1308*/ 	.short	0x010a
        /*130a*/ 	.byte	0x3f
	.zero		1


	//   ....[73]....
        /*130c*/ 	.word	0x00020db0
        /*1310*/ 	.word	0x00000005
        /*1314*/ 	.word	0x00028840
        /*1318*/ 	.short	0x010a
        /*131a*/ 	.byte	0x3f
	.zero		1


	//   ....[74]....
        /*131c*/ 	.word	0x00020e50
        /*1320*/ 	.word	0x00000019
        /*1324*/ 	.word	0x00028840
        /*1328*/ 	.short	0x010a
        /*132a*/ 	.byte	0x3f
	.zero		1


	//   ....[75]....
        /*132c*/ 	.word	0x00020e90
        /*1330*/ 	.word	0x00000005
        /*1334*/ 	.word	0x00028860
        /*1338*/ 	.short	0x010a
        /*133a*/ 	.byte	0x3f
	.zero		1


	//   ....[76]....
        /*133c*/ 	.word	0x00020ed0
        /*1340*/ 	.word	0x00000019
        /*1344*/ 	.word	0x00028860
        /*1348*/ 	.short	0x010a
        /*134a*/ 	.byte	0x3f
	.zero		1


	//   ....[77]....
        /*134c*/ 	.word	0x00020f30
        /*1350*/ 	.word	0x00000059
        /*1354*/ 	.word	0x00028890
        /*1358*/ 	.short	0x010a
        /*135a*/ 	.byte	0x3f
	.zero		1


	//   ....[78]....
        /*135c*/ 	.word	0x00021440
        /*1360*/ 	.word	0x00000059
        /*1364*/ 	.word	0x00028890
        /*1368*/ 	.short	0x010a
        /*136a*/ 	.byte	0x3f
	.zero		1


	//   ....[79]....
        /*136c*/ 	.word	0x00021950
        /*1370*/ 	.word	0x00000059
        /*1374*/ 	.word	0x00028890
        /*1378*/ 	.short	0x010a
        /*137a*/ 	.byte	0x3f
	.zero		1


	//   ....[80]....
        /*137c*/ 	.word	0x00021e20
        /*1380*/ 	.word	0x00000059
        /*1384*/ 	.word	0x000288b0
        /*1388*/ 	.short	0x010a
        /*138a*/ 	.byte	0x3f
	.zero		1


	//   ....[81]....
        /*138c*/ 	.word	0x00022670
        /*1390*/ 	.word	0x00000012
        /*1394*/ 	.word	0x00028800
        /*1398*/ 	.short	0x010a
        /*139a*/ 	.byte	0x3f
	.zero		1


	//   ....[82]....
        /*139c*/ 	.word	0x00023240
        /*13a0*/ 	.word	0x00000012
        /*13a4*/ 	.word	0x00028800
        /*13a8*/ 	.short	0x010a
        /*13aa*/ 	.byte	0x3f
	.zero		1


	//   ....[83]....
        /*13ac*/ 	.word	0x00023290
        /*13b0*/ 	.word	0x00000000
        /*13b4*/ 	.word	0x00028830
        /*13b8*/ 	.short	0x010a
        /*13ba*/ 	.byte	0x3f
	.zero		1


	//   ....[84]....
        /*13bc*/ 	.word	0x000232e0
        /*13c0*/ 	.word	0x00000005
        /*13c4*/ 	.word	0x00028830
        /*13c8*/ 	.short	0x010a
        /*13ca*/ 	.byte	0x3f
	.zero		1


	//   ....[85]....
        /*13cc*/ 	.word	0x00023330
        /*13d0*/ 	.word	0x00000006
        /*13d4*/ 	.word	0x00028850
        /*13d8*/ 	.short	0x010a
        /*13da*/ 	.byte	0x3f
	.zero		1


	//   ....[86]....
        /*13dc*/ 	.word	0x00023380
        /*13e0*/ 	.word	0x00000005
        /*13e4*/ 	.word	0x00028830
        /*13e8*/ 	.short	0x010a
        /*13ea*/ 	.byte	0x3f
	.zero		1


	//   ....[87]....
        /*13ec*/ 	.word	0x000233d0
        /*13f0*/ 	.word	0x00000006
        /*13f4*/ 	.word	0x00028850
        /*13f8*/ 	.short	0x010a
        /*13fa*/ 	.byte	0x3f
	.zero		1


	//   ....[88]....
        /*13fc*/ 	.word	0x00023420
        /*1400*/ 	.word	0x0000000d
        /*1404*/ 	.word	0x00028850
        /*1408*/ 	.short	0x010a
        /*140a*/ 	.byte	0x3f
	.zero		1


	//   ....[89]....
        /*140c*/ 	.word	0x00024010
        /*1410*/ 	.word	0x00000016
        /*1414*/ 	.word	0x00028820
        /*1418*/ 	.short	0x010a
        /*141a*/ 	.byte	0x3f
	.zero		1


	//   ....[90]....
        /*141c*/ 	.word	0x00024060
        /*1420*/ 	.word	0x00000008
        /*1424*/ 	.word	0x000288a0
        /*1428*/ 	.short	0x010a
        /*142a*/ 	.byte	0x3f
	.zero		1


	//   ....[91]....
        /*142c*/ 	.word	0x000240b0
        /*1430*/ 	.word	0x00000008
        /*1434*/ 	.word	0x000288c0
        /*1438*/ 	.short	0x010a
        /*143a*/ 	.byte	0x3f
	.zero		1


	//   ....[92]....
        /*143c*/ 	.word	0x00024100
        /*1440*/ 	.word	0x0000000b
        /*1444*/ 	.word	0x000288a0
        /*1448*/ 	.short	0x010a
        /*144a*/ 	.byte	0x3f
	.zero		1


	//   ....[93]....
        /*144c*/ 	.word	0x00024150
        /*1450*/ 	.word	0x0000000b
        /*1454*/ 	.word	0x000288c0
        /*1458*/ 	.short	0x010a
        /*145a*/ 	.byte	0x3f
	.zero		1


	//   ....[94]....
        /*145c*/ 	.word	0x00024270
        /*1460*/ 	.word	0x00000007
        /*1464*/ 	.word	0x00028840
        /*1468*/ 	.short	0x010a
        /*146a*/ 	.byte	0x3f
	.zero		1


	//   ....[95]....
        /*146c*/ 	.word	0x000257f0
        /*1470*/ 	.word	0x00000016
        /*1474*/ 	.word	0x00028820
        /*1478*/ 	.short	0x010a
        /*147a*/ 	.byte	0x3f
	.zero		1


	//   ....[96]....
        /*147c*/ 	.word	0x00025840
        /*1480*/ 	.word	0x00000006
        /*1484*/ 	.word	0x00028840
        /*1488*/ 	.short	0x010a
        /*148a*/ 	.byte	0x3f
	.zero		1


	//   ....[97]....
        /*148c*/ 	.word	0x000261c0
        /*1490*/ 	.word	0x00000006
        /*1494*/ 	.word	0x00028860
        /*1498*/ 	.short	0x010a
        /*149a*/ 	.byte	0x3f
	.zero		1


	//   ....[98]....
        /*149c*/ 	.word	0x00026c30
        /*14a0*/ 	.word	0x00000000
        /*14a4*/ 	.word	0x00028860
        /*14a8*/ 	.short	0x010a
        /*14aa*/ 	.byte	0x3f
	.zero		1


	//   ....[99]....
        /*14ac*/ 	.word	0x00028050
        /*14b0*/ 	.word	0x00000004
        /*14b4*/ 	.word	0x00028820
        /*14b8*/ 	.short	0x010a
        /*14ba*/ 	.byte	0x3f
	.zero		1


	//   ....[100]....
        /*14bc*/ 	.word	0x000281f0
        /*14c0*/ 	.word	0x00000005
        /*14c4*/ 	.word	0x00028840
        /*14c8*/ 	.short	0x010a
        /*14ca*/ 	.byte	0x3f
	.zero		1


	//   ....[101]....
        /*14cc*/ 	.word	0x00028240
        /*14d0*/ 	.word	0x00000019
        /*14d4*/ 	.word	0x00028840
        /*14d8*/ 	.short	0x010a
        /*14da*/ 	.byte	0x3f
	.zero		1


	//   ....[102]....
        /*14dc*/ 	.word	0x00028290
        /*14e0*/ 	.word	0x00000005
        /*14e4*/ 	.word	0x00028860
        /*14e8*/ 	.short	0x010a
        /*14ea*/ 	.byte	0x3f
	.zero		1


	//----- nvinfo : EIATTR_NUM_MBARRIERS
	.align		4
.L_318:
        /*14ec*/ 	.byte	0x03, 0x38
        /*14ee*/ 	.short	0x0016


	//----- nvinfo : EIATTR_EXIT_INSTR_OFFSETS
	.align		4
        /*14f0*/ 	.byte	0x04, 0x1c
        /*14f2*/ 	.short	(.L_320 - .L_319)


	//   ....[0]....
.L_319:
        /*14f4*/ 	.word	0x00020f20


	//----- nvinfo : EIATTR_MAX_THREADS
	.align		4
.L_320:
        /*14f8*/ 	.byte	0x04, 0x05
        /*14fa*/ 	.short	(.L_322 - .L_321)
.L_321:
        /*14fc*/ 	.word	0x00000180
        /*1500*/ 	.word	0x00000001
        /*1504*/ 	.word	0x00000001


	//----- nvinfo : EIATTR_CRS_STACK_SIZE
	.align		4
.L_322:
        /*1508*/ 	.byte	0x04, 0x1e
        /*150a*/ 	.short	(.L_324 - .L_323)
.L_323:
        /*150c*/ 	.word	0x00000000


	//----- nvinfo : EIATTR_CBANK_PARAM_SIZE
	.align		4
.L_324:
        /*1510*/ 	.byte	0x03, 0x19
        /*1512*/ 	.short	0x0af0


	//----- nvinfo : EIATTR_PARAM_CBANK
	.align		4
        /*1514*/ 	.byte	0x04, 0x0a
        /*1516*/ 	.short	(.L_326 - .L_325)
	.align		4
.L_325:
        /*1518*/ 	.word	index@(.nv.constant0._ZN7cutlass13device_kernelIN5flash11enable_sm90INS1_16FlashAttnFwdSm90INS1_25CollectiveMainloopFwdSm90ILi2EN4cute5tupleIJNS5_1CILi1EEES8_S8_EEENS6_IJNS7_ILi128EEESA_SA_EEELi128ENS_10bfloat16_tEfNS_4arch4Sm90ELb1ELb0ELb0ELb1ELb1ELb1ELb0ELb1ELb1ELb1ELb1ELb0EEENS1_21CollectiveEpilogueFwdISB_S9_SC_SE_Li256ELb1ELb1ELb1ELb0EEENS1_36VarlenDynamicPersistentTileSchedulerILi128ELi128ELi256ELi128ELb1ELb1ELb1ELb1ELb1ELb1EEEEEEEEEvNT_6ParamsE)
        /*151c*/ 	.short	0x0210
        /*151e*/ 	.short	0x0af0


	//----- nvinfo : EIATTR_SW_WAR
	.align		4
.L_326:
        /*1520*/ 	.byte	0x04, 0x36
        /*1522*/ 	.short	(.L_328 - .L_327)
.L_327:
        /*1524*/ 	.word	0x00000008
.L_328:


//--------------------- .nv.callgraph             --------------------------
	.section	.nv.callgraph,"",@"SHT_CUDA_CALLGRAPH"
	.align	4
	.sectionentsize	8
	.align		4
        /*0000*/ 	.word	0x00000000
	.align		4
        /*0004*/ 	.word	0xffffffff
	.align		4
        /*0008*/ 	.word	index@(_ZN7cutlass13device_kernelIN5flash11enable_sm90INS1_16FlashAttnFwdSm90INS1_25CollectiveMainloopFwdSm90ILi2EN4cute5tupleIJNS5_1CILi1EEES8_S8_EEENS6_IJNS7_ILi128EEESA_SA_EEELi128ENS_10bfloat16_tEfNS_4arch4Sm90ELb0ELb0ELb0ELb0ELb1ELb0ELb0ELb1ELb1ELb1ELb1ELb0EEENS1_21CollectiveEpilogueFwdISB_S9_SC_SE_Li256ELb0ELb1ELb1ELb0EEENS1_19SingleTileSchedulerILb0ELb1ELb1ELi128EEEEEEEEEvNT_6ParamsE)
	.align		4
        /*000c*/ 	.word	index@(__assertfail)
	.align		4
        /*0010*/ 	.word	index@(_ZN7cutlass13device_kernelIN5flash11enable_sm90INS1_16FlashAttnFwdSm90INS1_25CollectiveMainloopFwdSm90ILi2EN4cute5tupleIJNS5_1CILi1EEES8_S8_EEENS6_IJNS7_ILi128EEESA_SA_EEELi128ENS_10bfloat16_tEfNS_4arch4Sm90ELb0ELb0ELb0ELb1ELb1ELb0ELb0ELb1ELb1ELb1ELb1ELb0EEENS1_21CollectiveEpilogueFwdISB_S9_SC_SE_Li256ELb1ELb1ELb1ELb0EEENS1_36VarlenDynamicPersistentTileSchedulerILi128ELi128ELi256ELi128ELb1ELb1ELb1ELb0ELb1ELb1EEEEEEEEEvNT_6ParamsE)
	.align		4
        /*0014*/ 	.word	index@(__assertfail)
	.align		4
        /*0018*/ 	.word	index@(_ZN7cutlass13device_kernelIN5flash11enable_sm90INS1_16FlashAttnFwdSm90INS1_25CollectiveMainloopFwdSm90ILi2EN4cute5tupleIJNS5_1CILi1EEES8_S8_EEENS6_IJNS7_ILi128EEESA_SA_EEELi128ENS_10bfloat16_tEfNS_4arch4Sm90ELb0ELb0ELb0ELb1ELb1ELb1ELb0ELb1ELb1ELb1ELb1ELb0EEENS1_21CollectiveEpilogueFwdISB_S9_SC_SE_Li256ELb1ELb1ELb1ELb0EEENS1_36VarlenDynamicPersistentTileSchedulerILi128ELi128ELi256ELi128ELb1ELb1ELb1ELb0ELb1ELb1EEEEEEEEEvNT_6ParamsE)
	.align		4
        /*001c*/ 	.word	index@(__assertfail)
	.align		4
        /*0020*/ 	.word	index@(_ZN7cutlass13device_kernelIN5flash11enable_sm90INS1_16FlashAttnFwdSm90INS1_25CollectiveMainloopFwdSm90ILi2EN4cute5tupleIJNS5_1CILi1EEES8_S8_EEENS6_IJNS7_ILi128EEESA_SA_EEELi128ENS_10bfloat16_tEfNS_4arch4Sm90ELb0ELb1ELb0ELb0ELb1ELb0ELb0ELb1ELb1ELb1ELb1ELb0EEENS1_21CollectiveEpilogueFwdISB_S9_SC_SE_Li256ELb0ELb1ELb1ELb0EEENS1_19SingleTileSchedulerILb0ELb1ELb1ELi128EEEEEEEEEvNT_6ParamsE)
	.align		4
        /*0024*/ 	.word	index@(__assertfail)
	.align		4
        /*0028*/ 	.word	index@(_ZN7cutlass13device_kernelIN5flash11enable_sm90INS1_16FlashAttnFwdSm90INS1_25CollectiveMainloopFwdSm90ILi2EN4cute5tupleIJNS5_1CILi1EEES8_S8_EEENS6_IJNS7_ILi128EEESA_SA_EEELi128ENS_10bfloat16_tEfNS_4arch4Sm90ELb0ELb1ELb0ELb1ELb1ELb0ELb0ELb1ELb1ELb1ELb1ELb0EEENS1_21CollectiveEpilogueFwdISB_S9_SC_SE_Li256ELb1ELb1ELb1ELb0EEENS1_36VarlenDynamicPersistentTileSchedulerILi128ELi128ELi256ELi128ELb1ELb1ELb1ELb1ELb0ELb1EEEEEEEEEvNT_6ParamsE)
	.align		4
        /*002c*/ 	.word	index@(__assertfail)
	.align		4
        /*0030*/ 	.word	index@(_ZN7cutlass13device_kernelIN5flash11enable_sm90INS1_16FlashAttnFwdSm90INS1_25CollectiveMainloopFwdSm90ILi2EN4cute5tupleIJNS5_1CILi1EEES8_S8_EEENS6_IJNS7_ILi128EEESA_SA_EEELi128ENS_10bfloat16_tEfNS_4arch4Sm90ELb0ELb1ELb0ELb1ELb1ELb1ELb0ELb1ELb1ELb1ELb1ELb0EEENS1_21CollectiveEpilogueFwdISB_S9_SC_SE_Li256ELb1ELb1ELb1ELb0EEENS1_36VarlenDynamicPersistentTileSchedulerILi128ELi128ELi256ELi128ELb1ELb1ELb1ELb1ELb0ELb1EEEEEEEEEvNT_6ParamsE)
	.align		4
        /*0034*/ 	.word	index@(__assertfail)
	.align		4
        /*0038*/ 	.word	index@(_ZN7cutlass13device_kernelIN5flash11enable_sm90INS1_16FlashAttnFwdSm90INS1_25CollectiveMainloopFwdSm90ILi2EN4cute5tupleIJNS5_1CILi1EEES8_S8_EEENS6_IJNS7_ILi128EEESA_SA_EEELi128ENS_10bfloat16_tEfNS_4arch4Sm90ELb1ELb0ELb0ELb0ELb1ELb0ELb0ELb1ELb1ELb1ELb1ELb0EEENS1_21CollectiveEpilogueFwdISB_S9_SC_SE_Li256ELb0ELb1ELb1ELb0EEENS1_19SingleTileSchedulerILb0ELb1ELb1ELi128EEEEEEEEEvNT_6ParamsE)
	.align		4
        /*003c*/ 	.word	index@(__assertfail)
	.align		4
        /*0040*/ 	.word	index@(_ZN7cutlass13device_kernelIN5flash11enable_sm90INS1_16FlashAttnFwdSm90INS1_25CollectiveMainloopFwdSm90ILi2EN4cute5tupleIJNS5_1CILi1EEES8_S8_EEENS6_IJNS7_ILi128EEESA_SA_EEELi128ENS_10bfloat16_tEfNS_4arch4Sm90ELb1ELb0ELb0ELb1ELb1ELb0ELb0ELb1ELb1ELb1ELb1ELb0EEENS1_21CollectiveEpilogueFwdISB_S9_SC_SE_Li256ELb1ELb1ELb1ELb0EEENS1_36VarlenDynamicPersistentTileSchedulerILi128ELi128ELi256ELi128ELb1ELb1ELb1ELb1ELb1ELb1EEEEEEEEEvNT_6ParamsE)
	.align		4
        /*0044*/ 	.word	index@(__assertfail)
	.align		4
        /*0048*/ 	.word	index@(_ZN7cutlass13device_kernelIN5flash11enable_sm90INS1_16FlashAttnFwdSm90INS1_25CollectiveMainloopFwdSm90ILi2EN4cute5tupleIJNS5_1CILi1EEES8_S8_EEENS6_IJNS7_ILi128EEESA_SA_EEELi128ENS_10bfloat16_tEfNS_4arch4Sm90ELb1ELb0ELb0ELb1ELb1ELb1ELb0ELb1ELb1ELb1ELb1ELb0EEENS1_21CollectiveEpilogueFwdISB_S9_SC_SE_Li256ELb1ELb1ELb1ELb0EEENS1_36VarlenDynamicPersistentTileSchedulerILi128ELi128ELi256ELi128ELb1ELb1ELb1ELb1ELb1ELb1EEEEEEEEEvNT_6ParamsE)
	.align		4
        /*004c*/ 	.word	index@(__assertfail)
	.align		4
        /*0050*/ 	.word	0x00000000
	.align		4
        /*0054*/ 	.word	0xfffffffe
	.align		4
        /*0058*/ 	.word	0x00000000
	.align		4
        /*005c*/ 	.word	0xfffffffd
	.align		4
        /*0060*/ 	.word	0x00000000
	.align		4
        /*0064*/ 	.word	0xfffffffc


//--------------------- .nv.constant4             --------------------------
	.section	.nv.constant4,"a",@progbits
	.align	8
	.align		8
.nv.constant4:
        /*0000*/ 	.dword	__assertfail
	.align		8
        /*0008*/ 	.dword	__unnamed_1
	.align		8
        /*0010*/ 	.dword	__unnamed_2
	.align		8
        /*0018*/ 	.dword	__unnamed_3
	.align		8
        /*0020*/ 	.dword	__unnamed_4
	.align		8
        /*0028*/ 	.dword	_ZN78_INTERNAL_7c1c60c6_42_flash_fwd_hdim128_bf16_paged_split_sm90_cu_f3e6f9ee_29124cuda3std3__45__cpo5beginE
	.align		8
        /*0030*/ 	.dword	_ZN78_INTERNAL_7c1c60c6_42_flash_fwd_hdim128_bf16_paged_split_sm90_cu_f3e6f9ee_29124cuda3std3__45__cpo3endE
	.align		8
        /*0038*/ 	.dword	_ZN78_INTERNAL_7c1c60c6_42_flash_fwd_hdim128_bf16_paged_split_sm90_cu_f3e6f9ee_29124cuda3std3__45__cpo6cbeginE
	.align		8
        /*0040*/ 	.dword	_ZN78_INTERNAL_7c1c60c6_42_flash_fwd_hdim128_bf16_paged_split_sm90_cu_f3e6f9ee_29124cuda3std3__45__cpo4cendE
	.align		8
        /*0048*/ 	.dword	_ZN78_INTERNAL_7c1c60c6_42_flash_fwd_hdim128_bf16_paged_split_sm90_cu_f3e6f9ee_29124cuda3std3__480_GLOBAL__N__7c1c60c6_42_flash_fwd_hdim128_bf16_paged_split_sm90_cu_f3e6f9ee_29126ignoreE
	.align		8
        /*0050*/ 	.dword	_ZN78_INTERNAL_7c1c60c6_42_flash_fwd_hdim128_bf16_paged_split_sm90_cu_f3e6f9ee_29124cuda3std3__419piecewise_constructE
	.align		8
        /*0058*/ 	.dword	_ZN78_INTERNAL_7c1c60c6_42_flash_fwd_hdim128_bf16_paged_split_sm90_cu_f3e6f9ee_29124cuda3std3__48in_placeE
	.align		8
        /*0060*/ 	.dword	_ZN78_INTERNAL_7c1c60c6_42_flash_fwd_hdim128_bf16_paged_split_sm90_cu_f3e6f9ee_29124cuda3std6ranges3__45__cpo4swapE
	.align		8
        /*0068*/ 	.dword	_ZN78_INTERNAL_7c1c60c6_42_flash_fwd_hdim128_bf16_paged_split_sm90_cu_f3e6f9ee_29124cuda3std6ranges3__45__cpo9iter_moveE
	.align		8
        /*0070*/ 	.dword	_ZN78_INTERNAL_7c1c60c6_42_flash_fwd_hdim128_bf16_paged_split_sm90_cu_f3e6f9ee_29124cute7productE
	.align		8
        /*0078*/ 	.dword	_ZN78_INTERNAL_7c1c60c6_42_flash_fwd_hdim128_bf16_paged_split_sm90_cu_f3e6f9ee_29124cute1_E
	.align		8
        /*0080*/ 	.dword	$str$23
	.align		8
        /*0088*/ 	.dword	$str$24


//--------------------- .text._ZN7cutlass13device_kernelIN5flash11enable_sm90INS1_16FlashAttnFwdSm90INS1_25CollectiveMainloopFwdSm90ILi2EN4cute5tupleIJNS5_1CILi1EEES8_S8_EEENS6_IJNS7_ILi128EEESA_SA_EEELi128ENS_10bfloat16_tEfNS_4arch4Sm90ELb0ELb0ELb0ELb0ELb1ELb0ELb0ELb1ELb1ELb1ELb1ELb0EEENS1_21CollectiveEpilogueFwdISB_S9_SC_SE_Li256ELb0ELb1ELb1ELb0EEENS1_19SingleTileSchedulerILb0ELb1ELb1ELi128EEEEEEEEEvNT_6ParamsE --------------------------
	.section	.text._ZN7cutlass13device_kernelIN5flash11enable_sm90INS1_16FlashAttnFwdSm90INS1_25CollectiveMainloopFwdSm90ILi2EN4cute5tupleIJNS5_1CILi1EEES8_S8_EEENS6_IJNS7_ILi128EEESA_SA_EEELi128ENS_10bfloat16_tEfNS_4arch4Sm90ELb0ELb0ELb0ELb0ELb1ELb0ELb0ELb1ELb1ELb1ELb1ELb0EEENS1_21CollectiveEpilogueFwdISB_S9_SC_SE_Li256ELb0ELb1ELb1ELb0EEENS1_19SingleTileSchedulerILb0ELb1ELb1ELi128EEEEEEEEEvNT_6ParamsE,"ax",@progbits
	.align	128
.text._ZN7cutlass13device_kernelIN5flash11enable_sm90INS1_16FlashAttnFwdSm90INS1_25CollectiveMainloopFwdSm90ILi2EN4cute5tupleIJNS5_1CILi1EEES8_S8_EEENS6_IJNS7_ILi128EEESA_SA_EEELi128ENS_10bfloat16_tEfNS_4arch4Sm90ELb0ELb0ELb0ELb0ELb1ELb0ELb0ELb1ELb1ELb1ELb1ELb0EEENS1_21CollectiveEpilogueFwdISB_S9_SC_SE_Li256ELb0ELb1ELb1ELb0EEENS1_19SingleTileSchedulerILb0ELb1ELb1ELi128EEEEEEEEEvNT_6ParamsE:
        .type           _ZN7cutlass13device_kernelIN5flash11enable_sm90INS1_16FlashAttnFwdSm90INS1_25CollectiveMainloopFwdSm90ILi2EN4cute5tupleIJNS5_1CILi1EEES8_S8_EEENS6_IJNS7_ILi128EEESA_SA_EEELi128ENS_10bfloat16_tEfNS_4arch4Sm90ELb0ELb0ELb0ELb0ELb1ELb0ELb0ELb1ELb1ELb1ELb1ELb0EEENS1_21CollectiveEpilogueFwdISB_S9_SC_SE_Li256ELb0ELb1ELb1ELb0EEENS1_19SingleTileSchedulerILb0ELb1ELb1ELi128EEEEEEEEEvNT_6ParamsE,@function
        .size           _ZN7cutlass13device_kernelIN5flash11enable_sm90INS1_16FlashAttnFwdSm90INS1_25CollectiveMainloopFwdSm90ILi2EN4cute5tupleIJNS5_1CILi1EEES8_S8_EEENS6_IJNS7_ILi128EEESA_SA_EEELi128ENS_10bfloat16_tEfNS_4arch4Sm90ELb0ELb0ELb0ELb0ELb1ELb0ELb0ELb1ELb1ELb1ELb1ELb0EEENS1_21CollectiveEpilogueFwdISB_S9_SC_SE_Li256ELb0ELb1ELb1ELb0EEENS1_19SingleTileSchedulerILb0ELb1ELb1ELi128EEEEEEEEEvNT_6ParamsE,(.L_x_3542 - _ZN7cutlass13device_kernelIN5flash11enable_sm90INS1_16FlashAttnFwdSm90INS1_25CollectiveMainloopFwdSm90ILi2EN4cute5tupleIJNS5_1CILi1EEES8_S8_EEENS6_IJNS7_ILi128EEESA_SA_EEELi128ENS_10bfloat16_tEfNS_4arch4Sm90ELb0ELb0ELb0ELb0ELb1ELb0ELb0ELb1ELb1ELb1ELb1ELb0EEENS1_21CollectiveEpilogueFwdISB_S9_SC_SE_Li256ELb0ELb1ELb1ELb0EEENS1_19SingleTileSchedulerILb0ELb1ELb1ELi128EEEEEEEEEvNT_6ParamsE)
        .other          _ZN7cutlass13device_kernelIN5flash11enable_sm90INS1_16FlashAttnFwdSm90INS1_25CollectiveMainloopFwdSm90ILi2EN4cute5tupleIJNS5_1CILi1EEES8_S8_EEENS6_IJNS7_ILi128EEESA_SA_EEELi128ENS_10bfloat16_tEfNS_4arch4Sm90ELb0ELb0ELb0ELb0ELb1ELb0ELb0ELb1ELb1ELb1ELb1ELb0EEENS1_21CollectiveEpilogueFwdISB_S9_SC_SE_Li256ELb0ELb1ELb1ELb0EEENS1_19SingleTileSchedulerILb0ELb1ELb1ELi128EEEEEEEEEvNT_6ParamsE,@"STO_CUDA_ENTRY STV_DEFAULT"
_ZN7cutlass13device_kernelIN5flash11enable_sm90INS1_16FlashAttnFwdSm90INS1_25CollectiveMainloopFwdSm90ILi2EN4cute5tupleIJNS5_1CILi1EEES8_S8_EEENS6_IJNS7_ILi128EEESA_SA_EEELi128ENS_10bfloat16_tEfNS_4arch4Sm90ELb0ELb0ELb0ELb0ELb1ELb0ELb0ELb1ELb1ELb1ELb1ELb0EEENS1_21CollectiveEpilogueFwdISB_S9_SC_SE_Li256ELb0ELb1ELb1ELb0EEENS1_19SingleTileSchedulerILb0ELb1ELb1ELi128EEEEEEEEEvNT_6ParamsE:
[----:B------:R-:W0:Y:S01]  /*0000*/  LDC R1, c[0x0][0x28] ;  /* 0x00000a00ff017b82 */ /* 0x000e220000000800 */
[----:B------:R-:W1:Y:S01]  /*0010*/  S2R R19, SR_TID.X ;  /* 0x0000000000137919 */ /* 0x000e620000002100 */
[----:B------:R-:W-:Y:S01]  /*0020*/  ELECT P0, URZ, PT ;  /* 0x00000000003f782f */ /* 0x000fe20003800000 */
[----:B------:R-:W-:Y:S01]  /*0030*/  UMOV UR4, 0x80 ;  /* 0x0000008000047882 */ /* 0x000fe20000000000 */
[----:B------:R-:W-:Y:S01]  /*0040*/  UMOV UR7, 0x100 ;  /* 0x0000010000077882 */ /* 0x000fe20000000000 */
[--C-:B-1----:R-:W-:Y:S02]  /*0050*/  SHF.R.U32.HI R17, RZ, 0x5, R19.reuse ;  /* 0x00000005ff117819 */ /* 0x102fe40000011613 */
[----:B------:R-:W-:-:S03]  /*0060*/  SHF.R.U32.HI R2, RZ, 0x7, R19 ;  /* 0x00000007ff027819 */ /* 0x000fc60000011613 */
[----:B------:R-:W1:Y:S04]  /*0070*/  SHFL.IDX PT, R0, R17, RZ, 0x1f ;  /* 0x00001fff11007589 */ /* 0x000e6800000e0000 */
[----:B------:R2:W3:Y:S01]  /*0080*/  SHFL.IDX PT, R3, R2, RZ, 0x1f ;  /* 0x00001fff02037589 */ /* 0x0004e200000e0000 */
[C---:B-1----:R-:W-:Y:S02]  /*0090*/  ISETP.NE.OR P0, PT, R0.reuse, RZ, !P0 ;  /* 0x000000ff0000720c */ /* 0x042fe40004705670 */
[----:B------:R-:W-:-:S11]  /*00a0*/  ISETP.NE.AND P1, PT, R0, RZ, PT ;  /* 0x000000ff0000720c */ /* 0x000fd60003f25270 */
[----:B------:R-:W-:Y:S01]  /*00b0*/  VOTEU.ALL UP0, P0 ;  /* 0x00000000003f7886 */ /* 0x000fe20000000000 */
[----:B------:R-:W-:-:S04]  /*00c0*/  VOTEU.ALL UP1, P0 ;  /* 0x00000000003f7886 */ /* 0x000fc80000020000 */
[----:B------:R-:W1:Y:S01]  /*00d0*/  @!UP0 S2UR UR8, SR_CgaCtaId ;  /* 0x00000000000889c3 */ /* 0x000e620000008800 */
[----:B------:R-:W-:Y:S01]  /*00e0*/  @!UP0 UMOV UR6, 0x400 ;  /* 0x0000040000068882 */ /* 0x000fe20000000000 */
[----:B------:R-:W-:-:S04]  /*00f0*/  @!UP0 UIADD3 UR4, -UR4, 0x100000, URZ ;  /* 0x0010000004048890 */ /* 0x000fc8000fffe13f */
[----:B------:R-:W-:Y:S02]  /*0100*/  @!UP0 USHF.L.U32 UR5, UR4, 0xb, URZ ;  /* 0x0000000b04058899 */ /* 0x000fe4000800063f */
[----:B------:R-:W-:Y:S02]  /*0110*/  @!UP0 USHF.L.U32 UR4, UR4, 0x1, URZ ;  /* 0x0000000104048899 */ /* 0x000fe4000800063f */
[----:B-1----:R-:W-:Y:S02]  /*0120*/  @!UP0 ULEA UR8, UR8, UR6, 0x18 ;  /* 0x0000000608088291 */ /* 0x002fe4000f8ec03f */
[----:B------:R-:W-:-:S04]  /*0130*/  @!UP0 UIADD3 UR6, -UR7, 0x100000, URZ ;  /* 0x0010000007068890 */ /* 0x000fc8000fffe13f */
[----:B------:R-:W-:Y:S02]  /*0140*/  @!UP0 USHF.L.U32 UR7, UR6, 0xb, URZ ;  /* 0x0000000b06078899 */ /* 0x000fe4000800063f */
[----:B------:R-:W-:Y:S01]  /*0150*/  @!UP0 USHF.L.U32 UR6, UR6, 0x1, URZ ;  /* 0x0000000106068899 */ /* 0x000fe2000800063f */
[----:B------:R-:W-:-:S05]  /*0160*/  VOTEU.ALL UP0, P0 ;  /* 0x00000000003f7886 */ /* 0x000fca0000000000 */
[----:B------:R2:W1:Y:S06]  /*0170*/  @!UP0 SYNCS.EXCH.64 URZ, [UR8+0x28800], UR4 ;  /* 0x02880004083f85b2 */ /* 0x00046c0008000100 */
[----:B------:R2:W4:Y:S02]  /*0180*/  @!UP1 SYNCS.EXCH.64 URZ, [UR8+0x28820], UR6 ;  /* 0x02882006083f95b2 */ /* 0x0005240008000100 */
[----:B0-23--:R-:W-:Y:S05]  /*0190*/  @P1 BRA `(.L_x_0) ;  /* 0x0000000000481947 */ /* 0x00dfea0003800000 */
[----:B------:R-:W0:Y:S01]  /*01a0*/  S2UR UR5, SR_CgaCtaId ;  /* 0x00000000000579c3 */ /* 0x000e220000008800 */
[----:B------:R-:W-:Y:S01]  /*01b0*/  UMOV UR4, 0x400 ;  /* 0x0000040000047882 */ /* 0x000fe20000000000 */
[----:B------:R-:W-:Y:S01]  /*01c0*/  UMOV UR6, 0x80 ;  /* 0x0000008000067882 */ /* 0x000fe20000000000 */
[----:B------:R-:W-:Y:S01]  /*01d0*/  UMOV UR7, 0x100 ;  /* 0x0000010000077882 */ /* 0x000fe20000000000 */
[----:B------:R-:W-:Y:S01]  /*01e0*/  ELECT P0, URZ, PT ;  /* 0x00000000003f782f */ /* 0x000fe20003800000 */
[----:B0-----:R-:W-:Y:S02]  /*01f0*/  ULEA UR8, UR5, UR4, 0x18 ;  /* 0x0000000405087291 */ /* 0x001fe4000f8ec03f */
[----:B------:R-:W-:-:S04]  /*0200*/  UIADD3 UR4, -UR6, 0x100000, URZ ;  /* 0x0010000006047890 */ /* 0x000fc8000fffe13f */
[----:B------:R-:W-:Y:S02]  /*0210*/  USHF.L.U32 UR5, UR4, 0xb, URZ ;  /* 0x0000000b04057899 */ /* 0x000fe4000800063f */
[----:B------:R-:W-:Y:S02]  /*0220*/  USHF.L.U32 UR4, UR4, 0x1, URZ ;  /* 0x0000000104047899 */ /* 0x000fe4000800063f */
[----:B------:R-:W-:-:S04]  /*0230*/  UIADD3 UR6, -UR7, 0x100000, URZ ;  /* 0x0010000007067890 */ /* 0x000fc8000fffe13f */
[----:B------:R-:W-:Y:S02]  /*0240*/  USHF.L.U32 UR7, UR6, 0xb, URZ ;  /* 0x0000000b06077899 */ /* 0x000fe4000800063f */
[----:B------:R-:W-:Y:S01]  /*0250*/  USHF.L.U32 UR6, UR6, 0x1, URZ ;  /* 0x0000000106067899 */ /* 0x000fe2000800063f */
[----:B------:R-:W0:Y:S03]  /*0260*/  FENCE.VIEW.ASYNC.S ;  /* 0x00000000000073c6 */ /* 0x000e260000000000 */
[----:B0-----:R0:W2:Y:S08]  /*0270*/  SYNCS.EXCH.64 URZ, [UR8+0x28830], UR4 ;  /* 0x02883004083f75b2 */ /* 0x0010b00008000100 */
[----:B------:R0:W3:Y:S01]  /*0280*/  SYNCS.EXCH.64 URZ, [UR8+0x28840], UR6 ;  /* 0x02884006083f75b2 */ /* 0x0000e20008000100 */
[----:B------:R0:W0:Y:S01]  /*0290*/  SYNCS.EXCH.64 URZ, [UR8+0x28838], UR4 ;  /* 0x02883804083f75b2 */ /* 0x0000220008000100 */
[----:B------:R0:W0:Y:S01]  /*02a0*/  SYNCS.EXCH.64 URZ, [UR8+0x28848], UR6 ;  /* 0x02884806083f75b2 */ /* 0x0000220008000100 */
[----:B------:R-:W-:Y:S01]  /*02b0*/  NOP ;  /* 0x0000000000007918 */ /* 0x000fe20000000000 */
.L_x_0:
[----:B------:R-:W5:Y:S01]  /*02c0*/  SHFL.IDX PT, R0, R17, RZ, 0x1f ;  /* 0x00001fff11007589 */ /* 0x000f6200000e0000 */
[----:B------:R-:W-:Y:S01]  /*02d0*/  NOP ;  /* 0x0000000000007918 */ /* 0x000fe20000000000 */
[----:B-----5:R-:W-:-:S13]  /*02e0*/  ISETP.NE.AND P0, PT, R0, RZ, PT ;  /* 0x000000ff0000720c */ /* 0x020fda0003f05270 */
[----:B------:R-:W-:Y:S05]  /*02f0*/  @P0 BRA `(.L_x_1) ;  /* 0x0000000000480947 */ /* 0x000fea0003800000 */
[----:B0-----:R-:W0:Y:S01]  /*0300*/  S2UR UR5, SR_CgaCtaId ;  /* 0x00000000000579c3 */ /* 0x001e220000008800 */
        /* <DEDUP_REMOVED lines=12> */
[----:B0-----:R0:W0:Y:S08]  /*03d0*/  SYNCS.EXCH.64 URZ, [UR8+0x28850], UR4 ;  /* 0x02885004083f75b2 */ /* 0x0010300008000100 */
[----:B------:R0:W0:Y:S01]  /*03e0*/  SYNCS.EXCH.64 URZ, [UR8+0x28860], UR6 ;  /* 0x02886006083f75b2 */ /* 0x0000220008000100 */
[----:B------:R0:W0:Y:S01]  /*03f0*/  SYNCS.EXCH.64 URZ, [UR8+0x28858], UR4 ;  /* 0x02885804083f75b2 */ /* 0x0000220008000100 */
[----:B------:R0:W0:Y:S01]  /*0400*/  SYNCS.EXCH.64 URZ, [UR8+0x28868], UR6 ;  /* 0x02886806083f75b2 */ /* 0x0000220008000100 */
[----:B------:R-:W-:Y:S01]  /*0410*/  NOP ;  /* 0x0000000000007918 */ /* 0x000fe20000000000 */
.L_x_1:
[----:B------:R-:W5:Y:S01]  /*0420*/  SHFL.IDX PT, R0, R17, RZ, 0x1f ;  /* 0x00001fff11007589 */ /* 0x000f6200000e0000 */
[----:B------:R-:W-:Y:S01]  /*0430*/  NOP ;  /* 0x0000000000007918 */ /* 0x000fe20000000000 */
[----:B-----5:R-:W-:-:S13]  /*0440*/  ISETP.NE.AND P0, PT, R0, RZ, PT ;  /* 0x000000ff0000720c */ /* 0x020fda0003f05270 */
[----:B------:R-:W-:Y:S05]  /*0450*/  @P0 BRA `(.L_x_2) ;  /* 0x0000000000380947 */ /* 0x000fea0003800000 */
[----:B0-----:R-:W0:Y:S01]  /*0460*/  S2UR UR5, SR_CgaCtaId ;  /* 0x00000000000579c3 */ /* 0x001e220000008800 */
[----:B------:R-:W-:Y:S01]  /*0470*/  UMOV UR4, 0x400 ;  /* 0x0000040000047882 */ /* 0x000fe20000000000 */
[----:B------:R-:W-:Y:S01]  /*0480*/  UMOV UR7, 0x80 ;  /* 0x0000008000077882 */ /* 0x000fe20000000000 */
[----:B------:R-:W-:Y:S01]  /*0490*/  ELECT P0, URZ, PT ;  /* 0x00000000003f782f */ /* 0x000fe20003800000 */
[----:B0-----:R-:W-:Y:S02]  /*04a0*/  ULEA UR6, UR5, UR4, 0x18 ;  /* 0x0000000405067291 */ /* 0x001fe4000f8ec03f */
[----:B------:R-:W-:-:S04]  /*04b0*/  UIADD3 UR4, -UR7, 0x100000, URZ ;  /* 0x0010000007047890 */ /* 0x000fc8000fffe13f */
[----:B------:R-:W-:Y:S02]  /*04c0*/  USHF.L.U32 UR5, UR4, 0xb, URZ ;  /* 0x0000000b04057899 */ /* 0x000fe4000800063f */
[----:B------:R-:W-:Y:S01]  /*04d0*/  USHF.L.U32 UR4, UR4, 0x1, URZ ;  /* 0x0000000104047899 */ /* 0x000fe2000800063f */
[----:B------:R-:W0:Y:S11]  /*04e0*/  FENCE.VIEW.ASYNC.S ;  /* 0x00000000000073c6 */ /* 0x000e360000000000 */
[----:B0-----:R0:W0:Y:S01]  /*04f0*/  SYNCS.EXCH.64 URZ, [UR6+0x28870], UR4 ;  /* 0x02887004063f75b2 */ /* 0x0010220008000100 */
[----:B------:R0:W0:Y:S01]  /*0500*/  SYNCS.EXCH.64 URZ, [UR6+0x28880], UR4 ;  /* 0x02888004063f75b2 */ /* 0x0000220008000100 */
[----:B------:R0:W0:Y:S01]  /*0510*/  SYNCS.EXCH.64 URZ, [UR6+0x28878], UR4 ;  /* 0x02887804063f75b2 */ /* 0x0000220008000100 */
[----:B------:R0:W0:Y:S01]  /*0520*/  SYNCS.EXCH.64 URZ, [UR6+0x28888], UR4 ;  /* 0x02888804063f75b2 */ /* 0x0000220008000100 */
[----:B------:R-:W-:Y:S01]  /*0530*/  NOP ;  /* 0x0000000000007918 */ /* 0x000fe20000000000 */
.L_x_2:
        /* <DEDUP_REMOVED lines=22> */
.L_x_3:
[----:B------:R-:W5:Y:S01]  /*06a0*/  SHFL.IDX PT, R0, R17, RZ, 0x1f ;  /* 0x00001fff11007589 */ /* 0x000f6200000e0000 */
[----:B------:R-:W-:Y:S01]  /*06b0*/  R2UR UR9, R3 ;  /* 0x00000000030972ca */ /* 0x000fe200000e0000 */
        /* <DEDUP_REMOVED lines=21> */
.L_x_4:
[----:B------:R-:W-:Y:S01]  /*0810*/  UISETP.NE.AND UP0, UPT, UR9, URZ, UPT ;  /* 0x0000003f0900728c */ /* 0x000fe2000bf05270 */
[----:B------:R-:W-:Y:S01]  /*0820*/  NOP ;  /* 0x0000000000007918 */ /* 0x000fe20000000000 */
[----:B------:R-:W-:Y:S01]  /*0830*/  UMOV UR40, 0x1 ;  /* 0x0000000100287882 */ /* 0x000fe20000000000 */
[----:B------:R-:W-:Y:S01]  /*0840*/  ULDC.64 UR38, c[0x0][0x208] ;  /* 0x0000820000267ab9 */ /* 0x000fe20000000a00 */
[----:B------:R-:W-:Y:S01]  /*0850*/  USEL UR40, UR40, 0x2, !UP0 ;  /* 0x0000000228287887 */ /* 0x000fe2000c000000 */
[----:B------:R-:W-:Y:S01]  /*0860*/  BSSY B6, `(.L_x_5) ;  /* 0x0000adf000067945 */ /* 0x000fe20003800000 */
[----:B01234-:R-:W-:Y:S01]  /*0870*/  BAR.SYNC.DEFER_BLOCKING 0x0 ;  /* 0x0000000000007b1d */ /* 0x01ffe20000010000 */
[----:B------:R-:W-:-:S13]  /*0880*/  PLOP3.LUT P0, PT, PT, PT, UP0, 0x80, 0x0 ;  /* 0x000000000000781c */ /* 0x000fda0003f0f008 */
[----:B------:R-:W-:Y:S05]  /*0890*/  @!P0 BRA `(.L_x_6) ;  /* 0x00000070009c8947 */ /* 0x000fea0003800000 */
.L_x_7:
[----:B------:R-:W-:-:S08]  /*08a0*/  NOP ;  /* 0x0000000000007918 */ /* 0x000fd00000000000 */
[----:B------:R-:W0:Y:S02]  /*08b0*/  USETMAXREG.TRY_ALLOC.CTAPOOL UP0, 0xe8 ;  /* 0x000000e8000079c8 */ /* 0x000e240008000600 */
[----:B0-----:R-:W-:-:S13]  /*08c0*/  PLOP3.LUT P0, PT, PT, PT, UP0, 0x80, 0x0 ;  /* 0x000000000000781c */ /* 0x001fda0003f0f008 */
[----:B------:R-:W-:Y:S05]  /*08d0*/  @!P0 BRA `(.L_x_7) ;  /* 0xfffffffc00f08947 */ /* 0x000fea000383ffff */
[----:B------:R-:W0:Y:S01]  /*08e0*/  S2UR UR6, SR_CTAID.Y ;  /* 0x00000000000679c3 */ /* 0x000e220000002600 */
[----:B------:R-:W-:Y:S01]  /*08f0*/  LOP3.LUT R0, R19, 0xffffff80, RZ, 0xc0, !PT ;  /* 0xffffff8013007812 */ /* 0x000fe200078ec0ff */
[----:B------:R-:W-:Y:S02]  /*0900*/  ULDC UR7, c[0x0][0xc50] ;  /* 0x0003140000077ab9 */ /* 0x000fe40000000800 */
[----:B------:R-:W-:-:S04]  /*0910*/  UISETP.NE.AND UP0, UPT, UR7, 0x1, UPT ;  /* 0x000000010700788c */ /* 0x000fc8000bf05270 */
[----:B------:R-:W-:Y:S08]  /*0920*/  BAR.ARV 0x8, 0x180 ;  /* 0x0206000000007b1d */ /* 0x000ff00000002000 */
[----:B------:R-:W1:Y:S01]  /*0930*/  S2UR UR8, SR_CTAID.Z ;  /* 0x00000000000879c3 */ /* 0x000e620000002700 */
[----:B------:R-:W-:Y:S01]  /*0940*/  ISETP.NE.AND P0, PT, R0, 0x80, PT ;  /* 0x000000800000780c */ /* 0x000fe20003f05270 */
[----:B------:R-:W-:Y:S01]  /*0950*/  @UP0 ULDC UR4, c[0x0][0xc54] ;  /* 0x0003150000040ab9 */ /* 0x000fe20000000800 */
[----:B------:R-:W-:Y:S01]  /*0960*/  @UP0 ULDC UR9, c[0x0][0xc58] ;  /* 0x0003160000090ab9 */ /* 0x000fe20000000800 */
[----:B0-----:R-:W-:-:S10]  /*0970*/  UIMAD.WIDE.U32 UR4, UR6, UR4, URZ ;  /* 0x00000004060472a5 */ /* 0x001fd4000f8e003f */
[----:B------:R-:W-:Y:S06]  /*0980*/  @!P0 BAR.ARV 0x9, 0x100 ;  /* 0x0244000000008b1d */ /* 0x000fec0000002000 */
[----:B------:R-:W-:Y:S01]  /*0990*/  UMOV UR37, UR6 ;  /* 0x0000000600257c82 */ /* 0x000fe20008000000 */
[----:B------:R-:W-:Y:S01]  /*09a0*/  @UP0 USHF.R.U32.HI UR37, URZ, UR9, UR5 ;  /* 0x000000093f250299 */ /* 0x000fe20008011605 */
[----:B-1----:R-:W-:-:S03]  /*09b0*/  ISETP.LE.AND P0, PT, RZ, UR8, PT ;  /* 0x00000008ff007c0c */ /* 0x002fc6000bf03270 */
[----:B------:R-:W-:-:S04]  /*09c0*/  UIADD3 UR4, -UR37, URZ, URZ ;  /* 0x0000003f25047290 */ /* 0x000fc8000fffe13f */
[----:B------:R-:W-:-:S06]  /*09d0*/  UIMAD UR7, UR7, UR4, UR6 ;  /* 0x00000004070772a4 */ /* 0x000fcc000f8e0206 */
[----:B------:R-:W-:Y:S06]  /*09e0*/  @!P0 BRA `(.L_x_8) ;  /* 0x000000ac00188947 */ /* 0x000fec0003800000 */
[----:B------:R-:W-:Y:S01]  /*09f0*/  ULDC.64 UR4, c[0x0][0x418] ;  /* 0x0001060000047ab9 */ /* 0x000fe20000000a00 */
[----:B------:R-:W-:Y:S01]  /*0a00*/  ULDC UR43, c[0x0][0x424] ;  /* 0x00010900002b7ab9 */ /* 0x000fe20000000800 */
[----:B------:R-:W-:Y:S01]  /*0a10*/  UISETP.NE.U32.AND UP0, UPT, UR4, URZ, UPT ;  /* 0x0000003f0400728c */ /* 0x000fe2000bf05070 */
[----:B------:R-:W-:Y:S01]  /*0a20*/  IMAD.MOV.U32 R3, RZ, RZ, RZ ;  /* 0x000000ffff037224 */ /* 0x000fe200078e00ff */
[----:B------:R-:W-:Y:S02]  /*0a30*/  ULOP3.LUT UR8, UR7, 0xffff, URZ, 0xc0, !UPT ;  /* 0x0000ffff07087892 */ /* 0x000fe4000f8ec03f */
[----:B------:R-:W-:Y:S01]  /*0a40*/  UISETP.NE.AND.EX UP0, UPT, UR5, URZ, UPT, UP0 ;  /* 0x0000003f0500728c */ /* 0x000fe2000bf05300 */
[----:B------:R-:W-:-:S03]  /*0a50*/  ULDC UR4, c[0x0][0x2f0] ;  /* 0x0000bc0000047ab9 */ /* 0x000fc60000000800 */
[----:B------:R-:W-:-:S04]  /*0a60*/  USEL UR43, UR43, 0x1, UP0 ;  /* 0x000000012b2b7887 */ /* 0x000fc80008000000 */
[----:B------:R-:W-:-:S04]  /*0a70*/  UIMAD UR43, UR43, UR4, URZ ;  /* 0x000000042b2b72a4 */ /* 0x000fc8000f8e023f */
[----:B------:R-:W-:Y:S02]  /*0a80*/  UISETP.GE.AND UP0, UPT, UR43, 0x1, UPT ;  /* 0x000000012b00788c */ /* 0x000fe4000bf06270 */
[----:B------:R-:W-:-:S04]  /*0a90*/  UIADD3 UR4, UR43, 0x7f, URZ ;  /* 0x0000007f2b047890 */ /* 0x000fc8000fffe03f */
[----:B------:R-:W-:Y:S01]  /*0aa0*/  PLOP3.LUT P0, PT, PT, PT, UP0, 0x80, 0x0 ;  /* 0x000000000000781c */ /* 0x000fe20003f0f008 */
[----:B------:R-:W-:-:S04]  /*0ab0*/  USHF.R.S32.HI UR5, URZ, 0x1f, UR4 ;  /* 0x0000001f3f057899 */ /* 0x000fc80008011404 */
[----:B------:R-:W-:-:S04]  /*0ac0*/  ULEA.HI UR5, UR5, UR4, URZ, 0x7 ;  /* 0x0000000405057291 */ /* 0x000fc8000f8f383f */
[----:B------:R-:W-:-:S04]  /*0ad0*/  USHF.R.S32.HI UR5, URZ, 0x7, UR5 ;  /* 0x000000073f057899 */ /* 0x000fc80008011405 */
[----:B------:R-:W-:Y:S08]  /*0ae0*/  @!P0 BRA `(.L_x_9) ;  /* 0x0000000000808947 */ /* 0x000ff00003800000 */
[----:B------:R-:W-:-:S04]  /*0af0*/  USHF.R.U32.HI UR4, URZ, 0x10, UR7 ;  /* 0x000000103f047899 */ /* 0x000fc80008011607 */
[----:B------:R-:W-:-:S11]  /*0b00*/  UISETP.NE.AND UP0, UPT, UR4, URZ, UPT ;  /* 0x0000003f0400728c */ /* 0x000fd6000bf05270 */
[----:B------:R-:W-:Y:S02]  /*0b10*/  @!UP0 ULDC UR4, c[0x0][0x9f0] ;  /* 0x00027c0000048ab9 */ /* 0x000fe40000000800 */
[----:B------:R-:W-:Y:S01]  /*0b20*/  IMAD.U32 R6, RZ, RZ, UR4 ;  /* 0x00000004ff067e24 */ /* 0x000fe2000f8e00ff */
[----:B------:R-:W-:-:S04]  /*0b30*/  UIADD3 UR6, UR5, -0x1, UR4 ;  /* 0xffffffff05067890 */ /* 0x000fc8000fffe004 */
[-C--:B------:R-:W-:Y:S02]  /*0b40*/  IABS R3, R6.reuse ;  /* 0x0000000600037213 */ /* 0x080fe40000000000 */
[----:B------:R-:W-:Y:S01]  /*0b50*/  IABS R6, R6 ;  /* 0x0000000600067213 */ /* 0x000fe20000000000 */
[----:B------:R-:W-:Y:S01]  /*0b60*/  IMAD.U32 R8, RZ, RZ, UR6 ;  /* 0x00000006ff087e24 */ /* 0x000fe2000f8e00ff */
[----:B------:R-:W0:Y:S01]  /*0b70*/  I2F.RP R0, R3 ;  /* 0x0000000300007306 */ /* 0x000e220000209400 */
[----:B------:R-:W-:Y:S02]  /*0b80*/  ULOP3.LUT UR6, UR6, UR4, URZ, 0x3c, !UPT ;  /* 0x0000000406067292 */ /* 0x000fe4000f8e3c3f */
[----:B------:R-:W-:-:S04]  /*0b90*/  IMAD.MOV R6, RZ, RZ, -R6 ;  /* 0x000000ffff067224 */ /* 0x000fc800078e0a06 */
[----:B------:R-:W-:Y:S01]  /*0ba0*/  ISETP.LE.AND P2, PT, RZ, UR6, PT ;  /* 0x00000006ff007c0c */ /* 0x000fe2000bf43270 */
[----:B0-----:R-:W0:Y:S02]  /*0bb0*/  MUFU.RCP R0, R0 ;  /* 0x0000000000007308 */ /* 0x001e240000001000 */
[----:B0-----:R-:W-:Y:S01]  /*0bc0*/  VIADD R4, R0, 0xffffffe ;  /* 0x0ffffffe00047836 */ /* 0x001fe20000000000 */
[----:B------:R-:W-:-:S05]  /*0bd0*/  IABS R0, R8 ;  /* 0x0000000800007213 */ /* 0x000fca0000000000 */
[----:B------:R0:W1:Y:S02]  /*0be0*/  F2I.FTZ.U32.TRUNC.NTZ R5, R4 ;  /* 0x0000000400057305 */ /* 0x000064000021f000 */
[----:B0-----:R-:W-:Y:S01]  /*0bf0*/  IMAD.MOV.U32 R4, RZ, RZ, RZ ;  /* 0x000000ffff047224 */ /* 0x001fe200078e00ff */
[----:B-1----:R-:W-:-:S05]  /*0c00*/  IADD3 R10, RZ, -R5, RZ ;  /* 0x80000005ff0a7210 */ /* 0x002fca0007ffe0ff */
[----:B------:R-:W-:-:S04]  /*0c10*/  IMAD R7, R10, R3, RZ ;  /* 0x000000030a077224 */ /* 0x000fc800078e02ff */
[----:B------:R-:W-:Y:S01]  /*0c20*/  IMAD.HI.U32 R5, R5, R7, R4 ;  /* 0x0000000705057227 */ /* 0x000fe200078e0004 */
[----:B------:R-:W-:-:S05]  /*0c30*/  MOV R4, R6 ;  /* 0x0000000600047202 */ /* 0x000fca0000000f00 */
[----:B------:R-:W-:-:S04]  /*0c40*/  IMAD.HI.U32 R5, R5, R0, RZ ;  /* 0x0000000005057227 */ /* 0x000fc800078e00ff */
[----:B------:R-:W-:-:S05]  /*0c50*/  IMAD R0, R5, R4, R0 ;  /* 0x0000000405007224 */ /* 0x000fca00078e0200 */
[----:B------:R-:W-:-:S13]  /*0c60*/  ISETP.GT.U32.AND P1, PT, R3, R0, PT ;  /* 0x000000000300720c */ /* 0x000fda0003f24070 */
[----:B------:R-:W-:Y:S02]  /*0c70*/  @!P1 IMAD.IADD R0, R0, 0x1, -R3 ;  /* 0x0000000100009824 */ /* 0x000fe400078e0a03 */
[----:B------:R-:W-:Y:S01]  /*0c80*/  @!P1 VIADD R5, R5, 0x1 ;  /* 0x0000000105059836 */ /* 0x000fe20000000000 */
[----:B------:R-:W-:Y:S02]  /*0c90*/  ISETP.NE.AND P1, PT, RZ, UR4, PT ;  /* 0x00000004ff007c0c */ /* 0x000fe4000bf25270 */
[----:B------:R-:W-:-:S13]  /*0ca0*/  ISETP.GE.U32.AND P0, PT, R0, R3, PT ;  /* 0x000000030000720c */ /* 0x000fda0003f06070 */
[----:B------:R-:W-:-:S05]  /*0cb0*/  @P0 VIADD R5, R5, 0x1 ;  /* 0x0000000105050836 */ /* 0x000fca0000000000 */
[----:B------:R-:W-:-:S05]  /*0cc0*/  MOV R3, R5 ;  /* 0x0000000500037202 */ /* 0x000fca0000000f00 */
[----:B------:R-:W-:Y:S01]  /*0cd0*/  @!P2 IMAD.MOV R3, RZ, RZ, -R3 ;  /* 0x000000ffff03a224 */ /* 0x000fe200078e0a03 */
[----:B------:R-:W-:-:S07]  /*0ce0*/  @!P1 LOP3.LUT R3, RZ, UR4, RZ, 0x33, !PT ;  /* 0x00000004ff039c12 */ /* 0x000fce000f8e33ff */
.L_x_9:
[----:B------:R-:W-:Y:S01]  /*0cf0*/  IMAD R16, R3, UR8, RZ ;  /* 0x0000000803107c24 */ /* 0x000fe2000f8e02ff */
[----:B------:R-:W-:Y:S01]  /*0d00*/  PLOP3.LUT P0, PT, PT, PT, PT, 0x80, 0x0 ;  /* 0x000000000000781c */ /* 0x000fe20003f0f070 */
[----:B------:R-:W-:Y:S01]  /*0d10*/  VIADD R88, R19, 0xffffff80 ;  /* 0xffffff8013587836 */ /* 0x000fe20000000000 */
[----:B------:R-:W-:Y:S01]  /*0d20*/  MOV R17, RZ ;  /* 0x000000ff00117202 */ /* 0x000fe20000000f00 */
[----:B------:R-:W-:Y:S01]  /*0d30*/  IMAD.MOV.U32 R0, RZ, RZ, RZ ;  /* 0x000000ffff007224 */ /* 0x000fe200078e00ff */
[----:B------:R-:W-:Y:S02]  /*0d40*/  VIADDMNMX R3, R16, R3, UR5, PT ;  /* 0x0000000510037e46 */ /* 0x000fe4000b800103 */
[----:B------:R-:W-:Y:S02]  /*0d50*/  CS2R R150, SRZ ;  /* 0x0000000000967805 */ /* 0x000fe4000001ff00 */
[----:B------:R-:W-:Y:S02]  /*0d60*/  CS2R R66, SRZ ;  /* 0x0000000000427805 */ /* 0x000fe4000001ff00 */
[----:B------:R-:W-:-:S02]  /*0d70*/  CS2R R64, SRZ ;  /* 0x0000000000407805 */ /* 0x000fc4000001ff00 */
[----:B------:R-:W-:Y:S02]  /*0d80*/  R2UR UR42, R3 ;  /* 0x00000000032a72ca */ /* 0x000fe400000e0000 */
[----:B------:R-:W-:Y:S02]  /*0d90*/  CS2R R34, SRZ ;  /* 0x0000000000227805 */ /* 0x000fe4000001ff00 */
[----:B------:R-:W-:Y:S02]  /*0da0*/  CS2R R36, SRZ ;  /* 0x0000000000247805 */ /* 0x000fe4000001ff00 */
[----:B------:R-:W-:Y:S02]  /*0db0*/  CS2R R22, SRZ ;  /* 0x0000000000167805 */ /* 0x000fe4000001ff00 */
[----:B------:R-:W-:Y:S02]  /*0dc0*/  CS2R R24, SRZ ;  /* 0x0000000000187805 */ /* 0x000fe4000001ff00 */
[----:B------:R-:W-:-:S02]  /*0dd0*/  CS2R R14, SRZ ;  /* 0x00000000000e7805 */ /* 0x000fc4000001ff00 */
[----:B------:R-:W-:Y:S02]  /*0de0*/  CS2R R18, SRZ ;  /* 0x0000000000127805 */ /* 0x000fe4000001ff00 */
[----:B------:R-:W-:Y:S02]  /*0df0*/  CS2R R8, SRZ ;  /* 0x0000000000087805 */ /* 0x000fe4000001ff00 */
[----:B------:R-:W-:Y:S02]  /*0e00*/  CS2R R10, SRZ ;  /* 0x00000000000a7805 */ /* 0x000fe4000001ff00 */
[----:B------:R-:W-:Y:S02]  /*0e10*/  CS2R R6, SRZ ;  /* 0x0000000000067805 */ /* 0x000fe4000001ff00 */
[----:B------:R-:W-:Y:S02]  /*0e20*/  CS2R R62, SRZ ;  /* 0x00000000003e7805 */ /* 0x000fe4000001ff00 */
[----:B------:R-:W-:-:S02]  /*0e30*/  CS2R R4, SRZ ;  /* 0x0000000000047805 */ /* 0x000fc4000001ff00 */
[----:B------:R-:W-:Y:S02]  /*0e40*/  CS2R R38, SRZ ;  /* 0x0000000000267805 */ /* 0x000fe4000001ff00 */
[----:B------:R-:W-:Y:S02]  /*0e50*/  ISETP.LT.AND P1, PT, R16, UR42, PT ;  /* 0x0000002a10007c0c */ /* 0x000fe4000bf21270 */
        /* <DEDUP_REMOVED lines=16> */
[----:B------:R-:W-:Y:S01]  /*0f60*/  CS2R R48, SRZ ;  /* 0x0000000000307805 */ /* 0x000fe2000001ff00 */
[----:B------:R-:W-:Y:S06]  /*0f70*/  @!P1 BRA `(.L_x_10) ;  /* 0x0000005000a49947 */ /* 0x000fec0003800000 */
[----:B------:R-:W-:Y:S01]  /*0f80*/  SHF.R.S32.HI R3, RZ, 0x1f, R88 ;  /* 0x0000001fff037819 */ /* 0x000fe20000011458 */
[----:B------:R-:W0:Y:S01]  /*0f90*/  S2UR UR5, SR_CgaCtaId ;  /* 0x00000000000579c3 */ /* 0x000e220000008800 */
[----:B------:R-:W-:Y:S02]  /*0fa0*/  UMOV UR36, 0x400 ;  /* 0x0000040000247882 */ /* 0x000fe40000000000 */
[----:B------:R-:W-:-:S04]  /*0fb0*/  LEA.HI R17, R3, R88, RZ, 0x7 ;  /* 0x0000005803117211 */ /* 0x000fc800078f38ff */
[----:B------:R-:W-:-:S06]  /*0fc0*/  SHF.R.S32.HI R0, RZ, 0x7, R17 ;  /* 0x00000007ff007819 */ /* 0x000fcc0000011411 */
[----:B------:R-:W1:Y:S01]  /*0fd0*/  SHFL.IDX PT, R0, R0, RZ, 0x1f ;  /* 0x00001fff00007589 */ /* 0x000e6200000e0000 */
[----:B0-----:R-:W-:-:S04]  /*0fe0*/  ULEA UR36, UR5, UR36, 0x18 ;  /* 0x0000002405247291 */ /* 0x001fc8000f8ec03f */
[----:B------:R-:W-:-:S04]  /*0ff0*/  UIADD3 UR5, UR36, 0x10400, URZ ;  /* 0x0001040024057890 */ /* 0x000fc8000fffe03f */
[----:B------:R-:W-:Y:S01]  /*1000*/  ULOP3.LUT UP0, URZ, UR5, 0x3ff, URZ, 0xc0, !UPT ;  /* 0x000003ff053f7892 */ /* 0x000fe2000f80c03f */
[----:B-1----:R-:W-:-:S05]  /*1010*/  R2UR UR41, R0 ;  /* 0x00000000002972ca */ /* 0x002fca00000e0000 */
[----:B------:R-:W-:-:S08]  /*1020*/  PLOP3.LUT P0, PT, PT, PT, UP0, 0x80, 0x0 ;  /* 0x000000000000781c */ /* 0x000fd00003f0f008 */
[----:B------:R-:W-:-:S04]  /*1030*/  ULEA.HI UR4, UR41, UR41, URZ, 0x1 ;  /* 0x0000002929047291 */ /* 0x000fc8000f8f083f */
[----:B------:R-:W-:-:S04]  /*1040*/  ULOP3.LUT UR4, UR4, 0x1e, URZ, 0xc0, !UPT ;  /* 0x0000001e04047892 */ /* 0x000fc8000f8ec03f */
[----:B------:R-:W-:-:S04]  /*1050*/  UIADD3 UR4, UR41, -UR4, URZ ;  /* 0x8000000429047290 */ /* 0x000fc8000fffe03f */
[----:B------:R-:W-:-:S04]  /*1060*/  ULEA UR4, UR4, UR5, 0xd ;  /* 0x0000000504047291 */ /* 0x000fc8000f8e683f */
[----:B------:R-:W-:-:S04]  /*1070*/  USHF.R.U32.HI UR4, URZ, 0x4, UR4 ;  /* 0x000000043f047899 */ /* 0x000fc80008011604 */
[----:B------:R-:W-:Y:S01]  /*1080*/  ULOP3.LUT UR44, UR4, 0x3fff, URZ, 0xc0, !UPT ;  /* 0x00003fff042c7892 */ /* 0x000fe2000f8ec03f */
[----:B------:R-:W-:Y:S11]  /*1090*/  @!P0 BRA `(.L_x_11) ;  /* 0x0000000000408947 */ /* 0x000ff60003800000 */
[----:B------:R-:W-:Y:S01]  /*10a0*/  MOV R0, 0x0 ;  /* 0x0000000000007802 */ /* 0x000fe20000000f00 */
[----:B------:R-:W-:Y:S01]  /*10b0*/  ULDC.64 UR4, c[0x4][0x80] ;  /* 0x0100200000047ab9 */ /* 0x000fe20000000a00 */
[----:B------:R-:W-:Y:S01]  /*10c0*/  ULDC.64 UR6, c[0x4][0x20] ;  /* 0x0100080000067ab9 */ /* 0x000fe20000000a00 */
[----:B------:R-:W-:Y:S01]  /*10d0*/  IMAD.U32 R4, RZ, RZ, UR4 ;  /* 0x00000004ff047e24 */ /* 0x000fe2000f8e00ff */
[----:B------:R0:W1:Y:S01]  /*10e0*/  LDC.64 R14, c[0x4][R0] ;  /* 0x01000000000e7b82 */ /* 0x0000620000000a00 */
[----:B------:R-:W-:Y:S01]  /*10f0*/  IMAD.U32 R5, RZ, RZ, UR5 ;  /* 0x00000005ff057e24 */ /* 0x000fe2000f8e00ff */
[----:B------:R-:W-:Y:S01]  /*1100*/  ULDC.64 UR4, c[0x4][0x88] ;  /* 0x0100220000047ab9 */ /* 0x000fe20000000a00 */
[----:B------:R-:W-:Y:S01]  /*1110*/  IMAD.U32 R10, RZ, RZ, UR6 ;  /* 0x00000006ff0a7e24 */ /* 0x000fe2000f8e00ff */
[----:B------:R-:W-:Y:S01]  /*1120*/  MOV R7, UR5 ;  /* 0x0000000500077c02 */ /* 0x000fe20008000f00 */
[----:B------:R-:W-:Y:S01]  /*1130*/  IMAD.U32 R6, RZ, RZ, UR4 ;  /* 0x00000004ff067e24 */ /* 0x000fe2000f8e00ff */
[----:B------:R-:W-:Y:S01]  /*1140*/  MOV R12, 0x1 ;  /* 0x00000001000c7802 */ /* 0x000fe20000000f00 */
[----:B------:R-:W-:-:S02]  /*1150*/  IMAD.U32 R11, RZ, RZ, UR7 ;  /* 0x00000007ff0b7e24 */ /* 0x000fc4000f8e00ff */
[----:B------:R-:W-:Y:S02]  /*1160*/  IMAD.MOV.U32 R8, RZ, RZ, 0x70 ;  /* 0x00000070ff087424 */ /* 0x000fe400078e00ff */
[----:B0-----:R-:W-:-:S07]  /*1170*/  IMAD.MOV.U32 R13, RZ, RZ, RZ ;  /* 0x000000ffff0d7224 */ /* 0x001fce00078e00ff */
[----:B------:R-:W-:-:S07]  /*1180*/  LEPC R20, `(.L_x_11) ;  /* 0x000000001014794e */ /* 0x000fce0000000000 */
[----:B-1----:R-:W-:Y:S05]  /*1190*/  CALL.ABS.NOINC R14 ;  /* 0x000000000e007343 */ /* 0x002fea0003c00000 */
.L_x_11:
[----:B------:R-:W-:-:S04]  /*11a0*/  SHF.L.U32 R3, RZ, 0x1f, RZ ;  /* 0x0000001fff037819 */ /* 0x000fc800000006ff */
[----:B------:R-:W0:Y:S02]  /*11b0*/  SYNCS.PHASECHK.TRANS64.TRYWAIT P0, [UR36+0x28800], R3 ;  /* 0x02880003ff0075a7 */ /* 0x000e240008000164 */
[----:B0-----:R-:W-:Y:S05]  /*11c0*/  @!P0 BRA `(.L_x_12) ;  /* 0x000000a400288947 */ /* 0x001fea0003800000 */
.L_x_85:
[----:B------:R-:W-:-:S06]  /*11d0*/  ULOP3.LUT UR4, UR40, 0x1, URZ, 0xfc, !UPT ;  /* 0x0000000128047892 */ /* 0x000fcc000f8efc3f */
[----:B0-----:R-:W-:-:S05]  /*11e0*/  IMAD.U32 R0, RZ, RZ, UR4 ;  /* 0x00000004ff007e24 */ /* 0x001fca000f8e00ff */
[----:B------:R-:W-:-:S13]  /*11f0*/  ISETP.NE.AND P0, PT, R0, 0x3, PT ;  /* 0x000000030000780c */ /* 0x000fda0003f05270 */
[----:B------:R-:W-:Y:S05]  /*1200*/  @!P0 BRA `(.L_x_13) ;  /* 0x0000000000048947 */ /* 0x000fea0003800000 */
[----:B------:R-:W-:Y:S01]  /*1210*/  BPT.TRAP 0x1 ;  /* 0x000000040000795c */ /* 0x000fe20000300000 */
.L_x_13:
[----:B------:R0:W1:Y:S01]  /*1220*/  SYNCS.PHASECHK.TRANS64.TRYWAIT P1, [UR36+0x28830], R3 ;  /* 0x02883003ff0075a7 */ /* 0x0000620008020164 */
[----:B------:R-:W-:Y:S05]  /*1230*/  @!P0 BRA `(.L_x_14) ;  /* 0x0000000000048947 */ /* 0x000fea0003800000 */
[----:B------:R-:W-:Y:S01]  /*1240*/  BPT.TRAP 0x1 ;  /* 0x000000040000795c */ /* 0x000fe20000300000 */
.L_x_14:
[----:B------:R-:W-:Y:S01]  /*1250*/  IMAD.U32 R5, RZ, RZ, UR44 ;  /* 0x0000002cff057e24 */ /* 0x000fe2000f8e00ff */
[----:B------:R-:W-:Y:S01]  /*1260*/  MOV R0, RZ ;  /* 0x000000ff00007202 */ /* 0x000fe20000000f00 */
[----:B-1----:R-:W-:Y:S06]  /*1270*/  @P1 BRA `(.L_x_15) ;  /* 0x0000000000081947 */ /* 0x002fec0003800000 */
[----:B------:R-:W1:Y:S02]  /*1280*/  SYNCS.PHASECHK.TRANS64.TRYWAIT P1, [UR36+0x28830], R3 ;  /* 0x02883003ff0075a7 */ /* 0x000e640008020164 */
[----:B-1----:R-:W-:Y:S05]  /*1290*/  @!P1 BRA `(.L_x_16) ;  /* 0x000000a4000c9947 */ /* 0x002fea0003800000 */
.L_x_15:
[----:B------:R-:W-:Y:S05]  /*12a0*/  WARPSYNC.ALL ;  /* 0x0000000000007948 */ /* 0x000fea0003800000 */
[----:B-1----:R-:W-:Y:S01]  /*12b0*/  LOP3.LUT R4, R5, 0x10000, RZ, 0xfc, !PT ;  /* 0x0001000005047812 */ /* 0x002fe200078efcff */
[----:B------:R-:W-:Y:S02]  /*12c0*/  IMAD.MOV.U32 R151, RZ, RZ, RZ ;  /* 0x000000ffff977224 */ /* 0x000fe400078e00ff */
[----:B------:R-:W-:Y:S01]  /*12d0*/  IMAD.MOV.U32 R5, RZ, RZ, 0x40000040 ;  /* 0x40000040ff057424 */ /* 0x000fe200078e00ff */
[----:B------:R-:W-:Y:S01]  /*12e0*/  UIADD3 UR4, UR36, 0x18400, URZ ;  /* 0x0001840024047890 */ /* 0x000fe2000fffe03f */
[----:B------:R-:W-:Y:S01]  /*12f0*/  R2UR UR8, R4 ;  /* 0x00000000040872ca */ /* 0x000fe200000e0000 */
[----:B------:R-:W-:-:S02]  /*1300*/  WARPGROUP.ARRIVE ;  /* 0x00000000000079c5 */ /* 0x000fc40000000000 */
[----:B------:R-:W-:Y:S01]  /*1310*/  R2UR UR9, R5 ;  /* 0x00000000050972ca */ /* 0x000fe200000e0000 */
[----:B------:R-:W-:Y:S01]  /*1320*/  USHF.R.U32.HI UR4, URZ, 0x4, UR4 ;  /* 0x000000043f047899 */ /* 0x000fe20008011604 */
[----:B------:R-:W-:Y:S01]  /*1330*/  R2UR UR32, R4 ;  /* 0x00000000042072ca */ /* 0x000fe200000e0000 */
[----:B------:R-:W-:Y:S01]  /*1340*/  UMOV UR11, 0x40000040 ;  /* 0x40000040000b7882 */ /* 0x000fe20000000000 */
[----:B------:R-:W-:Y:S01]  /*1350*/  UMOV UR13, 0x40000040 ;  /* 0x40000040000d7882 */ /* 0x000fe20000000000 */
[----:B------:R-:W-:Y:S01]  /*1360*/  ULOP3.LUT UR4, UR4, 0x3fff, URZ, 0xc0, !UPT ;  /* 0x00003fff04047892 */ /* 0x000fe2000f8ec03f */
[----:B------:R-:W1:Y:S01]  /*1370*/  S2UR UR7, SR_CgaCtaId ;  /* 0x00000000000779c3 */ /* 0x000e620000008800 */
[----:B------:R-:W-:Y:S01]  /*1380*/  UMOV UR15, 0x40000040 ;  /* 0x40000040000f7882 */ /* 0x000fe20000000000 */
[----:B------:R-:W-:Y:S01]  /*1390*/  UMOV UR17, 0x40000040 ;  /* 0x4000004000117882 */ /* 0x000fe20000000000 */
[----:B------:R-:W-:Y:S01]  /*13a0*/  ULOP3.LUT UR48, UR4, 0x10000, URZ, 0xfc, !UPT ;  /* 0x0001000004307892 */ /* 0x000fe2000f8efc3f */
[----:B------:R-:W-:Y:S01]  /*13b0*/  UMOV UR19, 0x40000040 ;  /* 0x4000004000137882 */ /* 0x000fe20000000000 */
[----:B------:R-:W-:-:S02]  /*13c0*/  UMOV UR21, 0x40000040 ;  /* 0x4000004000157882 */ /* 0x000fc40000000000 */
[----:B------:R-:W-:Y:S02]  /*13d0*/  UIADD3 UR14, UR48, 0x4, URZ ;  /* 0x00000004300e7890 */ /* 0x000fe4000fffe03f */
[----:B------:R-:W-:Y:S01]  /*13e0*/  UIADD3 UR12, UR32, 0x4, URZ ;  /* 0x00000004200c7890 */ /* 0x000fe2000fffe03f */
[----:B------:R-:W-:Y:S01]  /*13f0*/  UMOV UR10, UR48 ;  /* 0x00000030000a7c82 */ /* 0x000fe20008000000 */
[----:B------:R-:W-:Y:S01]  /*1400*/  UIADD3 UR16, UR32, 0x6, URZ ;  /* 0x0000000620107890 */ /* 0x000fe2000fffe03f */
[----:B------:R-:W-:Y:S01]  /*1410*/  HGMMA.64x128x16.F32.BF16 R24, gdesc[UR8], RZ, !UPT, gsb0 ;  /* 0x01e00000081879f0 */ /* 0x000fe2000c0018ff */
[----:B------:R-:W-:Y:S02]  /*1420*/  UIADD3 UR8, UR32, 0x2, URZ ;  /* 0x0000000220087890 */ /* 0x000fe4000fffe03f */
[----:B------:R-:W-:Y:S01]  /*1430*/  UIADD3 UR10, UR48, 0x2, URZ ;  /* 0x00000002300a7890 */ /* 0x000fe2000fffe03f */
[----:B------:R-:W-:Y:S01]  /*1440*/  UMOV UR9, 0x40000040 ;  /* 0x4000004000097882 */ /* 0x000fe20000000000 */
[----:B------:R-:W-:Y:S01]  /*1450*/  UMOV UR11, 0x40000040 ;  /* 0x40000040000b7882 */ /* 0x000fe20000000000 */
[----:B------:R-:W-:-:S02]  /*1460*/  UIADD3 UR18, UR48, 0x6, URZ ;  /* 0x0000000630127890 */ /* 0x000fc4000fffe03f */
[----:B------:R-:W-:Y:S02]  /*1470*/  UIADD3 UR20, UR32, 0x400, URZ ;  /* 0x0000040020147890 */ /* 0x000fe4000fffe03f */
[----:B------:R-:W-:Y:S01]  /*1480*/  UIADD3 UR22, UR48, 0x400, URZ ;  /* 0x0000040030167890 */ /* 0x000fe2000fffe03f */
[----:B------:R-:W-:Y:S01]  /*1490*/  UMOV UR23, 0x40000040 ;  /* 0x4000004000177882 */ /* 0x000fe20000000000 */
[----:B------:R-:W-:Y:S02]  /*14a0*/  UIADD3 UR24, UR32, 0x402, URZ ;  /* 0x0000040220187890 */ /* 0x000fe4000fffe03f */
[----:B------:R-:W-:Y:S01]  /*14b0*/  UIADD3 UR26, UR48, 0x402, URZ ;  /* 0x00000402301a7890 */ /* 0x000fe2000fffe03f */
[----:B------:R-:W-:Y:S01]  /*14c0*/  UMOV UR25, 0x40000040 ;  /* 0x4000004000197882 */ /* 0x000fe20000000000 */
[----:B------:R-:W-:Y:S01]  /*14d0*/  UMOV UR27, 0x40000040 ;  /* 0x40000040001b7882 */ /* 0x000fe20000000000 */
[----:B------:R-:W-:Y:S02]  /*14e0*/  UIADD3 UR28, UR32, 0x404, URZ ;  /* 0x00000404201c7890 */ /* 0x000fe4000fffe03f */
[----:B------:R-:W-:Y:S01]  /*14f0*/  UIADD3 UR30, UR48, 0x404, URZ ;  /* 0x00000404301e7890 */ /* 0x000fe2000fffe03f */
[----:B------:R-:W-:Y:S01]  /*1500*/  UMOV UR29, 0x40000040 ;  /* 0x40000040001d7882 */ /* 0x000fe20000000000 */
[----:B------:R-:W-:Y:S01]  /*1510*/  UMOV UR31, 0x40000040 ;  /* 0x40000040001f7882 */ /* 0x000fe20000000000 */
[----:B------:R-:W-:-:S02]  /*1520*/  UIADD3 UR32, UR32, 0x406, URZ ;  /* 0x0000040620207890 */ /* 0x000fc4000fffe03f */
[----:B------:R-:W-:Y:S01]  /*1530*/  UIADD3 UR34, UR48, 0x406, URZ ;  /* 0x0000040630227890 */ /* 0x000fe2000fffe03f */
[----:B------:R-:W-:Y:S01]  /*1540*/  UMOV UR33, 0x40000040 ;  /* 0x4000004000217882 */ /* 0x000fe20000000000 */
[----:B------:R-:W-:Y:S01]  /*1550*/  UMOV UR35, 0x40000040 ;  /* 0x4000004000237882 */ /* 0x000fe20000000000 */
[----:B------:R-:W-:Y:S02]  /*1560*/  WARPGROUP.DEPBAR.LE gsb0, 0x0 ;  /* 0x00008000000079c5 */ /* 0x000fe40000010000 */
[----:B------:R-:W-:-:S06]  /*1570*/  WARPGROUP.ARRIVE ;  /* 0x00000000000079c5 */ /* 0x000fcc0000000000 */
[----:B------:R-:W-:Y:S03]  /*1580*/  HGMMA.64x128x16.F32.BF16 R24, gdesc[UR8], R24, gsb0 ;  /* 0x01e00000081879f0 */ /* 0x000fe60008001818 */
[----:B------:R-:W-:Y:S02]  /*1590*/  WARPGROUP.DEPBAR.LE gsb0, 0x0 ;  /* 0x00008000000079c5 */ /* 0x000fe40000010000 */
[----:B------:R-:W-:-:S07]  /*15a0*/  WARPGROUP.ARRIVE ;  /* 0x00000000000079c5 */ /* 0x000fce0000000000 */
        /* <DEDUP_REMOVED lines=17> */
[----:B-1----:R-:W-:Y:S05]  /*16c0*/  @!P0 BRA `(.L_x_17) ;  /* 0x0000000000048947 */ /* 0x002fea0003800000 */
[----:B------:R-:W-:Y:S01]  /*16d0*/  BPT.TRAP 0x1 ;  /* 0x000000040000795c */ /* 0x000fe20000300000 */
.L_x_17:
[----:B------:R-:W-:Y:S01]  /*16e0*/  LOP3.LUT R17, R17, 0xffffff80, RZ, 0xc0, !PT ;  /* 0xffffff8011117812 */ /* 0x000fe200078ec0ff */
[----:B------:R-:W-:Y:S01]  /*16f0*/  IMAD.U32 R7, RZ, RZ, UR42 ;  /* 0x0000002aff077e24 */ /* 0x000fe2000f8e00ff */
[----:B0-----:R-:W-:Y:S01]  /*1700*/  MOV R3, 0xfffffffe ;  /* 0xfffffffe00037802 */ /* 0x001fe20000000f00 */
[----:B------:R-:W-:Y:S01]  /*1710*/  ULDC UR4, c[0x0][0x988] ;  /* 0x0002620000047ab9 */ /* 0x000fe20000000800 */
[----:B------:R-:W-:Y:S01]  /*1720*/  P2R R23, PR, RZ, 0x1 ;  /* 0x00000001ff177803 */ /* 0x000fe20000000000 */
[----:B------:R-:W-:Y:S01]  /*1730*/  IMAD.IADD R17, R88, 0x1, -R17 ;  /* 0x0000000158117824 */ /* 0x000fe200078e0a11 */
[----:B------:R-:W-:Y:S01]  /*1740*/  UIADD3 UR42, UR42, -0x2, URZ ;  /* 0xfffffffe2a2a7890 */ /* 0x000fe2000fffe03f */
[--C-:B------:R-:W-:Y:S01]  /*1750*/  IMAD.MOV.U32 R150, RZ, RZ, R151.reuse ;  /* 0x000000ffff967224 */ /* 0x100fe200078e0097 */
[-C--:B------:R-:W-:Y:S01]  /*1760*/  MOV R147, R151.reuse ;  /* 0x0000009700937202 */ /* 0x080fe20000000f00 */
[----:B------:R-:W-:Y:S01]  /*1770*/  IMAD.MOV.U32 R149, RZ, RZ, R151 ;  /* 0x000000ffff957224 */ /* 0x000fe200078e0097 */
[----:B------:R-:W-:Y:S01]  /*1780*/  SHF.R.S32.HI R6, RZ, 0x1f, R17 ;  /* 0x0000001fff067819 */ /* 0x000fe20000011411 */
[--C-:B------:R-:W-:Y:S01]  /*1790*/  IMAD.MOV.U32 R148, RZ, RZ, R151.reuse ;  /* 0x000000ffff947224 */ /* 0x100fe200078e0097 */
[----:B------:R-:W-:Y:S01]  /*17a0*/  MOV R143, R151 ;  /* 0x00000097008f7202 */ /* 0x000fe20000000f00 */
[--C-:B------:R-:W-:Y:S01]  /*17b0*/  IMAD.MOV.U32 R145, RZ, RZ, R151.reuse ;  /* 0x000000ffff917224 */ /* 0x100fe200078e0097 */
[----:B------:R-:W-:Y:S01]  /*17c0*/  LEA.HI R6, R6, R17, RZ, 0x2 ;  /* 0x0000001106067211 */ /* 0x000fe200078f10ff */
[--C-:B------:R-:W-:Y:S01]  /*17d0*/  IMAD.MOV.U32 R141, RZ, RZ, R151.reuse ;  /* 0x000000ffff8d7224 */ /* 0x100fe200078e0097 */
[-C--:B------:R-:W-:Y:S01]  /*17e0*/  MOV R139, R151.reuse ;  /* 0x00000097008b7202 */ /* 0x080fe20000000f00 */
[--C-:B------:R-:W-:Y:S01]  /*17f0*/  IMAD.MOV.U32 R137, RZ, RZ, R151.reuse ;  /* 0x000000ffff897224 */ /* 0x100fe200078e0097 */
[----:B------:R-:W-:Y:S01]  /*1800*/  LOP3.LUT R6, R6, 0x7ffffffc, RZ, 0xc0, !PT ;  /* 0x7ffffffc06067812 */ /* 0x000fe200078ec0ff */
[--C-:B------:R-:W-:Y:S01]  /*1810*/  IMAD.MOV.U32 R133, RZ, RZ, R151.reuse ;  /* 0x000000ffff857224 */ /* 0x100fe200078e0097 */
[-C--:B------:R-:W-:Y:S01]  /*1820*/  MOV R135, R151.reuse ;  /* 0x0000009700877202 */ /* 0x080fe20000000f00 */
[--C-:B------:R-:W-:Y:S01]  /*1830*/  IMAD.MOV.U32 R129, RZ, RZ, R151.reuse ;  /* 0x000000ffff817224 */ /* 0x100fe200078e0097 */
[-C--:B------:R-:W-:Y:S01]  /*1840*/  MOV R131, R151.reuse ;  /* 0x0000009700837202 */ /* 0x080fe20000000f00 */
[----:B------:R-:W-:Y:S01]  /*1850*/  IMAD.IADD R6, R17, 0x1, -R6 ;  /* 0x0000000111067824 */ /* 0x000fe200078e0a06 */
[-C--:B------:R-:W-:Y:S01]  /*1860*/  MOV R127, R151.reuse ;  /* 0x00000097007f7202 */ /* 0x080fe20000000f00 */
[--C-:B------:R-:W-:Y:S01]  /*1870*/  IMAD.MOV.U32 R125, RZ, RZ, R151.reuse ;  /* 0x000000ffff7d7224 */ /* 0x100fe200078e0097 */
[----:B------:R-:W-:Y:S01]  /*1880*/  MOV R123, R151 ;  /* 0x00000097007b7202 */ /* 0x000fe20000000f00 */
[----:B------:R-:W-:Y:S01]  /*1890*/  IMAD R6, R6, R3, 0x80 ;  /* 0x0000008006067424 */ /* 0x000fe200078e0203 */
[-C--:B------:R-:W-:Y:S01]  /*18a0*/  MOV R119, R151.reuse ;  /* 0x0000009700777202 */ /* 0x080fe20000000f00 */
[--C-:B------:R-:W-:Y:S01]  /*18b0*/  IMAD.MOV.U32 R121, RZ, RZ, R151.reuse ;  /* 0x000000ffff797224 */ /* 0x100fe200078e0097 */
[-C--:B------:R-:W-:Y:S01]  /*18c0*/  MOV R115, R151.reuse ;  /* 0x0000009700737202 */ /* 0x080fe20000000f00 */
[----:B------:R-:W-:Y:S01]  /*18d0*/  VIADD R6, R6, UR43 ;  /* 0x0000002b06067c36 */ /* 0x000fe20008000000 */
[-C--:B------:R-:W-:Y:S01]  /*18e0*/  MOV R111, R151.reuse ;  /* 0x00000097006f7202 */ /* 0x080fe20000000f00 */
[--C-:B------:R-:W-:Y:S01]  /*18f0*/  IMAD.MOV.U32 R117, RZ, RZ, R151.reuse ;  /* 0x000000ffff757224 */ /* 0x100fe200078e0097 */
[-C--:B------:R-:W-:Y:S01]  /*1900*/  MOV R107, R151.reuse ;  /* 0x00000097006b7202 */ /* 0x080fe20000000f00 */
[----:B------:R-:W-:Y:S01]  /*1910*/  IMAD R7, R7, -0x80, R6 ;  /* 0xffffff8007077824 */ /* 0x000fe200078e0206 */
[-C--:B------:R-:W-:Y:S01]  /*1920*/  MOV R103, R151.reuse ;  /* 0x0000009700677202 */ /* 0x080fe20000000f00 */
[--C-:B------:R-:W-:Y:S01]  /*1930*/  IMAD.MOV.U32 R113, RZ, RZ, R151.reuse ;  /* 0x000000ffff717224 */ /* 0x100fe200078e0097 */
[----:B------:R-:W-:Y:S01]  /*1940*/  MOV R99, R151 ;  /* 0x0000009700637202 */ /* 0x000fe20000000f00 */
[--C-:B------:R-:W-:Y:S01]  /*1950*/  IMAD.MOV.U32 R109, RZ, RZ, R151.reuse ;  /* 0x000000ffff6d7224 */ /* 0x100fe200078e0097 */
[C---:B------:R-:W-:Y:S01]  /*1960*/  ISETP.GT.AND P4, PT, R7.reuse, RZ, PT ;  /* 0x000000ff0700720c */ /* 0x040fe20003f84270 */
[--C-:B------:R-:W-:Y:S01]  /*1970*/  IMAD.MOV.U32 R105, RZ, RZ, R151.reuse ;  /* 0x000000ffff697224 */ /* 0x100fe200078e0097 */
[C---:B------:R-:W-:Y:S01]  /*1980*/  ISETP.GT.AND P3, PT, R7.reuse, 0x1, PT ;  /* 0x000000010700780c */ /* 0x040fe20003f64270 */
[--C-:B------:R-:W-:Y:S01]  /*1990*/  IMAD.MOV.U32 R101, RZ, RZ, R151.reuse ;  /* 0x000000ffff657224 */ /* 0x100fe200078e0097 */
[----:B------:R-:W-:Y:S01]  /*19a0*/  ISETP.GT.AND P1, PT, R7, 0x8, PT ;  /* 0x000000080700780c */ /* 0x000fe20003f24270 */
[--C-:B------:R-:W-:Y:S01]  /*19b0*/  IMAD.MOV.U32 R97, RZ, RZ, R151.reuse ;  /* 0x000000ffff617224 */ /* 0x100fe200078e0097 */
[----:B------:R-:W-:Y:S01]  /*19c0*/  FSEL R8, R26, -INF , P4 ;  /* 0xff8000001a087808 */ /* 0x000fe20002000000 */
[--C-:B------:R-:W-:Y:S01]  /*19d0*/  IMAD.MOV.U32 R93, RZ, RZ, R151.reuse ;  /* 0x000000ffff5d7224 */ /* 0x100fe200078e0097 */
[----:B------:R-:W-:Y:S01]  /*19e0*/  FSEL R27, R27, -INF , P3 ;  /* 0xff8000001b1b7808 */ /* 0x000fe20001800000 */
[----:B------:R-:W-:Y:S01]  /*19f0*/  IMAD.MOV.U32 R89, RZ, RZ, R151 ;  /* 0x000000ffff597224 */ /* 0x000fe200078e0097 */
[----:B------:R-:W-:-:S02]  /*1a00*/  ISETP.GT.AND P2, PT, R7, 0x9, PT ;  /* 0x000000090700780c */ /* 0x000fc40003f44270 */
[----:B------:R-:W-:Y:S02]  /*1a10*/  FSEL R88, R30, -INF , P1 ;  /* 0xff8000001e587808 */ /* 0x000fe40000800000 */
[----:B------:R-:W-:Y:S02]  /*1a20*/  FMNMX.FTZ R3, R8, R27, !PT ;  /* 0x0000001b08037209 */ /* 0x000fe40007810000 */
[----:B------:R-:W-:Y:S02]  /*1a30*/  ISETP.GT.AND P6, PT, R7, 0x10, PT ;  /* 0x000000100700780c */ /* 0x000fe40003fc4270 */
[----:B------:R-:W-:Y:S02]  /*1a40*/  FSEL R90, R31, -INF , P2 ;  /* 0xff8000001f5a7808 */ /* 0x000fe40001000000 */
[----:B------:R-:W-:Y:S02]  /*1a50*/  FMNMX.FTZ R3, R88, R3, !PT ;  /* 0x0000000358037209 */ /* 0x000fe40007810000 */
[----:B------:R-:W-:-:S02]  /*1a60*/  ISETP.GT.AND P5, PT, R7, 0x11, PT ;  /* 0x000000110700780c */ /* 0x000fc40003fa4270 */
[----:B------:R-:W-:Y:S02]  /*1a70*/  FSEL R92, R34, -INF , P6 ;  /* 0xff800000225c7808 */ /* 0x000fe40003000000 */
[----:B------:R-:W-:Y:S02]  /*1a80*/  FMNMX.FTZ R3, R90, R3, !PT ;  /* 0x000000035a037209 */ /* 0x000fe40007810000 */
[----:B------:R-:W-:Y:S02]  /*1a90*/  FSEL R24, R24, -INF , P4 ;  /* 0xff80000018187808 */ /* 0x000fe40002000000 */
[----:B------:R-:W-:Y:S02]  /*1aa0*/  ISETP.GT.AND P4, PT, R7, 0x18, PT ;  /* 0x000000180700780c */ /* 0x000fe40003f84270 */
[----:B------:R-:W-:Y:S02]  /*1ab0*/  FSEL R94, R35, -INF , P5 ;  /* 0xff800000235e7808 */ /* 0x000fe40002800000 */
[----:B------:R-:W-:-:S02]  /*1ac0*/  FMNMX.FTZ R3, R92, R3, !PT ;  /* 0x000000035c037209 */ /* 0x000fc40007810000 */
[----:B------:R-:W-:Y:S02]  /*1ad0*/  FSEL R25, R25, -INF , P3 ;  /* 0xff80000019197808 */ /* 0x000fe40001800000 */
[C---:B------:R-:W-:Y:S02]  /*1ae0*/  ISETP.GT.AND P3, PT, R7.reuse, 0x19, PT ;  /* 0x000000190700780c */ /* 0x040fe40003f64270 */
[----:B------:R-:W-:Y:S02]  /*1af0*/  FSEL R96, R38, -INF , P4 ;  /* 0xff80000026607808 */ /* 0x000fe40002000000 */
[----:B------:R-:W-:Y:S02]  /*1b00*/  FMNMX.FTZ R3, R94, R3, !PT ;  /* 0x000000035e037209 */ /* 0x000fe40007810000 */
[----:B------:R-:W-:Y:S02]  /*1b10*/  FSEL R28, R28, -INF , P1 ;  /* 0xff8000001c1c7808 */ /* 0x000fe40000800000 */
        /* <DEDUP_REMOVED lines=8> */
[----:B------:R-:W-:Y:S02]  /*1ba0*/  ISETP.GT.AND P6, PT, R7, 0x28, PT ;  /* 0x000000280700780c */ /* 0x000fe40003fc4270 */
        /* <DEDUP_REMOVED lines=50> */
[----:B------:R-:W-:Y:S02]  /*1ed0*/  ISETP.GT.AND P0, PT, R7, 0x59, PT ;  /* 0x000000590700780c */ /* 0x000fe40003f04270 */
[----:B------:R-:W-:-:S02]  /*1ee0*/  FSEL R128, R70, -INF , P6 ;  /* 0xff80000046807808 */ /* 0x000fc40003000000 */
[----:B------:R-:W-:Y:S02]  /*1ef0*/  FMNMX.FTZ R3, R126, R3, !PT ;  /* 0x000000037e037209 */ /* 0x000fe40007810000 */
[----:B------:R-:W-:Y:S02]  /*1f00*/  FSEL R30, R57, -INF , P5 ;  /* 0xff800000391e7808 */ /* 0x000fe40002800000 */
[----:B------:R-:W-:Y:S02]  /*1f10*/  FSEL R130, R71, -INF , P0 ;  /* 0xff80000047827808 */ /* 0x000fe40000000000 */
[----:B------:R-:W-:Y:S02]  /*1f20*/  FSEL R64, R64, -INF , P1 ;  /* 0xff80000040407808 */ /* 0x000fe40000800000 */
[----:B------:R-:W-:Y:S02]  /*1f30*/  FSEL R38, R65, -INF , P2 ;  /* 0xff80000041267808 */ /* 0x000fe40001000000 */
[----:B------:R-:W-:-:S02]  /*1f40*/  ISETP.GT.AND P5, PT, R7, 0x60, PT ;  /* 0x000000600700780c */ /* 0x000fc40003fa4270 */
[C---:B------:R-:W-:Y:S02]  /*1f50*/  ISETP.GT.AND P0, PT, R7.reuse, 0x61, PT ;  /* 0x000000610700780c */ /* 0x040fe40003f04270 */
[C---:B------:R-:W-:Y:S02]  /*1f60*/  ISETP.GT.AND P1, PT, R7.reuse, 0x68, PT ;  /* 0x000000680700780c */ /* 0x040fe40003f24270 */
[----:B------:R-:W-:Y:S02]  /*1f70*/  ISETP.GT.AND P2, PT, R7, 0x69, PT ;  /* 0x000000690700780c */ /* 0x000fe40003f44270 */
[----:B------:R-:W-:Y:S02]  /*1f80*/  FMNMX.FTZ R3, R128, R3, !PT ;  /* 0x0000000380037209 */ /* 0x000fe40007810000 */
[----:B------:R-:W-:Y:S02]  /*1f90*/  FSEL R60, R60, -INF , P4 ;  /* 0xff8000003c3c7808 */ /* 0x000fe40002000000 */
[----:B------:R-:W-:-:S02]  /*1fa0*/  FSEL R34, R61, -INF , P3 ;  /* 0xff8000003d227808 */ /* 0x000fc40001800000 */
[----:B------:R-:W-:Y:S02]  /*1fb0*/  FSEL R132, R74, -INF , P5 ;  /* 0xff8000004a847808 */ /* 0x000fe40002800000 */
[----:B------:R-:W-:Y:S02]  /*1fc0*/  FSEL R134, R75, -INF , P0 ;  /* 0xff8000004b867808 */ /* 0x000fe40000000000 */
[----:B------:R-:W-:Y:S02]  /*1fd0*/  P2R R21, PR, RZ, 0x1 ;  /* 0x00000001ff157803 */ /* 0x000fe40000000000 */
[----:B------:R-:W-:Y:S02]  /*1fe0*/  FSEL R136, R78, -INF , P1 ;  /* 0xff8000004e887808 */ /* 0x000fe40000800000 */
[----:B------:R-:W-:Y:S02]  /*1ff0*/  P2R R19, PR, RZ, 0x2 ;  /* 0x00000002ff137803 */ /* 0x000fe40000000000 */
[----:B------:R-:W-:-:S02]  /*2000*/  FSEL R138, R79, -INF , P2 ;  /* 0xff8000004f8a7808 */ /* 0x000fc40001000000 */
[----:B------:R-:W-:Y:S02]  /*2010*/  P2R R17, PR, RZ, 0x4 ;  /* 0x00000004ff117803 */ /* 0x000fe40000000000 */
[----:B------:R-:W-:Y:S02]  /*2020*/  FMNMX.FTZ R3, R130, R3, !PT ;  /* 0x0000000382037209 */ /* 0x000fe40007810000 */
[C---:B------:R-:W-:Y:S02]  /*2030*/  ISETP.GT.AND P3, PT, R7.reuse, 0x70, PT ;  /* 0x000000700700780c */ /* 0x040fe40003f64270 */
[C---:B------:R-:W-:Y:S02]  /*2040*/  ISETP.GT.AND P4, PT, R7.reuse, 0x71, PT ;  /* 0x000000710700780c */ /* 0x040fe40003f84270 */
[C---:B------:R-:W-:Y:S02]  /*2050*/  ISETP.GT.AND P5, PT, R7.reuse, 0x78, PT ;  /* 0x000000780700780c */ /* 0x040fe40003fa4270 */
[----:B------:R-:W-:-:S02]  /*2060*/  ISETP.GT.AND P6, PT, R7, 0x79, PT ;  /* 0x000000790700780c */ /* 0x000fc40003fc4270 */
[C---:B------:R-:W-:Y:S02]  /*2070*/  ISETP.GT.AND P2, PT, R7.reuse, 0x58, PT ;  /* 0x000000580700780c */ /* 0x040fe40003f44270 */
[C---:B------:R-:W-:Y:S02]  /*2080*/  ISETP.GT.AND P1, PT, R7.reuse, 0x59, PT ;  /* 0x000000590700780c */ /* 0x040fe40003f24270 */
[----:B------:R-:W-:Y:S02]  /*2090*/  ISETP.GT.AND P0, PT, R7, 0x60, PT ;  /* 0x000000600700780c */ /* 0x000fe40003f04270 */
[----:B------:R-:W-:Y:S02]  /*20a0*/  FMNMX.FTZ R7, R24, R25, !PT ;  /* 0x0000001918077209 */ /* 0x000fe40007810000 */
[----:B------:R-:W-:Y:S02]  /*20b0*/  FMNMX.FTZ R3, R132, R3, !PT ;  /* 0x0000000384037209 */ /* 0x000fe40007810000 */
[----:B------:R-:W-:-:S02]  /*20c0*/  FMNMX.FTZ R7, R28, R7, !PT ;  /* 0x000000071c077209 */ /* 0x000fc40007810000 */
[----:B------:R-:W-:Y:S02]  /*20d0*/  FMNMX.FTZ R3, R134, R3, !PT ;  /* 0x0000000386037209 */ /* 0x000fe40007810000 */
[----:B------:R-:W-:Y:S02]  /*20e0*/  FMNMX.FTZ R7, R10, R7, !PT ;  /* 0x000000070a077209 */ /* 0x000fe40007810000 */
[----:B------:R-:W-:Y:S02]  /*20f0*/  FMNMX.FTZ R3, R136, R3, !PT ;  /* 0x0000000388037209 */ /* 0x000fe40007810000 */
[----:B------:R-:W-:Y:S02]  /*2100*/  FMNMX.FTZ R7, R32, R7, !PT ;  /* 0x0000000720077209 */ /* 0x000fe40007810000 */
[----:B------:R-:W-:Y:S02]  /*2110*/  FSEL R140, R82, -INF , P3 ;  /* 0xff800000528c7808 */ /* 0x000fe40001800000 */
[----:B------:R-:W-:-:S02]  /*2120*/  FMNMX.FTZ R3, R138, R3, !PT ;  /* 0x000000038a037209 */ /* 0x000fc40007810000 */
[----:B------:R-:W-:Y:S02]  /*2130*/  FMNMX.FTZ R7, R12, R7, !PT ;  /* 0x000000070c077209 */ /* 0x000fe40007810000 */
[----:B------:R-:W-:Y:S02]  /*2140*/  FSEL R142, R83, -INF , P4 ;  /* 0xff800000538e7808 */ /* 0x000fe40002000000 */
        /* <DEDUP_REMOVED lines=8> */
[----:B------:R-:W-:Y:S02]  /*21d0*/  FMNMX.FTZ R9, R146, R3, !PT ;  /* 0x0000000392097209 */ /* 0x000fe40007810000 */
[----:B------:R-:W-:-:S02]  /*21e0*/  FMNMX.FTZ R7, R18, R7, !PT ;  /* 0x0000000712077209 */ /* 0x000fc40007810000 */
[----:B------:R-:W-:Y:S01]  /*21f0*/  FSEL R68, R68, -INF , P2 ;  /* 0xff80000044447808 */ /* 0x000fe20001000000 */
[----:B------:R-:W0:Y:S01]  /*2200*/  SHFL.BFLY PT, R6, R9, 0x2, 0x1f ;  /* 0x0c401f0009067f89 */ /* 0x000e2200000e0000 */
[----:B------:R-:W-:Y:S02]  /*2210*/  FMNMX.FTZ R7, R44, R7, !PT ;  /* 0x000000072c077209 */ /* 0x000fe40007810000 */
[----:B------:R-:W-:Y:S02]  /*2220*/  FSEL R54, R69, -INF , P1 ;  /* 0xff80000045367808 */ /* 0x000fe40000800000 */
[----:B------:R-:W-:Y:S02]  /*2230*/  FMNMX.FTZ R7, R20, R7, !PT ;  /* 0x0000000714077209 */ /* 0x000fe40007810000 */
[----:B------:R-:W-:Y:S02]  /*2240*/  FSEL R72, R72, -INF , P0 ;  /* 0xff80000048487808 */ /* 0x000fe40000000000 */
[----:B------:R-:W-:-:S02]  /*2250*/  FMNMX.FTZ R7, R48, R7, !PT ;  /* 0x0000000730077209 */ /* 0x000fc40007810000 */
[----:B------:R-:W-:Y:S02]  /*2260*/  ISETP.NE.AND P0, PT, R21, RZ, PT ;  /* 0x000000ff1500720c */ /* 0x000fe40003f05270 */
[----:B------:R-:W-:Y:S02]  /*2270*/  FMNMX.FTZ R7, R22, R7, !PT ;  /* 0x0000000716077209 */ /* 0x000fe40007810000 */
[----:B------:R-:W-:Y:S01]  /*2280*/  MOV R3, UR4 ;  /* 0x0000000400037c02 */ /* 0x000fe20008000f00 */
[----:B------:R-:W-:Y:S01]  /*2290*/  UIADD3 UR4, UR36, 0x28840, URZ ;  /* 0x0002884024047890 */ /* 0x000fe2000fffe03f */
[----:B------:R-:W-:Y:S02]  /*22a0*/  FMNMX.FTZ R7, R52, R7, !PT ;  /* 0x0000000734077209 */ /* 0x000fe40007810000 */
[----:B------:R-:W-:Y:S01]  /*22b0*/  ISETP.NE.AND P1, PT, R19, RZ, PT ;  /* 0x000000ff1300720c */ /* 0x000fe20003f25270 */
[----:B------:R-:W-:Y:S01]  /*22c0*/  UPRMT UR4, UR7, 0x654, UR4 ;  /* 0x0000065407047896 */ /* 0x000fe20008000004 */
[----:B------:R-:W-:-:S02]  /*22d0*/  FMNMX.FTZ R7, R26, R7, !PT ;  /* 0x000000071a077209 */ /* 0x000fc40007810000 */
[----:B------:R-:W-:Y:S02]  /*22e0*/  FSEL R50, R73, -INF , P0 ;  /* 0xff80000049327808 */ /* 0x000fe40000000000 */
[----:B0-----:R-:W-:Y:S02]  /*22f0*/  FMNMX.FTZ R11, R9, R6, !PT ;  /* 0x00000006090b7209 */ /* 0x001fe40007810000 */
[----:B------:R-:W-:Y:S02]  /*2300*/  FMNMX.FTZ R7, R56, R7, !PT ;  /* 0x0000000738077209 */ /* 0x000fe40007810000 */
[----:B------:R-:W-:Y:S01]  /*2310*/  P2R R15, PR, RZ, 0x8 ;  /* 0x00000008ff0f7803 */ /* 0x000fe20000000000 */
[----:B------:R-:W0:Y:S01]  /*2320*/  SHFL.BFLY PT, R6, R11, 0x1, 0x1f ;  /* 0x0c201f000b067f89 */ /* 0x000e2200000e0000 */
[----:B------:R-:W-:Y:S01]  /*2330*/  FMNMX.FTZ R7, R30, R7, !PT ;  /* 0x000000071e077209 */ /* 0x000fe20007810000 */
[----:B------:R-:W-:Y:S01]  /*2340*/  SYNCS.ARRIVE.TRANS64.RED.A1T0 RZ, [UR4], RZ ;  /* 0x000000ffffff79a7 */ /* 0x000fe20008100404 */
[----:B------:R-:W-:Y:S01]  /*2350*/  ISETP.NE.AND P2, PT, R17, RZ, PT ;  /* 0x000000ff1100720c */ /* 0x000fe20003f45270 */
[----:B------:R-:W-:Y:S01]  /*2360*/  UMOV UR4, URZ ;  /* 0x0000003f00047c82 */ /* 0x000fe20008000000 */
[----:B------:R-:W-:-:S02]  /*2370*/  FMNMX.FTZ R7, R60, R7, !PT ;  /* 0x000000073c077209 */ /* 0x000fc40007810000 */
[----:B------:R-:W-:Y:S02]  /*2380*/  FSEL R78, R76, -INF , P1 ;  /* 0xff8000004c4e7808 */ /* 0x000fe40000800000 */
[----:B------:R-:W-:Y:S02]  /*2390*/  FMNMX.FTZ R7, R34, R7, !PT ;  /* 0x0000000722077209 */ /* 0x000fe40007810000 */
[----:B------:R-:W-:Y:S02]  /*23a0*/  FSEL R82, R77, -INF , P2 ;  /* 0xff8000004d527808 */ /* 0x000fe40001000000 */
[----:B------:R-:W-:Y:S02]  /*23b0*/  FMNMX.FTZ R7, R64, R7, !PT ;  /* 0x0000000740077209 */ /* 0x000fe40007810000 */
[----:B------:R-:W-:Y:S02]  /*23c0*/  FSEL R86, R81, -INF , P4 ;  /* 0xff80000051567808 */ /* 0x000fe40002000000 */
[----:B------:R-:W-:-:S02]  /*23d0*/  FMNMX.FTZ R7, R38, R7, !PT ;  /* 0x0000000726077209 */ /* 0x000fc40007810000 */
[----:B------:R-:W-:Y:S02]  /*23e0*/  FSEL R84, R84, -INF , P5 ;  /* 0xff80000054547808 */ /* 0x000fe40002800000 */
[----:B------:R-:W-:Y:S02]  /*23f0*/  FMNMX.FTZ R7, R68, R7, !PT ;  /* 0x0000000744077209 */ /* 0x000fe40007810000 */
[----:B------:R-:W-:Y:S02]  /*2400*/  ISETP.NE.AND P0, PT, R23, RZ, PT ;  /* 0x000000ff1700720c */ /* 0x000fe40003f05270 */
[----:B------:R-:W-:Y:S02]  /*2410*/  FMNMX.FTZ R7, R54, R7, !PT ;  /* 0x0000000736077209 */ /* 0x000fe40007810000 */
[----:B0-----:R-:W-:Y:S02]  /*2420*/  FMNMX.FTZ R6, R11, R6, !PT ;  /* 0x000000060b067209 */ /* 0x001fe40007810000 */
[----:B------:R-:W-:-:S02]  /*2430*/  FMNMX.FTZ R7, R72, R7, !PT ;  /* 0x0000000748077209 */ /* 0x000fc40007810000 */
[C---:B------:R-:W-:Y:S01]  /*2440*/  FSETP.NEU.FTZ.AND P3, PT, R6.reuse, -INF , PT ;  /* 0xff8000000600780b */ /* 0x040fe20003f7d000 */
[----:B------:R-:W-:Y:S01]  /*2450*/  FMUL.FTZ R13, R6, R3 ;  /* 0x00000003060d7220 */ /* 0x000fe20000410000 */
[----:B------:R-:W-:Y:S02]  /*2460*/  FMNMX.FTZ R7, R50, R7, !PT ;  /* 0x0000000732077209 */ /* 0x000fe40007810000 */
[----:B------:R-:W-:Y:S02]  /*2470*/  MOV R95, R151 ;  /* 0x00000097005f7202 */ /* 0x000fe40000000f00 */
[----:B------:R-:W-:Y:S02]  /*2480*/  FSEL R13, R13, RZ, P3 ;  /* 0x000000ff0d0d7208 */ /* 0x000fe40001800000 */
[----:B------:R-:W-:Y:S02]  /*2490*/  ISETP.NE.AND P3, PT, R15, RZ, PT ;  /* 0x000000ff0f00720c */ /* 0x000fe40003f65270 */
[----:B------:R-:W-:Y:S01]  /*24a0*/  FMNMX.FTZ R7, R78, R7, !PT ;  /* 0x000000074e077209 */ /* 0x000fe20007810000 */
[-CC-:B------:R-:W-:Y:S01]  /*24b0*/  FFMA.FTZ R155, R88, R3.reuse, -R13.reuse ;  /* 0x00000003589b7223 */ /* 0x180fe2000001080d */
[----:B------:R-:W-:Y:S01]  /*24c0*/  FSEL R80, R80, -INF , P3 ;  /* 0xff80000050507808 */ /* 0x000fe20001800000 */
[--C-:B------:R-:W-:Y:S01]  /*24d0*/  FFMA.FTZ R153, R8, R3, -R13.reuse ;  /* 0x0000000308997223 */ /* 0x100fe2000001080d */
[----:B------:R-:W-:Y:S01]  /*24e0*/  FMNMX.FTZ R7, R82, R7, !PT ;  /* 0x0000000752077209 */ /* 0x000fe20007810000 */
[-CC-:B------:R-:W-:Y:S01]  /*24f0*/  FFMA.FTZ R42, R27, R3.reuse, -R13.reuse ;  /* 0x000000031b2a7223 */ /* 0x180fe2000001080d */
[----:B------:R-:W-:Y:S01]  /*2500*/  FSEL R88, R85, -INF , P6 ;  /* 0xff80000055587808 */ /* 0x000fe20003000000 */
[--C-:B------:R-:W-:Y:S01]  /*2510*/  FFMA.FTZ R46, R90, R3, -R13.reuse ;  /* 0x000000035a2e7223 */ /* 0x100fe2000001080d */
[----:B------:R-:W-:Y:S01]  /*2520*/  FMNMX.FTZ R7, R80, R7, !PT ;  /* 0x0000000750077209 */ /* 0x000fe20007810000 */
[----:B------:R-:W-:Y:S01]  /*2530*/  MUFU.EX2 R153, R153 ;  /* 0x0000009900997308 */ /* 0x000fe20000000800 */
[-CC-:B------:R-:W-:Y:S01]  /*2540*/  FFMA.FTZ R157, R92, R3.reuse, -R13.reuse ;  /* 0x000000035c9d7223 */ /* 0x180fe2000001080d */
[--C-:B------:R-:W-:Y:S01]  /*2550*/  FFMA.FTZ R58, R94, R3, -R13.reuse ;  /* 0x000000035e3a7223 */ /* 0x100fe2000001080d */
[----:B------:R-:W-:Y:S01]  /*2560*/  FMNMX.FTZ R7, R86, R7, !PT ;  /* 0x0000000756077209 */ /* 0x000fe20007810000 */
[-CC-:B------:R-:W-:Y:S01]  /*2570*/  FFMA.FTZ R159, R96, R3.reuse, -R13.reuse ;  /* 0x00000003609f7223 */ /* 0x180fe2000001080d */
[-CC-:B------:R-:W-:Y:S01]  /*2580*/  FFMA.FTZ R62, R98, R3.reuse, -R13.reuse ;  /* 0x00000003623e7223 */ /* 0x180fe2000001080d */
[--C-:B------:R-:W-:Y:S01]  /*2590*/  FFMA.FTZ R161, R100, R3, -R13.reuse ;  /* 0x0000000364a17223 */ /* 0x100fe2000001080d */
[----:B------:R-:W-:Y:S01]  /*25a0*/  FMNMX.FTZ R7, R84, R7, !PT ;  /* 0x0000000754077209 */ /* 0x000fe20007810000 */
[----:B------:R-:W0:Y:S01]  /*25b0*/  MUFU.EX2 R42, R42 ;  /* 0x0000002a002a7308 */ /* 0x000e220000000800 */
[-CC-:B------:R-:W-:Y:S01]  /*25c0*/  FFMA.FTZ R66, R102, R3.reuse, -R13.reuse ;  /* 0x0000000366427223 */ /* 0x180fe2000001080d */
[--C-:B------:R-:W-:Y:S01]  /*25d0*/  FFMA.FTZ R163, R104, R3, -R13.reuse ;  /* 0x0000000368a37223 */ /* 0x100fe2000001080d */
[----:B------:R-:W-:Y:S01]  /*25e0*/  FMNMX.FTZ R7, R88, R7, !PT ;  /* 0x0000000758077209 */ /* 0x000fe20007810000 */
[-CC-:B------:R-:W-:Y:S01]  /*25f0*/  FFMA.FTZ R70, R106, R3.reuse, -R13.reuse ;  /* 0x000000036a467223 */ /* 0x180fe2000001080d */
[-CC-:B------:R-:W-:Y:S01]  /*2600*/  FFMA.FTZ R165, R108, R3.reuse, -R13.reuse ;  /* 0x000000036ca57223 */ /* 0x180fe2000001080d */
[-CC-:B------:R-:W-:Y:S01]  /*2610*/  FFMA.FTZ R74, R110, R3.reuse, -R13.reuse ;  /* 0x000000036e4a7223 */ /* 0x180fe2000001080d */
[-CC-:B------:R-:W-:Y:S01]  /*2620*/  FFMA.FTZ R167, R112, R3.reuse, -R13.reuse ;  /* 0x0000000370a77223 */ /* 0x180fe2000001080d */
[----:B------:R-:W1:Y:S01]  /*2630*/  SHFL.BFLY PT, R8, R7, 0x2, 0x1f ;  /* 0x0c401f0007087f89 */ /* 0x000e6200000e0000 */
[----:B------:R-:W2:Y:S01]  /*2640*/  MUFU.EX2 R155, R155 ;  /* 0x0000009b009b7308 */ /* 0x000ea20000000800 */
[-CC-:B------:R-:W-:Y:S01]  /*2650*/  FFMA.FTZ R76, R114, R3.reuse, -R13.reuse ;  /* 0x00000003724c7223 */ /* 0x180fe2000001080d */
[-CC-:B------:R-:W-:Y:S01]  /*2660*/  FFMA.FTZ R181, R116, R3.reuse, -R13.reuse ;  /* 0x0000000374b57223 */ /* 0x180fe2000001080d */
[-CC-:B------:R-:W-:Y:S01]  /*2670*/  FFMA.FTZ R118, R118, R3.reuse, -R13.reuse ;  /* 0x0000000376767223 */ /* 0x180fe2000001080d */
[-CC-:B------:R-:W-:Y:S01]  /*2680*/  FFMA.FTZ R120, R120, R3.reuse, -R13.reuse ;  /* 0x0000000378787223 */ /* 0x180fe2000001080d */
[-CC-:B------:R-:W-:Y:S01]  /*2690*/  FFMA.FTZ R122, R122, R3.reuse, -R13.reuse ;  /* 0x000000037a7a7223 */ /* 0x180fe2000001080d */
[-CC-:B------:R-:W-:Y:S01]  /*26a0*/  FFMA.FTZ R124, R124, R3.reuse, -R13.reuse ;  /* 0x000000037c7c7223 */ /* 0x180fe2000001080d */
[-CC-:B------:R-:W-:Y:S01]  /*26b0*/  FFMA.FTZ R126, R126, R3.reuse, -R13.reuse ;  /* 0x000000037e7e7223 */ /* 0x180fe2000001080d */
[----:B------:R-:W3:Y:S01]  /*26c0*/  MUFU.EX2 R46, R46 ;  /* 0x0000002e002e7308 */ /* 0x000ee20000000800 */
[-CC-:B------:R-:W-:Y:S01]  /*26d0*/  FFMA.FTZ R128, R128, R3.reuse, -R13.reuse ;  /* 0x0000000380807223 */ /* 0x180fe2000001080d */
[-CC-:B------:R-:W-:Y:S01]  /*26e0*/  FFMA.FTZ R130, R130, R3.reuse, -R13.reuse ;  /* 0x0000000382827223 */ /* 0x180fe2000001080d */
[-CC-:B------:R-:W-:Y:S01]  /*26f0*/  FFMA.FTZ R132, R132, R3.reuse, -R13.reuse ;  /* 0x0000000384847223 */ /* 0x180fe2000001080d */
[-CC-:B------:R-:W-:Y:S01]  /*2700*/  FFMA.FTZ R134, R134, R3.reuse, -R13.reuse ;  /* 0x0000000386867223 */ /* 0x180fe2000001080d */
[-CC-:B------:R-:W-:Y:S01]  /*2710*/  FFMA.FTZ R136, R136, R3.reuse, -R13.reuse ;  /* 0x0000000388887223 */ /* 0x180fe2000001080d */
[-CC-:B------:R-:W-:Y:S01]  /*2720*/  FFMA.FTZ R138, R138, R3.reuse, -R13.reuse ;  /* 0x000000038a8a7223 */ /* 0x180fe2000001080d */
[-CC-:B------:R-:W-:Y:S01]  /*2730*/  FFMA.FTZ R140, R140, R3.reuse, -R13.reuse ;  /* 0x000000038c8c7223 */ /* 0x180fe2000001080d */
[----:B------:R-:W4:Y:S01]  /*2740*/  MUFU.EX2 R157, R157 ;  /* 0x0000009d009d7308 */ /* 0x000f220000000800 */
[-CC-:B------:R-:W-:Y:S01]  /*2750*/  FFMA.FTZ R142, R142, R3.reuse, -R13.reuse ;  /* 0x000000038e8e7223 */ /* 0x180fe2000001080d */
[-CC-:B------:R-:W-:Y:S01]  /*2760*/  FFMA.FTZ R144, R144, R3.reuse, -R13.reuse ;  /* 0x0000000390907223 */ /* 0x180fe2000001080d */
[----:B------:R-:W-:Y:S01]  /*2770*/  FFMA.FTZ R13, R146, R3, -R13 ;  /* 0x00000003920d7223 */ /* 0x000fe2000001080d */
[--C-:B------:R-:W-:Y:S01]  /*2780*/  IMAD.MOV.U32 R146, RZ, RZ, R151.reuse ;  /* 0x000000ffff927224 */ /* 0x100fe200078e0097 */
[----:B------:R-:W-:Y:S01]  /*2790*/  MOV R91, R151 ;  /* 0x00000097005b7202 */ /* 0x000fe20000000f00 */
[--C-:B------:R-:W-:Y:S01]  /*27a0*/  IMAD.MOV.U32 R116, RZ, RZ, R151.reuse ;  /* 0x000000ffff747224 */ /* 0x100fe200078e0097 */
[----:B-1----:R-:W-:Y:S01]  /*27b0*/  FMNMX.FTZ R9, R7, R8, !PT ;  /* 0x0000000807097209 */ /* 0x002fe20007810000 */
[----:B------:R-:W1:Y:S01]  /*27c0*/  MUFU.EX2 R58, R58 ;  /* 0x0000003a003a7308 */ /* 0x000e620000000800 */
[----:B------:R-:W-:-:S02]  /*27d0*/  IMAD.MOV.U32 R114, RZ, RZ, R151 ;  /* 0x000000ffff727224 */ /* 0x000fc400078e0097 */
[--C-:B------:R-:W-:Y:S01]  /*27e0*/  IMAD.MOV.U32 R112, RZ, RZ, R151.reuse ;  /* 0x000000ffff707224 */ /* 0x100fe200078e0097 */
[----:B------:R-:W5:Y:S01]  /*27f0*/  SHFL.BFLY PT, R8, R9, 0x1, 0x1f ;  /* 0x0c201f0009087f89 */ /* 0x000f6200000e0000 */
[--C-:B------:R-:W-:Y:S02]  /*2800*/  IMAD.MOV.U32 R110, RZ, RZ, R151.reuse ;  /* 0x000000ffff6e7224 */ /* 0x100fe400078e0097 */
[--C-:B------:R-:W-:Y:S01]  /*2810*/  IMAD.MOV.U32 R108, RZ, RZ, R151.reuse ;  /* 0x000000ffff6c7224 */ /* 0x100fe200078e0097 */
[----:B------:R-:W1:Y:S01]  /*2820*/  MUFU.EX2 R159, R159 ;  /* 0x0000009f009f7308 */ /* 0x000e620000000800 */
[--C-:B------:R-:W-:Y:S02]  /*2830*/  IMAD.MOV.U32 R106, RZ, RZ, R151.reuse ;  /* 0x000000ffff6a7224 */ /* 0x100fe400078e0097 */
[--C-:B------:R-:W-:Y:S02]  /*2840*/  IMAD.MOV.U32 R104, RZ, RZ, R151.reuse ;  /* 0x000000ffff687224 */ /* 0x100fe400078e0097 */
[----:B------:R-:W-:-:S02]  /*2850*/  IMAD.MOV.U32 R102, RZ, RZ, R151 ;  /* 0x000000ffff667224 */ /* 0x000fc400078e0097 */
[--C-:B------:R-:W-:Y:S01]  /*2860*/  IMAD.MOV.U32 R100, RZ, RZ, R151.reuse ;  /* 0x000000ffff647224 */ /* 0x100fe200078e0097 */
[----:B------:R-:W-:Y:S01]  /*2870*/  MUFU.EX2 R62, R62 ;  /* 0x0000003e003e7308 */ /* 0x000fe20000000800 */
[--C-:B------:R-:W-:Y:S02]  /*2880*/  IMAD.MOV.U32 R98, RZ, RZ, R151.reuse ;  /* 0x000000ffff627224 */ /* 0x100fe400078e0097 */
[--C-:B------:R-:W-:Y:S02]  /*2890*/  IMAD.MOV.U32 R96, RZ, RZ, R151.reuse ;  /* 0x000000ffff607224 */ /* 0x100fe400078e0097 */
[--C-:B------:R-:W-:Y:S02]  /*28a0*/  IMAD.MOV.U32 R94, RZ, RZ, R151.reuse ;  /* 0x000000ffff5e7224 */ /* 0x100fe400078e0097 */
[--C-:B------:R-:W-:Y:S01]  /*28b0*/  IMAD.MOV.U32 R92, RZ, RZ, R151.reuse ;  /* 0x000000ffff5c7224 */ /* 0x100fe200078e0097 */
[----:B------:R-:W-:Y:S01]  /*28c0*/  MUFU.EX2 R161, R161 ;  /* 0x000000a100a17308 */ /* 0x000fe20000000800 */
[----:B------:R-:W-:Y:S01]  /*28d0*/  IMAD.MOV.U32 R90, RZ, RZ, R151 ;  /* 0x000000ffff5a7224 */ /* 0x000fe200078e0097 */
[----:B-----5:R-:W-:-:S04]  /*28e0*/  FMNMX.FTZ R8, R9, R8, !PT ;  /* 0x0000000809087209 */ /* 0x020fc80007810000 */
[C---:B------:R-:W-:Y:S01]  /*28f0*/  FSETP.NEU.FTZ.AND P1, PT, R8.reuse, -INF , PT ;  /* 0xff8000000800780b */ /* 0x040fe20003f3d000 */
[-C--:B------:R-:W-:Y:S01]  /*2900*/  FMUL.FTZ R7, R8, R3.reuse ;  /* 0x0000000308077220 */ /* 0x080fe20000410000 */
[----:B------:R-:W-:Y:S04]  /*2910*/  MUFU.EX2 R66, R66 ;  /* 0x0000004200427308 */ /* 0x000fe80000000800 */
[----:B------:R-:W-:Y:S02]  /*2920*/  FSEL R7, R7, RZ, P1 ;  /* 0x000000ff07077208 */ /* 0x000fe40000800000 */
[----:B------:R-:W-:Y:S02]  /*2930*/  ISETP.LE.AND P1, PT, R16, UR42, PT ;  /* 0x0000002a10007c0c */ /* 0x000fe4000bf23270 */
[----:B------:R-:W-:Y:S01]  /*2940*/  MUFU.EX2 R163, R163 ;  /* 0x000000a300a37308 */ /* 0x000fe20000000800 */
[-CC-:B------:R-:W-:Y:S01]  /*2950*/  FFMA.FTZ R10, R10, R3.reuse, -R7.reuse ;  /* 0x000000030a0a7223 */ /* 0x180fe20000010807 */
[-CC-:B------:R-:W-:Y:S01]  /*2960*/  FFMA.FTZ R24, R24, R3.reuse, -R7.reuse ;  /* 0x0000000318187223 */ /* 0x180fe20000010807 */
[-CC-:B------:R-:W-:Y:S01]  /*2970*/  FFMA.FTZ R25, R25, R3.reuse, -R7.reuse ;  /* 0x0000000319197223 */ /* 0x180fe20000010807 */
[-CC-:B------:R-:W-:Y:S01]  /*2980*/  FFMA.FTZ R28, R28, R3.reuse, -R7.reuse ;  /* 0x000000031c1c7223 */ /* 0x180fe20000010807 */
[-CC-:B------:R-:W-:Y:S01]  /*2990*/  FFMA.FTZ R32, R32, R3.reuse, -R7.reuse ;  /* 0x0000000320207223 */ /* 0x180fe20000010807 */
[-CC-:B------:R-:W-:Y:S01]  /*29a0*/  FFMA.FTZ R12, R12, R3.reuse, -R7.reuse ;  /* 0x000000030c0c7223 */ /* 0x180fe20000010807 */
[-CC-:B------:R-:W-:Y:S01]  /*29b0*/  FFMA.FTZ R36, R36, R3.reuse, -R7.reuse ;  /* 0x0000000324247223 */ /* 0x180fe20000010807 */
[----:B------:R0:W-:Y:S01]  /*29c0*/  MUFU.EX2 R9, R10 ;  /* 0x0000000a00097308 */ /* 0x0001e20000000800 */
[-CC-:B------:R-:W-:Y:S01]  /*29d0*/  FFMA.FTZ R14, R14, R3.reuse, -R7.reuse ;  /* 0x000000030e0e7223 */ /* 0x180fe20000010807 */
[-CC-:B------:R-:W-:Y:S01]  /*29e0*/  FFMA.FTZ R40, R40, R3.reuse, -R7.reuse ;  /* 0x0000000328287223 */ /* 0x180fe20000010807 */
[-CC-:B------:R-:W-:Y:S01]  /*29f0*/  FFMA.FTZ R18, R18, R3.reuse, -R7.reuse ;  /* 0x0000000312127223 */ /* 0x180fe20000010807 */
[-CC-:B------:R-:W-:Y:S01]  /*2a00*/  FFMA.FTZ R44, R44, R3.reuse, -R7.reuse ;  /* 0x000000032c2c7223 */ /* 0x180fe20000010807 */
[-CC-:B------:R-:W-:Y:S01]  /*2a10*/  FFMA.FTZ R20, R20, R3.reuse, -R7.reuse ;  /* 0x0000000314147223 */ /* 0x180fe20000010807 */
[-CC-:B------:R-:W-:Y:S01]  /*2a20*/  FFMA.FTZ R48, R48, R3.reuse, -R7.reuse ;  /* 0x0000000330307223 */ /* 0x180fe20000010807 */
[-CC-:B------:R-:W-:Y:S01]  /*2a30*/  FFMA.FTZ R22, R22, R3.reuse, -R7.reuse ;  /* 0x0000000316167223 */ /* 0x180fe20000010807 */
[----:B------:R-:W-:Y:S01]  /*2a40*/  MUFU.EX2 R24, R24 ;  /* 0x0000001800187308 */ /* 0x000fe20000000800 */
[----:B0-----:R-:W-:Y:S01]  /*2a50*/  FADD.FTZ R10, R153, R42 ;  /* 0x0000002a990a7221 */ /* 0x001fe20000010000 */
[-CC-:B------:R-:W-:Y:S01]  /*2a60*/  FFMA.FTZ R52, R52, R3.reuse, -R7.reuse ;  /* 0x0000000334347223 */ /* 0x180fe20000010807 */
[-CC-:B------:R-:W-:Y:S01]  /*2a70*/  FFMA.FTZ R26, R26, R3.reuse, -R7.reuse ;  /* 0x000000031a1a7223 */ /* 0x180fe20000010807 */
[-CC-:B------:R-:W-:Y:S01]  /*2a80*/  FFMA.FTZ R56, R56, R3.reuse, -R7.reuse ;  /* 0x0000000338387223 */ /* 0x180fe20000010807 */
[----:B--2---:R-:W-:Y:S01]  /*2a90*/  FADD.FTZ R23, R155, R10 ;  /* 0x0000000a9b177221 */ /* 0x004fe20000010000 */
[-CC-:B------:R-:W-:Y:S01]  /*2aa0*/  FFMA.FTZ R30, R30, R3.reuse, -R7.reuse ;  /* 0x000000031e1e7223 */ /* 0x180fe20000010807 */
[-C--:B------:R-:W-:Y:S01]  /*2ab0*/  FFMA.FTZ R60, R60, R3.reuse, -R7 ;  /* 0x000000033c3c7223 */ /* 0x080fe20000010807 */
[----:B------:R-:W0:Y:S01]  /*2ac0*/  MUFU.EX2 R25, R25 ;  /* 0x0000001900197308 */ /* 0x000e220000000800 */
[----:B---3--:R-:W-:Y:S01]  /*2ad0*/  FADD.FTZ R10, R46, R23 ;  /* 0x000000172e0a7221 */ /* 0x008fe20000010000 */
[-CC-:B------:R-:W-:Y:S01]  /*2ae0*/  FFMA.FTZ R34, R34, R3.reuse, -R7.reuse ;  /* 0x0000000322227223 */ /* 0x180fe20000010807 */
[-CC-:B------:R-:W-:Y:S01]  /*2af0*/  FFMA.FTZ R64, R64, R3.reuse, -R7.reuse ;  /* 0x0000000340407223 */ /* 0x180fe20000010807 */
[-CC-:B------:R-:W-:Y:S01]  /*2b00*/  FFMA.FTZ R38, R38, R3.reuse, -R7.reuse ;  /* 0x0000000326267223 */ /* 0x180fe20000010807 */
[----:B----4-:R-:W-:Y:S01]  /*2b10*/  FADD.FTZ R27, R157, R10 ;  /* 0x0000000a9d1b7221 */ /* 0x010fe20000010000 */
[-CC-:B------:R-:W-:Y:S01]  /*2b20*/  FFMA.FTZ R68, R68, R3.reuse, -R7.reuse ;  /* 0x0000000344447223 */ /* 0x180fe20000010807 */
[-C--:B------:R-:W-:Y:S01]  /*2b30*/  FFMA.FTZ R54, R54, R3.reuse, -R7 ;  /* 0x0000000336367223 */ /* 0x080fe20000010807 */
[----:B------:R-:W2:Y:S01]  /*2b40*/  MUFU.EX2 R28, R28 ;  /* 0x0000001c001c7308 */ /* 0x000ea20000000800 */
[----:B-1----:R-:W-:Y:S01]  /*2b50*/  FADD.FTZ R10, R58, R27 ;  /* 0x0000001b3a0a7221 */ /* 0x002fe20000010000 */
[-CC-:B------:R-:W-:Y:S01]  /*2b60*/  FFMA.FTZ R72, R72, R3.reuse, -R7.reuse ;  /* 0x0000000348487223 */ /* 0x180fe20000010807 */
[-CC-:B------:R-:W-:Y:S01]  /*2b70*/  FFMA.FTZ R50, R50, R3.reuse, -R7.reuse ;  /* 0x0000000332327223 */ /* 0x180fe20000010807 */
[-CC-:B------:R-:W-:Y:S01]  /*2b80*/  FFMA.FTZ R78, R78, R3.reuse, -R7.reuse ;  /* 0x000000034e4e7223 */ /* 0x180fe20000010807 */
[----:B------:R-:W-:Y:S01]  /*2b90*/  FADD.FTZ R29, R159, R10 ;  /* 0x0000000a9f1d7221 */ /* 0x000fe20000010000 */
[-CC-:B------:R-:W-:Y:S01]  /*2ba0*/  FFMA.FTZ R82, R82, R3.reuse, -R7.reuse ;  /* 0x0000000352527223 */ /* 0x180fe20000010807 */
[-C--:B------:R-:W-:Y:S01]  /*2bb0*/  FFMA.FTZ R80, R80, R3.reuse, -R7 ;  /* 0x0000000350507223 */ /* 0x080fe20000010807 */
[----:B------:R-:W1:Y:S01]  /*2bc0*/  MUFU.EX2 R32, R32 ;  /* 0x0000002000207308 */ /* 0x000e620000000800 */
[----:B0-----:R-:W-:Y:S01]  /*2bd0*/  FADD.FTZ R27, R24, R25 ;  /* 0x00000019181b7221 */ /* 0x001fe20000010000 */
[-CC-:B------:R-:W-:Y:S01]  /*2be0*/  FFMA.FTZ R86, R86, R3.reuse, -R7.reuse ;  /* 0x0000000356567223 */ /* 0x180fe20000010807 */
[-CC-:B------:R-:W-:Y:S01]  /*2bf0*/  FFMA.FTZ R84, R84, R3.reuse, -R7.reuse ;  /* 0x0000000354547223 */ /* 0x180fe20000010807 */
[----:B------:R-:W-:Y:S01]  /*2c00*/  FFMA.FTZ R88, R88, R3, -R7 ;  /* 0x0000000358587223 */ /* 0x000fe20000010807 */
[----:B------:R-:W-:-:S02]  /*2c10*/  F2FP.BF16.F32.PACK_AB R153, R42, R153 ;  /* 0x000000992a99723e */ /* 0x000fc400000010ff */
[----:B------:R-:W-:Y:S01]  /*2c20*/  F2FP.BF16.F32.PACK_AB R155, R46, R155 ;  /* 0x0000009b2e9b723e */ /* 0x000fe200000010ff */
[----:B------:R0:W3:Y:S01]  /*2c30*/  MUFU.EX2 R11, R12 ;  /* 0x0000000c000b7308 */ /* 0x0000e20000000800 */
[----:B--2---:R-:W-:Y:S01]  /*2c40*/  FADD.FTZ R10, R28, R27 ;  /* 0x0000001b1c0a7221 */ /* 0x004fe20000010000 */
[C---:B------:R-:W-:Y:S02]  /*2c50*/  F2FP.BF16.F32.PACK_AB R154, R9.reuse, R28 ;  /* 0x0000001c099a723e */ /* 0x040fe400000010ff */
[----:B------:R-:W-:Y:S02]  /*2c60*/  F2FP.BF16.F32.PACK_AB R157, R58, R157 ;  /* 0x0000009d3a9d723e */ /* 0x000fe400000010ff */
[C---:B------:R-:W-:Y:S02]  /*2c70*/  F2FP.BF16.F32.PACK_AB R159, R62.reuse, R159 ;  /* 0x0000009f3e9f723e */ /* 0x040fe400000010ff */
[----:B------:R-:W2:Y:S01]  /*2c80*/  MUFU.EX2 R70, R70 ;  /* 0x0000004600467308 */ /* 0x000ea20000000800 */
[----:B0-----:R-:W-:Y:S01]  /*2c90*/  FADD.FTZ R12, R62, R29 ;  /* 0x0000001d3e0c7221 */ /* 0x001fe20000010000 */
[----:B------:R-:W-:Y:S01]  /*2ca0*/  FADD.FTZ R29, R9, R10 ;  /* 0x0000000a091d7221 */ /* 0x000fe20000010000 */
[----:B------:R-:W-:-:S02]  /*2cb0*/  F2FP.BF16.F32.PACK_AB R152, R25, R24 ;  /* 0x000000181998723e */ /* 0x000fc400000010ff */
[----:B------:R-:W-:Y:S01]  /*2cc0*/  FADD.FTZ R31, R161, R12 ;  /* 0x0000000ca11f7221 */ /* 0x000fe20000010000 */
[----:B-1----:R-:W-:Y:S01]  /*2cd0*/  FADD.FTZ R10, R32, R29 ;  /* 0x0000001d200a7221 */ /* 0x002fe20000010000 */
[C---:B------:R-:W-:Y:S01]  /*2ce0*/  F2FP.BF16.F32.PACK_AB R161, R66.reuse, R161 ;  /* 0x000000a142a1723e */ /* 0x040fe200000010ff */
[----:B------:R-:W0:Y:S01]  /*2cf0*/  MUFU.EX2 R36, R36 ;  /* 0x0000002400247308 */ /* 0x000e220000000800 */
[----:B------:R-:W-:Y:S01]  /*2d00*/  FADD.FTZ R12, R66, R31 ;  /* 0x0000001f420c7221 */ /* 0x000fe20000010000 */
[C---:B---3--:R-:W-:Y:S01]  /*2d10*/  FADD.FTZ R29, R11.reuse, R10 ;  /* 0x0000000a0b1d7221 */ /* 0x048fe20000010000 */
[----:B------:R-:W-:Y:S02]  /*2d20*/  F2FP.BF16.F32.PACK_AB R156, R11, R32 ;  /* 0x000000200b9c723e */ /* 0x000fe400000010ff */
[----:B------:R-:W-:-:S03]  /*2d30*/  FADD.FTZ R31, R163, R12 ;  /* 0x0000000ca31f7221 */ /* 0x000fc60000010000 */
[----:B------:R-:W1:Y:S01]  /*2d40*/  MUFU.EX2 R165, R165 ;  /* 0x000000a500a57308 */ /* 0x000e620000000800 */
[C---:B--2---:R-:W-:Y:S01]  /*2d50*/  FADD.FTZ R12, R70.reuse, R31 ;  /* 0x0000001f460c7221 */ /* 0x044fe20000010000 */
[----:B------:R-:W-:-:S06]  /*2d60*/  F2FP.BF16.F32.PACK_AB R163, R70, R163 ;  /* 0x000000a346a3723e */ /* 0x000fcc00000010ff */
[----:B------:R-:W-:Y:S01]  /*2d70*/  MUFU.EX2 R171, R13 ;  /* 0x0000000d00ab7308 */ /* 0x000fe20000000800 */
[----:B0-----:R-:W-:-:S07]  /*2d80*/  FADD.FTZ R10, R36, R29 ;  /* 0x0000001d240a7221 */ /* 0x001fce0000010000 */
[----:B------:R-:W0:Y:S01]  /*2d90*/  MUFU.EX2 R13, R14 ;  /* 0x0000000e000d7308 */ /* 0x000e220000000800 */
[----:B-1----:R-:W-:-:S07]  /*2da0*/  FADD.FTZ R33, R165, R12 ;  /* 0x0000000ca5217221 */ /* 0x002fce0000010000 */
[----:B------:R-:W1:Y:S08]  /*2db0*/  MUFU.EX2 R74, R74 ;  /* 0x0000004a004a7308 */ /* 0x000e700000000800 */
[----:B------:R-:W2:Y:S01]  /*2dc0*/  MUFU.EX2 R40, R40 ;  /* 0x0000002800287308 */ /* 0x000ea20000000800 */
[C---:B0-----:R-:W-:Y:S01]  /*2dd0*/  FADD.FTZ R31, R13.reuse, R10 ;  /* 0x0000000a0d1f7221 */ /* 0x041fe20000010000 */
[----:B------:R-:W-:-:S06]  /*2de0*/  F2FP.BF16.F32.PACK_AB R158, R13, R36 ;  /* 0x000000240d9e723e */ /* 0x000fcc00000010ff */
[----:B------:R-:W0:Y:S01]  /*2df0*/  MUFU.EX2 R167, R167 ;  /* 0x000000a700a77308 */ /* 0x000e220000000800 */
[C---:B-1----:R-:W-:Y:S01]  /*2e00*/  FADD.FTZ R12, R74.reuse, R33 ;  /* 0x000000214a0c7221 */ /* 0x042fe20000010000 */
[----:B------:R-:W-:-:S06]  /*2e10*/  F2FP.BF16.F32.PACK_AB R165, R74, R165 ;  /* 0x000000a54aa5723e */ /* 0x000fcc00000010ff */
[----:B------:R-:W1:Y:S01]  /*2e20*/  MUFU.EX2 R15, R18 ;  /* 0x00000012000f7308 */ /* 0x000e620000000800 */
[----:B--2---:R-:W-:-:S07]  /*2e30*/  FADD.FTZ R10, R40, R31 ;  /* 0x0000001f280a7221 */ /* 0x004fce0000010000 */
[----:B------:R-:W2:Y:S01]  /*2e40*/  MUFU.EX2 R76, R76 ;  /* 0x0000004c004c7308 */ /* 0x000ea20000000800 */
[----:B0-----:R-:W-:-:S07]  /*2e50*/  FADD.FTZ R33, R167, R12 ;  /* 0x0000000ca7217221 */ /* 0x001fce0000010000 */
[----:B------:R-:W0:Y:S01]  /*2e60*/  MUFU.EX2 R44, R44 ;  /* 0x0000002c002c7308 */ /* 0x000e220000000800 */
[C---:B-1----:R-:W-:Y:S01]  /*2e70*/  FADD.FTZ R31, R15.reuse, R10 ;  /* 0x0000000a0f1f7221 */ /* 0x042fe20000010000 */
[----:B------:R-:W-:-:S06]  /*2e80*/  F2FP.BF16.F32.PACK_AB R160, R15, R40 ;  /* 0x000000280fa0723e */ /* 0x000fcc00000010ff */
[----:B------:R-:W1:Y:S01]  /*2e90*/  MUFU.EX2 R181, R181 ;  /* 0x000000b500b57308 */ /* 0x000e620000000800 */
[C---:B--2---:R-:W-:Y:S01]  /*2ea0*/  FADD.FTZ R12, R76.reuse, R33 ;  /* 0x000000214c0c7221 */ /* 0x044fe20000010000 */
[----:B------:R-:W-:-:S06]  /*2eb0*/  F2FP.BF16.F32.PACK_AB R167, R76, R167 ;  /* 0x000000a74ca7723e */ /* 0x000fcc00000010ff */
[----:B------:R-:W2:Y:S01]  /*2ec0*/  MUFU.EX2 R17, R20 ;  /* 0x0000001400117308 */ /* 0x000ea20000000800 */
[----:B0-----:R-:W-:-:S07]  /*2ed0*/  FADD.FTZ R10, R44, R31 ;  /* 0x0000001f2c0a7221 */ /* 0x001fce0000010000 */
[----:B------:R-:W0:Y:S01]  /*2ee0*/  MUFU.EX2 R118, R118 ;  /* 0x0000007600767308 */ /* 0x000e220000000800 */
[----:B-1----:R-:W-:-:S07]  /*2ef0*/  FADD.FTZ R35, R181, R12 ;  /* 0x0000000cb5237221 */ /* 0x002fce0000010000 */
[----:B------:R-:W1:Y:S01]  /*2f00*/  MUFU.EX2 R48, R48 ;  /* 0x0000003000307308 */ /* 0x000e620000000800 */
[C---:B--2---:R-:W-:Y:S01]  /*2f10*/  FADD.FTZ R33, R17.reuse, R10 ;  /* 0x0000000a11217221 */ /* 0x044fe20000010000 */
[----:B------:R-:W-:-:S06]  /*2f20*/  F2FP.BF16.F32.PACK_AB R162, R17, R44 ;  /* 0x0000002c11a2723e */ /* 0x000fcc00000010ff */
[----:B------:R-:W2:Y:S01]  /*2f30*/  MUFU.EX2 R120, R120 ;  /* 0x0000007800787308 */ /* 0x000ea20000000800 */
[C---:B0-----:R-:W-:Y:S01]  /*2f40*/  FADD.FTZ R35, R118.reuse, R35 ;  /* 0x0000002376237221 */ /* 0x041fe20000010000 */
[----:B------:R-:W-:Y:S01]  /*2f50*/  F2FP.BF16.F32.PACK_AB R181, R118, R181 ;  /* 0x000000b576b5723e */ /* 0x000fe200000010ff */
[----:B------:R-:W-:-:S05]  /*2f60*/  IMAD.MOV.U32 R118, RZ, RZ, R151 ;  /* 0x000000ffff767224 */ /* 0x000fca00078e0097 */
[----:B------:R-:W0:Y:S01]  /*2f70*/  MUFU.EX2 R19, R22 ;  /* 0x0000001600137308 */ /* 0x000e220000000800 */
[----:B-1----:R-:W-:-:S07]  /*2f80*/  FADD.FTZ R10, R48, R33 ;  /* 0x00000021300a7221 */ /* 0x002fce0000010000 */
[----:B------:R1:W3:Y:S01]  /*2f90*/  MUFU.EX2 R183, R122 ;  /* 0x0000007a00b77308 */ /* 0x0002e20000000800 */
[----:B--2---:R-:W-:-:S07]  /*2fa0*/  FADD.FTZ R12, R120, R35 ;  /* 0x00000023780c7221 */ /* 0x004fce0000010000 */
[----:B------:R-:W2:Y:S01]  /*2fb0*/  MUFU.EX2 R52, R52 ;  /* 0x0000003400347308 */ /* 0x000ea20000000800 */
[C---:B0-----:R-:W-:Y:S01]  /*2fc0*/  FADD.FTZ R33, R19.reuse, R10 ;  /* 0x0000000a13217221 */ /* 0x041fe20000010000 */
[----:B------:R-:W-:Y:S01]  /*2fd0*/  F2FP.BF16.F32.PACK_AB R164, R19, R48 ;  /* 0x0000003013a4723e */ /* 0x000fe200000010ff */
[----:B-1----:R-:W-:-:S05]  /*2fe0*/  IMAD.MOV.U32 R122, RZ, RZ, R151 ;  /* 0x000000ffff7a7224 */ /* 0x002fca00078e0097 */
[----:B------:R-:W0:Y:S01]  /*2ff0*/  MUFU.EX2 R124, R124 ;  /* 0x0000007c007c7308 */ /* 0x000e220000000800 */
[C---:B---3--:R-:W-:Y:S01]  /*3000*/  FADD.FTZ R35, R183.reuse, R12 ;  /* 0x0000000cb7237221 */ /* 0x048fe20000010000 */
[----:B------:R-:W-:Y:S01]  /*3010*/  F2FP.BF16.F32.PACK_AB R183, R183, R120 ;  /* 0x00000078b7b7723e */ /* 0x000fe200000010ff */
[----:B------:R-:W-:-:S05]  /*3020*/  IMAD.MOV.U32 R120, RZ, RZ, R151 ;  /* 0x000000ffff787224 */ /* 0x000fca00078e0097 */
[----:B------:R-:W1:Y:S01]  /*3030*/  MUFU.EX2 R21, R26 ;  /* 0x0000001a00157308 */ /* 0x000e620000000800 */
[----:B--2---:R-:W-:-:S07]  /*3040*/  FADD.FTZ R10, R52, R33 ;  /* 0x00000021340a7221 */ /* 0x004fce0000010000 */
[----:B------:R2:W3:Y:S01]  /*3050*/  MUFU.EX2 R177, R126 ;  /* 0x0000007e00b17308 */ /* 0x0004e20000000800 */
[----:B0-----:R-:W-:-:S07]  /*3060*/  FADD.FTZ R12, R124, R35 ;  /* 0x000000237c0c7221 */ /* 0x001fce0000010000 */
[----:B------:R-:W0:Y:S01]  /*3070*/  MUFU.EX2 R56, R56 ;  /* 0x0000003800387308 */ /* 0x000e220000000800 */
[C---:B-1----:R-:W-:Y:S01]  /*3080*/  FADD.FTZ R7, R21.reuse, R10 ;  /* 0x0000000a15077221 */ /* 0x042fe20000010000 */
[----:B------:R-:W-:Y:S01]  /*3090*/  F2FP.BF16.F32.PACK_AB R166, R21, R52 ;  /* 0x0000003415a6723e */ /* 0x000fe200000010ff */
[----:B--2---:R-:W-:-:S05]  /*30a0*/  IMAD.MOV.U32 R126, RZ, RZ, R151 ;  /* 0x000000ffff7e7224 */ /* 0x004fca00078e0097 */
[----:B------:R-:W1:Y:S01]  /*30b0*/  MUFU.EX2 R128, R128 ;  /* 0x0000008000807308 */ /* 0x000e620000000800 */
[C---:B---3--:R-:W-:Y:S01]  /*30c0*/  FADD.FTZ R35, R177.reuse, R12 ;  /* 0x0000000cb1237221 */ /* 0x048fe20000010000 */
[----:B------:R-:W-:Y:S01]  /*30d0*/  F2FP.BF16.F32.PACK_AB R177, R177, R124 ;  /* 0x0000007cb1b1723e */ /* 0x000fe200000010ff */
[----:B------:R-:W-:-:S05]  /*30e0*/  IMAD.MOV.U32 R124, RZ, RZ, R151 ;  /* 0x000000ffff7c7224 */ /* 0x000fca00078e0097 */
[----:B------:R-:W2:Y:S01]  /*30f0*/  MUFU.EX2 R23, R30 ;  /* 0x0000001e00177308 */ /* 0x000ea20000000800 */
[----:B0-----:R-:W-:-:S07]  /*3100*/  FADD.FTZ R10, R56, R7 ;  /* 0x00000007380a7221 */ /* 0x001fce0000010000 */
[----:B------:R0:W3:Y:S01]  /*3110*/  MUFU.EX2 R179, R130 ;  /* 0x0000008200b37308 */ /* 0x0000e20000000800 */
[----:B-1----:R-:W-:-:S07]  /*3120*/  FADD.FTZ R12, R128, R35 ;  /* 0x00000023800c7221 */ /* 0x002fce0000010000 */
[----:B------:R-:W1:Y:S01]  /*3130*/  MUFU.EX2 R60, R60 ;  /* 0x0000003c003c7308 */ /* 0x000e620000000800 */
[C---:B--2---:R-:W-:Y:S01]  /*3140*/  FADD.FTZ R7, R23.reuse, R10 ;  /* 0x0000000a17077221 */ /* 0x044fe20000010000 */
[----:B------:R-:W-:Y:S01]  /*3150*/  F2FP.BF16.F32.PACK_AB R180, R23, R56 ;  /* 0x0000003817b4723e */ /* 0x000fe200000010ff */
[----:B0-----:R-:W-:-:S05]  /*3160*/  IMAD.MOV.U32 R130, RZ, RZ, R151 ;  /* 0x000000ffff827224 */ /* 0x001fca00078e0097 */
[----:B------:R-:W0:Y:S01]  /*3170*/  MUFU.EX2 R132, R132 ;  /* 0x0000008400847308 */ /* 0x000e220000000800 */
[C---:B---3--:R-:W-:Y:S01]  /*3180*/  FADD.FTZ R35, R179.reuse, R12 ;  /* 0x0000000cb3237221 */ /* 0x048fe20000010000 */
[----:B------:R-:W-:Y:S01]  /*3190*/  F2FP.BF16.F32.PACK_AB R179, R179, R128 ;  /* 0x00000080b3b3723e */ /* 0x000fe200000010ff */
[----:B------:R-:W-:-:S05]  /*31a0*/  IMAD.MOV.U32 R128, RZ, RZ, R151 ;  /* 0x000000ffff807224 */ /* 0x000fca00078e0097 */
[----:B------:R-:W2:Y:S01]  /*31b0*/  MUFU.EX2 R27, R34 ;  /* 0x00000022001b7308 */ /* 0x000ea20000000800 */
[----:B-1----:R-:W-:-:S07]  /*31c0*/  FADD.FTZ R10, R60, R7 ;  /* 0x000000073c0a7221 */ /* 0x002fce0000010000 */
[----:B------:R1:W3:Y:S01]  /*31d0*/  MUFU.EX2 R173, R134 ;  /* 0x0000008600ad7308 */ /* 0x0002e20000000800 */
[----:B0-----:R-:W-:-:S07]  /*31e0*/  FADD.FTZ R12, R132, R35 ;  /* 0x00000023840c7221 */ /* 0x001fce0000010000 */
[----:B------:R-:W0:Y:S01]  /*31f0*/  MUFU.EX2 R64, R64 ;  /* 0x0000004000407308 */ /* 0x000e220000000800 */
[C---:B--2---:R-:W-:Y:S01]  /*3200*/  FADD.FTZ R7, R27.reuse, R10 ;  /* 0x0000000a1b077221 */ /* 0x044fe20000010000 */
[----:B------:R-:W-:Y:S01]  /*3210*/  F2FP.BF16.F32.PACK_AB R182, R27, R60 ;  /* 0x0000003c1bb6723e */ /* 0x000fe200000010ff */
[----:B-1----:R-:W-:-:S05]  /*3220*/  IMAD.MOV.U32 R134, RZ, RZ, R151 ;  /* 0x000000ffff867224 */ /* 0x002fca00078e0097 */
        /* <DEDUP_REMOVED lines=30> */
[----:B------:R-:W0:Y:S01]  /*3410*/  MUFU.EX2 R78, R78 ;  /* 0x0000004e004e7308 */ /* 0x000e220000000800 */
[----:B-1----:R-:W-:-:S04]  /*3420*/  FADD.FTZ R12, R144, R39 ;  /* 0x00000027900c7221 */ /* 0x002fc80000010000 */
[C---:B------:R-:W-:Y:S01]  /*3430*/  FADD.FTZ R7, R171.reuse, R12 ;  /* 0x0000000cab077221 */ /* 0x040fe20000010000 */
[----:B------:R-:W-:Y:S01]  /*3440*/  F2FP.BF16.F32.PACK_AB R171, R171, R144 ;  /* 0x00000090abab723e */ /* 0x000fe200000010ff */
[----:B------:R-:W-:Y:S01]  /*3450*/  IMAD.MOV.U32 R144, RZ, RZ, R151 ;  /* 0x000000ffff907224 */ /* 0x000fe200078e0097 */
[----:B------:R-:W1:Y:S01]  /*3460*/  MUFU.EX2 R35, R82 ;  /* 0x0000005200237308 */ /* 0x000e620000000800 */
[C---:B--2---:R-:W-:Y:S01]  /*3470*/  FADD.FTZ R39, R33.reuse, R10 ;  /* 0x0000000a21277221 */ /* 0x044fe20000010000 */
[----:B------:R-:W-:-:S06]  /*3480*/  F2FP.BF16.F32.PACK_AB R172, R33, R72 ;  /* 0x0000004821ac723e */ /* 0x000fcc00000010ff */
[----:B------:R-:W2:Y:S01]  /*3490*/  MUFU.EX2 R80, R80 ;  /* 0x0000005000507308 */ /* 0x000ea20000000800 */
[----:B0-----:R-:W-:-:S07]  /*34a0*/  FADD.FTZ R10, R78, R39 ;  /* 0x000000274e0a7221 */ /* 0x001fce0000010000 */
[----:B------:R-:W0:Y:S01]  /*34b0*/  MUFU.EX2 R37, R86 ;  /* 0x0000005600257308 */ /* 0x000e220000000800 */
[C---:B-1----:R-:W-:Y:S01]  /*34c0*/  FADD.FTZ R9, R35.reuse, R10 ;  /* 0x0000000a23097221 */ /* 0x042fe20000010000 */
[----:B------:R-:W-:-:S06]  /*34d0*/  F2FP.BF16.F32.PACK_AB R174, R35, R78 ;  /* 0x0000004e23ae723e */ /* 0x000fcc00000010ff */
[----:B------:R-:W1:Y:S01]  /*34e0*/  MUFU.EX2 R84, R84 ;  /* 0x0000005400547308 */ /* 0x000e620000000800 */
[----:B--2---:R-:W-:-:S07]  /*34f0*/  FADD.FTZ R10, R80, R9 ;  /* 0x00000009500a7221 */ /* 0x004fce0000010000 */
[----:B------:R2:W3:Y:S01]  /*3500*/  MUFU.EX2 R11, R88 ;  /* 0x00000058000b7308 */ /* 0x0004e20000000800 */
[C---:B0-----:R-:W-:Y:S01]  /*3510*/  FADD.FTZ R9, R37.reuse, R10 ;  /* 0x0000000a25097221 */ /* 0x041fe20000010000 */
[----:B------:R-:W-:-:S03]  /*3520*/  F2FP.BF16.F32.PACK_AB R168, R37, R80 ;  /* 0x0000005025a8723e */ /* 0x000fc600000010ff */
[----:B-1----:R-:W-:Y:S01]  /*3530*/  FADD.FTZ R10, R84, R9 ;  /* 0x00000009540a7221 */ /* 0x002fe20000010000 */
[----:B--2---:R-:W-:-:S03]  /*3540*/  IMAD.MOV.U32 R88, RZ, RZ, R151 ;  /* 0x000000ffff587224 */ /* 0x004fc600078e0097 */
[C---:B---3--:R-:W-:Y:S01]  /*3550*/  FADD.FTZ R9, R11.reuse, R10 ;  /* 0x0000000a0b097221 */ /* 0x048fe20000010000 */
[----:B------:R-:W-:Y:S01]  /*3560*/  F2FP.BF16.F32.PACK_AB R170, R11, R84 ;  /* 0x000000540baa723e */ /* 0x000fe200000010ff */
[----:B------:R-:W-:Y:S06]  /*3570*/  @!P1 BRA `(.L_x_18) ;  /* 0x0000002000a49947 */ /* 0x000fec0003800000 */
[----:B------:R-:W-:Y:S01]  /*3580*/  MOV R13, R6 ;  /* 0x00000006000d7202 */ /* 0x000fe20000000f00 */
[----:B------:R-:W-:Y:S01]  /*3590*/  IMAD.MOV.U32 R11, RZ, RZ, R8 ;  /* 0x000000ffff0b7224 */ /* 0x000fe200078e0008 */
        /* <DEDUP_REMOVED lines=31> */
[----:B------:R-:W-:Y:S01]  /*3790*/  CS2R R88, SRZ ;  /* 0x0000000000587805 */ /* 0x000fe2000001ff00 */
[----:B------:R-:W-:Y:S01]  /*37a0*/  UMOV UR6, URZ ;  /* 0x0000003f00067c82 */ /* 0x000fe20008000000 */
[----:B------:R-:W-:-:S05]  /*37b0*/  UMOV UR5, URZ ;  /* 0x0000003f00057c82 */ /* 0x000fca0008000000 */
.L_x_29:
[----:B------:R-:W-:Y:S01]  /*37c0*/  ISETP.NE.AND P2, PT, RZ, UR41, PT ;  /* 0x00000029ff007c0c */ /* 0x000fe2000bf45270 */
[----:B------:R-:W-:-:S04]  /*37d0*/  UISETP.NE.AND UP0, UPT, UR5, 0x1, UPT ;  /* 0x000000010500788c */ /* 0x000fc8000bf05270 */
[----:B------:R-:W-:-:S04]  /*37e0*/  USEL UR4, URZ, 0x1, UP0 ;  /* 0x000000013f047887 */ /* 0x000fc80008000000 */
[----:B------:R-:W-:-:S04]  /*37f0*/  ULOP3.LUT UR4, UR6, UR4, URZ, 0x3c, !UPT ;  /* 0x0000000406047292 */ /* 0x000fc8000f8e3c3f */
[----:B------:R-:W-:Y:S08]  /*3800*/  @P2 BRA `(.L_x_19) ;  /* 0x0000000000382947 */ /* 0x000ff00003800000 */
[----:B------:R-:W-:Y:S05]  /*3810*/  @!P0 BRA `(.L_x_20) ;  /* 0x0000000000048947 */ /* 0x000fea0003800000 */
[----:B------:R-:W-:Y:S01]  /*3820*/  BPT.TRAP 0x1 ;  /* 0x000000040000795c */ /* 0x000fe20000300000 */
.L_x_20:
[----:B------:R-:W-:Y:S01]  /*3830*/  UIADD3 UR10, UR5, 0x1, URZ ;  /* 0x00000001050a7890 */ /* 0x000fe2000fffe03f */
[----:B------:R-:W-:-:S03]  /*3840*/  IMAD.U32 R0, RZ, RZ, UR4 ;  /* 0x00000004ff007e24 */ /* 0x000fc6000f8e00ff */
[----:B------:R-:W-:Y:S02]  /*3850*/  UISETP.NE.AND UP0, UPT, UR10, 0x2, UPT ;  /* 0x000000020a00788c */ /* 0x000fe4000bf05270 */
[----:B------:R-:W-:Y:S02]  /*3860*/  SHF.L.U32 R0, R0, 0x1f, RZ ;  /* 0x0000001f00007819 */ /* 0x000fe400000006ff */
[----:B------:R-:W-:-:S04]  /*3870*/  USEL UR10, UR10, URZ, UP0 ;  /* 0x0000003f0a0a7287 */ /* 0x000fc80008000000 */
[----:B------:R-:W-:-:S09]  /*3880*/  ULEA UR10, UR10, UR36, 0x3 ;  /* 0x000000240a0a7291 */ /* 0x000fd2000f8e183f */
[----:B------:R0:W1:Y:S01]  /*3890*/  SYNCS.PHASECHK.TRANS64.TRYWAIT P1, [UR10+0x28830], R0 ;  /* 0x02883000ff0075a7 */ /* 0x000062000802014a */
[----:B------:R-:W-:Y:S05]  /*38a0*/  @!P0 BRA `(.L_x_21) ;  /* 0x0000000000048947 */ /* 0x000fea0003800000 */
[----:B------:R-:W-:Y:S01]  /*38b0*/  BPT.TRAP 0x1 ;  /* 0x000000040000795c */ /* 0x000fe20000300000 */
.L_x_21:
[----:B-1----:R-:W-:Y:S05]  /*38c0*/  @P1 BRA `(.L_x_19) ;  /* 0x0000000000081947 */ /* 0x002fea0003800000 */
[----:B------:R-:W1:Y:S02]  /*38d0*/  SYNCS.PHASECHK.TRANS64.TRYWAIT P1, [UR10+0x28830], R0 ;  /* 0x02883000ff0075a7 */ /* 0x000e64000802014a */
[----:B-1----:R-:W-:Y:S05]  /*38e0*/  @!P1 BRA `(.L_x_22) ;  /* 0x0000007c00909947 */ /* 0x002fea0003800000 */
.L_x_19:
[----:B01----:R-:W-:Y:S01]  /*38f0*/  VIADD R0, R2, 0x8 ;  /* 0x0000000802007836 */ /* 0x003fe20000000000 */
[----:B------:R-:W-:Y:S01]  /*3900*/  UIADD3 UR10, UR5, 0x1, URZ ;  /* 0x00000001050a7890 */ /* 0x000fe2000fffe03f */
[----:B------:R-:W-:Y:S01]  /*3910*/  R2UR UR44, R4 ;  /* 0x00000000042c72ca */ /* 0x000fe200000e0000 */
[----:B------:R-:W-:Y:S01]  /*3920*/  UMOV UR47, 0x40000040 ;  /* 0x40000040002f7882 */ /* 0x000fe20000000000 */
[----:B------:R-:W-:Y:S01]  /*3930*/  R2UR UR45, R5 ;  /* 0x00000000052d72ca */ /* 0x000fe200000e0000 */
[----:B------:R0:W-:Y:S01]  /*3940*/  BAR.SYNC.DEFER_BLOCKING R0, 0x100 ;  /* 0x000400000000751d */ /* 0x0001e20000010000 */
[----:B------:R-:W-:-:S04]  /*3950*/  UISETP.NE.AND UP0, UPT, UR10, 0x2, UPT ;  /* 0x000000020a00788c */ /* 0x000fc8000bf05270 */
[----:B------:R-:W-:Y:S01]  /*3960*/  USEL UR43, UR10, URZ, UP0 ;  /* 0x0000003f0a2b7287 */ /* 0x000fe20008000000 */
[----:B------:R-:W-:Y:S01]  /*3970*/  UMOV UR11, 0x40000040 ;  /* 0x40000040000b7882 */ /* 0x000fe20000000000 */
[----:B------:R-:W-:Y:S02]  /*3980*/  UMOV UR15, 0x40000040 ;  /* 0x40000040000f7882 */ /* 0x000fe40000000000 */
[----:B------:R-:W-:Y:S01]  /*3990*/  ULEA UR46, UR43, UR48, 0xb ;  /* 0x000000302b2e7291 */ /* 0x000fe2000f8e583f */
[----:B------:R-:W-:Y:S01]  /*39a0*/  UMOV UR19, 0x40000040 ;  /* 0x4000004000137882 */ /* 0x000fe20000000000 */
[----:B------:R-:W-:Y:S02]  /*39b0*/  UMOV UR23, 0x40000040 ;  /* 0x4000004000177882 */ /* 0x000fe40000000000 */
[----:B------:R-:W-:Y:S01]  /*39c0*/  UIADD3 UR10, UR46, 0x2, URZ ;  /* 0x000000022e0a7890 */ /* 0x000fe2000fffe03f */
[----:B0-----:R-:W-:Y:S01]  /*39d0*/  MOV R0, UR43 ;  /* 0x0000002b00007c02 */ /* 0x001fe20008000f00 */
[----:B------:R-:W-:-:S02]  /*39e0*/  UIADD3 UR14, UR46, 0x4, URZ ;  /* 0x000000042e0e7890 */ /* 0x000fc4000fffe03f */
[----:B------:R-:W-:Y:S02]  /*39f0*/  UIADD3 UR18, UR46, 0x6, URZ ;  /* 0x000000062e127890 */ /* 0x000fe4000fffe03f */
[----:B------:R-:W-:Y:S02]  /*3a00*/  UIADD3 UR22, UR46, 0x400, URZ ;  /* 0x000004002e167890 */ /* 0x000fe4000fffe03f */
[----:B------:R-:W-:Y:S01]  /*3a10*/  UIADD3 UR26, UR46, 0x402, URZ ;  /* 0x000004022e1a7890 */ /* 0x000fe2000fffe03f */
[----:B------:R-:W-:Y:S01]  /*3a20*/  UMOV UR27, 0x40000040 ;  /* 0x40000040001b7882 */ /* 0x000fe20000000000 */
[----:B------:R-:W-:Y:S01]  /*3a30*/  WARPGROUP.ARRIVE ;  /* 0x00000000000079c5 */ /* 0x000fe20000000000 */
[----:B------:R-:W-:Y:S01]  /*3a40*/  UIADD3 UR30, UR46, 0x404, URZ ;  /* 0x000004042e1e7890 */ /* 0x000fe2000fffe03f */
[----:B------:R-:W-:Y:S01]  /*3a50*/  UMOV UR31, 0x40000040 ;  /* 0x40000040001f7882 */ /* 0x000fe20000000000 */
[----:B------:R-:W-:-:S03]  /*3a60*/  UIADD3 UR34, UR46, 0x406, URZ ;  /* 0x000004062e227890 */ /* 0x000fc6000fffe03f */
[----:B------:R-:W-:Y:S01]  /*3a70*/  HGMMA.64x128x16.F32.BF16 R24, gdesc[UR44], RZ, !UPT, gsb0 ;  /* 0x01e000002c1879f0 */ /* 0x000fe2000c0018ff */
[----:B------:R-:W-:Y:S02]  /*3a80*/  UMOV UR35, 0x40000040 ;  /* 0x4000004000237882 */ /* 0x000fe40000000000 */
        /* <DEDUP_REMOVED lines=22> */
[----:B------:R-:W-:Y:S05]  /*3bf0*/  @P2 BRA `(.L_x_23) ;  /* 0x00000000002c2947 */ /* 0x000fea0003800000 */
[----:B------:R-:W-:Y:S05]  /*3c00*/  @!P0 BRA `(.L_x_24) ;  /* 0x0000000000048947 */ /* 0x000fea0003800000 */
[----:B------:R-:W-:Y:S01]  /*3c10*/  BPT.TRAP 0x1 ;  /* 0x000000040000795c */ /* 0x000fe20000300000 */
.L_x_24:
[----:B------:R-:W-:Y:S01]  /*3c20*/  ULEA UR10, UR5, UR36, 0x3 ;  /* 0x00000024050a7291 */ /* 0x000fe2000f8e183f */
[----:B------:R-:W-:-:S05]  /*3c30*/  IMAD.U32 R3, RZ, RZ, UR6 ;  /* 0x00000006ff037e24 */ /* 0x000fca000f8e00ff */
[----:B------:R-:W-:-:S04]  /*3c40*/  SHF.L.U32 R3, R3, 0x1f, RZ ;  /* 0x0000001f03037819 */ /* 0x000fc800000006ff */
[----:B------:R0:W1:Y:S01]  /*3c50*/  SYNCS.PHASECHK.TRANS64.TRYWAIT P1, [UR10+0x28850], R3 ;  /* 0x02885003ff0075a7 */ /* 0x000062000802014a */
[----:B------:R-:W-:Y:S05]  /*3c60*/  @!P0 BRA `(.L_x_25) ;  /* 0x0000000000048947 */ /* 0x000fea0003800000 */
[----:B------:R-:W-:Y:S01]  /*3c70*/  BPT.TRAP 0x1 ;  /* 0x000000040000795c */ /* 0x000fe20000300000 */
.L_x_25:
[----:B-1----:R-:W-:Y:S05]  /*3c80*/  @P1 BRA `(.L_x_23) ;  /* 0x0000000000081947 */ /* 0x002fea0003800000 */
[----:B------:R-:W1:Y:S02]  /*3c90*/  SYNCS.PHASECHK.TRANS64.TRYWAIT P1, [UR10+0x28850], R3 ;  /* 0x02885003ff0075a7 */ /* 0x000e64000802014a */
[----:B-1----:R-:W-:Y:S05]  /*3ca0*/  @!P1 BRA `(.L_x_26) ;  /* 0x0000007800b89947 */ /* 0x002fea0003800000 */
.L_x_23:
[----:B------:R-:W-:Y:S01]  /*3cb0*/  UIADD3 UR6, UR36, 0x400, URZ ;  /* 0x0000040024067890 */ /* 0x000fe2000fffe03f */
[----:B------:R-:W-:Y:S01]  /*3cc0*/  WARPGROUP.ARRIVE ;  /* 0x00000000000079c5 */ /* 0x000fe20000000000 */
[----:B------:R-:W-:Y:S01]  /*3cd0*/  UMOV UR11, 0x40000040 ;  /* 0x40000040000b7882 */ /* 0x000fe20000000000 */
[----:B01----:R-:W-:Y:S01]  /*3ce0*/  IADD3 R3, -R2, 0xb, RZ ;  /* 0x0000000b02037810 */ /* 0x003fe20007ffe1ff */
[----:B------:R-:W-:-:S04]  /*3cf0*/  USHF.R.U32.HI UR6, URZ, 0x4, UR6 ;  /* 0x000000043f067899 */ /* 0x000fc80008011606 */
[----:B------:R-:W-:-:S04]  /*3d00*/  ULOP3.LUT UR6, UR6, 0x3fff, URZ, 0xc0, !UPT ;  /* 0x00003fff06067892 */ /* 0x000fc8000f8ec03f */
[----:B------:R-:W-:-:S04]  /*3d10*/  ULOP3.LUT UR6, UR6, 0x4000000, URZ, 0xfc, !UPT ;  /* 0x0400000006067892 */ /* 0x000fc8000f8efc3f */
[----:B------:R-:W-:-:S07]  /*3d20*/  ULEA UR6, UR5, UR6, 0xb ;  /* 0x0000000605067291 */ /* 0x000fce000f8e583f */
[----:B------:R-:W-:Y:S02]  /*3d30*/  UMOV UR10, UR6 ;  /* 0x00000006000a7c82 */ /* 0x000fe40008000000 */
[----:B------:R-:W-:Y:S01]  /*3d40*/  HGMMA.64x128x16.F32.BF16 R88, R152, gdesc[UR8].tnspB, R88, gsb0 ;  /* 0x41e0000898587df0 */ /* 0x000fe20008001858 */
[----:B------:R-:W-:Y:S01]  /*3d50*/  UIADD3 UR10, UR6, 0x80, URZ ;  /* 0x00000080060a7890 */ /* 0x000fe2000fffe03f */
[----:B------:R-:W-:Y:S01]  /*3d60*/  UMOV UR11, 0x40000040 ;  /* 0x40000040000b7882 */ /* 0x000fe20000000000 */
[----:B------:R-:W-:Y:S02]  /*3d70*/  WARPGROUP.DEPBAR.LE gsb0, 0x0 ;  /* 0x00008000000079c5 */ /* 0x000fe40000010000 */
[----:B------:R-:W-:-:S07]  /*3d80*/  WARPGROUP.ARRIVE ;  /* 0x00000000000079c5 */ /* 0x000fce0000000000 */
        /* <DEDUP_REMOVED lines=23> */
[----:B------:R-:W-:Y:S01]  /*3f00*/  UIADD3 UR6, UR6, 0x380, URZ ;  /* 0x0000038006067890 */ /* 0x000fe2000fffe03f */
[----:B------:R-:W-:Y:S02]  /*3f10*/  WARPGROUP.DEPBAR.LE gsb0, 0x0 ;  /* 0x00008000000079c5 */ /* 0x000fe40000010000 */
[----:B------:R-:W-:-:S06]  /*3f20*/  WARPGROUP.ARRIVE ;  /* 0x00000000000079c5 */ /* 0x000fcc0000000000 */
[----:B------:R-:W-:Y:S01]  /*3f30*/  HGMMA.64x128x16.F32.BF16 R88, R172, gdesc[UR8].tnspB, R88, gsb0 ;  /* 0x41e00008ac587df0 */ /* 0x000fe20008001858 */
[----:B------:R-:W-:Y:S01]  /*3f40*/  UMOV UR10, UR6 ;  /* 0x00000006000a7c82 */ /* 0x000fe20008000000 */
[----:B------:R-:W-:Y:S01]  /*3f50*/  UMOV UR11, 0x40000040 ;  /* 0x40000040000b7882 */ /* 0x000fe20000000000 */
[----:B------:R-:W-:Y:S02]  /*3f60*/  WARPGROUP.DEPBAR.LE gsb0, 0x0 ;  /* 0x00008000000079c5 */ /* 0x000fe40000010000 */
[----:B------:R-:W-:-:S07]  /*3f70*/  WARPGROUP.ARRIVE ;  /* 0x00000000000079c5 */ /* 0x000fce0000000000 */
[----:B------:R-:W-:Y:S03]  /*3f80*/  HGMMA.64x128x16.F32.BF16 R88, R168, gdesc[UR8].tnspB, R88, gsb0 ;  /* 0x41e00008a8587df0 */ /* 0x000fe60008001858 */
[----:B------:R-:W-:Y:S02]  /*3f90*/  WARPGROUP.DEPBAR.LE gsb0, 0x0 ;  /* 0x00008000000079c5 */ /* 0x000fe40000010000 */
[----:B------:R0:W-:Y:S06]  /*3fa0*/  BAR.ARV R3, 0x100 ;  /* 0x000400030000751d */ /* 0x0001ec0000002000 */
[----:B------:R-:W-:Y:S05]  /*3fb0*/  @!P0 BRA `(.L_x_27) ;  /* 0x0000000000048947 */ /* 0x000fea0003800000 */
[----:B------:R-:W-:Y:S01]  /*3fc0*/  BPT.TRAP 0x1 ;  /* 0x000000040000795c */ /* 0x000fe20000300000 */
.L_x_27:
[----:B------:R-:W-:Y:S02]  /*3fd0*/  FMNMX.FTZ R8, R26, R13, !PT ;  /* 0x0000000d1a087209 */ /* 0x000fe40007810000 */
[----:B------:R-:W-:Y:S02]  /*3fe0*/  FMNMX.FTZ R6, R24, R11, !PT ;  /* 0x0000000b18067209 */ /* 0x000fe40007810000 */
[----:B------:R-:W-:Y:S02]  /*3ff0*/  FMNMX.FTZ R15, R27, R8, !PT ;  /* 0x000000081b0f7209 */ /* 0x000fe40007810000 */
[----:B0-----:R-:W-:Y:S02]  /*4000*/  FMNMX.FTZ R3, R25, R6, !PT ;  /* 0x0000000619037209 */ /* 0x001fe40007810000 */
[----:B------:R-:W-:Y:S02]  /*4010*/  FMNMX.FTZ R8, R30, R15, !PT ;  /* 0x0000000f1e087209 */ /* 0x000fe40007810000 */
[----:B------:R-:W-:-:S02]  /*4020*/  FMNMX.FTZ R6, R28, R3, !PT ;  /* 0x000000031c067209 */ /* 0x000fc40007810000 */
[----:B------:R-:W-:Y:S02]  /*4030*/  FMNMX.FTZ R15, R31, R8, !PT ;  /* 0x000000081f0f7209 */ /* 0x000fe40007810000 */
[----:B------:R-:W-:Y:S02]  /*4040*/  FMNMX.FTZ R3, R29, R6, !PT ;  /* 0x000000061d037209 */ /* 0x000fe40007810000 */
[----:B------:R-:W-:Y:S02]  /*4050*/  FMNMX.FTZ R8, R34, R15, !PT ;  /* 0x0000000f22087209 */ /* 0x000fe40007810000 */
[----:B------:R-:W-:Y:S02]  /*4060*/  FMNMX.FTZ R6, R32, R3, !PT ;  /* 0x0000000320067209 */ /* 0x000fe40007810000 */
        /* <DEDUP_REMOVED lines=54> */
[----:B------:R-:W-:Y:S01]  /*43d0*/  R2UR UR6, R0 ;  /* 0x00000000000672ca */ /* 0x000fe200000e0000 */
[----:B------:R-:W0:Y:S04]  /*43e0*/  SHFL.BFLY PT, R15, R12, 0x2, 0x1f ;  /* 0x0c401f000c0f7f89 */ /* 0x000e2800000e0000 */
[----:B------:R-:W1:Y:S08]  /*43f0*/  SHFL.BFLY PT, R3, R10, 0x2, 0x1f ;  /* 0x0c401f000a037f89 */ /* 0x000e7000000e0000 */
[----:B------:R-:W-:-:S04]  /*4400*/  ULEA UR6, UR6, UR36, 0x3 ;  /* 0x0000002406067291 */ /* 0x000fc8000f8e183f */
[----:B------:R-:W-:-:S04]  /*4410*/  UIADD3 UR6, UR6, 0x28840, URZ ;  /* 0x0002884006067890 */ /* 0x000fc8000fffe03f */
[----:B------:R-:W-:Y:S01]  /*4420*/  UPRMT UR6, UR7, 0x654, UR6 ;  /* 0x0000065407067896 */ /* 0x000fe20008000006 */
[----:B0-----:R-:W-:Y:S02]  /*4430*/  FMNMX.FTZ R17, R12, R15, !PT ;  /* 0x0000000f0c117209 */ /* 0x001fe40007810000 */
[----:B-1----:R-:W-:-:S03]  /*4440*/  FMNMX.FTZ R14, R10, R3, !PT ;  /* 0x000000030a0e7209 */ /* 0x002fc60007810000 */
[----:B------:R-:W0:Y:S01]  /*4450*/  SHFL.BFLY PT, R6, R17, 0x1, 0x1f ;  /* 0x0c201f0011067f89 */ /* 0x000e2200000e0000 */
[----:B------:R-:W1:Y:S03]  /*4460*/  LDC R3, c[0x0][0x988] ;  /* 0x00026200ff037b82 */ /* 0x000e660000000800 */
[----:B------:R-:W2:Y:S01]  /*4470*/  SHFL.BFLY PT, R15, R14, 0x1, 0x1f ;  /* 0x0c201f000e0f7f89 */ /* 0x000ea200000e0000 */
[----:B------:R-:W-:Y:S01]  /*4480*/  SYNCS.ARRIVE.TRANS64.RED.A1T0 RZ, [UR6], RZ ;  /* 0x000000ffffff79a7 */ /* 0x000fe20008100406 */
[----:B0-----:R-:W-:Y:S02]  /*4490*/  FMNMX.FTZ R6, R17, R6, !PT ;  /* 0x0000000611067209 */ /* 0x001fe40007810000 */
[----:B--2---:R-:W-:-:S03]  /*44a0*/  FMNMX.FTZ R8, R14, R15, !PT ;  /* 0x0000000f0e087209 */ /* 0x004fc60007810000 */
[C---:B------:R-:W-:Y:S01]  /*44b0*/  FADD.FTZ R20, -R6.reuse, R13 ;  /* 0x0000000d06147221 */ /* 0x040fe20000010100 */
[----:B-1----:R-:W-:-:S03]  /*44c0*/  FMUL.FTZ R14, R6, R3 ;  /* 0x00000003060e7220 */ /* 0x002fc60000410000 */
[-C--:B------:R-:W-:Y:S01]  /*44d0*/  FMUL.FTZ R12, R20, R3.reuse ;  /* 0x00000003140c7220 */ /* 0x080fe20000410000 */
[C---:B------:R-:W-:Y:S01]  /*44e0*/  FADD.FTZ R18, -R8.reuse, R11 ;  /* 0x0000000b08127221 */ /* 0x040fe20000010100 */
[-C--:B------:R-:W-:Y:S01]  /*44f0*/  FMUL.FTZ R20, R8, R3.reuse ;  /* 0x0000000308147220 */ /* 0x080fe20000410000 */
[-CC-:B------:R-:W-:Y:S01]  /*4500*/  FFMA.FTZ R153, R26, R3.reuse, -R14.reuse ;  /* 0x000000031a997223 */ /* 0x180fe2000001080e */
[-C--:B------:R-:W-:Y:S01]  /*4510*/  FFMA.FTZ R155, R30, R3.reuse, -R14 ;  /* 0x000000031e9b7223 */ /* 0x080fe2000001080e */
[-C--:B------:R-:W-:Y:S01]  /*4520*/  FMUL.FTZ R18, R18, R3.reuse ;  /* 0x0000000312127220 */ /* 0x080fe20000410000 */
[-CC-:B------:R-:W-:Y:S01]  /*4530*/  FFMA.FTZ R11, R24, R3.reuse, -R20.reuse ;  /* 0x00000003180b7223 */ /* 0x180fe20000010814 */
[-CC-:B------:R-:W-:Y:S01]  /*4540*/  FFMA.FTZ R152, R25, R3.reuse, -R20.reuse ;  /* 0x0000000319987223 */ /* 0x180fe20000010814 */
        /* <DEDUP_REMOVED lines=15> */
[-C--:B------:R-:W-:Y:S01]  /*4640*/  FFMA.FTZ R164, R48, R3.reuse, -R20 ;  /* 0x0000000330a47223 */ /* 0x080fe20000010814 */
[----:B------:R-:W1:Y:S01]  /*4650*/  MUFU.EX2 R11, R11 ;  /* 0x0000000b000b7308 */ /* 0x000e620000000800 */
[-C--:B0-----:R-:W-:Y:S01]  /*4660*/  FFMA.FTZ R18, R27, R3.reuse, -R14 ;  /* 0x000000031b127223 */ /* 0x081fe2000001080e */
[-CC-:B------:R-:W-:Y:S01]  /*4670*/  FFMA.FTZ R166, R52, R3.reuse, -R20.reuse ;  /* 0x0000000334a67223 */ /* 0x180fe20000010814 */
[-CC-:B------:R-:W-:Y:S01]  /*4680*/  FFMA.FTZ R180, R56, R3.reuse, -R20.reuse ;  /* 0x0000000338b47223 */ /* 0x180fe20000010814 */
[-CC-:B------:R-:W-:Y:S01]  /*4690*/  FFMA.FTZ R182, R60, R3.reuse, -R20.reuse ;  /* 0x000000033cb67223 */ /* 0x180fe20000010814 */
[-CC-:B------:R-:W-:Y:S01]  /*46a0*/  FFMA.FTZ R33, R61, R3.reuse, -R20.reuse ;  /* 0x000000033d217223 */ /* 0x180fe20000010814 */
[-CC-:B------:R-:W-:Y:S01]  /*46b0*/  FFMA.FTZ R176, R64, R3.reuse, -R20.reuse ;  /* 0x0000000340b07223 */ /* 0x180fe20000010814 */
[-CC-:B------:R-:W-:Y:S01]  /*46c0*/  FFMA.FTZ R37, R65, R3.reuse, -R20.reuse ;  /* 0x0000000341257223 */ /* 0x180fe20000010814 */
[----:B------:R-:W0:Y:S01]  /*46d0*/  MUFU.EX2 R153, R153 ;  /* 0x0000009900997308 */ /* 0x000e220000000800 */
[-CC-:B------:R-:W-:Y:S01]  /*46e0*/  FFMA.FTZ R178, R68, R3.reuse, -R20.reuse ;  /* 0x0000000344b27223 */ /* 0x180fe20000010814 */
[-CC-:B------:R-:W-:Y:S01]  /*46f0*/  FFMA.FTZ R41, R69, R3.reuse, -R20.reuse ;  /* 0x0000000345297223 */ /* 0x180fe20000010814 */
[-CC-:B------:R-:W-:Y:S01]  /*4700*/  FFMA.FTZ R172, R72, R3.reuse, -R20.reuse ;  /* 0x0000000348ac7223 */ /* 0x180fe20000010814 */
[-CC-:B------:R-:W-:Y:S01]  /*4710*/  FFMA.FTZ R45, R73, R3.reuse, -R20.reuse ;  /* 0x00000003492d7223 */ /* 0x180fe20000010814 */
[-CC-:B------:R-:W-:Y:S01]  /*4720*/  FFMA.FTZ R174, R76, R3.reuse, -R20.reuse ;  /* 0x000000034cae7223 */ /* 0x180fe20000010814 */
[-CC-:B------:R-:W-:Y:S01]  /*4730*/  FFMA.FTZ R49, R77, R3.reuse, -R20.reuse ;  /* 0x000000034d317223 */ /* 0x180fe20000010814 */
[-CC-:B------:R-:W-:Y:S01]  /*4740*/  FFMA.FTZ R168, R80, R3.reuse, -R20.reuse ;  /* 0x0000000350a87223 */ /* 0x180fe20000010814 */
[----:B------:R-:W2:Y:S01]  /*4750*/  MUFU.EX2 R152, R152 ;  /* 0x0000009800987308 */ /* 0x000ea20000000800 */
[-CC-:B------:R-:W-:Y:S01]  /*4760*/  FFMA.FTZ R53, R81, R3.reuse, -R20.reuse ;  /* 0x0000000351357223 */ /* 0x180fe20000010814 */
[-CC-:B------:R-:W-:Y:S01]  /*4770*/  FFMA.FTZ R170, R84, R3.reuse, -R20.reuse ;  /* 0x0000000354aa7223 */ /* 0x180fe20000010814 */
[-C--:B------:R-:W-:Y:S01]  /*4780*/  FFMA.FTZ R57, R85, R3.reuse, -R20 ;  /* 0x0000000355397223 */ /* 0x080fe20000010814 */
[-CC-:B------:R-:W-:Y:S01]  /*4790*/  FFMA.FTZ R20, R31, R3.reuse, -R14.reuse ;  /* 0x000000031f147223 */ /* 0x180fe2000001080e */
[-CC-:B------:R-:W-:Y:S01]  /*47a0*/  FFMA.FTZ R157, R34, R3.reuse, -R14.reuse ;  /* 0x00000003229d7223 */ /* 0x180fe2000001080e */
[--C-:B------:R-:W-:Y:S01]  /*47b0*/  FFMA.FTZ R22, R35, R3, -R14.reuse ;  /* 0x0000000323167223 */ /* 0x100fe2000001080e */
[----:B-1----:R-:W-:Y:S01]  /*47c0*/  FFMA.FTZ R9, R10, R9, R11 ;  /* 0x000000090a097223 */ /* 0x002fe2000001000b */
[----:B------:R-:W1:Y:S01]  /*47d0*/  MUFU.EX2 R18, R18 ;  /* 0x0000001200127308 */ /* 0x000e620000000800 */
[----:B0-----:R-:W-:Y:S01]  /*47e0*/  FFMA.FTZ R7, R12, R7, R153 ;  /* 0x000000070c077223 */ /* 0x001fe20000010099 */
[-CC-:B------:R-:W-:Y:S01]  /*47f0*/  FFMA.FTZ R159, R38, R3.reuse, -R14.reuse ;  /* 0x00000003269f7223 */ /* 0x180fe2000001080e */
[-CC-:B------:R-:W-:Y:S01]  /*4800*/  FFMA.FTZ R24, R39, R3.reuse, -R14.reuse ;  /* 0x0000000327187223 */ /* 0x180fe2000001080e */
[-CC-:B------:R-:W-:Y:S01]  /*4810*/  FFMA.FTZ R161, R42, R3.reuse, -R14.reuse ;  /* 0x000000032aa17223 */ /* 0x180fe2000001080e */
[-CC-:B------:R-:W-:Y:S01]  /*4820*/  FFMA.FTZ R26, R43, R3.reuse, -R14.reuse ;  /* 0x000000032b1a7223 */ /* 0x180fe2000001080e */
[-CC-:B------:R-:W-:Y:S01]  /*4830*/  FFMA.FTZ R163, R46, R3.reuse, -R14.reuse ;  /* 0x000000032ea37223 */ /* 0x180fe2000001080e */
[-CC-:B------:R-:W-:Y:S01]  /*4840*/  FFMA.FTZ R28, R47, R3.reuse, -R14.reuse ;  /* 0x000000032f1c7223 */ /* 0x180fe2000001080e */
[----:B------:R-:W0:Y:S01]  /*4850*/  MUFU.EX2 R154, R154 ;  /* 0x0000009a009a7308 */ /* 0x000e220000000800 */
[----:B--2---:R-:W-:Y:S01]  /*4860*/  FADD.FTZ R9, R152, R9 ;  /* 0x0000000998097221 */ /* 0x004fe20000010000 */
[-CC-:B------:R-:W-:Y:S01]  /*4870*/  FFMA.FTZ R165, R50, R3.reuse, -R14.reuse ;  /* 0x0000000332a57223 */ /* 0x180fe2000001080e */
[-CC-:B------:R-:W-:Y:S01]  /*4880*/  FFMA.FTZ R30, R51, R3.reuse, -R14.reuse ;  /* 0x00000003331e7223 */ /* 0x180fe2000001080e */
[-CC-:B------:R-:W-:Y:S01]  /*4890*/  FFMA.FTZ R167, R54, R3.reuse, -R14.reuse ;  /* 0x0000000336a77223 */ /* 0x180fe2000001080e */
[-CC-:B------:R-:W-:Y:S01]  /*48a0*/  FFMA.FTZ R32, R55, R3.reuse, -R14.reuse ;  /* 0x0000000337207223 */ /* 0x180fe2000001080e */
[-CC-:B------:R-:W-:Y:S01]  /*48b0*/  FFMA.FTZ R181, R58, R3.reuse, -R14.reuse ;  /* 0x000000033ab57223 */ /* 0x180fe2000001080e */
[-CC-:B------:R-:W-:Y:S01]  /*48c0*/  FFMA.FTZ R34, R59, R3.reuse, -R14.reuse ;  /* 0x000000033b227223 */ /* 0x180fe2000001080e */
[----:B------:R-:W2:Y:S01]  /*48d0*/  MUFU.EX2 R155, R155 ;  /* 0x0000009b009b7308 */ /* 0x000ea20000000800 */
[----:B-1----:R-:W-:Y:S01]  /*48e0*/  FADD.FTZ R38, R18, R7 ;  /* 0x0000000712267221 */ /* 0x002fe20000010000 */
[-CC-:B------:R-:W-:Y:S01]  /*48f0*/  FFMA.FTZ R183, R62, R3.reuse, -R14.reuse ;  /* 0x000000033eb77223 */ /* 0x180fe2000001080e */
[-CC-:B------:R-:W-:Y:S01]  /*4900*/  FFMA.FTZ R36, R63, R3.reuse, -R14.reuse ;  /* 0x000000033f247223 */ /* 0x180fe2000001080e */
[-CC-:B------:R-:W-:Y:S01]  /*4910*/  FFMA.FTZ R177, R66, R3.reuse, -R14.reuse ;  /* 0x0000000342b17223 */ /* 0x180fe2000001080e */
[-CC-:B------:R-:W-:Y:S01]  /*4920*/  FFMA.FTZ R70, R70, R3.reuse, -R14.reuse ;  /* 0x0000000346467223 */ /* 0x180fe2000001080e */
[-CC-:B------:R-:W-:Y:S01]  /*4930*/  FFMA.FTZ R71, R71, R3.reuse, -R14.reuse ;  /* 0x0000000347477223 */ /* 0x180fe2000001080e */
[-CC-:B------:R-:W-:Y:S01]  /*4940*/  FFMA.FTZ R74, R74, R3.reuse, -R14.reuse ;  /* 0x000000034a4a7223 */ /* 0x180fe2000001080e */
[----:B------:R-:W1:Y:S01]  /*4950*/  MUFU.EX2 R13, R13 ;  /* 0x0000000d000d7308 */ /* 0x000e620000000800 */
[----:B0-----:R-:W-:Y:S01]  /*4960*/  FADD.FTZ R40, R154, R9 ;  /* 0x000000099a287221 */ /* 0x001fe20000010000 */
[-CC-:B------:R-:W-:Y:S01]  /*4970*/  FFMA.FTZ R75, R75, R3.reuse, -R14.reuse ;  /* 0x000000034b4b7223 */ /* 0x180fe2000001080e */
[-CC-:B------:R-:W-:Y:S01]  /*4980*/  FFMA.FTZ R78, R78, R3.reuse, -R14.reuse ;  /* 0x000000034e4e7223 */ /* 0x180fe2000001080e */
[-CC-:B------:R-:W-:Y:S01]  /*4990*/  FFMA.FTZ R79, R79, R3.reuse, -R14.reuse ;  /* 0x000000034f4f7223 */ /* 0x180fe2000001080e */
[-CC-:B------:R-:W-:Y:S01]  /*49a0*/  FFMA.FTZ R82, R82, R3.reuse, -R14.reuse ;  /* 0x0000000352527223 */ /* 0x180fe2000001080e */
[-CC-:B------:R-:W-:Y:S01]  /*49b0*/  FFMA.FTZ R83, R83, R3.reuse, -R14.reuse ;  /* 0x0000000353537223 */ /* 0x180fe2000001080e */
[----:B------:R-:W-:Y:S01]  /*49c0*/  FFMA.FTZ R86, R86, R3, -R14 ;  /* 0x0000000356567223 */ /* 0x000fe2000001080e */
[----:B------:R-:W0:Y:S01]  /*49d0*/  MUFU.EX2 R20, R20 ;  /* 0x0000001400147308 */ /* 0x000e220000000800 */
[----:B--2---:R-:W-:-:S07]  /*49e0*/  FADD.FTZ R7, R155, R38 ;  /* 0x000000269b077221 */ /* 0x004fce0000010000 */
[----:B------:R-:W2:Y:S01]  /*49f0*/  MUFU.EX2 R156, R156 ;  /* 0x0000009c009c7308 */ /* 0x000ea20000000800 */
[----:B-1----:R-:W-:-:S07]  /*4a00*/  FADD.FTZ R9, R13, R40 ;  /* 0x000000280d097221 */ /* 0x002fce0000010000 */
[----:B------:R-:W1:Y:S01]  /*4a10*/  MUFU.EX2 R157, R157 ;  /* 0x0000009d009d7308 */ /* 0x000e620000000800 */
[----:B0-----:R-:W-:-:S07]  /*4a20*/  FADD.FTZ R38, R20, R7 ;  /* 0x0000000714267221 */ /* 0x001fce0000010000 */
[----:B------:R-:W0:Y:S01]  /*4a30*/  MUFU.EX2 R15, R15 ;  /* 0x0000000f000f7308 */ /* 0x000e220000000800 */
[----:B--2---:R-:W-:-:S07]  /*4a40*/  FADD.FTZ R40, R156, R9 ;  /* 0x000000099c287221 */ /* 0x004fce0000010000 */
[----:B------:R-:W2:Y:S01]  /*4a50*/  MUFU.EX2 R22, R22 ;  /* 0x0000001600167308 */ /* 0x000ea20000000800 */
[----:B-1----:R-:W-:Y:S01]  /*4a60*/  FADD.FTZ R7, R157, R38 ;  /* 0x000000269d077221 */ /* 0x002fe20000010000 */
[-CC-:B------:R-:W-:Y:S01]  /*4a70*/  FFMA.FTZ R38, R67, R3.reuse, -R14.reuse ;  /* 0x0000000343267223 */ /* 0x180fe2000001080e */
[----:B------:R-:W-:-:S05]  /*4a80*/  FFMA.FTZ R14, R87, R3, -R14 ;  /* 0x00000003570e7223 */ /* 0x000fca000001080e */
[----:B------:R-:W1:Y:S01]  /*4a90*/  MUFU.EX2 R158, R158 ;  /* 0x0000009e009e7308 */ /* 0x000e620000000800 */
[----:B0-----:R-:W-:-:S07]  /*4aa0*/  FADD.FTZ R9, R15, R40 ;  /* 0x000000280f097221 */ /* 0x001fce0000010000 */
        /* <DEDUP_REMOVED lines=101> */
[----:B0-----:R-:W-:Y:S01]  /*5100*/  FADD.FTZ R7, R86, R7 ;  /* 0x0000000756077221 */ /* 0x001fe20000010000 */
[----:B--2---:R-:W-:-:S03]  /*5110*/  FADD.FTZ R9, R57, R40 ;  /* 0x0000002839097221 */ /* 0x004fc60000010000 */
[----:B-1----:R-:W-:Y:S01]  /*5120*/  FADD.FTZ R7, R14, R7 ;  /* 0x000000070e077221 */ /* 0x002fe20000010000 */
[----:B------:R-:W-:Y:S06]  /*5130*/  @!P0 BRA `(.L_x_28) ;  /* 0x0000000000048947 */ /* 0x000fec0003800000 */
[----:B------:R-:W-:Y:S01]  /*5140*/  BPT.TRAP 0x1 ;  /* 0x000000040000795c */ /* 0x000fe20000300000 */
.L_x_28:
[----:B------:R-:W-:Y:S01]  /*5150*/  ULEA UR5, UR5, UR36, 0x3 ;  /* 0x0000002405057291 */ /* 0x000fe2000f8e183f */
[----:B------:R-:W-:Y:S01]  /*5160*/  ISETP.LT.AND P1, PT, R16, UR42, PT ;  /* 0x0000002a10007c0c */ /* 0x000fe2000bf21270 */
[----:B------:R-:W-:Y:S01]  /*5170*/  UIADD3 UR10, UR42, -0x1, URZ ;  /* 0xffffffff2a0a7890 */ /* 0x000fe2000fffe03f */
[----:B------:R-:W-:Y:S01]  /*5180*/  F2FP.BF16.F32.PACK_AB R152, R152, R11 ;  /* 0x0000000b9898723e */ /* 0x000fe200000010ff */
[----:B------:R-:W-:Y:S01]  /*5190*/  UIADD3 UR5, UR5, 0x28860, URZ ;  /* 0x0002886005057890 */ /* 0x000fe2000fffe03f */
[----:B------:R-:W-:Y:S01]  /*51a0*/  F2FP.BF16.F32.PACK_AB R154, R13, R154 ;  /* 0x0000009a0d9a723e */ /* 0x000fe200000010ff */
[----:B------:R-:W-:Y:S01]  /*51b0*/  UMOV UR6, UR4 ;  /* 0x0000000400067c82 */ /* 0x000fe20008000000 */
[----:B------:R-:W-:Y:S01]  /*51c0*/  F2FP.BF16.F32.PACK_AB R153, R18, R153 ;  /* 0x000000991299723e */ /* 0x000fe200000010ff */
[----:B------:R-:W-:Y:S01]  /*51d0*/  UPRMT UR5, UR7, 0x654, UR5 ;  /* 0x0000065407057896 */ /* 0x000fe20008000005 */
[----:B------:R-:W-:Y:S01]  /*51e0*/  F2FP.BF16.F32.PACK_AB R155, R20, R155 ;  /* 0x0000009b149b723e */ /* 0x000fe200000010ff */
[----:B------:R-:W-:Y:S01]  /*51f0*/  UMOV UR42, UR10 ;  /* 0x0000000a002a7c82 */ /* 0x000fe20008000000 */
[----:B------:R-:W-:Y:S01]  /*5200*/  F2FP.BF16.F32.PACK_AB R156, R15, R156 ;  /* 0x0000009c0f9c723e */ /* 0x000fe200000010ff */
[-C--:B------:R-:W-:Y:S01]  /*5210*/  FMUL.FTZ R88, R88, R10.reuse ;  /* 0x0000000a58587220 */ /* 0x080fe20000410000 */
[----:B------:R-:W-:Y:S01]  /*5220*/  F2FP.BF16.F32.PACK_AB R157, R22, R157 ;  /* 0x0000009d169d723e */ /* 0x000fe200000010ff */
[----:B------:R-:W-:Y:S01]  /*5230*/  FMUL.FTZ R89, R89, R10 ;  /* 0x0000000a59597220 */ /* 0x000fe20000410000 */
[----:B------:R-:W-:Y:S01]  /*5240*/  F2FP.BF16.F32.PACK_AB R158, R17, R158 ;  /* 0x0000009e119e723e */ /* 0x000fe200000010ff */
[-C--:B------:R-:W-:Y:S01]  /*5250*/  FMUL.FTZ R92, R92, R10.reuse ;  /* 0x0000000a5c5c7220 */ /* 0x080fe20000410000 */
[----:B------:R-:W-:Y:S01]  /*5260*/  SYNCS.ARRIVE.TRANS64.RED.A1T0 RZ, [UR5], RZ ;  /* 0x000000ffffff79a7 */ /* 0x000fe20008100405 */
[----:B------:R-:W-:Y:S01]  /*5270*/  R2UR UR5, R0 ;  /* 0x00000000000572ca */ /* 0x000fe200000e0000 */
[-C--:B------:R-:W-:Y:S01]  /*5280*/  FMUL.FTZ R93, R93, R10.reuse ;  /* 0x0000000a5d5d7220 */ /* 0x080fe20000410000 */
[----:B------:R-:W-:Y:S01]  /*5290*/  F2FP.BF16.F32.PACK_AB R159, R24, R159 ;  /* 0x0000009f189f723e */ /* 0x000fe200000010ff */
[----:B------:R-:W-:Y:S01]  /*52a0*/  FMUL.FTZ R96, R96, R10 ;  /* 0x0000000a60607220 */ /* 0x000fe20000410000 */
[----:B------:R-:W-:Y:S01]  /*52b0*/  F2FP.BF16.F32.PACK_AB R160, R19, R160 ;  /* 0x000000a013a0723e */ /* 0x000fe200000010ff */
        /* <DEDUP_REMOVED lines=46> */
[-C--:B------:R-:W-:Y:S01]  /*55a0*/  FMUL.FTZ R144, R144, R10.reuse ;  /* 0x0000000a90907220 */ /* 0x080fe20000410000 */
[-C--:B------:R-:W-:Y:S01]  /*55b0*/  FMUL.FTZ R145, R145, R10.reuse ;  /* 0x0000000a91917220 */ /* 0x080fe20000410000 */
[-C--:B------:R-:W-:Y:S01]  /*55c0*/  FMUL.FTZ R148, R148, R10.reuse ;  /* 0x0000000a94947220 */ /* 0x080fe20000410000 */
[----:B------:R-:W-:Y:S01]  /*55d0*/  FMUL.FTZ R149, R149, R10 ;  /* 0x0000000a95957220 */ /* 0x000fe20000410000 */
[-C--:B------:R-:W-:Y:S01]  /*55e0*/  FMUL.FTZ R90, R90, R12.reuse ;  /* 0x0000000c5a5a7220 */ /* 0x080fe20000410000 */
        /* <DEDUP_REMOVED lines=30> */
[----:B------:R-:W-:Y:S01]  /*57d0*/  FMUL.FTZ R151, R151, R12 ;  /* 0x0000000c97977220 */ /* 0x000fe20000410000 */
[----:B------:R-:W-:-:S02]  /*57e0*/  IMAD.MOV.U32 R13, RZ, RZ, R6 ;  /* 0x000000ffff0d7224 */ /* 0x000fc400078e0006 */
[----:B------:R-:W-:Y:S01]  /*57f0*/  IMAD.MOV.U32 R11, RZ, RZ, R8 ;  /* 0x000000ffff0b7224 */ /* 0x000fe200078e0008 */
[----:B------:R-:W-:Y:S06]  /*5800*/  @P1 BRA `(.L_x_29) ;  /* 0xffffffdc00ec1947 */ /* 0x000fec000383ffff */
.L_x_18:
[----:B------:R-:W-:Y:S06]  /*5810*/  BAR.ARV 0x8, 0x180 ;  /* 0x0206000000007b1d */ /* 0x000fec0000002000 */
[----:B------:R-:W-:Y:S05]  /*5820*/  @!P0 BRA `(.L_x_30) ;  /* 0x0000000000048947 */ /* 0x000fea0003800000 */
[----:B------:R-:W-:Y:S01]  /*5830*/  BPT.TRAP 0x1 ;  /* 0x000000040000795c */ /* 0x000fe20000300000 */
.L_x_30:
[----:B------:R-:W-:Y:S02]  /*5840*/  R2UR UR5, R0 ;  /* 0x00000000000572ca */ /* 0x000fe400000e0000 */
[----:B------:R-:W-:-:S04]  /*5850*/  MOV R2, UR4 ;  /* 0x0000000400027c02 */ /* 0x000fc80008000f00 */
[----:B------:R-:W-:-:S07]  /*5860*/  SHF.L.U32 R2, R2, 0x1f, RZ ;  /* 0x0000001f02027819 */ /* 0x000fce00000006ff */
[----:B------:R-:W-:-:S09]  /*5870*/  ULEA UR5, UR5, UR36, 0x3 ;  /* 0x0000002405057291 */ /* 0x000fd2000f8e183f */
[----:B------:R0:W1:Y:S01]  /*5880*/  SYNCS.PHASECHK.TRANS64.TRYWAIT P1, [UR5+0x28850], R2 ;  /* 0x02885002ff0075a7 */ /* 0x0000620008020145 */
[----:B------:R-:W-:Y:S05]  /*5890*/  @!P0 BRA `(.L_x_31) ;  /* 0x0000000000048947 */ /* 0x000fea0003800000 */
[----:B------:R-:W-:Y:S01]  /*58a0*/  BPT.TRAP 0x1 ;  /* 0x000000040000795c */ /* 0x000fe20000300000 */
.L_x_31:
[----:B-1----:R-:W-:Y:S05]  /*58b0*/  @P1 BRA `(.L_x_32) ;  /* 0x0000000000081947 */ /* 0x002fea0003800000 */
[----:B------:R-:W1:Y:S02]  /*58c0*/  SYNCS.PHASECHK.TRANS64.TRYWAIT P1, [UR5+0x28850], R2 ;  /* 0x02885002ff0075a7 */ /* 0x000e640008020145 */
[----:B-1----:R-:W-:Y:S05]  /*58d0*/  @!P1 BRA `(.L_x_33) ;  /* 0x0000005c00c49947 */ /* 0x002fea0003800000 */
.L_x_32:
[----:B------:R-:W-:Y:S01]  /*58e0*/  UIADD3 UR36, UR36, 0x400, URZ ;  /* 0x0000040024247890 */ /* 0x000fe2000fffe03f */
[----:B------:R-:W-:Y:S01]  /*58f0*/  R2UR UR6, R0 ;  /* 0x00000000000672ca */ /* 0x000fe200000e0000 */
[----:B------:R-:W-:Y:S01]  /*5900*/  WARPGROUP.ARRIVE ;  /* 0x00000000000079c5 */ /* 0x000fe20000000000 */
[----:B------:R-:W-:Y:S01]  /*5910*/  UMOV UR11, 0x40000040 ;  /* 0x40000040000b7882 */ /* 0x000fe20000000000 */
[----:B------:R-:W-:Y:S01]  /*5920*/  USHF.R.U32.HI UR36, URZ, 0x4, UR36 ;  /* 0x000000043f247899 */ /* 0x000fe20008011624 */
[----:B------:R-:W2:Y:S01]  /*5930*/  SHFL.BFLY PT, R0, R9, 0x2, 0x1f ;  /* 0x0c401f0009007f89 */ /* 0x000ea200000e0000 */
[----:B------:R-:W-:Y:S02]  /*5940*/  IMAD.MOV.U32 R67, RZ, RZ, RZ ;  /* 0x000000ffff437224 */ /* 0x000fe400078e00ff */
[----:B------:R-:W-:Y:S01]  /*5950*/  ULOP3.LUT UR36, UR36, 0x3fff, URZ, 0xc0, !UPT ;  /* 0x00003fff24247892 */ /* 0x000fe2000f8ec03f */
[----:B01----:R-:W0:Y:S01]  /*5960*/  SHFL.BFLY PT, R2, R7, 0x2, 0x1f ;  /* 0x0c401f0007027f89 */ /* 0x003e2200000e0000 */
[----:B------:R-:W-:-:S02]  /*5970*/  IMAD.MOV.U32 R16, RZ, RZ, RZ ;  /* 0x000000ffff107224 */ /* 0x000fc400078e00ff */
[----:B------:R-:W-:Y:S01]  /*5980*/  ULOP3.LUT UR4, UR36, 0x4000000, URZ, 0xfc, !UPT ;  /* 0x0400000024047892 */ /* 0x000fe2000f8efc3f */
[----:B------:R-:W-:-:S03]  /*5990*/  IMAD.MOV.U32 R17, RZ, RZ, -0x800000 ;  /* 0xff800000ff117424 */ /* 0x000fc600078e00ff */
[----:B------:R-:W-:-:S04]  /*59a0*/  ULEA UR4, UR6, UR4, 0xb ;  /* 0x0000000406047291 */ /* 0x000fc8000f8e583f */
[----:B------:R-:W-:-:S03]  /*59b0*/  UIADD3 UR6, UR4, 0x80, URZ ;  /* 0x0000008004067890 */ /* 0x000fc6000fffe03f */
[----:B------:R-:W-:Y:S02]  /*59c0*/  UMOV UR10, UR4 ;  /* 0x00000004000a7c82 */ /* 0x000fe40008000000 */
[----:B------:R-:W-:Y:S01]  /*59d0*/  HGMMA.64x128x16.F32.BF16 R88, R152, gdesc[UR8].tnspB, R88, gsb0 ;  /* 0x41e0000898587df0 */ /* 0x000fe20008001858 */
[----:B------:R-:W-:Y:S01]  /*59e0*/  UMOV UR11, 0x40000040 ;  /* 0x40000040000b7882 */ /* 0x000fe20000000000 */
[----:B------:R-:W-:Y:S01]  /*59f0*/  UMOV UR10, UR6 ;  /* 0x00000006000a7c82 */ /* 0x000fe20008000000 */
[----:B------:R-:W-:Y:S01]  /*5a00*/  UIADD3 UR6, UR4, 0x100, URZ ;  /* 0x0000010004067890 */ /* 0x000fe2000fffe03f */
[----:B--2---:R-:W-:Y:S01]  /*5a10*/  FADD.FTZ R0, R0, R9 ;  /* 0x0000000900007221 */ /* 0x004fe20000010000 */
[----:B0-----:R-:W-:-:S04]  /*5a20*/  FADD.FTZ R2, R2, R7 ;  /* 0x0000000702027221 */ /* 0x001fc80000010000 */
[----:B------:R-:W0:Y:S04]  /*5a30*/  SHFL.BFLY PT, R5, R0, 0x1, 0x1f ;  /* 0x0c201f0000057f89 */ /* 0x000e2800000e0000 */
[----:B------:R-:W1:Y:S01]  /*5a40*/  SHFL.BFLY PT, R11, R2, 0x1, 0x1f ;  /* 0x0c201f00020b7f89 */ /* 0x000e6200000e0000 */
[----:B0-----:R-:W-:Y:S01]  /*5a50*/  FADD.FTZ R10, R0, R5 ;  /* 0x00000005000a7221 */ /* 0x001fe20000010000 */
[----:B------:R-:W-:Y:S01]  /*5a60*/  MOV R0, 0xff800000 ;  /* 0xff80000000007802 */ /* 0x000fe20000000f00 */
[----:B-1----:R-:W-:-:S03]  /*5a70*/  FADD.FTZ R11, R2, R11 ;  /* 0x0000000b020b7221 */ /* 0x002fc60000010000 */
[----:B------:R-:W-:Y:S02]  /*5a80*/  FSETP.NE.FTZ.AND P1, PT, R10, RZ, PT ;  /* 0x000000ff0a00720b */ /* 0x000fe40003f35000 */
[----:B------:R-:W-:-:S11]  /*5a90*/  FSETP.NE.FTZ.AND P2, PT, R11, RZ, PT ;  /* 0x000000ff0b00720b */ /* 0x000fd60003f55000 */
[----:B------:R-:W0:Y:S01]  /*5aa0*/  @P1 MUFU.LG2 R4, R10 ;  /* 0x0000000a00041308 */ /* 0x000e220000000c00 */
[C---:B------:R-:W-:Y:S01]  /*5ab0*/  @P1 FMUL.FTZ R5, R3.reuse, 0.69314718246459960938 ;  /* 0x3f31721803051820 */ /* 0x040fe20000410000 */
[----:B------:R-:W-:-:S06]  /*5ac0*/  @P2 FMUL.FTZ R2, R3, 0.69314718246459960938 ;  /* 0x3f31721803022820 */ /* 0x000fcc0000410000 */
[----:B------:R-:W1:Y:S08]  /*5ad0*/  @P2 MUFU.LG2 R7, R11 ;  /* 0x0000000b00072308 */ /* 0x000e700000000c00 */
[----:B------:R2:W3:Y:S01]  /*5ae0*/  @P1 MUFU.RCP R67, R10 ;  /* 0x0000000a00431308 */ /* 0x0004e20000001000 */
[----:B0-----:R-:W-:-:S04]  /*5af0*/  @P1 FMUL.FTZ R4, R4, 0.69314718246459960938 ;  /* 0x3f31721804041820 */ /* 0x001fc80000410000 */
[----:B------:R-:W-:-:S03]  /*5b00*/  @P1 FFMA.FTZ R17, R5, R8, R4 ;  /* 0x0000000805111223 */ /* 0x000fc60000010004 */
[----:B------:R2:W0:Y:S01]  /*5b10*/  @P2 MUFU.RCP R16, R11 ;  /* 0x0000000b00102308 */ /* 0x0004220000001000 */
[----:B-1----:R-:W-:-:S04]  /*5b20*/  @P2 FMUL.FTZ R7, R7, 0.69314718246459960938 ;  /* 0x3f31721807072820 */ /* 0x002fc80000410000 */
[----:B------:R-:W-:Y:S01]  /*5b30*/  @P2 FFMA.FTZ R0, R2, R6, R7 ;  /* 0x0000000602002223 */ /* 0x000fe20000010007 */
[----:B------:R-:W-:Y:S02]  /*5b40*/  WARPGROUP.DEPBAR.LE gsb0, 0x0 ;  /* 0x00008000000079c5 */ /* 0x000fe40000010000 */
[----:B------:R-:W-:-:S06]  /*5b50*/  WARPGROUP.ARRIVE ;  /* 0x00000000000079c5 */ /* 0x000fcc0000000000 */
[----:B------:R-:W-:Y:S01]  /*5b60*/  HGMMA.64x128x16.F32.BF16 R88, R156, gdesc[UR8].tnspB, R88, gsb0 ;  /* 0x41e000089c587df0 */ /* 0x000fe20008001858 */
[----:B------:R-:W-:Y:S01]  /*5b70*/  UMOV UR10, UR6 ;  /* 0x00000006000a7c82 */ /* 0x000fe20008000000 */
[----:B------:R-:W-:Y:S01]  /*5b80*/  UMOV UR11, 0x40000040 ;  /* 0x40000040000b7882 */ /* 0x000fe20000000000 */
[----:B------:R-:W-:Y:S01]  /*5b90*/  UIADD3 UR6, UR4, 0x180, URZ ;  /* 0x0000018004067890 */ /* 0x000fe2000fffe03f */
        /* <DEDUP_REMOVED lines=17> */
[----:B------:R-:W-:Y:S02]  /*5cb0*/  UIADD3 UR6, UR4, 0x300, URZ ;  /* 0x0000030004067890 */ /* 0x000fe4000fffe03f */
        /* <DEDUP_REMOVED lines=8> */
[----:B------:R-:W-:Y:S01]  /*5d40*/  HGMMA.64x128x16.F32.BF16 R88, R172, gdesc[UR8].tnspB, R88, gsb0 ;  /* 0x41e00008ac587df0 */ /* 0x000fe20008001858 */
[----:B------:R-:W-:Y:S01]  /*5d50*/  UMOV UR10, UR4 ;  /* 0x00000004000a7c82 */ /* 0x000fe20008000000 */
[----:B------:R-:W-:Y:S01]  /*5d60*/  UMOV UR11, 0x40000040 ;  /* 0x40000040000b7882 */ /* 0x000fe20000000000 */
[----:B------:R-:W-:Y:S02]  /*5d70*/  WARPGROUP.DEPBAR.LE gsb0, 0x0 ;  /* 0x00008000000079c5 */ /* 0x000fe40000010000 */
[----:B------:R-:W-:-:S07]  /*5d80*/  WARPGROUP.ARRIVE ;  /* 0x00000000000079c5 */ /* 0x000fce0000000000 */
[----:B------:R-:W-:Y:S03]  /*5d90*/  HGMMA.64x128x16.F32.BF16 R88, R168, gdesc[UR8].tnspB, R88, gsb0 ;  /* 0x41e00008a8587df0 */ /* 0x000fe60008001858 */
[----:B------:R-:W-:Y:S02]  /*5da0*/  WARPGROUP.DEPBAR.LE gsb0, 0x0 ;  /* 0x00008000000079c5 */ /* 0x000fe40000010000 */
[----:B0-23--:R-:W-:Y:S05]  /*5db0*/  @!P0 BRA `(.L_x_34) ;  /* 0x0000000000048947 */ /* 0x00dfea0003800000 */
[----:B------:R-:W-:Y:S01]  /*5dc0*/  BPT.TRAP 0x1 ;  /* 0x000000040000795c */ /* 0x000fe20000300000 */
.L_x_34:
[----:B------:R-:W-:Y:S01]  /*5dd0*/  UIADD3 UR4, UR5, 0x28860, URZ ;  /* 0x0002886005047890 */ /* 0x000fe2000fffe03f */
[-C--:B------:R-:W-:Y:S01]  /*5de0*/  FMUL.FTZ R48, R88, R67.reuse ;  /* 0x0000004358307220 */ /* 0x080fe20000410000 */
[-C--:B------:R-:W-:Y:S01]  /*5df0*/  FMUL.FTZ R49, R89, R67.reuse ;  /* 0x0000004359317220 */ /* 0x080fe20000410000 */
[-C--:B------:R-:W-:Y:S01]  /*5e00*/  FMUL.FTZ R52, R92, R67.reuse ;  /* 0x000000435c347220 */ /* 0x080fe20000410000 */
[----:B------:R-:W-:Y:S01]  /*5e10*/  UPRMT UR4, UR7, 0x654, UR4 ;  /* 0x0000065407047896 */ /* 0x000fe20008000004 */
        /* <DEDUP_REMOVED lines=8> */
[----:B------:R-:W-:Y:S01]  /*5ea0*/  SYNCS.ARRIVE.TRANS64.RED.A1T0 RZ, [UR4], RZ ;  /* 0x000000ffffff79a7 */ /* 0x000fe20008100404 */
        /* <DEDUP_REMOVED lines=21> */
[----:B------:R-:W-:Y:S01]  /*6000*/  PLOP3.LUT P0, PT, PT, PT, PT, 0x8, 0x0 ;  /* 0x000000000000781c */ /* 0x000fe20003f0e170 */
        /* <DEDUP_REMOVED lines=31> */
[----:B------:R-:W-:-:S07]  /*6200*/  FMUL.FTZ R151, R151, R16 ;  /* 0x0000001097977220 */ /* 0x000fce0000410000 */
.L_x_10:
[----:B------:R-:W-:Y:S05]  /*6210*/  @P0 BRA `(.L_x_35) ;  /* 0x00000014004c0947 */ /* 0x000fea0003800000 */
[----:B------:R-:W0:Y:S01]  /*6220*/  S2R R2, SR_TID.X ;  /* 0x0000000000027919 */ /* 0x000e220000002100 */
[----:B------:R-:W1:Y:S01]  /*6230*/  LDC R78, c[0x0][0xbe8] ;  /* 0x0002fa00ff4e7b82 */ /* 0x000e620000000800 */
[----:B------:R-:W-:Y:S02]  /*6240*/  USHF.R.S32.HI UR7, URZ, 0x1f, UR37 ;  /* 0x0000001f3f077899 */ /* 0x000fe40008011425 */
[----:B------:R-:W-:Y:S01]  /*6250*/  IMAD R76, RZ, RZ, -UR37 ;  /* 0x80000025ff4c7e24 */ /* 0x000fe2000f8e02ff */
[----:B------:R-:W2:Y:S01]  /*6260*/  S2R R72, SR_CTAID.X ;  /* 0x0000000000487919 */ /* 0x000ea20000002500 */
[----:B------:R-:W-:Y:S01]  /*6270*/  ULDC.64 UR8, c[0x0][0xbd0] ;  /* 0x0002f40000087ab9 */ /* 0x000fe20000000a00 */
[----:B------:R-:W-:Y:S01]  /*6280*/  BSSY B0, `(.L_x_36) ;  /* 0x00000e8000007945 */ /* 0x000fe20003800000 */
[----:B------:R-:W-:Y:S01]  /*6290*/  UIMAD UR6, UR7, UR8, URZ ;  /* 0x00000008070672a4 */ /* 0x000fe2000f8e023f */
[----:B------:R-:W3:Y:S01]  /*62a0*/  S2UR UR12, SR_CTAID.Z ;  /* 0x00000000000c79c3 */ /* 0x000ee20000002700 */
[----:B------:R-:W-:-:S02]  /*62b0*/  UIMAD.WIDE.U32 UR4, UR37, UR8, URZ ;  /* 0x00000008250472a5 */ /* 0x000fc4000f8e003f */
[----:B------:R-:W-:-:S03]  /*62c0*/  UIMAD UR6, UR37, UR9, UR6 ;  /* 0x00000009250672a4 */ /* 0x000fc6000f8e0206 */
[----:B------:R-:W-:Y:S01]  /*62d0*/  ULDC.64 UR8, c[0x0][0xb38] ;  /* 0x0002ce0000087ab9 */ /* 0x000fe20000000a00 */
[----:B------:R-:W-:Y:S01]  /*62e0*/  UIADD3 UR6, UR5, UR6, URZ ;  /* 0x0000000605067290 */ /* 0x000fe2000fffe03f */
[----:B------:R-:W4:Y:S01]  /*62f0*/  LDC.64 R74, c[0x0][0xbd8] ;  /* 0x0002f600ff4a7b82 */ /* 0x000f220000000a00 */
[----:B------:R-:W-:-:S07]  /*6300*/  UIMAD UR7, UR7, UR8, URZ ;  /* 0x00000008070772a4 */ /* 0x000fce000f8e023f */
[----:B------:R-:W-:Y:S01]  /*6310*/  BAR.SYNC.DEFER_BLOCKING 0x1, 0x100 ;  /* 0x0044000000007b1d */ /* 0x000fe20000010000 */
[----:B-1----:R-:W-:-:S07]  /*6320*/  ISETP.NE.AND P0, PT, R78, 0x1, PT ;  /* 0x000000014e00780c */ /* 0x002fce0003f05270 */
[----:B------:R-:W1:Y:S01]  /*6330*/  S2UR UR11, SR_CTAID.Y ;  /* 0x00000000000b79c3 */ /* 0x000e620000002600 */
[----:B0-----:R-:W-:Y:S01]  /*6340*/  VIADD R70, R2, 0xffffff80 ;  /* 0xffffff8002467836 */ /* 0x001fe20000000000 */
[----:B---3--:R-:W-:-:S06]  /*6350*/  USHF.R.S32.HI UR10, URZ, 0x1f, UR12 ;  /* 0x0000001f3f0a7899 */ /* 0x008fcc000801140c */
[----:B------:R-:W1:Y:S01]  /*6360*/  LDC R79, c[0x0][0xc50] ;  /* 0x00031400ff4f7b82 */ /* 0x000e620000000800 */
[----:B------:R-:W-:-:S04]  /*6370*/  SHF.R.S32.HI R69, RZ, 0x1f, R70 ;  /* 0x0000001fff457819 */ /* 0x000fc80000011446 */
[----:B------:R-:W-:-:S03]  /*6380*/  LEA.HI R2, R69, R70, RZ, 0x7 ;  /* 0x0000004645027211 */ /* 0x000fc600078f38ff */
[----:B------:R-:W0:Y:S01]  /*6390*/  LDC.64 R80, c[0x0][0xb40] ;  /* 0x0002d000ff507b82 */ /* 0x000e220000000a00 */
[----:B------:R-:W-:Y:S02]  /*63a0*/  LEA.HI R68, R69, R70, RZ, 0x2 ;  /* 0x0000004645447211 */ /* 0x000fe400078f10ff */
[----:B------:R-:W-:Y:S02]  /*63b0*/  LOP3.LUT R3, R2, 0xffffff80, RZ, 0xc0, !PT ;  /* 0xffffff8002037812 */ /* 0x000fe400078ec0ff */
[----:B------:R-:W-:Y:S02]  /*63c0*/  SHF.R.S32.HI R71, RZ, 0x7, R2 ;  /* 0x00000007ff477819 */ /* 0x000fe40000011402 */
[----:B------:R-:W-:Y:S01]  /*63d0*/  LOP3.LUT R69, R68, 0xfffffffc, RZ, 0xc0, !PT ;  /* 0xfffffffc44457812 */ /* 0x000fe200078ec0ff */
[----:B------:R-:W-:Y:S01]  /*63e0*/  IMAD.IADD R82, R70, 0x1, -R3 ;  /* 0x0000000146527824 */ /* 0x000fe200078e0a03 */
[----:B------:R-:W-:Y:S01]  /*63f0*/  LEA.HI R2, R2, R71, RZ, 0x1 ;  /* 0x0000004702027211 */ /* 0x000fe200078f08ff */
[----:B------:R-:W3:Y:S02]  /*6400*/  @P0 LDC R86, c[0x0][0xbec] ;  /* 0x0002fb00ff560b82 */ /* 0x000ee40000000800 */
[----:B------:R-:W-:Y:S01]  /*6410*/  IMAD.IADD R69, R70, 0x1, -R69 ;  /* 0x0000000146457824 */ /* 0x000fe200078e0a45 */
[----:B------:R-:W-:-:S02]  /*6420*/  SHF.R.S32.HI R73, RZ, 0x1f, R82 ;  /* 0x0000001fff497819 */ /* 0x000fc40000011452 */
[----:B------:R-:W-:Y:S01]  /*6430*/  LOP3.LUT R2, R2, 0x3fffffe, RZ, 0xc0, !PT ;  /* 0x03fffffe02027812 */ /* 0x000fe200078ec0ff */
[----:B-1----:R-:W-:Y:S01]  /*6440*/  IMAD R83, R79, R76, UR11 ;  /* 0x0000000b4f537e24 */ /* 0x002fe2000f8e024c */
[----:B------:R-:W-:Y:S01]  /*6450*/  LEA.HI R84, R73, R82, RZ, 0x2 ;  /* 0x0000005249547211 */ /* 0x000fe200078f10ff */
[----:B------:R-:W1:Y:S03]  /*6460*/  @P0 LDC R70, c[0x0][0xbec] ;  /* 0x0002fb00ff460b82 */ /* 0x000e660000000800 */
[--C-:B------:R-:W-:Y:S02]  /*6470*/  SHF.R.S32.HI R3, RZ, 0x2, R84.reuse ;  /* 0x00000002ff037819 */ /* 0x100fe40000011454 */
[----:B------:R-:W-:Y:S02]  /*6480*/  SHF.R.S32.HI R16, RZ, 0x1f, R84 ;  /* 0x0000001fff107819 */ /* 0x000fe40000011454 */
[----:B------:R-:W-:Y:S01]  /*6490*/  SHF.R.S32.HI R76, RZ, 0x1f, R83 ;  /* 0x0000001fff4c7819 */ /* 0x000fe20000011453 */
[----:B------:R-:W5:Y:S01]  /*64a0*/  @P0 LDC R77, c[0x0][0xbf0] ;  /* 0x0002fc00ff4d0b82 */ /* 0x000f620000000800 */
[----:B------:R-:W-:-:S04]  /*64b0*/  LEA.HI R16, R16, R3, RZ, 0x3 ;  /* 0x0000000310107211 */ /* 0x000fc800078f18ff */
[----:B------:R-:W-:Y:S02]  /*64c0*/  LOP3.LUT R68, R16, 0xfffffff8, RZ, 0xc0, !PT ;  /* 0xfffffff810447812 */ /* 0x000fe400078ec0ff */
[----:B------:R-:W-:Y:S01]  /*64d0*/  IADD3 R16, R71, -R2, RZ ;  /* 0x8000000247107210 */ /* 0x000fe20007ffe0ff */
[----:B------:R-:W5:Y:S01]  /*64e0*/  @P0 LDC R85, c[0x0][0xbf0] ;  /* 0x0002fc00ff550b82 */ /* 0x000f620000000800 */
[----:B------:R-:W-:Y:S01]  /*64f0*/  LEA.HI R2, R73, R82, RZ, 0x5 ;  /* 0x0000005249027211 */ /* 0x000fe200078f28ff */
[----:B------:R-:W-:Y:S01]  /*6500*/  IMAD.IADD R3, R3, 0x1, -R68 ;  /* 0x0000000103037824 */ /* 0x000fe200078e0a44 */
[----:B------:R-:W-:Y:S02]  /*6510*/  LEA.HI R68, R69, R69, RZ, 0x1 ;  /* 0x0000004545447211 */ /* 0x000fe400078f08ff */
[----:B------:R-:W-:Y:S02]  /*6520*/  SHF.R.S32.HI R2, RZ, 0x5, R2 ;  /* 0x00000005ff027819 */ /* 0x000fe40000011402 */
[----:B------:R-:W-:-:S05]  /*6530*/  LOP3.LUT R68, R68, 0x1ffffffe, RZ, 0xc0, !PT ;  /* 0x1ffffffe44447812 */ /* 0x000fca00078ec0ff */
[----:B------:R-:W-:Y:S02]  /*6540*/  IMAD.IADD R71, R69, 0x1, -R68 ;  /* 0x0000000145477824 */ /* 0x000fe400078e0a44 */
[----:B------:R-:W-:Y:S01]  /*6550*/  IMAD R69, R2, 0x10, R3 ;  /* 0x0000001002457824 */ /* 0x000fe200078e0203 */
[----:B------:R-:W-:Y:S01]  /*6560*/  MOV R2, UR4 ;  /* 0x0000000400027c02 */ /* 0x000fe20008000f00 */
[----:B------:R-:W-:Y:S01]  /*6570*/  IMAD.U32 R3, RZ, RZ, UR5 ;  /* 0x00000005ff037e24 */ /* 0x000fe2000f8e00ff */
[----:B------:R-:W-:Y:S01]  /*6580*/  UIMAD.WIDE.U32 UR4, UR37, UR8, URZ ;  /* 0x00000008250472a5 */ /* 0x000fe2000f8e003f */
[----:B------:R-:W-:Y:S02]  /*6590*/  IMAD R16, R16, 0x40, R69 ;  /* 0x0000004010107824 */ /* 0x000fe400078e0245 */
[----:B------:R-:W-:Y:S01]  /*65a0*/  IMAD.U32 R3, RZ, RZ, UR6 ;  /* 0x00000006ff037e24 */ /* 0x000fe2000f8e00ff */
[----:B------:R-:W-:Y:S01]  /*65b0*/  UIMAD UR6, UR37, UR9, UR7 ;  /* 0x00000009250672a4 */ /* 0x000fe2000f8e0207 */
[C---:B----4-:R-:W-:Y:S01]  /*65c0*/  IMAD R68, R74.reuse, UR10, RZ ;  /* 0x0000000a4a447c24 */ /* 0x050fe2000f8e02ff */
[-C--:B------:R-:W-:Y:S01]  /*65d0*/  LEA R71, R71, R16.reuse, 0x3 ;  /* 0x0000001047477211 */ /* 0x080fe200078e18ff */
[----:B------:R-:W-:Y:S01]  /*65e0*/  IMAD.WIDE.U32 R2, R74, UR12, R2 ;  /* 0x0000000c4a027c25 */ /* 0x000fe2000f8e0002 */
[----:B------:R-:W-:Y:S01]  /*65f0*/  UIADD3 UR6, UR5, UR6, URZ ;  /* 0x0000000605067290 */ /* 0x000fe2000fffe03f */
[C---:B--2---:R-:W-:Y:S01]  /*6600*/  LEA R16, R72.reuse, R16, 0x7 ;  /* 0x0000001048107211 */ /* 0x044fe200078e38ff */
[----:B------:R-:W-:Y:S01]  /*6610*/  ULDC.64 UR8, c[0x0][0xb28] ;  /* 0x0002ca0000087ab9 */ /* 0x000fe20000000a00 */
[----:B------:R-:W-:-:S02]  /*6620*/  IMAD R71, R72, 0x80, R71 ;  /* 0x0000008048477824 */ /* 0x000fc400078e0247 */
[----:B------:R-:W-:Y:S02]  /*6630*/  IMAD R75, R75, UR12, R68 ;  /* 0x0000000c4b4b7c24 */ /* 0x000fe4000f8e0244 */
[----:B------:R-:W-:Y:S01]  /*6640*/  IMAD.U32 R69, RZ, RZ, UR5 ;  /* 0x00000005ff457e24 */ /* 0x000fe2000f8e00ff */
[----:B------:R-:W-:Y:S01]  /*6650*/  MOV R69, UR6 ;  /* 0x0000000600457c02 */ /* 0x000fe20008000f00 */
[----:B-1----:R-:W-:Y:S01]  /*6660*/  @P0 IMAD.HI.U32 R70, R71, R70, RZ ;  /* 0x0000004647460227 */ /* 0x002fe200078e00ff */
[----:B------:R-:W-:-:S03]  /*6670*/  ULDC.64 UR6, c[0x0][0xb48] ;  /* 0x0002d20000067ab9 */ /* 0x000fc60000000a00 */
[----:B------:R-:W-:Y:S01]  /*6680*/  IMAD.U32 R68, RZ, RZ, UR4 ;  /* 0x00000004ff447e24 */ /* 0x000fe2000f8e00ff */
[----:B------:R-:W-:Y:S01]  /*6690*/  ULDC.64 UR4, c[0x0][0xbe0] ;  /* 0x0002f80000047ab9 */ /* 0x000fe20000000a00 */
[----:B------:R-:W-:Y:S01]  /*66a0*/  IMAD.IADD R3, R3, 0x1, R75 ;  /* 0x0000000103037824 */ /* 0x000fe200078e024b */
[----:B------:R-:W-:Y:S01]  /*66b0*/  MOV R75, R71 ;  /* 0x00000047004b7202 */ /* 0x000fe20000000f00 */
[----:B0-----:R-:W-:Y:S02]  /*66c0*/  IMAD R74, R80, UR10, RZ ;  /* 0x0000000a504a7c24 */ /* 0x001fe4000f8e02ff */
[----:B---3--:R-:W-:-:S04]  /*66d0*/  @P0 IMAD.HI.U32 R86, R71, R86, RZ ;  /* 0x0000005647560227 */ /* 0x008fc800078e00ff */
[----:B------:R-:W-:Y:S01]  /*66e0*/  IMAD.MOV.U32 R73, RZ, RZ, R71 ;  /* 0x000000ffff497224 */ /* 0x000fe200078e0047 */
[----:B-----5:R-:W-:Y:S01]  /*66f0*/  @P0 SHF.R.U32.HI R73, RZ, R77, R70 ;  /* 0x0000004dff490219 */ /* 0x020fe20000011646 */
[----:B------:R-:W-:Y:S01]  /*6700*/  IMAD R77, R81, UR12, R74 ;  /* 0x0000000c514d7c24 */ /* 0x000fe2000f8e024a */
[----:B------:R-:W-:Y:S01]  /*6710*/  @P0 SHF.R.U32.HI R75, RZ, R85, R86 ;  /* 0x00000055ff4b0219 */ /* 0x000fe20000011656 */
[----:B------:R-:W-:-:S04]  /*6720*/  IMAD.WIDE.U32 R68, R80, UR12, R68 ;  /* 0x0000000c50447c25 */ /* 0x000fc8000f8e0044 */
[----:B------:R-:W-:Y:S02]  /*6730*/  IMAD R70, R76, UR4, RZ ;  /* 0x000000044c467c24 */ /* 0x000fe4000f8e02ff */
[----:B------:R-:W-:-:S04]  /*6740*/  IMAD.WIDE.U32 R2, R83, UR4, R2 ;  /* 0x0000000453027c25 */ /* 0x000fc8000f8e0002 */
[----:B------:R-:W-:Y:S01]  /*6750*/  IMAD.IADD R69, R69, 0x1, R77 ;  /* 0x0000000145457824 */ /* 0x000fe200078e024d */
[----:B------:R-:W-:Y:S01]  /*6760*/  SHF.R.S32.HI R77, RZ, 0x1f, R73 ;  /* 0x0000001fff4d7819 */ /* 0x000fe20000011449 */
[----:B------:R-:W-:Y:S01]  /*6770*/  IMAD R76, R76, UR6, RZ ;  /* 0x000000064c4c7c24 */ /* 0x000fe2000f8e02ff */
[----:B------:R-:W-:Y:S01]  /*6780*/  IADD3 R2, P0, R73, R2, RZ ;  /* 0x0000000249027210 */ /* 0x000fe20007f1e0ff */
[C---:B------:R-:W-:Y:S01]  /*6790*/  IMAD R74, R83.reuse, UR5, R70 ;  /* 0x00000005534a7c24 */ /* 0x040fe2000f8e0246 */
[----:B------:R-:W-:Y:S01]  /*67a0*/  SHF.R.S32.HI R70, RZ, 0x1f, R75 ;  /* 0x0000001fff467819 */ /* 0x000fe2000001144b */
[----:B------:R-:W-:Y:S01]  /*67b0*/  IMAD.MOV R73, RZ, RZ, -R73 ;  /* 0x000000ffff497224 */ /* 0x000fe200078e0a49 */
[----:B------:R-:W-:Y:S01]  /*67c0*/  ULDC.64 UR4, c[0x0][0xb30] ;  /* 0x0002cc0000047ab9 */ /* 0x000fe20000000a00 */
[----:B------:R-:W-:Y:S01]  /*67d0*/  IMAD R79, R83, UR7, R76 ;  /* 0x00000007534f7c24 */ /* 0x000fe2000f8e024c */
[----:B------:R-:W-:Y:S01]  /*67e0*/  IADD3.X R3, R77, R3, R74, P0, !PT ;  /* 0x000000034d037210 */ /* 0x000fe200007fe44a */
[----:B------:R-:W-:Y:S01]  /*67f0*/  IMAD.WIDE.U32 R68, R83, UR6, R68 ;  /* 0x0000000653447c25 */ /* 0x000fe2000f8e0044 */
[----:B------:R-:W-:-:S03]  /*6800*/  ULDC.64 UR6, c[0x0][0xbc8] ;  /* 0x0002f20000067ab9 */ /* 0x000fc60000000a00 */
[----:B------:R-:W-:Y:S01]  /*6810*/  IMAD.MOV R76, RZ, RZ, -R75 ;  /* 0x000000ffff4c7224 */ /* 0x000fe200078e0a4b */
[----:B------:R-:W-:Y:S01]  /*6820*/  IADD3 R69, R69, R79, RZ ;  /* 0x0000004f45457210 */ /* 0x000fe20007ffe0ff */
[----:B------:R-:W-:Y:S02]  /*6830*/  IMAD R70, R70, UR4, RZ ;  /* 0x0000000446467c24 */ /* 0x000fe4000f8e02ff */
[C-C-:B------:R-:W-:Y:S02]  /*6840*/  IMAD R73, R78.reuse, R73, R71.reuse ;  /* 0x000000494e497224 */ /* 0x140fe400078e0247 */
[----:B------:R-:W-:Y:S02]  /*6850*/  IMAD R71, R78, R76, R71 ;  /* 0x0000004c4e477224 */ /* 0x000fe400078e0247 */
[C---:B------:R-:W-:Y:S01]  /*6860*/  IMAD R77, R75.reuse, UR5, R70 ;  /* 0x000000054b4d7c24 */ /* 0x040fe2000f8e0246 */
[----:B------:R-:W-:Y:S01]  /*6870*/  SHF.R.S32.HI R70, RZ, 0x1f, R73 ;  /* 0x0000001fff467819 */ /* 0x000fe20000011449 */
[----:B------:R-:W-:Y:S01]  /*6880*/  IMAD.WIDE.U32 R68, R75, UR4, R68 ;  /* 0x000000044b447c25 */ /* 0x000fe2000f8e0044 */
[----:B------:R-:W-:Y:S01]  /*6890*/  SHF.R.S32.HI R74, RZ, 0x1f, R71 ;  /* 0x0000001fff4a7819 */ /* 0x000fe20000011447 */
[----:B------:R-:W0:Y:S01]  /*68a0*/  S2UR UR5, SR_CgaCtaId ;  /* 0x00000000000579c3 */ /* 0x000e220000008800 */
[----:B------:R-:W-:Y:S01]  /*68b0*/  UMOV UR4, 0x400 ;  /* 0x0000040000047882 */ /* 0x000fe20000000000 */
[----:B------:R-:W-:-:S02]  /*68c0*/  IMAD R70, R70, UR6, RZ ;  /* 0x0000000646467c24 */ /* 0x000fc4000f8e02ff */
[----:B------:R-:W-:Y:S02]  /*68d0*/  IMAD.IADD R69, R69, 0x1, R77 ;  /* 0x0000000145457824 */ /* 0x000fe400078e024d */
[----:B------:R-:W-:Y:S02]  /*68e0*/  IMAD R74, R74, UR8, RZ ;  /* 0x000000084a4a7c24 */ /* 0x000fe4000f8e02ff */
[C---:B------:R-:W-:Y:S02]  /*68f0*/  IMAD R75, R73.reuse, UR7, R70 ;  /* 0x00000007494b7c24 */ /* 0x040fe4000f8e0246 */
[----:B------:R-:W-:Y:S01]  /*6900*/  IMAD.WIDE.U32 R2, R73, UR6, R2 ;  /* 0x0000000649027c25 */ /* 0x000fe2000f8e0002 */
[----:B------:R-:W-:-:S03]  /*6910*/  ULDC.64 UR6, c[0x0][0xba8] ;  /* 0x0002ea0000067ab9 */ /* 0x000fc60000000a00 */
[C---:B------:R-:W-:Y:S01]  /*6920*/  IMAD R73, R71.reuse, UR9, R74 ;  /* 0x0000000947497c24 */ /* 0x040fe2000f8e024a */
[----:B------:R-:W-:Y:S01]  /*6930*/  LEA R74, P0, R2, UR6, 0x2 ;  /* 0x00000006024a7c11 */ /* 0x000fe2000f8010ff */
[----:B------:R-:W-:Y:S01]  /*6940*/  IMAD.WIDE.U32 R68, R71, UR8, R68 ;  /* 0x0000000847447c25 */ /* 0x000fe2000f8e0044 */
[----:B------:R-:W-:Y:S01]  /*6950*/  ULDC.64 UR8, c[0x0][0xb00] ;  /* 0x0002c00000087ab9 */ /* 0x000fe20000000a00 */
[----:B------:R-:W-:Y:S02]  /*6960*/  ULDC UR6, c[0x0][0xa88] ;  /* 0x0002a20000067ab9 */ /* 0x000fe40000000800 */
[----:B------:R-:W-:Y:S01]  /*6970*/  IMAD.IADD R71, R3, 0x1, R75 ;  /* 0x0000000103477824 */ /* 0x000fe200078e024b */
[----:B------:R-:W-:Y:S01]  /*6980*/  LEA R79, P1, R68, UR8, 0x2 ;  /* 0x00000008444f7c11 */ /* 0x000fe2000f8210ff */
[----:B------:R-:W-:Y:S01]  /*6990*/  IMAD.IADD R3, R69, 0x1, R73 ;  /* 0x0000000145037824 */ /* 0x000fe200078e0249 */
[----:B0-----:R-:W-:Y:S02]  /*69a0*/  ULEA UR4, UR5, UR4, 0x18 ;  /* 0x0000000405047291 */ /* 0x001fe4000f8ec03f */
[----:B------:R-:W-:Y:S01]  /*69b0*/  LEA.HI.X R75, R2, UR7, R71, 0x2, P0 ;  /* 0x00000007024b7c11 */ /* 0x000fe200080f1447 */
[----:B------:R-:W-:Y:S01]  /*69c0*/  IMAD R73, R78, UR6, RZ ;  /* 0x000000064e497c24 */ /* 0x000fe2000f8e02ff */
[----:B------:R-:W-:Y:S01]  /*69d0*/  LEA.HI.X R80, R68, UR9, R3, 0x2, P1 ;  /* 0x0000000944507c11 */ /* 0x000fe200088f1403 */
[----:B------:R-:W-:Y:S01]  /*69e0*/  SHFL.IDX PT, R2, R74, RZ, 0x1c1f ;  /* 0x001c1fff4a027589 */ /* 0x000fe200000e0000 */
[----:B------:R-:W-:Y:S01]  /*69f0*/  LOP3.LUT P0, RZ, R82, 0x3, RZ, 0xc0, !PT ;  /* 0x0000000352ff7812 */ /* 0x000fe2000780c0ff */
[C---:B------:R-:W-:Y:S01]  /*6a00*/  VIADD R72, R16.reuse, 0x8 ;  /* 0x0000000810487836 */ /* 0x040fe20000000000 */
[----:B------:R-:W-:Y:S01]  /*6a10*/  UIADD3 UR4, UR4, 0x28820, URZ ;  /* 0x0002882004047890 */ /* 0x000fe2000fffe03f */
[----:B------:R-:W0:Y:S01]  /*6a20*/  SHFL.IDX PT, R3, R75, RZ, 0x1c1f ;  /* 0x001c1fff4b037589 */ /* 0x000e2200000e0000 */
[----:B------:R-:W-:-:S02]  /*6a30*/  ISETP.GE.OR P1, PT, R16, R73, P0 ;  /* 0x000000491000720c */ /* 0x000fc40000726670 */
[-C--:B------:R-:W-:Y:S01]  /*6a40*/  ISETP.GE.OR P0, PT, R72, R73.reuse, P0 ;  /* 0x000000494800720c */ /* 0x080fe20000706670 */
[----:B------:R-:W-:Y:S01]  /*6a50*/  SHFL.IDX PT, R68, R74, 0x1, 0x1c1f ;  /* 0x003c1f004a447f89 */ /* 0x000fe200000e0000 */
[----:B------:R-:W-:Y:S01]  /*6a60*/  UPRMT UR4, URZ, 0x654, UR4 ;  /* 0x000006543f047896 */ /* 0x000fe20008000004 */
[----:B------:R-:W-:Y:S02]  /*6a70*/  ISETP.GE.AND P2, PT, R16, R73, PT ;  /* 0x000000491000720c */ /* 0x000fe40003f46270 */
[----:B------:R1:W2:Y:S04]  /*6a80*/  SHFL.IDX PT, R69, R75, 0x1, 0x1c1f ;  /* 0x003c1f004b457f89 */ /* 0x0002a800000e0000 */
[----:B------:R3:W4:Y:S02]  /*6a90*/  SHFL.IDX PT, R70, R79, RZ, 0x1c1f ;  /* 0x001c1fff4f467589 */ /* 0x00072400000e0000 */
[----:B------:R-:W-:Y:S01]  /*6aa0*/  SYNCS.ARRIVE.TRANS64.RED.A1T0 RZ, [UR4], RZ ;  /* 0x000000ffffff79a7 */ /* 0x000fe20008100404 */
[----:B-1----:R-:W-:Y:S01]  /*6ab0*/  LOP3.LUT R75, R84, 0x7ffffffc, RZ, 0xc0, !PT ;  /* 0x7ffffffc544b7812 */ /* 0x002fe200078ec0ff */
[----:B------:R3:W1:Y:S04]  /*6ac0*/  SHFL.IDX PT, R71, R80, RZ, 0x1c1f ;  /* 0x001c1fff50477589 */ /* 0x00066800000e0000 */
[----:B------:R-:W-:Y:S01]  /*6ad0*/  IMAD.IADD R75, R82, 0x1, -R75 ;  /* 0x00000001524b7824 */ /* 0x000fe200078e0a4b */
[----:B0-----:R3:W-:Y:S03]  /*6ae0*/  @!P1 ST.E desc[UR38][R2.64], R17 ;  /* 0x0000001102009985 */ /* 0x0017e6000c101926 */
[----:B------:R-:W-:Y:S01]  /*6af0*/  IMAD.SHL.U32 R75, R75, 0x2, RZ ;  /* 0x000000024b4b7824 */ /* 0x000fe200078e00ff */
[----:B--2---:R3:W-:Y:S01]  /*6b00*/  @!P0 ST.E desc[UR38][R68.64], R0 ;  /* 0x0000000044008985 */ /* 0x0047e2000c101926 */
[----:B------:R-:W-:Y:S05]  /*6b10*/  @P2 BRA `(.L_x_37) ;  /* 0x0000000400782947 */ /* 0x000fea0003800000 */
[C---:B---3--:R-:W-:Y:S01]  /*6b20*/  IADD3 R0, R75.reuse, 0x8, RZ ;  /* 0x000000084b007810 */ /* 0x048fe20007ffe0ff */
[----:B------:R-:W-:Y:S01]  /*6b30*/  ULDC UR4, c[0x0][0xac8] ;  /* 0x0002b20000047ab9 */ /* 0x000fe20000000800 */
[C---:B------:R-:W-:Y:S01]  /*6b40*/  VIADD R68, R75.reuse, 0x10 ;  /* 0x000000104b447836 */ /* 0x040fe20000000000 */
[C---:B------:R-:W-:Y:S01]  /*6b50*/  ISETP.GE.AND P2, PT, R75.reuse, UR4, PT ;  /* 0x000000044b007c0c */ /* 0x040fe2000bf46270 */
[C---:B------:R-:W-:Y:S01]  /*6b60*/  VIADD R69, R75.reuse, 0x18 ;  /* 0x000000184b457836 */ /* 0x040fe20000000000 */
[----:B------:R-:W-:Y:S01]  /*6b70*/  ISETP.GE.AND P3, PT, R0, UR4, PT ;  /* 0x0000000400007c0c */ /* 0x000fe2000bf66270 */
[C---:B------:R-:W-:Y:S01]  /*6b80*/  VIADD R76, R75.reuse, 0x30 ;  /* 0x000000304b4c7836 */ /* 0x040fe20000000000 */
[----:B------:R-:W-:Y:S01]  /*6b90*/  ISETP.GE.AND P0, PT, R68, UR4, PT ;  /* 0x0000000444007c0c */ /* 0x000fe2000bf06270 */
[C---:B------:R-:W-:Y:S01]  /*6ba0*/  VIADD R77, R75.reuse, 0x38 ;  /* 0x000000384b4d7836 */ /* 0x040fe20000000000 */
[C---:B------:R-:W-:Y:S01]  /*6bb0*/  IADD3 R74, R75.reuse, 0x28, RZ ;  /* 0x000000284b4a7810 */ /* 0x040fe20007ffe0ff */
[----:B------:R-:W-:Y:S01]  /*6bc0*/  VIADD R78, R75, 0x40 ;  /* 0x000000404b4e7836 */ /* 0x000fe20000000000 */
[----:B------:R-:W-:-:S02]  /*6bd0*/  ISETP.GE.AND P1, PT, R69, UR4, PT ;  /* 0x0000000445007c0c */ /* 0x000fc4000bf26270 */
[----:B------:R-:W-:Y:S02]  /*6be0*/  ISETP.GE.AND P4, PT, R76, UR4, PT ;  /* 0x000000044c007c0c */ /* 0x000fe4000bf86270 */
[----:B------:R-:W-:Y:S01]  /*6bf0*/  ISETP.GE.AND P5, PT, R77, UR4, PT ;  /* 0x000000044d007c0c */ /* 0x000fe2000bfa6270 */
[C---:B-1--4-:R-:W-:Y:S01]  /*6c00*/  @!P2 IMAD.WIDE R2, R75.reuse, 0x4, R70 ;  /* 0x000000044b02a825 */ /* 0x052fe200078e0246 */
[----:B------:R-:W-:Y:S02]  /*6c10*/  ISETP.GE.AND P6, PT, R78, UR4, PT ;  /* 0x000000044e007c0c */ /* 0x000fe4000bfc6270 */
[----:B------:R-:W-:Y:S02]  /*6c20*/  @!P3 LEA.HI R0, R0, R0, RZ, 0x1 ;  /* 0x000000000000b211 */ /* 0x000fe400078f08ff */
[----:B------:R0:W-:Y:S01]  /*6c30*/  @!P2 ST.E.64 desc[UR38][R2.64], R48 ;  /* 0x000000300200a985 */ /* 0x0001e2000c101b26 */
[----:B------:R-:W-:Y:S02]  /*6c40*/  @!P0 LEA.HI R68, R68, R68, RZ, 0x1 ;  /* 0x0000004444448211 */ /* 0x000fe400078f08ff */
[----:B------:R-:W-:Y:S01]  /*6c50*/  @!P3 LOP3.LUT R17, R0, 0xfffffffe, RZ, 0xc0, !PT ;  /* 0xfffffffe0011b812 */ /* 0x000fe200078ec0ff */
[----:B------:R-:W-:Y:S01]  /*6c60*/  VIADD R0, R75, 0x20 ;  /* 0x000000204b007836 */ /* 0x000fe20000000000 */
[----:B------:R-:W-:-:S02]  /*6c70*/  @!P1 LEA.HI R69, R69, R69, RZ, 0x1 ;  /* 0x0000004545459211 */ /* 0x000fc400078f08ff */
[----:B------:R-:W-:Y:S01]  /*6c80*/  @!P4 LEA.HI R76, R76, R76, RZ, 0x1 ;  /* 0x0000004c4c4cc211 */ /* 0x000fe200078f08ff */
[----:B------:R-:W-:Y:S01]  /*6c90*/  @!P3 IMAD.WIDE R16, R17, 0x4, R70 ;  /* 0x000000041110b825 */ /* 0x000fe200078e0246 */
[----:B------:R-:W-:Y:S02]  /*6ca0*/  ISETP.GE.AND P2, PT, R0, UR4, PT ;  /* 0x0000000400007c0c */ /* 0x000fe4000bf46270 */
[----:B------:R-:W-:Y:S02]  /*6cb0*/  @!P5 LEA.HI R77, R77, R77, RZ, 0x1 ;  /* 0x0000004d4d4dd211 */ /* 0x000fe400078f08ff */
[----:B------:R1:W-:Y:S01]  /*6cc0*/  @!P3 ST.E.64 desc[UR38][R16.64], R52 ;  /* 0x000000341000b985 */ /* 0x0003e2000c101b26 */
[----:B------:R-:W-:Y:S02]  /*6cd0*/  ISETP.GE.AND P3, PT, R74, UR4, PT ;  /* 0x000000044a007c0c */ /* 0x000fe4000bf66270 */
[----:B0-----:R-:W-:Y:S01]  /*6ce0*/  @!P0 LOP3.LUT R3, R68, 0xfffffffe, RZ, 0xc0, !PT ;  /* 0xfffffffe44038812 */ /* 0x001fe200078ec0ff */
[----:B------:R-:W-:Y:S01]  /*6cf0*/  VIADD R68, R75, 0x60 ;  /* 0x000000604b447836 */ /* 0x000fe20000000000 */
[----:B------:R-:W-:-:S03]  /*6d00*/  @!P6 LEA.HI R78, R78, R78, RZ, 0x1 ;  /* 0x0000004e4e4ee211 */ /* 0x000fc600078f08ff */
[----:B------:R-:W-:Y:S01]  /*6d10*/  @!P0 IMAD.WIDE R2, R3, 0x4, R70 ;  /* 0x0000000403028825 */ /* 0x000fe200078e0246 */
[----:B------:R-:W-:-:S04]  /*6d20*/  @!P2 LEA.HI R0, R0, R0, RZ, 0x1 ;  /* 0x000000000000a211 */ /* 0x000fc800078f08ff */
[----:B------:R-:W-:Y:S01]  /*6d30*/  @!P2 LOP3.LUT R49, R0, 0xfffffffe, RZ, 0xc0, !PT ;  /* 0xfffffffe0031a812 */ /* 0x000fe200078ec0ff */
[----:B------:R0:W-:Y:S01]  /*6d40*/  @!P0 ST.E.64 desc[UR38][R2.64], R44 ;  /* 0x0000002c02008985 */ /* 0x0001e2000c101b26 */
[----:B------:R-:W-:Y:S02]  /*6d50*/  @!P3 LEA.HI R74, R74, R74, RZ, 0x1 ;  /* 0x0000004a4a4ab211 */ /* 0x000fe400078f08ff */
[----:B-1----:R-:W-:Y:S01]  /*6d60*/  @!P1 LOP3.LUT R17, R69, 0xfffffffe, RZ, 0xc0, !PT ;  /* 0xfffffffe45119812 */ /* 0x002fe200078ec0ff */
[--C-:B------:R-:W-:Y:S01]  /*6d70*/  @!P2 IMAD.WIDE R48, R49, 0x4, R70.reuse ;  /* 0x000000043130a825 */ /* 0x100fe200078e0246 */
[----:B------:R-:W-:Y:S02]  /*6d80*/  @!P3 LOP3.LUT R53, R74, 0xfffffffe, RZ, 0xc0, !PT ;  /* 0xfffffffe4a35b812 */ /* 0x000fe400078ec0ff */
[----:B------:R-:W-:Y:S01]  /*6d90*/  @!P4 LOP3.LUT R69, R76, 0xfffffffe, RZ, 0xc0, !PT ;  /* 0xfffffffe4c45c812 */ /* 0x000fe200078ec0ff */
[----:B------:R-:W-:Y:S01]  /*6da0*/  @!P1 IMAD.WIDE R16, R17, 0x4, R70 ;  /* 0x0000000411109825 */ /* 0x000fe200078e0246 */
[----:B------:R-:W-:-:S04]  /*6db0*/  IADD3 R0, R75, 0x48, RZ ;  /* 0x000000484b007810 */ /* 0x000fc80007ffe0ff */
[----:B------:R1:W-:Y:S01]  /*6dc0*/  @!P1 ST.E.64 desc[UR38][R16.64], R56 ;  /* 0x0000003810009985 */ /* 0x0003e2000c101b26 */
[----:B0-----:R-:W-:Y:S01]  /*6dd0*/  @!P5 LOP3.LUT R45, R77, 0xfffffffe, RZ, 0xc0, !PT ;  /* 0xfffffffe4d2dd812 */ /* 0x001fe200078ec0ff */
[--C-:B------:R-:W-:Y:S01]  /*6de0*/  @!P3 IMAD.WIDE R2, R53, 0x4, R70.reuse ;  /* 0x000000043502b825 */ /* 0x100fe200078e0246 */
[----:B------:R-:W-:Y:S01]  /*6df0*/  @!P6 LOP3.LUT R53, R78, 0xfffffffe, RZ, 0xc0, !PT ;  /* 0xfffffffe4e35e812 */ /* 0x000fe200078ec0ff */
[----:B------:R0:W-:Y:S01]  /*6e00*/  @!P2 ST.E.64 desc[UR38][R48.64], R32 ;  /* 0x000000203000a985 */ /* 0x0001e2000c101b26 */
[----:B------:R-:W-:Y:S01]  /*6e10*/  ISETP.GE.AND P0, PT, R0, UR4, PT ;  /* 0x0000000400007c0c */ /* 0x000fe2000bf06270 */
[--C-:B------:R-:W-:Y:S02]  /*6e20*/  @!P5 IMAD.WIDE R44, R45, 0x4, R70.reuse ;  /* 0x000000042d2cd825 */ /* 0x100fe400078e0246 */
[----:B------:R2:W-:Y:S01]  /*6e30*/  @!P3 ST.E.64 desc[UR38][R2.64], R30 ;  /* 0x0000001e0200b985 */ /* 0x0005e2000c101b26 */
[----:B------:R-:W-:Y:S01]  /*6e40*/  ISETP.GE.AND P3, PT, R68, UR4, PT ;  /* 0x0000000444007c0c */ /* 0x000fe2000bf66270 */
[----:B------:R-:W-:-:S04]  /*6e50*/  @!P6 IMAD.WIDE R52, R53, 0x4, R70 ;  /* 0x000000043534e825 */ /* 0x000fc800078e0246 */
[----:B-1----:R-:W-:-:S04]  /*6e60*/  @!P4 IMAD.WIDE R16, R69, 0x4, R70 ;  /* 0x000000044510c825 */ /* 0x002fc800078e0246 */
[C---:B------:R-:W-:Y:S01]  /*6e70*/  VIADD R56, R75.reuse, 0x50 ;  /* 0x000000504b387836 */ /* 0x040fe20000000000 */
[----:B------:R1:W-:Y:S01]  /*6e80*/  @!P4 ST.E.64 desc[UR38][R16.64], R26 ;  /* 0x0000001a1000c985 */ /* 0x0003e2000c101b26 */
[C---:B------:R-:W-:Y:S01]  /*6e90*/  VIADD R57, R75.reuse, 0x58 ;  /* 0x000000584b397836 */ /* 0x040fe20000000000 */
[C---:B0-----:R-:W-:Y:S01]  /*6ea0*/  IADD3 R32, R75.reuse, 0x68, RZ ;  /* 0x000000684b207810 */ /* 0x041fe20007ffe0ff */
[C---:B--2---:R-:W-:Y:S01]  /*6eb0*/  VIADD R3, R75.reuse, 0x78 ;  /* 0x000000784b037836 */ /* 0x044fe20000000000 */
[----:B------:R0:W-:Y:S01]  /*6ec0*/  @!P5 ST.E.64 desc[UR38][R44.64], R40 ;  /* 0x000000282c00d985 */ /* 0x0001e2000c101b26 */
[----:B------:R-:W-:Y:S01]  /*6ed0*/  VIADD R33, R75, 0x70 ;  /* 0x000000704b217836 */ /* 0x000fe20000000000 */
[----:B------:R-:W-:Y:S02]  /*6ee0*/  ISETP.GE.AND P1, PT, R56, UR4, PT ;  /* 0x0000000438007c0c */ /* 0x000fe4000bf26270 */
[----:B------:R2:W-:Y:S01]  /*6ef0*/  @!P6 ST.E.64 desc[UR38][R52.64], R60 ;  /* 0x0000003c3400e985 */ /* 0x0005e2000c101b26 */
[----:B------:R-:W-:-:S02]  /*6f00*/  ISETP.GE.AND P2, PT, R57, UR4, PT ;  /* 0x0000000439007c0c */ /* 0x000fc4000bf46270 */
[----:B------:R-:W-:Y:S02]  /*6f10*/  ISETP.GE.AND P6, PT, R3, UR4, PT ;  /* 0x0000000403007c0c */ /* 0x000fe4000bfc6270 */
[----:B------:R-:W-:Y:S02]  /*6f20*/  ISETP.GE.AND P4, PT, R32, UR4, PT ;  /* 0x0000000420007c0c */ /* 0x000fe4000bf86270 */
[----:B------:R-:W-:Y:S02]  /*6f30*/  ISETP.GE.AND P5, PT, R33, UR4, PT ;  /* 0x0000000421007c0c */ /* 0x000fe4000bfa6270 */
[----:B------:R-:W-:Y:S02]  /*6f40*/  @!P0 LEA.HI R0, R0, R0, RZ, 0x1 ;  /* 0x0000000000008211 */ /* 0x000fe400078f08ff */
[----:B------:R-:W-:Y:S02]  /*6f50*/  @!P1 LEA.HI R56, R56, R56, RZ, 0x1 ;  /* 0x0000003838389211 */ /* 0x000fe400078f08ff */
[----:B------:R-:W-:-:S02]  /*6f60*/  @!P3 LEA.HI R68, R68, R68, RZ, 0x1 ;  /* 0x000000444444b211 */ /* 0x000fc400078f08ff */
[----:B------:R-:W-:Y:S02]  /*6f70*/  @!P2 LEA.HI R57, R57, R57, RZ, 0x1 ;  /* 0x000000393939a211 */ /* 0x000fe400078f08ff */
[----:B-1----:R-:W-:Y:S02]  /*6f80*/  @!P6 LEA.HI R16, R3, R3, RZ, 0x1 ;  /* 0x000000030310e211 */ /* 0x002fe400078f08ff */
[----:B------:R-:W-:Y:S02]  /*6f90*/  @!P4 LEA.HI R32, R32, R32, RZ, 0x1 ;  /* 0x000000202020c211 */ /* 0x000fe400078f08ff */
[----:B------:R-:W-:Y:S02]  /*6fa0*/  @!P5 LEA.HI R2, R33, R33, RZ, 0x1 ;  /* 0x000000212102d211 */ /* 0x000fe400078f08ff */
[----:B------:R-:W-:Y:S02]  /*6fb0*/  @!P0 LOP3.LUT R3, R0, 0xfffffffe, RZ, 0xc0, !PT ;  /* 0xfffffffe00038812 */ /* 0x000fe400078ec0ff */
[----:B------:R-:W-:-:S02]  /*6fc0*/  @!P1 LOP3.LUT R17, R56, 0xfffffffe, RZ, 0xc0, !PT ;  /* 0xfffffffe38119812 */ /* 0x000fc400078ec0ff */
[----:B------:R-:W-:Y:S02]  /*6fd0*/  @!P2 LOP3.LUT R27, R57, 0xfffffffe, RZ, 0xc0, !PT ;  /* 0xfffffffe391ba812 */ /* 0x000fe400078ec0ff */
[----:B------:R-:W-:Y:S02]  /*6fe0*/  @!P3 LOP3.LUT R31, R68, 0xfffffffe, RZ, 0xc0, !PT ;  /* 0xfffffffe441fb812 */ /* 0x000fe400078ec0ff */
[----:B------:R-:W-:Y:S01]  /*6ff0*/  @!P4 LOP3.LUT R33, R32, 0xfffffffe, RZ, 0xc0, !PT ;  /* 0xfffffffe2021c812 */ /* 0x000fe200078ec0ff */
[--C-:B------:R-:W-:Y:S01]  /*7000*/  @!P2 IMAD.WIDE R26, R27, 0x4, R70.reuse ;  /* 0x000000041b1aa825 */ /* 0x100fe200078e0246 */
[----:B0-----:R-:W-:Y:S02]  /*7010*/  @!P5 LOP3.LUT R41, R2, 0xfffffffe, RZ, 0xc0, !PT ;  /* 0xfffffffe0229d812 */ /* 0x001fe400078ec0ff */
[----:B------:R-:W-:Y:S01]  /*7020*/  @!P6 LOP3.LUT R45, R16, 0xfffffffe, RZ, 0xc0, !PT ;  /* 0xfffffffe102de812 */ /* 0x000fe200078ec0ff */
[----:B------:R-:W-:-:S04]  /*7030*/  @!P0 IMAD.WIDE R2, R3, 0x4, R70 ;  /* 0x0000000403028825 */ /* 0x000fc800078e0246 */
[--C-:B------:R-:W-:Y:S01]  /*7040*/  @!P1 IMAD.WIDE R16, R17, 0x4, R70.reuse ;  /* 0x0000000411109825 */ /* 0x100fe200078e0246 */
[----:B------:R2:W-:Y:S03]  /*7050*/  @!P0 ST.E.64 desc[UR38][R2.64], R4 ;  /* 0x0000000402008985 */ /* 0x0005e6000c101b26 */
[--C-:B------:R-:W-:Y:S01]  /*7060*/  @!P3 IMAD.WIDE R30, R31, 0x4, R70.reuse ;  /* 0x000000041f1eb825 */ /* 0x100fe200078e0246 */
[----:B------:R2:W-:Y:S03]  /*7070*/  @!P1 ST.E.64 desc[UR38][R16.64], R6 ;  /* 0x0000000610009985 */ /* 0x0005e6000c101b26 */
[--C-:B------:R-:W-:Y:S01]  /*7080*/  @!P4 IMAD.WIDE R32, R33, 0x4, R70.reuse ;  /* 0x000000042120c825 */ /* 0x100fe200078e0246 */
[----:B------:R2:W-:Y:S03]  /*7090*/  @!P2 ST.E.64 desc[UR38][R26.64], R8 ;  /* 0x000000081a00a985 */ /* 0x0005e6000c101b26 */
[--C-:B------:R-:W-:Y:S01]  /*70a0*/  @!P5 IMAD.WIDE R40, R41, 0x4, R70.reuse ;  /* 0x000000042928d825 */ /* 0x100fe200078e0246 */
[----:B------:R2:W-:Y:S03]  /*70b0*/  @!P3 ST.E.64 desc[UR38][R30.64], R14 ;  /* 0x0000000e1e00b985 */ /* 0x0005e6000c101b26 */
[----:B------:R-:W-:Y:S01]  /*70c0*/  @!P6 IMAD.WIDE R44, R45, 0x4, R70 ;  /* 0x000000042d2ce825 */ /* 0x000fe200078e0246 */
[----:B------:R2:W-:Y:S04]  /*70d0*/  @!P4 ST.E.64 desc[UR38][R32.64], R22 ;  /* 0x000000162000c985 */ /* 0x0005e8000c101b26 */
[----:B------:R2:W-:Y:S04]  /*70e0*/  @!P5 ST.E.64 desc[UR38][R40.64], R34 ;  /* 0x000000222800d985 */ /* 0x0005e8000c101b26 */
[----:B------:R2:W-:Y:S02]  /*70f0*/  @!P6 ST.E.64 desc[UR38][R44.64], R66 ;  /* 0x000000422c00e985 */ /* 0x0005e4000c101b26 */
.L_x_37:
[----:B------:R-:W-:Y:S05]  /*7100*/  BSYNC B0 ;  /* 0x0000000000007941 */ /* 0x000fea0003800000 */
.L_x_36:
[----:B------:R-:W-:Y:S01]  /*7110*/  ISETP.GE.AND P0, PT, R72, R73, PT ;  /* 0x000000494800720c */ /* 0x000fe20003f06270 */
[----:B--23--:R2:W3:Y:S04]  /*7120*/  SHFL.IDX PT, R17, R80, 0x1, 0x1c1f ;  /* 0x003c1f0050117f89 */ /* 0x00c4e800000e0000 */
[----:B------:R2:W0:Y:S08]  /*7130*/  SHFL.IDX PT, R16, R79, 0x1, 0x1c1f ;  /* 0x003c1f004f107f89 */ /* 0x00043000000e0000 */
[----:B--2---:R-:W-:Y:S05]  /*7140*/  @P0 BRA `(.L_x_8) ;  /* 0x0000004400400947 */ /* 0x004fea0003800000 */
[----:B------:R-:W-:Y:S01]  /*7150*/  ULDC UR4, c[0x0][0xac8] ;  /* 0x0002b20000047ab9 */ /* 0x000fe20000000800 */
[C---:B------:R-:W-:Y:S01]  /*7160*/  VIADD R0, R75.reuse, 0x8 ;  /* 0x000000084b007836 */ /* 0x040fe20000000000 */
[C---:B------:R-:W-:Y:S01]  /*7170*/  ISETP.GE.AND P0, PT, R75.reuse, UR4, PT ;  /* 0x000000044b007c0c */ /* 0x040fe2000bf06270 */
[C---:B------:R-:W-:Y:S01]  /*7180*/  VIADD R6, R75.reuse, 0x18 ;  /* 0x000000184b067836 */ /* 0x040fe20000000000 */
[C---:B------:R-:W-:Y:S01]  /*7190*/  IADD3 R4, R75.reuse, 0x10, RZ ;  /* 0x000000104b047810 */ /* 0x040fe20007ffe0ff */
[C---:B------:R-:W-:Y:S01]  /*71a0*/  VIADD R8, R75.reuse, 0x20 ;  /* 0x000000204b087836 */ /* 0x040fe20000000000 */
[----:B------:R-:W-:Y:S01]  /*71b0*/  ISETP.GE.AND P5, PT, R0, UR4, PT ;  /* 0x0000000400007c0c */ /* 0x000fe2000bfa6270 */
[C---:B------:R-:W-:Y:S01]  /*71c0*/  VIADD R9, R75.reuse, 0x28 ;  /* 0x000000284b097836 */ /* 0x040fe20000000000 */
[----:B------:R-:W-:Y:S01]  /*71d0*/  ISETP.GE.AND P6, PT, R4, UR4, PT ;  /* 0x0000000404007c0c */ /* 0x000fe2000bfc6270 */
[C---:B------:R-:W-:Y:S01]  /*71e0*/  VIADD R15, R75.reuse, 0x38 ;  /* 0x000000384b0f7836 */ /* 0x040fe20000000000 */
[C---:B------:R-:W-:Y:S01]  /*71f0*/  IADD3 R14, R75.reuse, 0x30, RZ ;  /* 0x000000304b0e7810 */ /* 0x040fe20007ffe0ff */
[C---:B------:R-:W-:Y:S01]  /*7200*/  VIADD R26, R75.reuse, 0x40 ;  /* 0x000000404b1a7836 */ /* 0x040fe20000000000 */
[----:B------:R-:W-:Y:S01]  /*7210*/  ISETP.GE.AND P4, PT, R8, UR4, PT ;  /* 0x0000000408007c0c */ /* 0x000fe2000bf86270 */
[----:B------:R-:W-:Y:S01]  /*7220*/  VIADD R30, R75, 0x48 ;  /* 0x000000484b1e7836 */ /* 0x000fe20000000000 */
[----:B------:R-:W-:Y:S01]  /*7230*/  ISETP.GE.AND P3, PT, R9, UR4, PT ;  /* 0x0000000409007c0c */ /* 0x000fe2000bf66270 */
[----:B0--3--:R-:W-:Y:S01]  /*7240*/  @!P0 IMAD.WIDE R2, R75, 0x4, R16 ;  /* 0x000000044b028825 */ /* 0x009fe200078e0210 */
[----:B------:R-:W-:-:S02]  /*7250*/  ISETP.GE.AND P2, PT, R14, UR4, PT ;  /* 0x000000040e007c0c */ /* 0x000fc4000bf46270 */
[----:B------:R-:W-:Y:S02]  /*7260*/  ISETP.GE.AND P1, PT, R15, UR4, PT ;  /* 0x000000040f007c0c */ /* 0x000fe4000bf26270 */
[----:B------:R0:W-:Y:S01]  /*7270*/  @!P0 ST.E.64 desc[UR38][R2.64], R50 ;  /* 0x0000003202008985 */ /* 0x0001e2000c101b26 */
[----:B------:R-:W-:Y:S02]  /*7280*/  ISETP.GE.AND P0, PT, R6, UR4, PT ;  /* 0x0000000406007c0c */ /* 0x000fe4000bf06270 */
[----:B------:R-:W-:Y:S02]  /*7290*/  @!P5 LEA.HI R0, R0, R0, RZ, 0x1 ;  /* 0x000000000000d211 */ /* 0x000fe400078f08ff */
[----:B------:R-:W-:Y:S02]  /*72a0*/  @!P6 LEA.HI R4, R4, R4, RZ, 0x1 ;  /* 0x000000040404e211 */ /* 0x000fe400078f08ff */
[----:B------:R-:W-:Y:S02]  /*72b0*/  @!P5 LOP3.LUT R5, R0, 0xfffffffe, RZ, 0xc0, !PT ;  /* 0xfffffffe0005d812 */ /* 0x000fe400078ec0ff */
[----:B------:R-:W-:-:S02]  /*72c0*/  @!P6 LOP3.LUT R7, R4, 0xfffffffe, RZ, 0xc0, !PT ;  /* 0xfffffffe0407e812 */ /* 0x000fc400078ec0ff */
[----:B------:R-:W-:Y:S02]  /*72d0*/  @!P4 LEA.HI R8, R8, R8, RZ, 0x1 ;  /* 0x000000080808c211 */ /* 0x000fe400078f08ff */
[----:B------:R-:W-:Y:S01]  /*72e0*/  @!P3 LEA.HI R0, R9, R9, RZ, 0x1 ;  /* 0x000000090900b211 */ /* 0x000fe200078f08ff */
[--C-:B0-----:R-:W-:Y:S01]  /*72f0*/  @!P5 IMAD.WIDE R2, R5, 0x4, R16.reuse ;  /* 0x000000040502d825 */ /* 0x101fe200078e0210 */
[----:B------:R-:W-:Y:S02]  /*7300*/  @!P0 LEA.HI R6, R6, R6, RZ, 0x1 ;  /* 0x0000000606068211 */ /* 0x000fe400078f08ff */
[----:B------:R-:W-:Y:S01]  /*7310*/  @!P2 LEA.HI R14, R14, R14, RZ, 0x1 ;  /* 0x0000000e0e0ea211 */ /* 0x000fe200078f08ff */
[----:B------:R-:W-:Y:S01]  /*7320*/  @!P6 IMAD.WIDE R4, R7, 0x4, R16 ;  /* 0x000000040704e825 */ /* 0x000fe200078e0210 */
[----:B------:R-:W-:Y:S01]  /*7330*/  @!P1 LEA.HI R22, R15, R15, RZ, 0x1 ;  /* 0x0000000f0f169211 */ /* 0x000fe200078f08ff */
[----:B------:R0:W-:Y:S01]  /*7340*/  @!P5 ST.E.64 desc[UR38][R2.64], R46 ;  /* 0x0000002e0200d985 */ /* 0x0001e2000c101b26 */
[----:B------:R-:W-:-:S02]  /*7350*/  @!P0 LOP3.LUT R7, R6, 0xfffffffe, RZ, 0xc0, !PT ;  /* 0xfffffffe06078812 */ /* 0x000fc400078ec0ff */
[----:B------:R-:W-:Y:S01]  /*7360*/  @!P4 LOP3.LUT R9, R8, 0xfffffffe, RZ, 0xc0, !PT ;  /* 0xfffffffe0809c812 */ /* 0x000fe200078ec0ff */
[----:B------:R2:W-:Y:S01]  /*7370*/  @!P6 ST.E.64 desc[UR38][R4.64], R54 ;  /* 0x000000360400e985 */ /* 0x0005e2000c101b26 */
[----:B------:R-:W-:Y:S02]  /*7380*/  @!P3 LOP3.LUT R15, R0, 0xfffffffe, RZ, 0xc0, !PT ;  /* 0xfffffffe000fb812 */ /* 0x000fe400078ec0ff */
[----:B------:R-:W-:Y:S02]  /*7390*/  @!P2 LOP3.LUT R23, R14, 0xfffffffe, RZ, 0xc0, !PT ;  /* 0xfffffffe0e17a812 */ /* 0x000fe400078ec0ff */
[----:B------:R-:W-:Y:S01]  /*73a0*/  @!P1 LOP3.LUT R27, R22, 0xfffffffe, RZ, 0xc0, !PT ;  /* 0xfffffffe161b9812 */ /* 0x000fe200078ec0ff */
[----:B------:R-:W-:Y:S01]  /*73b0*/  VIADD R22, R75, 0x58 ;  /* 0x000000584b167836 */ /* 0x000fe20000000000 */
[----:B------:R-:W-:Y:S02]  /*73c0*/  ISETP.GE.AND P5, PT, R26, UR4, PT ;  /* 0x000000041a007c0c */ /* 0x000fe4000bfa6270 */
[----:B------:R-:W-:Y:S01]  /*73d0*/  ISETP.GE.AND P6, PT, R30, UR4, PT ;  /* 0x000000041e007c0c */ /* 0x000fe2000bfc6270 */
[----:B0-----:R-:W-:Y:S01]  /*73e0*/  @!P0 IMAD.WIDE R2, R7, 0x4, R16 ;  /* 0x0000000407028825 */ /* 0x001fe200078e0210 */
[----:B------:R-:W-:-:S02]  /*73f0*/  IADD3 R0, R75, 0x50, RZ ;  /* 0x000000504b007810 */ /* 0x000fc40007ffe0ff */
[----:B------:R-:W-:Y:S01]  /*7400*/  IADD3 R31, R75, 0x70, RZ ;  /* 0x000000704b1f7810 */ /* 0x000fe20007ffe0ff */
[--C-:B--2---:R-:W-:Y:S01]  /*7410*/  @!P4 IMAD.WIDE R4, R9, 0x4, R16.reuse ;  /* 0x000000040904c825 */ /* 0x104fe200078e0210 */
[----:B------:R0:W-:Y:S01]  /*7420*/  @!P0 ST.E.64 desc[UR38][R2.64], R12 ;  /* 0x0000000c02008985 */ /* 0x0001e2000c101b26 */
[----:B------:R-:W-:Y:S02]  /*7430*/  ISETP.GE.AND P0, PT, R0, UR4, PT ;  /* 0x0000000400007c0c */ /* 0x000fe4000bf06270 */
[--C-:B------:R-:W-:Y:S01]  /*7440*/  @!P3 IMAD.WIDE R6, R15, 0x4, R16.reuse ;  /* 0x000000040f06b825 */ /* 0x100fe200078e0210 */
[----:B------:R2:W-:Y:S01]  /*7450*/  @!P4 ST.E.64 desc[UR38][R4.64], R20 ;  /* 0x000000140400c985 */ /* 0x0005e2000c101b26 */
[----:B------:R-:W-:Y:S02]  /*7460*/  ISETP.GE.AND P4, PT, R31, UR4, PT ;  /* 0x000000041f007c0c */ /* 0x000fe4000bf86270 */
[----:B------:R-:W-:Y:S01]  /*7470*/  @!P2 IMAD.WIDE R8, R23, 0x4, R16 ;  /* 0x000000041708a825 */ /* 0x000fe200078e0210 */
[----:B------:R3:W-:Y:S01]  /*7480*/  @!P3 ST.E.64 desc[UR38][R6.64], R28 ;  /* 0x0000001c0600b985 */ /* 0x0007e2000c101b26 */
[----:B------:R-:W-:-:S02]  /*7490*/  @!P5 LEA.HI R26, R26, R26, RZ, 0x1 ;  /* 0x0000001a1a1ad211 */ /* 0x000fc400078f08ff */
[----:B------:R-:W-:Y:S01]  /*74a0*/  @!P1 IMAD.WIDE R14, R27, 0x4, R16 ;  /* 0x000000041b0e9825 */ /* 0x000fe200078e0210 */
[----:B------:R5:W-:Y:S01]  /*74b0*/  @!P2 ST.E.64 desc[UR38][R8.64], R42 ;  /* 0x0000002a0800a985 */ /* 0x000be2000c101b26 */
[----:B------:R-:W-:Y:S02]  /*74c0*/  @!P6 LEA.HI R30, R30, R30, RZ, 0x1 ;  /* 0x0000001e1e1ee211 */ /* 0x000fe400078f08ff */
[C---:B------:R-:W-:Y:S01]  /*74d0*/  VIADD R23, R75.reuse, 0x60 ;  /* 0x000000604b177836 */ /* 0x040fe20000000000 */
[----:B------:R-:W-:Y:S01]  /*74e0*/  @!P1 ST.E.64 desc[UR38][R14.64], R58 ;  /* 0x0000003a0e009985 */ /* 0x000fe2000c101b26 */
[C---:B------:R-:W-:Y:S01]  /*74f0*/  VIADD R27, R75.reuse, 0x68 ;  /* 0x000000684b1b7836 */ /* 0x040fe20000000000 */
[----:B------:R-:W-:Y:S01]  /*7500*/  ISETP.GE.AND P1, PT, R22, UR4, PT ;  /* 0x0000000416007c0c */ /* 0x000fe2000bf26270 */
[----:B------:R-:W-:Y:S01]  /*7510*/  VIADD R75, R75, 0x78 ;  /* 0x000000784b4b7836 */ /* 0x000fe20000000000 */
[----:B------:R-:W-:Y:S02]  /*7520*/  ISETP.GE.AND P2, PT, R23, UR4, PT ;  /* 0x0000000417007c0c */ /* 0x000fe4000bf46270 */
[----:B------:R-:W-:-:S02]  /*7530*/  ISETP.GE.AND P3, PT, R27, UR4, PT ;  /* 0x000000041b007c0c */ /* 0x000fc4000bf66270 */
[----:B0-----:R-:W-:Y:S02]  /*7540*/  @!P5 LOP3.LUT R3, R26, 0xfffffffe, RZ, 0xc0, !PT ;  /* 0xfffffffe1a03d812 */ /* 0x001fe400078ec0ff */
[----:B--2---:R-:W-:Y:S02]  /*7550*/  @!P6 LOP3.LUT R5, R30, 0xfffffffe, RZ, 0xc0, !PT ;  /* 0xfffffffe1e05e812 */ /* 0x004fe400078ec0ff */
[----:B------:R-:W-:Y:S01]  /*7560*/  @!P0 LEA.HI R0, R0, R0, RZ, 0x1 ;  /* 0x0000000000008211 */ /* 0x000fe200078f08ff */
[--C-:B------:R-:W-:Y:S01]  /*7570*/  @!P5 IMAD.WIDE R2, R3, 0x4, R16.reuse ;  /* 0x000000040302d825 */ /* 0x100fe200078e0210 */
[----:B------:R-:W-:Y:S02]  /*7580*/  @!P4 LEA.HI R31, R31, R31, RZ, 0x1 ;  /* 0x0000001f1f1fc211 */ /* 0x000fe400078f08ff */
[----:B------:R-:W-:Y:S01]  /*7590*/  @!P1 LEA.HI R22, R22, R22, RZ, 0x1 ;  /* 0x0000001616169211 */ /* 0x000fe200078f08ff */
[----:B------:R-:W-:Y:S01]  /*75a0*/  @!P6 IMAD.WIDE R4, R5, 0x4, R16 ;  /* 0x000000040504e825 */ /* 0x000fe200078e0210 */
[----:B------:R-:W-:Y:S01]  /*75b0*/  @!P2 LEA.HI R23, R23, R23, RZ, 0x1 ;  /* 0x000000171717a211 */ /* 0x000fe200078f08ff */
[----:B------:R0:W-:Y:S01]  /*75c0*/  @!P5 ST.E.64 desc[UR38][R2.64], R38 ;  /* 0x000000260200d985 */ /* 0x0001e2000c101b26 */
[----:B------:R-:W-:-:S02]  /*75d0*/  @!P3 LEA.HI R27, R27, R27, RZ, 0x1 ;  /* 0x0000001b1b1bb211 */ /* 0x000fc400078f08ff */
[----:B---3--:R-:W-:Y:S01]  /*75e0*/  @!P0 LOP3.LUT R7, R0, 0xfffffffe, RZ, 0xc0, !PT ;  /* 0xfffffffe00078812 */ /* 0x008fe200078ec0ff */
[----:B------:R2:W-:Y:S01]  /*75f0*/  @!P6 ST.E.64 desc[UR38][R4.64], R62 ;  /* 0x0000003e0400e985 */ /* 0x0005e2000c101b26 */
[----:B-----5:R-:W-:Y:S02]  /*7600*/  @!P1 LOP3.LUT R9, R22, 0xfffffffe, RZ, 0xc0, !PT ;  /* 0xfffffffe16099812 */ /* 0x020fe400078ec0ff */
[----:B------:R-:W-:Y:S02]  /*7610*/  @!P2 LOP3.LUT R23, R23, 0xfffffffe, RZ, 0xc0, !PT ;  /* 0xfffffffe1717a812 */ /* 0x000fe400078ec0ff */
[----:B------:R-:W-:Y:S02]  /*7620*/  @!P3 LOP3.LUT R27, R27, 0xfffffffe, RZ, 0xc0, !PT ;  /* 0xfffffffe1b1bb812 */ /* 0x000fe400078ec0ff */
[----:B------:R-:W-:Y:S01]  /*7630*/  @!P4 LOP3.LUT R13, R31, 0xfffffffe, RZ, 0xc0, !PT ;  /* 0xfffffffe1f0dc812 */ /* 0x000fe200078ec0ff */
[----:B0-----:R-:W-:-:S04]  /*7640*/  @!P0 IMAD.WIDE R2, R7, 0x4, R16 ;  /* 0x0000000407028825 */ /* 0x001fc800078e0210 */
[--C-:B--2---:R-:W-:Y:S01]  /*7650*/  @!P1 IMAD.WIDE R4, R9, 0x4, R16.reuse ;  /* 0x0000000409049825 */ /* 0x104fe200078e0210 */
[----:B------:R2:W-:Y:S01]  /*7660*/  @!P0 ST.E.64 desc[UR38][R2.64], R10 ;  /* 0x0000000a02008985 */ /* 0x0005e2000c101b26 */
[----:B------:R-:W-:Y:S02]  /*7670*/  ISETP.GE.AND P0, PT, R75, UR4, PT ;  /* 0x000000044b007c0c */ /* 0x000fe4000bf06270 */
[--C-:B------:R-:W-:Y:S01]  /*7680*/  @!P2 IMAD.WIDE R6, R23, 0x4, R16.reuse ;  /* 0x000000041706a825 */ /* 0x100fe200078e0210 */
[----:B------:R2:W-:Y:S03]  /*7690*/  @!P1 ST.E.64 desc[UR38][R4.64], R18 ;  /* 0x0000001204009985 */ /* 0x0005e6000c101b26 */
[--C-:B------:R-:W-:Y:S01]  /*76a0*/  @!P3 IMAD.WIDE R8, R27, 0x4, R16.reuse ;  /* 0x000000041b08b825 */ /* 0x100fe200078e0210 */
[----:B------:R2:W-:Y:S03]  /*76b0*/  @!P2 ST.E.64 desc[UR38][R6.64], R24 ;  /* 0x000000180600a985 */ /* 0x0005e6000c101b26 */
[----:B------:R-:W-:Y:S01]  /*76c0*/  @!P4 IMAD.WIDE R12, R13, 0x4, R16 ;  /* 0x000000040d0cc825 */ /* 0x000fe200078e0210 */
[----:B------:R2:W-:Y:S04]  /*76d0*/  @!P3 ST.E.64 desc[UR38][R8.64], R36 ;  /* 0x000000240800b985 */ /* 0x0005e8000c101b26 */
[----:B------:R2:W-:Y:S01]  /*76e0*/  @!P4 ST.E.64 desc[UR38][R12.64], R64 ;  /* 0x000000400c00c985 */ /* 0x0005e2000c101b26 */
[----:B------:R-:W-:Y:S05]  /*76f0*/  @P0 BRA `(.L_x_8) ;  /* 0x0000003c00d40947 */ /* 0x000fea0003800000 */
[----:B------:R-:W-:-:S04]  /*7700*/  LEA.HI R75, R75, R75, RZ, 0x1 ;  /* 0x0000004b4b4b7211 */ /* 0x000fc800078f08ff */
[----:B--2---:R-:W-:-:S05]  /*7710*/  LOP3.LUT R3, R75, 0xfffffffe, RZ, 0xc0, !PT ;  /* 0xfffffffe4b037812 */ /* 0x004fca00078ec0ff */
[----:B------:R-:W-:-:S05]  /*7720*/  IMAD.WIDE R2, R3, 0x4, R16 ;  /* 0x0000000403027825 */ /* 0x000fca00078e0210 */
[----:B------:R0:W-:Y:S01]  /*7730*/  ST.E.64 desc[UR38][R2.64], R150 ;  /* 0x0000009602007985 */ /* 0x0001e2000c101b26 */
[----:B------:R-:W-:Y:S05]  /*7740*/  BRA `(.L_x_8) ;  /* 0x0000003c00c07947 */ /* 0x000fea0003800000 */
.L_x_35:
[----:B------:R-:W0:Y:S02]  /*7750*/  S2R R0, SR_TID.X ;  /* 0x0000000000007919 */ /* 0x000e240000002100 */
[----:B0-----:R-:W-:-:S05]  /*7760*/  VIADD R2, R0, 0xffffff80 ;  /* 0xffffff8000027836 */ /* 0x001fca0000000000 */
[----:B------:R-:W-:-:S13]  /*7770*/  ISETP.GT.AND P0, PT, R2, 0x7f, PT ;  /* 0x0000007f0200780c */ /* 0x000fda0003f04270 */
[----:B------:R-:W-:Y:S05]  /*7780*/  @P0 BRA `(.L_x_8) ;  /* 0x0000003c00b00947 */ /* 0x000fea0003800000 */
[----:B------:R-:W0:Y:S01]  /*7790*/  S2R R3, SR_CTAID.X ;  /* 0x0000000000037919 */ /* 0x000e220000002500 */
[----:B------:R-:W1:Y:S01]  /*77a0*/  LDC R6, c[0x0][0xbe8] ;  /* 0x0002fa00ff067b82 */ /* 0x000e620000000800 */
[----:B------:R-:W-:Y:S01]  /*77b0*/  ULDC UR4, c[0x0][0xa88] ;  /* 0x0002a20000047ab9 */ /* 0x000fe20000000800 */
[----:B0-----:R-:W-:Y:S02]  /*77c0*/  IMAD R0, R3, 0x80, R0 ;  /* 0x0000008003007824 */ /* 0x001fe400078e0200 */
[----:B-1----:R-:W-:-:S03]  /*77d0*/  IMAD R3, R6, UR4, RZ ;  /* 0x0000000406037c24 */ /* 0x002fc6000f8e02ff */
[----:B------:R-:W-:-:S04]  /*77e0*/  IADD3 R0, R0, -0x80, RZ ;  /* 0xffffff8000007810 */ /* 0x000fc80007ffe0ff */
[----:B------:R-:W-:-:S13]  /*77f0*/  ISETP.GE.AND P0, PT, R0, R3, PT ;  /* 0x000000030000720c */ /* 0x000fda0003f06270 */
[----:B------:R-:W-:Y:S05]  /*7800*/  @P0 BRA `(.L_x_8) ;  /* 0x0000003c00900947 */ /* 0x000fea0003800000 */
[----:B------:R-:W-:Y:S01]  /*7810*/  ISETP.NE.AND P0, PT, R6, 0x1, PT ;  /* 0x000000010600780c */ /* 0x000fe20003f05270 */
[----:B------:R-:W0:Y:S01]  /*7820*/  S2UR UR7, SR_CTAID.Z ;  /* 0x00000000000779c3 */ /* 0x000e220000002700 */
[----:B------:R-:W-:Y:S01]  /*7830*/  USHF.R.S32.HI UR6, URZ, 0x1f, UR37 ;  /* 0x0000001f3f067899 */ /* 0x000fe20008011425 */
[----:B------:R-:W-:Y:S01]  /*7840*/  IMAD.MOV.U32 R5, RZ, RZ, R0 ;  /* 0x000000ffff057224 */ /* 0x000fe200078e0000 */
[----:B------:R-:W-:Y:S02]  /*7850*/  ULDC.64 UR8, c[0x0][0xbd0] ;  /* 0x0002f40000087ab9 */ /* 0x000fe40000000a00 */
[----:B------:R-:W-:Y:S02]  /*7860*/  UIMAD UR6, UR6, UR8, URZ ;  /* 0x00000008060672a4 */ /* 0x000fe4000f8e023f */
[----:B------:R-:W-:Y:S01]  /*7870*/  UIMAD.WIDE.U32 UR4, UR37, UR8, URZ ;  /* 0x00000008250472a5 */ /* 0x000fe2000f8e003f */
[----:B------:R-:W1:Y:S01]  /*7880*/  LDC.64 R10, c[0x0][0xbd8] ;  /* 0x0002f600ff0a7b82 */ /* 0x000e620000000a00 */
[----:B------:R-:W-:-:S04]  /*7890*/  UIMAD UR6, UR37, UR9, UR6 ;  /* 0x00000009250672a4 */ /* 0x000fc8000f8e0206 */
[----:B------:R-:W-:Y:S02]  /*78a0*/  UIADD3 UR6, UR5, UR6, URZ ;  /* 0x0000000605067290 */ /* 0x000fe4000fffe03f */
[----:B------:R-:W-:Y:S01]  /*78b0*/  IMAD.U32 R3, RZ, RZ, UR5 ;  /* 0x00000005ff037e24 */ /* 0x000fe2000f8e00ff */
[----:B------:R-:W2:Y:S01]  /*78c0*/  @P0 LDC R7, c[0x0][0xbec] ;  /* 0x0002fb00ff070b82 */ /* 0x000ea20000000800 */
[----:B------:R-:W-:Y:S01]  /*78d0*/  IMAD.U32 R2, RZ, RZ, UR4 ;  /* 0x00000004ff027e24 */ /* 0x000fe2000f8e00ff */
[----:B------:R-:W-:Y:S01]  /*78e0*/  ULDC.64 UR4, c[0x0][0xbe0] ;  /* 0x0002f80000047ab9 */ /* 0x000fe20000000a00 */
[----:B------:R-:W-:-:S05]  /*78f0*/  MOV R3, UR6 ;  /* 0x0000000600037c02 */ /* 0x000fca0008000f00 */
[----:B------:R-:W3:Y:S01]  /*7900*/  @P0 LDC R9, c[0x0][0xbf0] ;  /* 0x0002fc00ff090b82 */ /* 0x000ee20000000800 */
[----:B0-----:R-:W-:-:S07]  /*7910*/  USHF.R.S32.HI UR8, URZ, 0x1f, UR7 ;  /* 0x0000001f3f087899 */ /* 0x001fce0008011407 */
[----:B------:R-:W0:Y:S01]  /*7920*/  S2UR UR10, SR_CTAID.Y ;  /* 0x00000000000a79c3 */ /* 0x000e220000002600 */
[C---:B-1----:R-:W-:Y:S02]  /*7930*/  IMAD R12, R10.reuse, UR8, RZ ;  /* 0x000000080a0c7c24 */ /* 0x042fe4000f8e02ff */
[----:B------:R-:W-:-:S04]  /*7940*/  IMAD.WIDE.U32 R2, R10, UR7, R2 ;  /* 0x000000070a027c25 */ /* 0x000fc8000f8e0002 */
[----:B------:R-:W-:Y:S01]  /*7950*/  IMAD R11, R11, UR7, R12 ;  /* 0x000000070b0b7c24 */ /* 0x000fe2000f8e020c */
[----:B------:R-:W0:Y:S01]  /*7960*/  LDC R8, c[0x0][0xc50] ;  /* 0x00031400ff087b82 */ /* 0x000e220000000800 */
[----:B--2---:R-:W-:-:S04]  /*7970*/  @P0 IMAD.HI.U32 R4, R0, R7, RZ ;  /* 0x0000000700040227 */ /* 0x004fc800078e00ff */
[----:B------:R-:W-:Y:S02]  /*7980*/  IMAD R7, RZ, RZ, -UR37 ;  /* 0x80000025ff077e24 */ /* 0x000fe4000f8e02ff */
[----:B------:R-:W-:Y:S01]  /*7990*/  IMAD.IADD R3, R11, 0x1, R3 ;  /* 0x000000010b037824 */ /* 0x000fe200078e0203 */
[----:B---3--:R-:W-:Y:S01]  /*79a0*/  @P0 SHF.R.U32.HI R5, RZ, R9, R4 ;  /* 0x00000009ff050219 */ /* 0x008fe20000011604 */
[----:B0-----:R-:W-:-:S04]  /*79b0*/  IMAD R9, R8, R7, UR10 ;  /* 0x0000000a08097e24 */ /* 0x001fc8000f8e0207 */
[----:B------:R-:W-:Y:S02]  /*79c0*/  IMAD.MOV R7, RZ, RZ, -R5 ;  /* 0x000000ffff077224 */ /* 0x000fe400078e0a05 */
[----:B------:R-:W-:Y:S01]  /*79d0*/  IMAD.WIDE.U32 R2, R9, UR4, R2 ;  /* 0x0000000409027c25 */ /* 0x000fe2000f8e0002 */
[----:B------:R-:W-:-:S03]  /*79e0*/  SHF.R.S32.HI R4, RZ, 0x1f, R9 ;  /* 0x0000001fff047819 */ /* 0x000fc60000011409 */
[----:B------:R-:W-:Y:S01]  /*79f0*/  IMAD R7, R6, R7, R0 ;  /* 0x0000000706077224 */ /* 0x000fe200078e0200 */
[----:B------:R-:W-:Y:S01]  /*7a00*/  IADD3 R2, P0, R5, R2, RZ ;  /* 0x0000000205027210 */ /* 0x000fe20007f1e0ff */
[----:B------:R-:W-:-:S03]  /*7a10*/  IMAD R4, R4, UR4, RZ ;  /* 0x0000000404047c24 */ /* 0x000fc6000f8e02ff */
[----:B------:R-:W-:Y:S01]  /*7a20*/  SHF.R.S32.HI R0, RZ, 0x1f, R7 ;  /* 0x0000001fff007819 */ /* 0x000fe20000011407 */
[----:B------:R-:W-:Y:S01]  /*7a30*/  IMAD R4, R9, UR5, R4 ;  /* 0x0000000509047c24 */ /* 0x000fe2000f8e0204 */
[----:B------:R-:W-:Y:S01]  /*7a40*/  SHF.R.S32.HI R9, RZ, 0x1f, R5 ;  /* 0x0000001fff097819 */ /* 0x000fe20000011405 */
[----:B------:R-:W-:Y:S02]  /*7a50*/  ULDC.64 UR4, c[0x0][0xbc8] ;  /* 0x0002f20000047ab9 */ /* 0x000fe40000000a00 */
[----:B------:R-:W-:Y:S01]  /*7a60*/  IMAD R0, R0, UR4, RZ ;  /* 0x0000000400007c24 */ /* 0x000fe2000f8e02ff */
[----:B------:R-:W-:-:S03]  /*7a70*/  IADD3.X R3, R9, R3, R4, P0, !PT ;  /* 0x0000000309037210 */ /* 0x000fc600007fe404 */
[C---:B------:R-:W-:Y:S02]  /*7a80*/  IMAD R5, R7.reuse, UR5, R0 ;  /* 0x0000000507057c24 */ /* 0x040fe4000f8e0200 */
[----:B------:R-:W-:Y:S01]  /*7a90*/  IMAD.WIDE.U32 R2, R7, UR4, R2 ;  /* 0x0000000407027c25 */ /* 0x000fe2000f8e0002 */
[----:B------:R-:W-:-:S04]  /*7aa0*/  ULDC.64 UR4, c[0x0][0xba8] ;  /* 0x0002ea0000047ab9 */ /* 0x000fc80000000a00 */
[----:B------:R-:W-:Y:S02]  /*7ab0*/  IADD3 R3, R3, R5, RZ ;  /* 0x0000000503037210 */ /* 0x000fe40007ffe0ff */
[----:B------:R-:W-:-:S04]  /*7ac0*/  LEA R4, P0, R2, UR4, 0x2 ;  /* 0x0000000402047c11 */ /* 0x000fc8000f8010ff */
[----:B------:R-:W-:Y:S01]  /*7ad0*/  LEA.HI.X R5, R2, UR5, R3, 0x2, P0 ;  /* 0x0000000502057c11 */ /* 0x000fe200080f1403 */
[----:B------:R-:W-:-:S05]  /*7ae0*/  IMAD.MOV.U32 R3, RZ, RZ, -0x800000 ;  /* 0xff800000ff037424 */ /* 0x000fca00078e00ff */
[----:B------:R0:W-:Y:S01]  /*7af0*/  STG.E desc[UR38][R4.64], R3 ;  /* 0x0000000304007986 */ /* 0x0001e2000c101926 */
[----:B------:R-:W-:Y:S05]  /*7b00*/  BRA `(.L_x_8) ;  /* 0x0000003800d07947 */ /* 0x000fea0003800000 */
.L_x_6:
[----:B------:R-:W-:-:S08]  /*7b10*/  NOP ;  /* 0x0000000000007918 */ /* 0x000fd00000000000 */
[----:B------:R-:W0:-:S00]  /*7b20*/  USETMAXREG.DEALLOC.CTAPOOL 0x28 ;  /* 0x00000028000079c8 */ /* 0x000e0000080e0500 */
[----:B0-----:R-:W-:Y:S01]  /*7b30*/  LOP3.LUT R17, R17, 0x3, RZ, 0xc0, !PT ;  /* 0x0000000311117812 */ /* 0x001fe200078ec0ff */
[----:B------:R-:W0:Y:S05]  /*7b40*/  S2R R34, SR_CTAID.Z ;  /* 0x0000000000227919 */ /* 0x000e2a0000002700 */
[----:B------:R-:W1:Y:S01]  /*7b50*/  S2UR UR6, SR_CTAID.Y ;  /* 0x00000000000679c3 */ /* 0x000e620000002600 */
[----:B------:R-:W2:Y:S02]  /*7b60*/  SHFL.IDX PT, R0, R17, RZ, 0x1f ;  /* 0x00001fff11007589 */ /* 0x000ea400000e0000 */
[----:B--2---:R-:W-:-:S13]  /*7b70*/  ISETP.NE.AND P0, PT, R0, RZ, PT ;  /* 0x000000ff0000720c */ /* 0x004fda0003f05270 */
[----:B01----:R-:W-:Y:S05]  /*7b80*/  @!P0 BRA `(.L_x_38) ;  /* 0x0000000000288947 */ /* 0x003fea0003800000 */
[----:B------:R-:W-:Y:S01]  /*7b90*/  ULDC UR7, c[0x0][0xc50] ;  /* 0x0003140000077ab9 */ /* 0x000fe20000000800 */
[----:B------:R-:W-:Y:S01]  /*7ba0*/  UMOV UR42, UR6 ;  /* 0x00000006002a7c82 */ /* 0x000fe20008000000 */
[----:B------:R-:W-:-:S06]  /*7bb0*/  UISETP.NE.AND UP0, UPT, UR7, 0x1, UPT ;  /* 0x000000010700788c */ /* 0x000fcc000bf05270 */
[----:B------:R-:W-:-:S13]  /*7bc0*/  PLOP3.LUT P0, PT, PT, PT, UP0, 0x80, 0x0 ;  /* 0x000000000000781c */ /* 0x000fda0003f0f008 */
[----:B------:R-:W-:Y:S05]  /*7bd0*/  @!P0 BRA `(.L_x_39) ;  /* 0x0000000000308947 */ /* 0x000fea0003800000 */
[----:B------:R-:W-:Y:S01]  /*7be0*/  ULDC UR4, c[0x0][0xc54] ;  /* 0x0003150000047ab9 */ /* 0x000fe20000000800 */
[----:B------:R-:W-:Y:S01]  /*7bf0*/  ULDC UR42, c[0x0][0xc58] ;  /* 0x00031600002a7ab9 */ /* 0x000fe20000000800 */
[----:B------:R-:W-:-:S04]  /*7c00*/  UIMAD.WIDE.U32 UR4, UR6, UR4, URZ ;  /* 0x00000004060472a5 */ /* 0x000fc8000f8e003f */
[----:B------:R-:W-:Y:S01]  /*7c10*/  USHF.R.U32.HI UR42, URZ, UR42, UR5 ;  /* 0x0000002a3f2a7299 */ /* 0x000fe20008011605 */
[----:B------:R-:W-:Y:S11]  /*7c20*/  BRA `(.L_x_39) ;  /* 0x00000000001c7947 */ /* 0x000ff60003800000 */
.L_x_38:
[----:B------:R-:W-:Y:S01]  /*7c30*/  ULDC UR7, c[0x0][0xc50] ;  /* 0x0003140000077ab9 */ /* 0x000fe20000000800 */
[----:B------:R-:W-:Y:S01]  /*7c40*/  UMOV UR42, UR6 ;  /* 0x00000006002a7c82 */ /* 0x000fe20008000000 */
[----:B------:R-:W-:-:S11]  /*7c50*/  UISETP.NE.AND UP0, UPT, UR7, 0x1, UPT ;  /* 0x000000010700788c */ /* 0x000fd6000bf05270 */
[----:B------:R-:W-:Y:S01]  /*7c60*/  @UP0 ULDC UR4, c[0x0][0xc54] ;  /* 0x0003150000040ab9 */ /* 0x000fe20000000800 */
[----:B------:R-:W-:Y:S01]  /*7c70*/  @UP0 ULDC UR8, c[0x0][0xc58] ;  /* 0x0003160000080ab9 */ /* 0x000fe20000000800 */
[----:B------:R-:W-:-:S04]  /*7c80*/  UIMAD.WIDE.U32 UR4, UR6, UR4, URZ ;  /* 0x00000004060472a5 */ /* 0x000fc8000f8e003f */
[----:B------:R-:W-:-:S12]  /*7c90*/  @UP0 USHF.R.U32.HI UR42, URZ, UR8, UR5 ;  /* 0x000000083f2a0299 */ /* 0x000fd80008011605 */
.L_x_39:
[----:B------:R-:W-:Y:S01]  /*7ca0*/  ISETP.GE.AND P0, PT, R34, RZ, PT ;  /* 0x000000ff2200720c */ /* 0x000fe20003f06270 */
[----:B------:R-:W-:Y:S01]  /*7cb0*/  UIADD3 UR4, -UR42, URZ, URZ ;  /* 0x0000003f2a047290 */ /* 0x000fe2000fffe13f */
[----:B------:R-:W-:Y:S01]  /*7cc0*/  IMAD.MOV.U32 R8, RZ, RZ, 0x1 ;  /* 0x00000001ff087424 */ /* 0x000fe200078e00ff */
[----:B------:R-:W-:Y:S01]  /*7cd0*/  MOV R9, 0x1 ;  /* 0x0000000100097802 */ /* 0x000fe20000000f00 */
[----:B------:R-:W-:Y:S01]  /*7ce0*/  IMAD.MOV.U32 R0, RZ, RZ, RZ ;  /* 0x000000ffff007224 */ /* 0x000fe200078e00ff */
[----:B------:R-:W-:-:S08]  /*7cf0*/  UIMAD UR4, UR7, UR4, UR6 ;  /* 0x00000004070472a4 */ /* 0x000fd0000f8e0206 */
[----:B------:R-:W-:Y:S05]  /*7d00*/  @!P0 BRA `(.L_x_40) ;  /* 0x00000034009c8947 */ /* 0x000fea0003800000 */
[----:B------:R-:W0:Y:S01]  /*7d10*/  LDC.64 R2, c[0x0][0xa28] ;  /* 0x00028a00ff027b82 */ /* 0x000e220000000a00 */
[----:B------:R-:W-:Y:S01]  /*7d20*/  ULDC.64 UR6, c[0x0][0x418] ;  /* 0x0001060000067ab9 */ /* 0x000fe20000000a00 */
[----:B------:R-:W-:Y:S01]  /*7d30*/  ULDC UR5, c[0x0][0x424] ;  /* 0x0001090000057ab9 */ /* 0x000fe20000000800 */
[----:B------:R-:W-:Y:S01]  /*7d40*/  ULDC UR43, c[0x0][0x2f0] ;  /* 0x0000bc00002b7ab9 */ /* 0x000fe20000000800 */
[----:B------:R-:W-:Y:S01]  /*7d50*/  IMAD.MOV.U32 R31, RZ, RZ, RZ ;  /* 0x000000ffff1f7224 */ /* 0x000fe200078e00ff */
[----:B0-----:R-:W-:-:S04]  /*7d60*/  ISETP.NE.U32.AND P0, PT, R2, RZ, PT ;  /* 0x000000ff0200720c */ /* 0x001fc80003f05070 */
[----:B------:R-:W-:Y:S01]  /*7d70*/  ISETP.NE.AND.EX P0, PT, R3, RZ, PT, P0 ;  /* 0x000000ff0300720c */ /* 0x000fe20003f05300 */
[----:B------:R-:W-:-:S12]  /*7d80*/  UISETP.NE.U32.AND UP0, UPT, UR6, URZ, UPT ;  /* 0x0000003f0600728c */ /* 0x000fd8000bf05070 */
[----:B------:R-:W0:Y:S01]  /*7d90*/  @P0 LDC.64 R2, c[0x0][0xa28] ;  /* 0x00028a00ff020b82 */ /* 0x000e220000000a00 */
[----:B------:R-:W-:-:S04]  /*7da0*/  UISETP.NE.AND.EX UP0, UPT, UR7, URZ, UPT, UP0 ;  /* 0x0000003f0700728c */ /* 0x000fc8000bf05300 */
[----:B------:R-:W-:-:S04]  /*7db0*/  USEL UR5, UR5, 0x1, UP0 ;  /* 0x0000000105057887 */ /* 0x000fc80008000000 */
[----:B------:R-:W-:Y:S01]  /*7dc0*/  UIMAD UR43, UR5, UR43, URZ ;  /* 0x0000002b052b72a4 */ /* 0x000fe2000f8e023f */
[----:B------:R-:W1:Y:S03]  /*7dd0*/  S2R R35, SR_CTAID.X ;  /* 0x0000000000237919 */ /* 0x000e660000002500 */
[----:B------:R-:W-:Y:S02]  /*7de0*/  UISETP.GE.AND UP0, UPT, UR43, 0x1, UPT ;  /* 0x000000012b00788c */ /* 0x000fe4000bf06270 */
[----:B------:R-:W-:Y:S01]  /*7df0*/  UIADD3 UR5, UR43, 0x7f, URZ ;  /* 0x0000007f2b057890 */ /* 0x000fe2000fffe03f */
[----:B0-----:R-:W-:-:S05]  /*7e00*/  @P0 IMAD.WIDE R2, R34, 0x4, R2 ;  /* 0x0000000422020825 */ /* 0x001fca00078e0202 */
[----:B------:R0:W5:Y:S01]  /*7e10*/  @P0 LDG.E R31, desc[UR38][R2.64] ;  /* 0x00000026021f0981 */ /* 0x000162000c1e1900 */
[----:B------:R-:W-:Y:S01]  /*7e20*/  PLOP3.LUT P0, PT, PT, PT, UP0, 0x80, 0x0 ;  /* 0x000000000000781c */ /* 0x000fe20003f0f008 */
[----:B------:R-:W-:Y:S02]  /*7e30*/  USHF.R.S32.HI UR6, URZ, 0x1f, UR5 ;  /* 0x0000001f3f067899 */ /* 0x000fe40008011405 */
[----:B------:R-:W-:Y:S02]  /*7e40*/  ULOP3.LUT UR47, UR4, 0xffff, URZ, 0xc0, !UPT ;  /* 0x0000ffff042f7892 */ /* 0x000fe4000f8ec03f */
[----:B------:R-:W-:Y:S01]  /*7e50*/  ULEA.HI UR6, UR6, UR5, URZ, 0x7 ;  /* 0x0000000506067291 */ /* 0x000fe2000f8f383f */
[----:B------:R-:W-:-:S03]  /*7e60*/  UMOV UR41, URZ ;  /* 0x0000003f00297c82 */ /* 0x000fc60008000000 */
[----:B------:R-:W-:-:S04]  /*7e70*/  USHF.R.S32.HI UR44, URZ, 0x7, UR6 ;  /* 0x000000073f2c7899 */ /* 0x000fc80008011406 */
[----:B01----:R-:W-:Y:S08]  /*7e80*/  @!P0 BRA `(.L_x_41) ;  /* 0x0000000000848947 */ /* 0x003ff00003800000 */
[----:B------:R-:W-:-:S03]  /*7e90*/  USHF.R.U32.HI UR6, URZ, 0x10, UR4 ;  /* 0x000000103f067899 */ /* 0x000fc60008011604 */
[----:B------:R-:W-:Y:S01]  /*7ea0*/  UMOV UR4, URZ ;  /* 0x0000003f00047c82 */ /* 0x000fe20008000000 */
[----:B------:R-:W-:-:S11]  /*7eb0*/  UISETP.NE.AND UP0, UPT, UR6, URZ, UPT ;  /* 0x0000003f0600728c */ /* 0x000fd6000bf05270 */
[----:B------:R-:W-:Y:S02]  /*7ec0*/  @!UP0 ULDC UR6, c[0x0][0x9f0] ;  /* 0x00027c0000068ab9 */ /* 0x000fe40000000800 */
[----:B------:R-:W-:Y:S01]  /*7ed0*/  IABS R0, UR6 ;  /* 0x0000000600007c13 */ /* 0x000fe20008000000 */
[----:B------:R-:W-:Y:S02]  /*7ee0*/  UIADD3 UR7, UR44, -0x1, UR6 ;  /* 0xffffffff2c077890 */ /* 0x000fe4000fffe006 */
[----:B------:R-:W-:Y:S02]  /*7ef0*/  IABS R4, UR6 ;  /* 0x0000000600047c13 */ /* 0x000fe40008000000 */
[----:B------:R-:W-:Y:S02]  /*7f00*/  R2UR UR10, R0 ;  /* 0x00000000000a72ca */ /* 0x000fe400000e0000 */
[----:B------:R-:W-:Y:S01]  /*7f10*/  IABS R3, UR7 ;  /* 0x0000000700037c13 */ /* 0x000fe20008000000 */
[----:B------:R-:W-:-:S03]  /*7f20*/  ULOP3.LUT UR7, UR7, UR6, URZ, 0x3c, !UPT ;  /* 0x0000000607077292 */ /* 0x000fc6000f8e3c3f */
[----:B------:R-:W-:-:S07]  /*7f30*/  R2UR UR9, R3 ;  /* 0x00000000030972ca */ /* 0x000fce00000e0000 */
[----:B------:R-:W0:Y:S08]  /*7f40*/  I2F.RP R0, UR10 ;  /* 0x0000000a00007d06 */ /* 0x000e300008209400 */
[----:B0-----:R-:W0:Y:S02]  /*7f50*/  MUFU.RCP R0, R0 ;  /* 0x0000000000007308 */ /* 0x001e240000001000 */
[----:B0-----:R-:W-:-:S02]  /*7f60*/  VIADD R2, R0, 0xffffffe ;  /* 0x0ffffffe00027836 */ /* 0x001fc40000000000 */
[----:B------:R-:W-:-:S04]  /*7f70*/  IMAD.MOV R0, RZ, RZ, -R4 ;  /* 0x000000ffff007224 */ /* 0x000fc800078e0a04 */
[----:B------:R-:W0:Y:S02]  /*7f80*/  F2I.FTZ.U32.TRUNC.NTZ R2, R2 ;  /* 0x0000000200027305 */ /* 0x000e24000021f000 */
[----:B0-----:R-:W-:-:S13]  /*7f90*/  R2UR UR5, R2 ;  /* 0x00000000020572ca */ /* 0x001fda00000e0000 */
[----:B------:R-:W-:-:S04]  /*7fa0*/  UIADD3 UR8, URZ, -UR5, URZ ;  /* 0x800000053f087290 */ /* 0x000fc8000fffe03f */
[----:B------:R-:W-:-:S04]  /*7fb0*/  UIMAD UR8, UR8, UR10, URZ ;  /* 0x0000000a080872a4 */ /* 0x000fc8000f8e023f */
[----:B------:R-:W-:-:S03]  /*7fc0*/  UIMAD.WIDE.U32 UR4, UR5, UR8, UR4 ;  /* 0x00000008050472a5 */ /* 0x000fc6000f8e0004 */
[----:B------:R-:W-:Y:S01]  /*7fd0*/  R2UR UR8, R0 ;  /* 0x00000000000872ca */ /* 0x000fe200000e0000 */
[----:B------:R-:W-:-:S12]  /*7fe0*/  UIMAD.WIDE.U32 UR4, UR5, UR9, URZ ;  /* 0x00000009050472a5 */ /* 0x000fd8000f8e003f */
[----:B------:R-:W-:-:S04]  /*7ff0*/  UIMAD UR4, UR5, UR8, UR9 ;  /* 0x00000008050472a4 */ /* 0x000fc8000f8e0209 */
[----:B------:R-:W-:-:S11]  /*8000*/  UISETP.GT.U32.AND UP0, UPT, UR10, UR4, UPT ;  /* 0x000000040a00728c */ /* 0x000fd6000bf04070 */
[----:B------:R-:W-:Y:S02]  /*8010*/  @!UP0 UIADD3 UR4, UR4, -UR10, URZ ;  /* 0x8000000a04048290 */ /* 0x000fe4000fffe03f */
[----:B------:R-:W-:Y:S02]  /*8020*/  @!UP0 UIADD3 UR5, UR5, 0x1, URZ ;  /* 0x0000000105058890 */ /* 0x000fe4000fffe03f */
[----:B------:R-:W-:Y:S02]  /*8030*/  UISETP.GE.U32.AND UP1, UPT, UR4, UR10, UPT ;  /* 0x0000000a0400728c */ /* 0x000fe4000bf26070 */
[----:B------:R-:W-:-:S09]  /*8040*/  UISETP.GE.AND UP0, UPT, UR7, URZ, UPT ;  /* 0x0000003f0700728c */ /* 0x000fd2000bf06270 */
[----:B------:R-:W-:Y:S02]  /*8050*/  @UP1 UIADD3 UR5, UR5, 0x1, URZ ;  /* 0x0000000105051890 */ /* 0x000fe4000fffe03f */
[----:B------:R-:W-:Y:S02]  /*8060*/  UISETP.NE.AND UP1, UPT, UR6, URZ, UPT ;  /* 0x0000003f0600728c */ /* 0x000fe4000bf25270 */
[----:B------:R-:W-:-:S09]  /*8070*/  @!UP0 UIADD3 UR5, -UR5, URZ, URZ ;  /* 0x0000003f05058290 */ /* 0x000fd2000fffe13f */
[----:B------:R-:W-:-:S07]  /*8080*/  @!UP1 ULOP3.LUT UR5, URZ, UR6, URZ, 0x33, !UPT ;  /* 0x000000063f059292 */ /* 0x000fce000f8e333f */
[----:B------:R-:W-:-:S05]  /*8090*/  UMOV UR41, UR5 ;  /* 0x0000000500297c82 */ /* 0x000fca0008000000 */
.L_x_41:
[----:B------:R-:W-:Y:S02]  /*80a0*/  UIMAD UR48, UR47, UR41, URZ ;  /* 0x000000292f3072a4 */ /* 0x000fe4000f8e023f */
[----:B------:R-:W-:Y:S01]  /*80b0*/  MOV R3, UR41 ;  /* 0x0000002900037c02 */ /* 0x000fe20008000f00 */
[----:B------:R-:W-:-:S03]  /*80c0*/  IMAD.MOV.U32 R9, RZ, RZ, 0x1 ;  /* 0x00000001ff097424 */ /* 0x000fc600078e00ff */
[----:B------:R-:W-:-:S05]  /*80d0*/  IMAD.U32 R0, RZ, RZ, UR48 ;  /* 0x00000030ff007e24 */ /* 0x000fca000f8e00ff */
[----:B------:R-:W-:-:S04]  /*80e0*/  VIADDMNMX R0, R0, R3, UR44, PT ;  /* 0x0000002c00007e46 */ /* 0x000fc8000b800103 */
[----:B------:R-:W-:Y:S01]  /*80f0*/  R2UR UR49, R0 ;  /* 0x00000000003172ca */ /* 0x000fe200000e0000 */
[----:B------:R-:W-:-:S12]  /*8100*/  IMAD.MOV.U32 R0, RZ, RZ, RZ ;  /* 0x000000ffff007224 */ /* 0x000fd800078e00ff */
[----:B------:R-:W-:-:S06]  /*8110*/  UISETP.GT.AND UP0, UPT, UR49, UR48, UPT ;  /* 0x000000303100728c */ /* 0x000fcc000bf04270 */
[----:B------:R-:W-:-:S13]  /*8120*/  PLOP3.LUT P0, PT, PT, PT, UP0, 0x80, 0x0 ;  /* 0x000000000000781c */ /* 0x000fda0003f0f008 */
[----:B------:R-:W-:Y:S05]  /*8130*/  @!P0 BRA `(.L_x_40) ;  /* 0x0000003000908947 */ /* 0x000fea0003800000 */
[----:B------:R-:W0:Y:S01]  /*8140*/  S2UR UR4, SR_CgaCtaId ;  /* 0x00000000000479c3 */ /* 0x000e220000008800 */
[----:B------:R-:W-:Y:S02]  /*8150*/  UMOV UR45, 0x400 ;  /* 0x00000400002d7882 */ /* 0x000fe40000000000 */
[----:B0-----:R-:W-:-:S04]  /*8160*/  ULEA UR45, UR4, UR45, 0x18 ;  /* 0x0000002d042d7291 */ /* 0x001fc8000f8ec03f */
[----:B------:R-:W-:-:S04]  /*8170*/  UIADD3 UR4, UR45, 0x18400, URZ ;  /* 0x000184002d047890 */ /* 0x000fc8000fffe03f */
[----:B------:R-:W-:-:S06]  /*8180*/  ULOP3.LUT UP0, URZ, UR4, 0x3ff, URZ, 0xc0, !UPT ;  /* 0x000003ff043f7892 */ /* 0x000fcc000f80c03f */
[----:B------:R-:W-:-:S13]  /*8190*/  PLOP3.LUT P0, PT, PT, PT, UP0, 0x80, 0x0 ;  /* 0x000000000000781c */ /* 0x000fda0003f0f008 */
[----:B------:R-:W-:Y:S05]  /*81a0*/  @!P0 BRA `(.L_x_42) ;  /* 0x0000000000408947 */ /* 0x000fea0003800000 */
[----:B------:R-:W-:Y:S01]  /*81b0*/  MOV R2, 0x0 ;  /* 0x0000000000027802 */ /* 0x000fe20000000f00 */
[----:B------:R-:W-:Y:S01]  /*81c0*/  ULDC.64 UR4, c[0x4][0x80] ;  /* 0x0100200000047ab9 */ /* 0x000fe20000000a00 */
[----:B------:R-:W-:Y:S01]  /*81d0*/  ULDC.64 UR6, c[0x4][0x88] ;  /* 0x0100220000067ab9 */ /* 0x000fe20000000a00 */
[----:B------:R-:W-:Y:S01]  /*81e0*/  MOV R4, UR4 ;  /* 0x0000000400047c02 */ /* 0x000fe20008000f00 */
[----:B------:R-:W-:Y:S01]  /*81f0*/  IMAD.U32 R5, RZ, RZ, UR5 ;  /* 0x00000005ff057e24 */ /* 0x000fe2000f8e00ff */
[----:B------:R-:W-:Y:S01]  /*8200*/  ULDC.64 UR4, c[0x4][0x8] ;  /* 0x0100020000047ab9 */ /* 0x000fe20000000a00 */
[----:B------:R-:W0:Y:S01]  /*8210*/  LDC.64 R2, c[0x4][R2] ;  /* 0x0100000002027b82 */ /* 0x000e220000000a00 */
[----:B------:R-:W-:Y:S01]  /*8220*/  IMAD.U32 R6, RZ, RZ, UR6 ;  /* 0x00000006ff067e24 */ /* 0x000fe2000f8e00ff */
[----:B------:R-:W-:Y:S01]  /*8230*/  MOV R10, UR4 ;  /* 0x00000004000a7c02 */ /* 0x000fe20008000f00 */
[----:B------:R-:W-:Y:S01]  /*8240*/  IMAD.U32 R7, RZ, RZ, UR7 ;  /* 0x00000007ff077e24 */ /* 0x000fe2000f8e00ff */
[----:B------:R-:W-:Y:S01]  /*8250*/  MOV R13, RZ ;  /* 0x000000ff000d7202 */ /* 0x000fe20000000f00 */
[----:B------:R-:W-:-:S02]  /*8260*/  IMAD.U32 R11, RZ, RZ, UR5 ;  /* 0x00000005ff0b7e24 */ /* 0x000fc4000f8e00ff */
[----:B------:R-:W-:Y:S02]  /*8270*/  IMAD.MOV.U32 R8, RZ, RZ, 0x70 ;  /* 0x00000070ff087424 */ /* 0x000fe400078e00ff */
[----:B------:R-:W-:-:S07]  /*8280*/  IMAD.MOV.U32 R12, RZ, RZ, 0x1 ;  /* 0x00000001ff0c7424 */ /* 0x000fce00078e00ff */
[----:B------:R-:W-:-:S07]  /*8290*/  LEPC R20, `(.L_x_42) ;  /* 0x000000001014794e */ /* 0x000fce0000000000 */
[----:B0----5:R-:W-:Y:S05]  /*82a0*/  CALL.ABS.NOINC R2 ;  /* 0x0000000002007343 */ /* 0x021fea0003c00000 */
.L_x_42:
[----:B------:R-:W-:-:S04]  /*82b0*/  UIADD3 UR4, UR45, 0x400, URZ ;  /* 0x000004002d047890 */ /* 0x000fc8000fffe03f */
[----:B------:R-:W-:-:S06]  /*82c0*/  ULOP3.LUT UP0, URZ, UR4, 0x3ff, URZ, 0xc0, !UPT ;  /* 0x000003ff043f7892 */ /* 0x000fcc000f80c03f */
[----:B------:R-:W-:-:S13]  /*82d0*/  PLOP3.LUT P0, PT, PT, PT, UP0, 0x80, 0x0 ;  /* 0x000000000000781c */ /* 0x000fda0003f0f008 */
[----:B------:R-:W-:Y:S05]  /*82e0*/  @!P0 BRA `(.L_x_43) ;  /* 0x00000000007c8947 */ /* 0x000fea0003800000 */
        /* <DEDUP_REMOVED lines=15> */
[----:B-1---5:R-:W-:Y:S05]  /*83e0*/  CALL.ABS.NOINC R2 ;  /* 0x0000000002007343 */ /* 0x022fea0003c00000 */
.L_x_44:
[----:B------:R0:W1:Y:S01]  /*83f0*/  LDC.64 R2, c[0x4][R16] ;  /* 0x0100000010027b82 */ /* 0x0000620000000a00 */
[----:B------:R-:W-:Y:S01]  /*8400*/  ULDC.64 UR4, c[0x4][0x80] ;  /* 0x0100200000047ab9 */ /* 0x000fe20000000a00 */
[----:B------:R-:W-:Y:S01]  /*8410*/  ULDC.64 UR6, c[0x4][0x88] ;  /* 0x0100220000067ab9 */ /* 0x000fe20000000a00 */
[----:B------:R-:W-:Y:S01]  /*8420*/  IMAD.U32 R4, RZ, RZ, UR4 ;  /* 0x00000004ff047e24 */ /* 0x000fe2000f8e00ff */
[----:B------:R-:W-:Y:S01]  /*8430*/  MOV R6, UR6 ;  /* 0x0000000600067c02 */ /* 0x000fe20008000f00 */
[----:B------:R-:W-:Y:S01]  /*8440*/  IMAD.U32 R5, RZ, RZ, UR5 ;  /* 0x00000005ff057e24 */ /* 0x000fe2000f8e00ff */
[----:B------:R-:W-:Y:S01]  /*8450*/  ULDC.64 UR4, c[0x4][0x18] ;  /* 0x0100060000047ab9 */ /* 0x000fe20000000a00 */
[----:B------:R-:W-:Y:S01]  /*8460*/  IMAD.U32 R7, RZ, RZ, UR7 ;  /* 0x00000007ff077e24 */ /* 0x000fe2000f8e00ff */
[----:B------:R-:W-:Y:S01]  /*8470*/  MOV R8, 0x70 ;  /* 0x0000007000087802 */ /* 0x000fe20000000f00 */
[----:B------:R-:W-:Y:S02]  /*8480*/  IMAD.U32 R10, RZ, RZ, UR4 ;  /* 0x00000004ff0a7e24 */ /* 0x000fe4000f8e00ff */
[----:B------:R-:W-:-:S02]  /*8490*/  IMAD.U32 R11, RZ, RZ, UR5 ;  /* 0x00000005ff0b7e24 */ /* 0x000fc4000f8e00ff */
[----:B------:R-:W-:Y:S02]  /*84a0*/  IMAD.MOV.U32 R12, RZ, RZ, 0x1 ;  /* 0x00000001ff0c7424 */ /* 0x000fe400078e00ff */
[----:B0-----:R-:W-:-:S07]  /*84b0*/  IMAD.MOV.U32 R13, RZ, RZ, RZ ;  /* 0x000000ffff0d7224 */ /* 0x001fce00078e00ff */
[----:B------:R-:W-:-:S07]  /*84c0*/  LEPC R20, `(.L_x_43) ;  /* 0x000000001014794e */ /* 0x000fce0000000000 */
[----:B-1----:R-:W-:Y:S05]  /*84d0*/  CALL.ABS.NOINC R2 ;  /* 0x0000000002007343 */ /* 0x002fea0003c00000 */
.L_x_43:
[----:B------:R-:W0:Y:S01]  /*84e0*/  LDC.64 R2, c[0x0][0x9f8] ;  /* 0x00027e00ff027b82 */ /* 0x000e220000000a00 */
[----:B------:R-:W-:-:S07]  /*84f0*/  IMAD.MOV.U32 R30, RZ, RZ, R34 ;  /* 0x000000ffff1e7224 */ /* 0x000fce00078e0022 */
[----:B------:R-:W1:Y:S01]  /*8500*/  LDC R29, c[0x0][0x430] ;  /* 0x00010c00ff1d7b82 */ /* 0x000e620000000800 */
[----:B------:R-:W-:Y:S02]  /*8510*/  MOV R22, UR49 ;  /* 0x0000003100167c02 */ /* 0x000fe40008000f00 */
[C---:B------:R-:W-:Y:S01]  /*8520*/  LOP3.LUT R0, R19.reuse, 0x7f, RZ, 0xc0, !PT ;  /* 0x0000007f13007812 */ /* 0x040fe200078ec0ff */
[----:B------:R-:W-:Y:S01]  /*8530*/  IMAD.SHL.U32 R33, R19, 0x10, RZ ;  /* 0x0000001013217824 */ /* 0x000fe200078e00ff */
[----:B------:R-:W-:Y:S01]  /*8540*/  LOP3.LUT R23, R23, 0xfffffff7, RZ, 0xc0, !PT ;  /* 0xfffffff717177812 */ /* 0x000fe200078ec0ff */
[----:B------:R-:W-:Y:S01]  /*8550*/  ULDC UR4, c[0x0][0x2f4] ;  /* 0x0000bd0000047ab9 */ /* 0x000fe20000000800 */
[----:B0-----:R-:W-:-:S04]  /*8560*/  ISETP.NE.U32.AND P0, PT, R2, RZ, PT ;  /* 0x000000ff0200720c */ /* 0x001fc80003f05070 */
[----:B------:R-:W-:-:S13]  /*8570*/  ISETP.NE.AND.EX P0, PT, R3, RZ, PT, P0 ;  /* 0x000000ff0300720c */ /* 0x000fda0003f05300 */
[----:B------:R-:W0:Y:S02]  /*8580*/  @P0 LDC.64 R2, c[0x0][0x9f8] ;  /* 0x00027e00ff020b82 */ /* 0x000e240000000a00 */
[----:B0-----:R-:W-:-:S05]  /*8590*/  @P0 IMAD.WIDE R2, R34, 0x4, R2 ;  /* 0x0000000422020825 */ /* 0x001fca00078e0202 */
[----:B------:R0:W2:Y:S01]  /*85a0*/  @P0 LDG.E R30, desc[UR38][R2.64] ;  /* 0x00000026021e0981 */ /* 0x0000a2000c1e1900 */
[----:B------:R-:W-:Y:S01]  /*85b0*/  SHF.R.U32.HI R28, RZ, 0x3, R0 ;  /* 0x00000003ff1c7819 */ /* 0x000fe20000011600 */
[----:B------:R-:W-:Y:S01]  /*85c0*/  VIADD R22, R22, 0xffffffff ;  /* 0xffffffff16167836 */ /* 0x000fe20000000000 */
[----:B------:R-:W-:Y:S02]  /*85d0*/  LOP3.LUT R33, R33, 0x70, RZ, 0xc0, !PT ;  /* 0x0000007021217812 */ /* 0x000fe400078ec0ff */
[----:B-1----:R-:W-:Y:S01]  /*85e0*/  ISETP.NE.AND P1, PT, R29, 0x1, PT ;  /* 0x000000011d00780c */ /* 0x002fe20003f25270 */
[----:B------:R-:W-:-:S05]  /*85f0*/  IMAD R4, R22, 0x80, R28 ;  /* 0x0000008016047824 */ /* 0x000fca00078e021c */
[----:B------:R-:W-:-:S04]  /*8600*/  IADD3 R8, R33, R4, RZ ;  /* 0x0000000421087210 */ /* 0x000fc80007ffe0ff */
[C---:B------:R-:W-:Y:S01]  /*8610*/  ISETP.GE.AND P0, PT, R8.reuse, UR43, PT ;  /* 0x0000002b08007c0c */ /* 0x040fe2000bf06270 */
[----:B-----5:R-:W-:Y:S02]  /*8620*/  IMAD.IADD R8, R8, 0x1, R31 ;  /* 0x0000000108087824 */ /* 0x020fe400078e021f */
[----:B0-----:R-:W0:Y:S01]  /*8630*/  @P1 LDC R3, c[0x0][0x434] ;  /* 0x00010d00ff031b82 */ /* 0x001e220000000800 */
[----:B------:R-:W-:Y:S01]  /*8640*/  @P1 LOP3.LUT R23, R23, 0x8, RZ, 0xfc, !PT ;  /* 0x0000000817171812 */ /* 0x000fe200078efcff */
[----:B------:R-:W-:-:S06]  /*8650*/  IMAD.MOV.U32 R9, RZ, RZ, R8 ;  /* 0x000000ffff097224 */ /* 0x000fcc00078e0008 */
[----:B------:R-:W1:Y:S08]  /*8660*/  @P1 LDC R11, c[0x0][0x438] ;  /* 0x00010e00ff0b1b82 */ /* 0x000e700000000800 */
[----:B------:R-:W3:Y:S08]  /*8670*/  @!P0 LDC.64 R4, c[0x0][0x428] ;  /* 0x00010a00ff048b82 */ /* 0x000ef00000000a00 */
[----:B------:R-:W4:Y:S01]  /*8680*/  @!P0 LDC.64 R6, c[0x0][0x418] ;  /* 0x00010600ff068b82 */ /* 0x000f220000000a00 */
[----:B0-----:R-:W-:-:S05]  /*8690*/  @P1 IMAD.HI.U32 R2, R8, R3, RZ ;  /* 0x0000000308021227 */ /* 0x001fca00078e00ff */
[----:B-1----:R-:W-:-:S04]  /*86a0*/  @P1 SHF.R.U32.HI R9, RZ, R11, R2 ;  /* 0x0000000bff091219 */ /* 0x002fc80000011602 */
[----:B------:R-:W-:Y:S02]  /*86b0*/  @!P0 SHF.R.S32.HI R3, RZ, 0x1f, R9 ;  /* 0x0000001fff038819 */ /* 0x000fe40000011409 */
[----:B------:R-:W-:Y:S01]  /*86c0*/  LOP3.LUT R23, R23, 0xfffffffe, RZ, 0xc0, !PT ;  /* 0xfffffffe17177812 */ /* 0x000fe200078ec0ff */
[----:B------:R-:W-:-:S03]  /*86d0*/  UMOV UR5, 0xffffffff ;  /* 0xffffffff00057882 */ /* 0x000fc60000000000 */
[----:B------:R-:W-:Y:S02]  /*86e0*/  LOP3.LUT R23, R23, 0xfffffffd, RZ, 0xc0, !PT ;  /* 0xfffffffd17177812 */ /* 0x000fe400078ec0ff */
[----:B--2---:R-:W-:-:S05]  /*86f0*/  SHF.R.S32.HI R27, RZ, 0x1f, R30 ;  /* 0x0000001fff1b7819 */ /* 0x004fca000001141e */
[----:B---3--:R-:W-:-:S04]  /*8700*/  @!P0 IMAD R2, R27, R4, RZ ;  /* 0x000000041b028224 */ /* 0x008fc800078e02ff */
[----:B------:R-:W-:Y:S02]  /*8710*/  @!P0 IMAD R11, R30, R5, R2 ;  /* 0x000000051e0b8224 */ /* 0x000fe400078e0202 */
[----:B------:R-:W-:-:S04]  /*8720*/  @!P0 IMAD.MOV.U32 R2, RZ, RZ, R9 ;  /* 0x000000ffff028224 */ /* 0x000fc800078e0009 */
[----:B------:R-:W-:-:S03]  /*8730*/  @!P0 IMAD.WIDE.U32 R4, R30, R4, R2 ;  /* 0x000000041e048225 */ /* 0x000fc600078e0002 */
[----:B----4-:R-:W-:Y:S01]  /*8740*/  @!P0 LEA R2, P1, R4, R6, 0x2 ;  /* 0x0000000604028211 */ /* 0x010fe200078210ff */
[----:B------:R-:W-:Y:S01]  /*8750*/  IMAD.SHL.U32 R6, R19, 0x8, RZ ;  /* 0x0000000813067824 */ /* 0x000fe200078e00ff */
[----:B------:R-:W-:-:S04]  /*8760*/  @!P0 IADD3 R3, R5, R11, RZ ;  /* 0x0000000b05038210 */ /* 0x000fc80007ffe0ff */
[----:B------:R-:W-:Y:S01]  /*8770*/  @!P0 LEA.HI.X R3, R4, R7, R3, 0x2, P1 ;  /* 0x0000000704038211 */ /* 0x000fe200008f1403 */
[----:B------:R-:W-:Y:S01]  /*8780*/  IMAD.MOV.U32 R7, RZ, RZ, RZ ;  /* 0x000000ffff077224 */ /* 0x000fe200078e00ff */
[----:B------:R-:W-:-:S04]  /*8790*/  LOP3.LUT R26, R6, 0x38, RZ, 0xc0, !PT ;  /* 0x00000038061a7812 */ /* 0x000fc800078ec0ff */
[C---:B------:R-:W-:Y:S01]  /*87a0*/  LOP3.LUT R25, R26.reuse, 0x40, RZ, 0xfc, !PT ;  /* 0x000000401a197812 */ /* 0x040fe200078efcff */
[----:B------:R0:W5:Y:S01]  /*87b0*/  @!P0 LDG.E R7, desc[UR38][R2.64] ;  /* 0x0000002602078981 */ /* 0x000162000c1e1900 */
[----:B------:R-:W-:Y:S02]  /*87c0*/  ISETP.GE.AND P1, PT, R26, UR4, PT ;  /* 0x000000041a007c0c */ /* 0x000fe4000bf26270 */
[----:B------:R-:W-:-:S11]  /*87d0*/  ISETP.GE.AND P0, PT, R25, UR4, PT ;  /* 0x0000000419007c0c */ /* 0x000fd6000bf06270 */
[----:B------:R-:W-:-:S04]  /*87e0*/  @P1 LOP3.LUT R23, R23, 0x2, RZ, 0xfc, !PT ;  /* 0x0000000217171812 */ /* 0x000fc800078efcff */
[----:B------:R-:W-:Y:S01]  /*87f0*/  @P0 LOP3.LUT R23, R23, 0x1, RZ, 0xfc, !PT ;  /* 0x0000000117170812 */ /* 0x000fe200078efcff */
[----:B0-----:R-:W-:Y:S06]  /*8800*/  BRA.DIV UR5, `(.L_x_45) ;  /* 0x0000003205107947 */ /* 0x001fec000b800000 */
.L_x_87:
[----:B------:R-:W-:Y:S01]  /*8810*/  ULOP3.LUT UR4, UR40, 0x2, URZ, 0xfc, !UPT ;  /* 0x0000000228047892 */ /* 0x000fe2000f8efc3f */
[----:B------:R-:W-:Y:S01]  /*8820*/  IADD3 R4, -R9, RZ, RZ ;  /* 0x000000ff09047210 */ /* 0x000fe20007ffe1ff */
[----:B------:R-:W-:Y:S01]  /*8830*/  IMAD.U32 R24, RZ, RZ, UR42 ;  /* 0x0000002aff187e24 */ /* 0x000fe2000f8e00ff */
[----:B------:R-:W-:-:S03]  /*8840*/  LOP3.LUT R23, R23, 0xfffffffb, RZ, 0xc0, !PT ;  /* 0xfffffffb17177812 */ /* 0x000fc600078ec0ff */
[----:B------:R-:W-:Y:S01]  /*8850*/  IMAD.U32 R18, RZ, RZ, UR4 ;  /* 0x00000004ff127e24 */ /* 0x000fe2000f8e00ff */
[----:B------:R-:W-:Y:S01]  /*8860*/  SHF.R.S32.HI R24, RZ, 0x1f, R24 ;  /* 0x0000001fff187819 */ /* 0x000fe20000011418 */
[----:B------:R-:W-:-:S03]  /*8870*/  IMAD R4, R29, R4, R8 ;  /* 0x000000041d047224 */ /* 0x000fc600078e0208 */
[----:B------:R-:W-:-:S13]  /*8880*/  ISETP.NE.AND P0, PT, R18, 0x3, PT ;  /* 0x000000031200780c */ /* 0x000fda0003f05270 */
[----:B------:R-:W-:Y:S01]  /*8890*/  @P0 LOP3.LUT R23, R23, 0x4, RZ, 0xfc, !PT ;  /* 0x0000000417170812 */ /* 0x000fe200078efcff */
[----:B------:R-:W-:Y:S06]  /*88a0*/  @!P0 BRA `(.L_x_46) ;  /* 0x0000000000048947 */ /* 0x000fec0003800000 */
[----:B------:R-:W-:Y:S01]  /*88b0*/  BPT.TRAP 0x1 ;  /* 0x000000040000795c */ /* 0x000fe20000300000 */
.L_x_46:
[----:B------:R-:W-:Y:S01]  /*88c0*/  SHF.R.S32.HI R5, RZ, 0x1f, R4 ;  /* 0x0000001fff057819 */ /* 0x000fe20000011404 */
[----:B------:R-:W-:Y:S01]  /*88d0*/  ULDC.64 UR4, c[0x0][0x328] ;  /* 0x0000ca0000047ab9 */ /* 0x000fe20000000a00 */
[----:B-----5:R-:W-:Y:S02]  /*88e0*/  SHF.R.S32.HI R8, RZ, 0x1f, R7 ;  /* 0x0000001fff087819 */ /* 0x020fe40000011407 */
[----:B------:R-:W-:Y:S01]  /*88f0*/  R2UR UR6, R24 ;  /* 0x00000000180672ca */ /* 0x000fe200000e0000 */
[----:B------:R-:W-:-:S04]  /*8900*/  IMAD R3, R5, UR4, RZ ;  /* 0x0000000405037c24 */ /* 0x000fc8000f8e02ff */
[C---:B------:R-:W-:Y:S02]  /*8910*/  IMAD R9, R4.reuse, UR5, R3 ;  /* 0x0000000504097c24 */ /* 0x040fe4000f8e0203 */
[----:B------:R-:W-:Y:S01]  /*8920*/  IMAD.WIDE.U32 R2, R4, UR4, RZ ;  /* 0x0000000404027c25 */ /* 0x000fe2000f8e00ff */
[----:B------:R-:W-:-:S03]  /*8930*/  ULDC.64 UR4, c[0x0][0x338] ;  /* 0x0000ce0000047ab9 */ /* 0x000fc60000000a00 */
[----:B------:R-:W-:Y:S02]  /*8940*/  IMAD.IADD R3, R3, 0x1, R9 ;  /* 0x0000000103037824 */ /* 0x000fe400078e0209 */
[----:B------:R-:W-:Y:S02]  /*8950*/  IMAD.MOV.U32 R9, RZ, RZ, 0x1 ;  /* 0x00000001ff097424 */ /* 0x000fe400078e00ff */
[----:B------:R-:W-:Y:S02]  /*8960*/  IMAD R10, R8, UR4, RZ ;  /* 0x00000004080a7c24 */ /* 0x000fe4000f8e02ff */
[----:B------:R-:W-:Y:S01]  /*8970*/  IMAD.WIDE.U32 R2, R7, UR4, R2 ;  /* 0x0000000407027c25 */ /* 0x000fe2000f8e0002 */
[----:B------:R-:W-:-:S03]  /*8980*/  SHF.L.U32 R9, R9, 0x1f, RZ ;  /* 0x0000001f09097819 */ /* 0x000fc600000006ff */
[----:B------:R-:W-:Y:S01]  /*8990*/  IMAD R11, R7, UR5, R10 ;  /* 0x00000005070b7c24 */ /* 0x000fe2000f8e020a */
[----:B------:R-:W0:Y:S01]  /*89a0*/  SYNCS.PHASECHK.TRANS64.TRYWAIT P0, [UR45+0x28840], R9 ;  /* 0x02884009ff0075a7 */ /* 0x000e22000800016d */
[----:B------:R-:W-:-:S03]  /*89b0*/  ULDC.64 UR4, c[0x0][0x330] ;  /* 0x0000cc0000047ab9 */ /* 0x000fc60000000a00 */
[----:B------:R-:W-:Y:S01]  /*89c0*/  IADD3 R3, R3, R11, RZ ;  /* 0x0000000b03037210 */ /* 0x000fe20007ffe0ff */
[----:B------:R-:W-:Y:S01]  /*89d0*/  IMAD.U32 R11, RZ, RZ, UR4 ;  /* 0x00000004ff0b7e24 */ /* 0x000fe2000f8e00ff */
[----:B------:R-:W-:-:S03]  /*89e0*/  UIMAD UR4, UR6, UR4, URZ ;  /* 0x00000004060472a4 */ /* 0x000fc6000f8e023f */
[----:B------:R-:W-:Y:S01]  /*89f0*/  IMAD.WIDE.U32 R2, R11, UR42, R2 ;  /* 0x0000002a0b027c25 */ /* 0x000fe2000f8e0002 */
[----:B------:R-:W-:Y:S01]  /*8a00*/  UIMAD UR4, UR42, UR5, UR4 ;  /* 0x000000052a0472a4 */ /* 0x000fe2000f8e0204 */
[----:B------:R-:W-:Y:S02]  /*8a10*/  ULDC.64 UR6, c[0x0][0x318] ;  /* 0x0000c60000067ab9 */ /* 0x000fe40000000a00 */
[----:B------:R-:W-:-:S03]  /*8a20*/  LEA R16, P1, R2, UR6, 0x1 ;  /* 0x0000000602107c11 */ /* 0x000fc6000f8208ff */
[----:B------:R-:W-:-:S05]  /*8a30*/  VIADD R3, R3, UR4 ;  /* 0x0000000403037c36 */ /* 0x000fca0008000000 */
[----:B------:R-:W-:Y:S01]  /*8a40*/  LEA.HI.X R2, R2, UR7, R3, 0x1, P1 ;  /* 0x0000000702027c11 */ /* 0x000fe200088f0c03 */
[----:B0-----:R-:W-:Y:S06]  /*8a50*/  @!P0 BRA `(.L_x_47) ;  /* 0x0000002c009c8947 */ /* 0x001fec0003800000 */
.L_x_88:
[----:B------:R-:W-:Y:S01]  /*8a60*/  ULDC.64 UR4, c[0x0][0x300] ;  /* 0x0000c00000047ab9 */ /* 0x000fe20000000a00 */
[----:B------:R-:W-:Y:S01]  /*8a70*/  R2UR UR6, R24 ;  /* 0x00000000180672ca */ /* 0x000fe200000e0000 */
[----:B------:R-:W-:Y:S01]  /*8a80*/  IMAD R5, R5, UR4, RZ ;  /* 0x0000000405057c24 */ /* 0x000fe2000f8e02ff */
[C---:B------:R-:W-:Y:S02]  /*8a90*/  LOP3.LUT P3, RZ, R23.reuse, 0x2, RZ, 0xc0, !PT ;  /* 0x0000000217ff7812 */ /* 0x040fe4000786c0ff */
[----:B------:R-:W-:Y:S01]  /*8aa0*/  LOP3.LUT P2, RZ, R23, 0x1, RZ, 0xc0, !PT ;  /* 0x0000000117ff7812 */ /* 0x000fe2000784c0ff */
[C---:B------:R-:W-:Y:S02]  /*8ab0*/  IMAD R3, R4.reuse, UR5, R5 ;  /* 0x0000000504037c24 */ /* 0x040fe4000f8e0205 */
[----:B------:R-:W-:Y:S01]  /*8ac0*/  IMAD.WIDE.U32 R4, R4, UR4, RZ ;  /* 0x0000000404047c25 */ /* 0x000fe2000f8e00ff */
[----:B------:R-:W-:-:S03]  /*8ad0*/  ULDC.64 UR4, c[0x0][0x310] ;  /* 0x0000c40000047ab9 */ /* 0x000fc60000000a00 */
[----:B------:R-:W-:Y:S01]  /*8ae0*/  IMAD.IADD R5, R5, 0x1, R3 ;  /* 0x0000000105057824 */ /* 0x000fe200078e0203 */
[----:B------:R-:W-:Y:S01]  /*8af0*/  LOP3.LUT R3, R6, 0x1c0, RZ, 0xc0, !PT ;  /* 0x000001c006037812 */ /* 0x000fe200078ec0ff */
[----:B------:R-:W-:Y:S02]  /*8b00*/  IMAD R8, R8, UR4, RZ ;  /* 0x0000000408087c24 */ /* 0x000fe4000f8e02ff */
[----:B------:R-:W-:Y:S01]  /*8b10*/  IMAD.WIDE.U32 R4, R7, UR4, R4 ;  /* 0x0000000407047c25 */ /* 0x000fe2000f8e0004 */
[----:B------:R-:W-:-:S03]  /*8b20*/  LOP3.LUT R6, R3, 0x38, R6, 0xf8, !PT ;  /* 0x0000003803067812 */ /* 0x000fc600078ef806 */
[----:B0-----:R-:W-:Y:S01]  /*8b30*/  IMAD R9, R7, UR5, R8 ;  /* 0x0000000507097c24 */ /* 0x001fe2000f8e0208 */
[----:B------:R-:W-:Y:S01]  /*8b40*/  ULDC.64 UR4, c[0x0][0x308] ;  /* 0x0000c20000047ab9 */ /* 0x000fe20000000a00 */
[----:B------:R-:W-:Y:S01]  /*8b50*/  IMAD.MOV.U32 R3, RZ, RZ, -0x80 ;  /* 0xffffff80ff037424 */ /* 0x000fe200078e00ff */
[----:B------:R-:W-:Y:S01]  /*8b60*/  LOP3.LUT R8, R6, 0x38, R19, 0x78, !PT ;  /* 0x0000003806087812 */ /* 0x000fe200078e7813 */
[----:B------:R-:W-:Y:S01]  /*8b70*/  IMAD.U32 R7, RZ, RZ, UR4 ;  /* 0x00000004ff077e24 */ /* 0x000fe2000f8e00ff */
[----:B------:R-:W-:Y:S01]  /*8b80*/  UIMAD UR4, UR6, UR4, URZ ;  /* 0x00000004060472a4 */ /* 0x000fe2000f8e023f */
[----:B------:R-:W-:Y:S01]  /*8b90*/  IADD3 R5, R5, R9, RZ ;  /* 0x0000000905057210 */ /* 0x000fe20007ffe0ff */
[----:B------:R-:W-:Y:S01]  /*8ba0*/  IMAD R3, R22, R3, UR43 ;  /* 0x0000002b16037e24 */ /* 0x000fe2000f8e0203 */
[----:B------:R-:W-:Y:S01]  /*8bb0*/  ULDC.64 UR6, c[0x0][0x2e8] ;  /* 0x0000ba0000067ab9 */ /* 0x000fe20000000a00 */
[----:B------:R-:W-:Y:S01]  /*8bc0*/  UIMAD UR4, UR42, UR5, UR4 ;  /* 0x000000052a0472a4 */ /* 0x000fe2000f8e0204 */
[----:B------:R-:W-:Y:S01]  /*8bd0*/  SHF.L.U32 R19, R0, 0x3, RZ ;  /* 0x0000000300137819 */ /* 0x000fe200000006ff */
[----:B------:R-:W-:-:S03]  /*8be0*/  IMAD.WIDE.U32 R4, R7, UR42, R4 ;  /* 0x0000002a07047c25 */ /* 0x000fc6000f8e0004 */
[----:B------:R-:W-:Y:S01]  /*8bf0*/  LOP3.LUT R19, R8, 0x200, R19, 0xf8, !PT ;  /* 0x0000020008137812 */ /* 0x000fe200078ef813 */
[----:B------:R-:W-:Y:S01]  /*8c00*/  IMAD.IADD R6, R3, 0x1, -R28 ;  /* 0x0000000103067824 */ /* 0x000fe200078e0a1c */
[----:B------:R-:W-:Y:S01]  /*8c10*/  LEA R0, P1, R4, UR6, 0x1 ;  /* 0x0000000604007c11 */ /* 0x000fe2000f8208ff */
[----:B------:R-:W-:Y:S01]  /*8c20*/  VIADD R3, R5, UR4 ;  /* 0x0000000405037c36 */ /* 0x000fe20008000000 */
[----:B------:R-:W-:Y:S02]  /*8c30*/  UMOV UR4, 0xffffffff ;  /* 0xffffffff00047882 */ /* 0x000fe40000000000 */
[----:B------:R-:W-:Y:S02]  /*8c40*/  ISETP.GE.AND P0, PT, R6, 0x1, PT ;  /* 0x000000010600780c */ /* 0x000fe40003f06270 */
[----:B------:R-:W-:Y:S01]  /*8c50*/  LEA.HI.X R3, R4, UR7, R3, 0x1, P1 ;  /* 0x0000000704037c11 */ /* 0x000fe200088f0c03 */
[----:B------:R-:W-:Y:S10]  /*8c60*/  BRA.DIV UR4, `(.L_x_48) ;  /* 0x0000002e04307947 */ /* 0x000ff4000b800000 */
[----:B------:R-:W-:Y:S01]  /*8c70*/  SHFL.IDX PT, R5, R3, RZ, 0x181f ;  /* 0x00181fff03057589 */ /* 0x000fe200000e0000 */
[----:B------:R-:W-:Y:S02]  /*8c80*/  @P0 LEA R9, R19, UR45, 0x1 ;  /* 0x0000002d13090c11 */ /* 0x000fe4000f8e08ff */
[----:B------:R-:W-:Y:S01]  /*8c90*/  ISETP.GE.AND P1, PT, R6, 0x21, PT ;  /* 0x000000210600780c */ /* 0x000fe20003f26270 */
[----:B------:R-:W0:Y:S04]  /*8ca0*/  SHFL.IDX PT, R4, R0, RZ, 0x181f ;  /* 0x00181fff00047589 */ /* 0x000e2800000e0000 */
[----:B------:R-:W-:Y:S04]  /*8cb0*/  SHFL.IDX PT, R8, R3, 0x1, 0x181f ;  /* 0x00381f0003087f89 */ /* 0x000fe800000e0000 */
[----:B------:R-:W1:Y:S04]  /*8cc0*/  SHFL.IDX PT, R14, R0, 0x1, 0x181f ;  /* 0x00381f00000e7f89 */ /* 0x000e6800000e0000 */
[----:B------:R-:W2:Y:S04]  /*8cd0*/  SHFL.IDX PT, R37, R0, 0x2, 0x181f ;  /* 0x00581f0000257f89 */ /* 0x000ea800000e0000 */
[----:B------:R-:W3:Y:S04]  /*8ce0*/  SHFL.IDX PT, R10, R3, 0x2, 0x181f ;  /* 0x00581f00030a7f89 */ /* 0x000ee800000e0000 */
[----:B------:R-:W-:Y:S01]  /*8cf0*/  SHFL.IDX PT, R7, R3, 0x3, 0x181f ;  /* 0x00781f0003077f89 */ /* 0x000fe200000e0000 */
[----:B0-----:R-:W-:-:S03]  /*8d00*/  @P0 IMAD.WIDE.U32 R4, R26, 0x2, R4 ;  /* 0x000000021a040825 */ /* 0x001fc600078e0004 */
[----:B------:R-:W0:Y:S04]  /*8d10*/  SHFL.IDX PT, R32, R0, 0x3, 0x181f ;  /* 0x00781f0000207f89 */ /* 0x000e2800000e0000 */
[----:B------:R-:W-:Y:S04]  /*8d20*/  @P0 LDGSTS.E.BYPASS.LTC128B.128 [R9+0x18400], desc[UR38][R4.64], !P3 ;  /* 0x1840000004090fae */ /* 0x000fe8000d901d66 */
[----:B------:R1:W-:Y:S01]  /*8d30*/  @P0 LDGSTS.E.BYPASS.LTC128B.128 [R9+0x1c400], desc[UR38][R4.64+0x80], !P2 ;  /* 0x1c40008004090fae */ /* 0x0003e2000d101d66 */
[----:B------:R-:W-:Y:S01]  /*8d40*/  ISETP.GE.AND P0, PT, R6, 0x11, PT ;  /* 0x000000110600780c */ /* 0x000fe20003f06270 */
[----:B-1----:R-:W-:-:S02]  /*8d50*/  IMAD.MOV.U32 R4, RZ, RZ, R14 ;  /* 0x000000ffff047224 */ /* 0x002fc400078e000e */
[----:B------:R-:W-:-:S10]  /*8d60*/  IMAD.MOV.U32 R5, RZ, RZ, R8 ;  /* 0x000000ffff057224 */ /* 0x000fd400078e0008 */
[C---:B------:R-:W-:Y:S01]  /*8d70*/  @P0 LEA R36, R19.reuse, UR45, 0x1 ;  /* 0x0000002d13240c11 */ /* 0x040fe2000f8e08ff */
[----:B------:R-:W1:Y:S01]  /*8d80*/  SHFL.IDX PT, R14, R0, 0x4, 0x181f ;  /* 0x00981f00000e7f89 */ /* 0x000e6200000e0000 */
[C---:B------:R-:W-:Y:S01]  /*8d90*/  @P0 IMAD.WIDE.U32 R20, R26.reuse, 0x2, R4 ;  /* 0x000000021a140825 */ /* 0x040fe200078e0004 */
[----:B--2---:R-:W-:Y:S02]  /*8da0*/  MOV R4, R37 ;  /* 0x0000002500047202 */ /* 0x004fe40000000f00 */
[----:B------:R-:W-:Y:S01]  /*8db0*/  @P1 LEA R37, R19, UR45, 0x1 ;  /* 0x0000002d13251c11 */ /* 0x000fe2000f8e08ff */
[----:B---3--:R-:W-:Y:S01]  /*8dc0*/  IMAD.MOV.U32 R5, RZ, RZ, R10 ;  /* 0x000000ffff057224 */ /* 0x008fe200078e000a */
[----:B------:R-:W-:Y:S01]  /*8dd0*/  @P0 LDGSTS.E.BYPASS.LTC128B.128 [R36+0x18c00], desc[UR38][R20.64], !P3 ;  /* 0x18c0000014240fae */ /* 0x000fe2000d901d66 */
[----:B------:R-:W-:-:S03]  /*8de0*/  @P1 IMAD.WIDE.U32 R8, R26, 0x2, R4 ;  /* 0x000000021a081825 */ /* 0x000fc600078e0004 */
[----:B------:R-:W-:Y:S01]  /*8df0*/  @P0 LDGSTS.E.BYPASS.LTC128B.128 [R36+0x1cc00], desc[UR38][R20.64+0x80], !P2 ;  /* 0x1cc0008014240fae */ /* 0x000fe2000d101d66 */
[----:B------:R-:W-:Y:S01]  /*8e00*/  ISETP.GE.AND P0, PT, R6, 0x31, PT ;  /* 0x000000310600780c */ /* 0x000fe20003f06270 */
[----:B0-----:R-:W-:Y:S02]  /*8e10*/  IMAD.MOV.U32 R4, RZ, RZ, R32 ;  /* 0x000000ffff047224 */ /* 0x001fe400078e0020 */
[----:B------:R-:W0:Y:S01]  /*8e20*/  SHFL.IDX PT, R10, R3, 0x4, 0x181f ;  /* 0x00981f00030a7f89 */ /* 0x000e2200000e0000 */
[----:B------:R-:W-:-:S03]  /*8e30*/  IMAD.MOV.U32 R5, RZ, RZ, R7 ;  /* 0x000000ffff057224 */ /* 0x000fc600078e0007 */
[----:B------:R-:W-:Y:S04]  /*8e40*/  @P1 LDGSTS.E.BYPASS.LTC128B.128 [R37+0x19400], desc[UR38][R8.64], !P3 ;  /* 0x1940000008251fae */ /* 0x000fe8000d901d66 */
[----:B------:R2:W-:Y:S01]  /*8e50*/  @P1 LDGSTS.E.BYPASS.LTC128B.128 [R37+0x1d400], desc[UR38][R8.64+0x80], !P2 ;  /* 0x1d40008008251fae */ /* 0x0005e2000d101d66 */
[----:B------:R-:W-:Y:S01]  /*8e60*/  ISETP.GE.AND P1, PT, R6, 0x51, PT ;  /* 0x000000510600780c */ /* 0x000fe20003f26270 */
[----:B------:R-:W-:Y:S01]  /*8e70*/  @P0 IMAD.WIDE.U32 R4, R26, 0x2, R4 ;  /* 0x000000021a040825 */ /* 0x000fe200078e0004 */
[----:B------:R-:W-:Y:S01]  /*8e80*/  @P0 LEA R7, R19, UR45, 0x1 ;  /* 0x0000002d13070c11 */ /* 0x000fe2000f8e08ff */
[----:B------:R-:W3:Y:S04]  /*8e90*/  SHFL.IDX PT, R32, R3, 0x5, 0x181f ;  /* 0x00b81f0003207f89 */ /* 0x000ee800000e0000 */
[----:B------:R-:W-:Y:S04]  /*8ea0*/  @P0 LDGSTS.E.BYPASS.LTC128B.128 [R7+0x19c00], desc[UR38][R4.64], !P3 ;  /* 0x19c0000004070fae */ /* 0x000fe8000d901d66 */
[----:B------:R4:W-:Y:S01]  /*8eb0*/  @P0 LDGSTS.E.BYPASS.LTC128B.128 [R7+0x1dc00], desc[UR38][R4.64+0x80], !P2 ;  /* 0x1dc0008004070fae */ /* 0x0009e2000d101d66 */
[----:B------:R-:W-:-:S03]  /*8ec0*/  ISETP.GE.AND P0, PT, R6, 0x41, PT ;  /* 0x000000410600780c */ /* 0x000fc60003f06270 */
[----:B--2---:R-:W2:Y:S04]  /*8ed0*/  SHFL.IDX PT, R37, R0, 0x5, 0x181f ;  /* 0x00b81f0000257f89 */ /* 0x004ea800000e0000 */
[----:B------:R-:W5:Y:S04]  /*8ee0*/  SHFL.IDX PT, R36, R0, 0x6, 0x181f ;  /* 0x00d81f0000247f89 */ /* 0x000f6800000e0000 */
[----:B----4-:R-:W4:Y:S01]  /*8ef0*/  SHFL.IDX PT, R7, R3, 0x6, 0x181f ;  /* 0x00d81f0003077f89 */ /* 0x010f2200000e0000 */
[----:B-1----:R-:W-:Y:S01]  /*8f00*/  MOV R4, R14 ;  /* 0x0000000e00047202 */ /* 0x002fe20000000f00 */
[----:B0-----:R-:W-:Y:S01]  /*8f10*/  IMAD.MOV.U32 R5, RZ, RZ, R10 ;  /* 0x000000ffff057224 */ /* 0x001fe200078e000a */
[----:B------:R-:W-:Y:S01]  /*8f20*/  @P0 LEA R10, R19, UR45, 0x1 ;  /* 0x0000002d130a0c11 */ /* 0x000fe2000f8e08ff */
[----:B------:R-:W0:Y:S02]  /*8f30*/  SHFL.IDX PT, R3, R3, 0x7, 0x181f ;  /* 0x00f81f0003037f89 */ /* 0x000e2400000e0000 */
[----:B------:R-:W-:-:S02]  /*8f40*/  @P0 IMAD.WIDE.U32 R20, R26, 0x2, R4 ;  /* 0x000000021a140825 */ /* 0x000fc400078e0004 */
[----:B------:R1:W0:Y:S02]  /*8f50*/  SHFL.IDX PT, R14, R0, 0x7, 0x181f ;  /* 0x00f81f00000e7f89 */ /* 0x00022400000e0000 */
[----:B---3--:R-:W-:Y:S02]  /*8f60*/  IMAD.MOV.U32 R5, RZ, RZ, R32 ;  /* 0x000000ffff057224 */ /* 0x008fe400078e0020 */
[----:B------:R1:W-:Y:S04]  /*8f70*/  @P0 LDGSTS.E.BYPASS.LTC128B.128 [R10+0x1a400], desc[UR38][R20.64], !P3 ;  /* 0x1a400000140a0fae */ /* 0x0003e8000d901d66 */
[----:B------:R1:W-:Y:S01]  /*8f80*/  @P0 LDGSTS.E.BYPASS.LTC128B.128 [R10+0x1e400], desc[UR38][R20.64+0x80], !P2 ;  /* 0x1e400080140a0fae */ /* 0x0003e2000d101d66 */
[----:B------:R-:W-:Y:S01]  /*8f90*/  ISETP.GE.AND P0, PT, R6, 0x61, PT ;  /* 0x000000610600780c */ /* 0x000fe20003f06270 */
[----:B--2---:R-:W-:Y:S01]  /*8fa0*/  IMAD.MOV.U32 R4, RZ, RZ, R37 ;  /* 0x000000ffff047224 */ /* 0x004fe200078e0025 */
[----:B------:R-:W-:-:S03]  /*8fb0*/  @P1 LEA R37, R19, UR45, 0x1 ;  /* 0x0000002d13251c11 */ /* 0x000fc6000f8e08ff */
[----:B------:R-:W-:Y:S01]  /*8fc0*/  @P1 IMAD.WIDE.U32 R8, R26, 0x2, R4 ;  /* 0x000000021a081825 */ /* 0x000fe200078e0004 */
[----:B-----5:R-:W-:-:S03]  /*8fd0*/  MOV R4, R36 ;  /* 0x0000002400047202 */ /* 0x020fc60000000f00 */
[----:B----4-:R-:W-:Y:S01]  /*8fe0*/  IMAD.MOV.U32 R5, RZ, RZ, R7 ;  /* 0x000000ffff057224 */ /* 0x010fe200078e0007 */
[----:B------:R1:W-:Y:S03]  /*8ff0*/  @P1 LDGSTS.E.BYPASS.LTC128B.128 [R37+0x1ac00], desc[UR38][R8.64], !P3 ;  /* 0x1ac0000008251fae */ /* 0x0003e6000d901d66 */
[----:B------:R-:W-:Y:S01]  /*9000*/  @P0 IMAD.WIDE.U32 R4, R26, 0x2, R4 ;  /* 0x000000021a040825 */ /* 0x000fe200078e0004 */
[----:B------:R-:W-:Y:S01]  /*9010*/  @P0 LEA R7, R19, UR45, 0x1 ;  /* 0x0000002d13070c11 */ /* 0x000fe2000f8e08ff */
[----:B------:R1:W-:Y:S04]  /*9020*/  @P1 LDGSTS.E.BYPASS.LTC128B.128 [R37+0x1ec00], desc[UR38][R8.64+0x80], !P2 ;  /* 0x1ec0008008251fae */ /* 0x0003e8000d101d66 */
[----:B------:R1:W-:Y:S04]  /*9030*/  @P0 LDGSTS.E.BYPASS.LTC128B.128 [R7+0x1b400], desc[UR38][R4.64], !P3 ;  /* 0x1b40000004070fae */ /* 0x0003e8000d901d66 */
[----:B0-----:R1:W-:Y:S02]  /*9040*/  @P0 LDGSTS.E.BYPASS.LTC128B.128 [R7+0x1f400], desc[UR38][R4.64+0x80], !P2 ;  /* 0x1f40008004070fae */ /* 0x0013e4000d101d66 */
.L_x_106:
[----:B------:R-:W-:Y:S01]  /*9050*/  ISETP.GE.AND P0, PT, R6, 0x71, PT ;  /* 0x000000710600780c */ /* 0x000fe20003f06270 */
[----:B-1----:R-:W-:Y:S02]  /*9060*/  IMAD.MOV.U32 R4, RZ, RZ, R14 ;  /* 0x000000ffff047224 */ /* 0x002fe400078e000e */
[----:B------:R-:W-:-:S10]  /*9070*/  IMAD.MOV.U32 R5, RZ, RZ, R3 ;  /* 0x000000ffff057224 */ /* 0x000fd400078e0003 */
[----:B------:R-:W-:Y:S01]  /*9080*/  @P0 IMAD.WIDE.U32 R4, R26, 0x2, R4 ;  /* 0x000000021a040825 */ /* 0x000fe200078e0004 */
[----:B------:R-:W-:-:S05]  /*9090*/  @P0 LEA R3, R19, UR45, 0x1 ;  /* 0x0000002d13030c11 */ /* 0x000fca000f8e08ff */
[----:B------:R-:W-:Y:S01]  /*90a0*/  @!PT LDS RZ, [RZ] ;  /* 0x00000000fffff984 */ /* 0x000fe20000000800 */
[----:B------:R-:W-:Y:S01]  /*90b0*/  @!PT LDS RZ, [RZ] ;  /* 0x00000000fffff984 */ /* 0x000fe20000000800 */
[----:B------:R-:W-:Y:S01]  /*90c0*/  @!PT LDS RZ, [RZ] ;  /* 0x00000000fffff984 */ /* 0x000fe20000000800 */
[----:B------:R0:W-:Y:S04]  /*90d0*/  @P0 LDGSTS.E.BYPASS.LTC128B.128 [R3+0x1bc00], desc[UR38][R4.64], !P3 ;  /* 0x1bc0000004030fae */ /* 0x0001e8000d901d66 */
[----:B------:R0:W-:Y:S01]  /*90e0*/  @P0 LDGSTS.E.BYPASS.LTC128B.128 [R3+0x1fc00], desc[UR38][R4.64+0x80], !P2 ;  /* 0x1fc0008004030fae */ /* 0x0001e2000d101d66 */
[----:B------:R-:W-:Y:S01]  /*90f0*/  NOP ;  /* 0x0000000000007918 */ /* 0x000fe20000000000 */
[----:B------:R-:W-:Y:S02]  /*9100*/  SYNCS.ARRIVE.TRANS64.RED.A0T1 RZ, [UR45+0x28830], RZ ;  /* 0x028830ffffff79a7 */ /* 0x000fe4000820042d */
[----:B------:R-:W-:Y:S01]  /*9110*/  ARRIVES.LDGSTSBAR.64.TRANSCNT [UR45+0x28830] ;  /* 0x02883000ff0079b0 */ /* 0x000fe20008000aad */
[----:B------:R-:W-:Y:S01]  /*9120*/  NOP ;  /* 0x0000000000007918 */ /* 0x000fe20000000000 */
[----:B------:R-:W-:-:S13]  /*9130*/  ISETP.NE.AND P1, PT, R18, 0x3, PT ;  /* 0x000000031200780c */ /* 0x000fda0003f25270 */
[----:B0-----:R-:W-:Y:S05]  /*9140*/  @!P1 BRA `(.L_x_49) ;  /* 0x0000000000049947 */ /* 0x001fea0003800000 */
[----:B------:R-:W-:Y:S01]  /*9150*/  BPT.TRAP 0x1 ;  /* 0x000000040000795c */ /* 0x000fe20000300000 */
.L_x_49:
[----:B------:R-:W-:Y:S01]  /*9160*/  SYNCS.ARRIVE.TRANS64.A1T0 RZ, [UR45+0x28830], RZ ;  /* 0x028830ffffff79a7 */ /* 0x000fe2000810002d */
[----:B------:R-:W-:Y:S05]  /*9170*/  WARPSYNC.ALL ;  /* 0x0000000000007948 */ /* 0x000fea0003800000 */
[----:B------:R-:W-:Y:S01]  /*9180*/  UIADD3 UR5, UR45, 0x10400, URZ ;  /* 0x000104002d057890 */ /* 0x000fe2000fffe03f */
[----:B------:R-:W-:Y:S01]  /*9190*/  R2UR UR4, R24 ;  /* 0x00000000180472ca */ /* 0x000fe200000e0000 */
[----:B------:R-:W-:Y:S01]  /*91a0*/  ULDC.64 UR6, c[0x0][0x2d8] ;  /* 0x0000b60000067ab9 */ /* 0x000fe20000000a00 */
[----:B------:R-:W-:Y:S01]  /*91b0*/  SHF.R.S32.HI R32, RZ, 0x1f, R34 ;  /* 0x0000001fff207819 */ /* 0x000fe20000011422 */
[----:B------:R-:W-:Y:S02]  /*91c0*/  ULOP3.LUT UP0, URZ, UR5, 0x3ff, URZ, 0xc0, !UPT ;  /* 0x000003ff053f7892 */ /* 0x000fe4000f80c03f */
[----:B------:R-:W-:Y:S01]  /*91d0*/  UIMAD.WIDE.U32 UR36, UR42, UR6, URZ ;  /* 0x000000062a2472a5 */ /* 0x000fe2000f8e003f */
[----:B------:R-:W-:Y:S03]  /*91e0*/  BAR.SYNC.DEFER_BLOCKING 0x8, 0x180 ;  /* 0x0206000000007b1d */ /* 0x000fe60000010000 */
[----:B------:R-:W-:-:S04]  /*91f0*/  PLOP3.LUT P0, PT, PT, PT, UP0, 0x80, 0x0 ;  /* 0x000000000000781c */ /* 0x000fc80003f0f008 */
[----:B------:R-:W-:-:S04]  /*9200*/  UIMAD UR4, UR4, UR6, URZ ;  /* 0x00000006040472a4 */ /* 0x000fc8000f8e023f */
[----:B------:R-:W-:-:S04]  /*9210*/  UIMAD UR4, UR42, UR7, UR4 ;  /* 0x000000072a0472a4 */ /* 0x000fc8000f8e0204 */
[----:B------:R-:W-:Y:S01]  /*9220*/  UIADD3 UR46, UR37, UR4, URZ ;  /* 0x00000004252e7290 */ /* 0x000fe2000fffe03f */
[----:B------:R-:W-:Y:S11]  /*9230*/  @!P0 BRA `(.L_x_50) ;  /* 0x0000000000408947 */ /* 0x000ff60003800000 */
[----:B------:R-:W-:Y:S01]  /*9240*/  MOV R14, 0x0 ;  /* 0x00000000000e7802 */ /* 0x000fe20000000f00 */
[----:B------:R-:W-:Y:S01]  /*9250*/  ULDC.64 UR4, c[0x4][0x80] ;  /* 0x0100200000047ab9 */ /* 0x000fe20000000a00 */
[----:B------:R-:W-:Y:S01]  /*9260*/  ULDC.64 UR6, c[0x4][0x88] ;  /* 0x0100220000067ab9 */ /* 0x000fe20000000a00 */
[----:B------:R-:W-:Y:S01]  /*9270*/  ULDC.64 UR8, c[0x4][0x20] ;  /* 0x0100080000087ab9 */ /* 0x000fe20000000a00 */
[----:B------:R-:W-:Y:S01]  /*9280*/  MOV R4, UR4 ;  /* 0x0000000400047c02 */ /* 0x000fe20008000f00 */
[----:B------:R-:W-:Y:S01]  /*9290*/  IMAD.U32 R5, RZ, RZ, UR5 ;  /* 0x00000005ff057e24 */ /* 0x000fe2000f8e00ff */
        /* <DEDUP_REMOVED lines=9> */
[----:B0-----:R-:W-:Y:S05]  /*9330*/  CALL.ABS.NOINC R14 ;  /* 0x000000000e007343 */ /* 0x001fea0003c00000 */
.L_x_50:
[----:B------:R-:W0:Y:S01]  /*9340*/  LDC R0, c[0x0][0x448] ;  /* 0x00011200ff007b82 */ /* 0x000e220000000800 */
[----:B------:R-:W-:Y:S01]  /*9350*/  IMAD.IADD R4, R33, 0x1, R28 ;  /* 0x0000000121047824 */ /* 0x000fe200078e021c */
[----:B------:R-:W-:Y:S01]  /*9360*/  ULDC.64 UR4, c[0x0][0x2e0] ;  /* 0x0000b80000047ab9 */ /* 0x000fe20000000a00 */
[----:B------:R-:W-:Y:S01]  /*9370*/  IMAD.U32 R7, RZ, RZ, UR46 ;  /* 0x0000002eff077e24 */ /* 0x000fe2000f8e00ff */
[----:B------:R-:W-:Y:S01]  /*9380*/  ULDC.64 UR6, c[0x0][0x2c8] ;  /* 0x0000b20000067ab9 */ /* 0x000fe20000000a00 */
[----:B------:R-:W-:Y:S01]  /*9390*/  IMAD R3, R35, 0x80, R4 ;  /* 0x0000008023037824 */ /* 0x000fe200078e0204 */
[----:B------:R-:W-:Y:S01]  /*93a0*/  MOV R4, UR36 ;  /* 0x0000002400047c02 */ /* 0x000fe20008000f00 */
[----:B------:R-:W-:Y:S02]  /*93b0*/  IMAD R9, R32, UR4, RZ ;  /* 0x0000000420097c24 */ /* 0x000fe4000f8e02ff */
[----:B------:R-:W-:Y:S02]  /*93c0*/  IMAD.U32 R5, RZ, RZ, UR37 ;  /* 0x00000025ff057e24 */ /* 0x000fe4000f8e00ff */
[----:B------:R-:W-:-:S02]  /*93d0*/  IMAD.MOV.U32 R6, RZ, RZ, R4 ;  /* 0x000000ffff067224 */ /* 0x000fc400078e0004 */
[C---:B------:R-:W-:Y:S02]  /*93e0*/  IMAD R5, R34.reuse, UR5, R9 ;  /* 0x0000000522057c24 */ /* 0x040fe4000f8e0209 */
[----:B------:R-:W-:Y:S02]  /*93f0*/  IMAD.MOV.U32 R9, RZ, RZ, R3 ;  /* 0x000000ffff097224 */ /* 0x000fe400078e0003 */
[----:B------:R-:W-:Y:S01]  /*9400*/  IMAD.WIDE.U32 R6, R34, UR4, R6 ;  /* 0x0000000422067c25 */ /* 0x000fe2000f8e0006 */
[----:B------:R-:W-:-:S04]  /*9410*/  ULDC.64 UR4, c[0x0][0x2d0] ;  /* 0x0000b40000047ab9 */ /* 0x000fc80000000a00 */
[----:B------:R-:W-:Y:S02]  /*9420*/  IADD3 R7, R7, R5, RZ ;  /* 0x0000000507077210 */ /* 0x000fe40007ffe0ff */
[----:B0-----:R-:W-:-:S13]  /*9430*/  ISETP.NE.AND P0, PT, R0, 0x1, PT ;  /* 0x000000010000780c */ /* 0x001fda0003f05270 */
[----:B------:R-:W0:Y:S08]  /*9440*/  @P0 LDC R8, c[0x0][0x44c] ;  /* 0x00011300ff080b82 */ /* 0x000e300000000800 */
[----:B------:R-:W1:Y:S01]  /*9450*/  @P0 LDC R11, c[0x0][0x450] ;  /* 0x00011400ff0b0b82 */ /* 0x000e620000000800 */
[----:B0-----:R-:W-:-:S05]  /*9460*/  @P0 IMAD.HI.U32 R4, R3, R8, RZ ;  /* 0x0000000803040227 */ /* 0x001fca00078e00ff */
[----:B-1----:R-:W-:-:S04]  /*9470*/  @P0 SHF.R.U32.HI R9, RZ, R11, R4 ;  /* 0x0000000bff090219 */ /* 0x002fc80000011604 */
[----:B------:R-:W-:-:S05]  /*9480*/  SHF.R.S32.HI R4, RZ, 0x1f, R9 ;  /* 0x0000001fff047819 */ /* 0x000fca0000011409 */
[----:B------:R-:W-:Y:S02]  /*9490*/  IMAD R8, R4, UR4, RZ ;  /* 0x0000000404087c24 */ /* 0x000fe4000f8e02ff */
[----:B------:R-:W-:Y:S01]  /*94a0*/  IMAD.WIDE.U32 R4, R9, UR4, R6 ;  /* 0x0000000409047c25 */ /* 0x000fe2000f8e0006 */
[----:B------:R-:W-:Y:S02]  /*94b0*/  ULDC UR4, c[0x0][0x2b8] ;  /* 0x0000ae0000047ab9 */ /* 0x000fe40000000800 */
[----:B------:R-:W-:Y:S01]  /*94c0*/  ISETP.GE.AND P0, PT, R26, UR4, PT ;  /* 0x000000041a007c0c */ /* 0x000fe2000bf06270 */
[----:B------:R-:W-:Y:S01]  /*94d0*/  IMAD.MOV R6, RZ, RZ, -R9 ;  /* 0x000000ffff067224 */ /* 0x000fe200078e0a09 */
[----:B------:R-:W-:Y:S01]  /*94e0*/  ISETP.GE.AND P1, PT, R25, UR4, PT ;  /* 0x0000000419007c0c */ /* 0x000fe2000bf26270 */
[----:B------:R-:W-:Y:S01]  /*94f0*/  IMAD R7, R9, UR5, R8 ;  /* 0x0000000509077c24 */ /* 0x000fe2000f8e0208 */
[----:B------:R-:W-:Y:S01]  /*9500*/  UMOV UR4, 0xffffffff ;  /* 0xffffffff00047882 */ /* 0x000fe20000000000 */
[----:B------:R-:W-:-:S02]  /*9510*/  IMAD R3, R0, R6, R3 ;  /* 0x0000000600037224 */ /* 0x000fc400078e0203 */
[----:B------:R-:W-:-:S03]  /*9520*/  IMAD.IADD R5, R5, 0x1, R7 ;  /* 0x0000000105057824 */ /* 0x000fc600078e0207 */
[----:B------:R-:W-:Y:S01]  /*9530*/  SHF.R.S32.HI R6, RZ, 0x1f, R3 ;  /* 0x0000001fff067819 */ /* 0x000fe20000011403 */
[----:B------:R-:W-:-:S04]  /*9540*/  IMAD.WIDE.U32 R4, R3, UR6, R4 ;  /* 0x0000000603047c25 */ /* 0x000fc8000f8e0004 */
[----:B------:R-:W-:-:S04]  /*9550*/  IMAD R6, R6, UR6, RZ ;  /* 0x0000000606067c24 */ /* 0x000fc8000f8e02ff */
[----:B------:R-:W-:Y:S01]  /*9560*/  IMAD R3, R3, UR7, R6 ;  /* 0x0000000703037c24 */ /* 0x000fe2000f8e0206 */
[----:B------:R-:W-:Y:S02]  /*9570*/  ULDC.64 UR6, c[0x0][0x280] ;  /* 0x0000a00000067ab9 */ /* 0x000fe40000000a00 */
[----:B------:R-:W-:Y:S01]  /*9580*/  LEA R6, P2, R4, UR6, 0x1 ;  /* 0x0000000604067c11 */ /* 0x000fe2000f8408ff */
[----:B------:R-:W-:-:S05]  /*9590*/  IMAD.IADD R3, R5, 0x1, R3 ;  /* 0x0000000105037824 */ /* 0x000fca00078e0203 */
[----:B------:R-:W-:Y:S01]  /*95a0*/  LEA.HI.X R3, R4, UR7, R3, 0x1, P2 ;  /* 0x0000000704037c11 */ /* 0x000fe200090f0c03 */
[----:B------:R-:W-:Y:S06]  /*95b0*/  BRA.DIV UR4, `(.L_x_51) ;  /* 0x0000002e045c7947 */ /* 0x000fec000b800000 */
[----:B------:R-:W-:Y:S01]  /*95c0*/  SHFL.IDX PT, R5, R3, RZ, 0x181f ;  /* 0x00181fff03057589 */ /* 0x000fe200000e0000 */
[----:B------:R-:W-:Y:S01]  /*95d0*/  ULDC UR4, c[0x0][0x288] ;  /* 0x0000a20000047ab9 */ /* 0x000fe20000000800 */
[----:B------:R-:W-:Y:S01]  /*95e0*/  LEA R35, R35, R28, 0x7 ;  /* 0x0000001c23237211 */ /* 0x000fe200078e38ff */
[----:B------:R-:W-:Y:S01]  /*95f0*/  IMAD R0, R0, UR4, RZ ;  /* 0x0000000400007c24 */ /* 0x000fe2000f8e02ff */
[----:B------:R-:W0:Y:S02]  /*9600*/  SHFL.IDX PT, R4, R6, RZ, 0x181f ;  /* 0x00181fff06047589 */ /* 0x000e2400000e0000 */
[C---:B------:R-:W-:Y:S01]  /*9610*/  IADD3 R11, R35.reuse, 0x20, RZ ;  /* 0x00000020230b7810 */ /* 0x040fe20007ffe0ff */
[C---:B------:R-:W-:Y:S01]  /*9620*/  VIADD R9, R35.reuse, 0x10 ;  /* 0x0000001023097836 */ /* 0x040fe20000000000 */
[----:B------:R-:W-:Y:S01]  /*9630*/  SHFL.IDX PT, R7, R3, 0x1, 0x181f ;  /* 0x00381f0003077f89 */ /* 0x000fe200000e0000 */
[----:B------:R-:W-:-:S03]  /*9640*/  ISETP.GE.AND P2, PT, R35, R0, PT ;  /* 0x000000002300720c */ /* 0x000fc60003f46270 */
[----:B------:R-:W1:Y:S10]  /*9650*/  SHFL.IDX PT, R14, R6, 0x1, 0x181f ;  /* 0x00381f00060e7f89 */ /* 0x000e7400000e0000 */
[----:B------:R-:W-:Y:S01]  /*9660*/  @!P2 LEA R21, R19, UR45, 0x1 ;  /* 0x0000002d1315ac11 */ /* 0x000fe2000f8e08ff */
[----:B0-----:R-:W-:-:S05]  /*9670*/  @!P2 IMAD.WIDE.U32 R4, R26, 0x2, R4 ;  /* 0x000000021a04a825 */ /* 0x001fca00078e0004 */
[----:B------:R-:W-:Y:S04]  /*9680*/  @!P2 LDGSTS.E.BYPASS.LTC128B.128 [R21+0x10400], desc[UR38][R4.64], !P0 ;  /* 0x104000000415afae */ /* 0x000fe8000c101d66 */
[----:B------:R1:W-:Y:S01]  /*9690*/  @!P2 LDGSTS.E.BYPASS.LTC128B.128 [R21+0x14400], desc[UR38][R4.64+0x80], !P1 ;  /* 0x144000800415afae */ /* 0x0003e2000c901d66 */
[-C--:B------:R-:W-:Y:S01]  /*96a0*/  ISETP.GE.AND P2, PT, R9, R0.reuse, PT ;  /* 0x000000000900720c */ /* 0x080fe20003f46270 */
[----:B-1----:R-:W-:Y:S02]  /*96b0*/  IMAD.MOV.U32 R4, RZ, RZ, R14 ;  /* 0x000000ffff047224 */ /* 0x002fe400078e000e */
[----:B------:R-:W-:Y:S01]  /*96c0*/  IMAD.MOV.U32 R5, RZ, RZ, R7 ;  /* 0x000000ffff057224 */ /* 0x000fe200078e0007 */
[----:B------:R-:W0:Y:S09]  /*96d0*/  SHFL.IDX PT, R14, R6, 0x2, 0x181f ;  /* 0x00581f00060e7f89 */ /* 0x000e3200000e0000 */
[----:B------:R-:W-:Y:S01]  /*96e0*/  @!P2 LEA R37, R19, UR45, 0x1 ;  /* 0x0000002d1325ac11 */ /* 0x000fe2000f8e08ff */
[----:B------:R-:W-:Y:S01]  /*96f0*/  @!P2 IMAD.WIDE.U32 R8, R26, 0x2, R4 ;  /* 0x000000021a08a825 */ /* 0x000fe200078e0004 */
[----:B------:R-:W1:Y:S04]  /*9700*/  SHFL.IDX PT, R7, R3, 0x2, 0x181f ;  /* 0x00581f0003077f89 */ /* 0x000e6800000e0000 */
[----:B------:R-:W-:Y:S04]  /*9710*/  @!P2 LDGSTS.E.BYPASS.LTC128B.128 [R37+0x10c00], desc[UR38][R8.64], !P0 ;  /* 0x10c000000825afae */ /* 0x000fe8000c101d66 */
[----:B------:R-:W-:Y:S01]  /*9720*/  @!P2 LDGSTS.E.BYPASS.LTC128B.128 [R37+0x14c00], desc[UR38][R8.64+0x80], !P1 ;  /* 0x14c000800825afae */ /* 0x000fe2000c901d66 */
[----:B------:R-:W-:Y:S01]  /*9730*/  ISETP.GE.AND P2, PT, R11, R0, PT ;  /* 0x000000000b00720c */ /* 0x000fe20003f46270 */
[----:B------:R-:W-:-:S02]  /*9740*/  VIADD R11, R35, 0x30 ;  /* 0x00000030230b7836 */ /* 0x000fc40000000000 */
[----:B0-----:R-:W-:Y:S02]  /*9750*/  IMAD.MOV.U32 R4, RZ, RZ, R14 ;  /* 0x000000ffff047224 */ /* 0x001fe400078e000e */
[----:B------:R-:W0:Y:S08]  /*9760*/  SHFL.IDX PT, R14, R6, 0x3, 0x181f ;  /* 0x00781f00060e7f89 */ /* 0x000e3000000e0000 */
[----:B------:R-:W-:Y:S01]  /*9770*/  @!P2 LEA R21, R19, UR45, 0x1 ;  /* 0x0000002d1315ac11 */ /* 0x000fe2000f8e08ff */
[----:B-1----:R-:W-:-:S02]  /*9780*/  IMAD.MOV.U32 R5, RZ, RZ, R7 ;  /* 0x000000ffff057224 */ /* 0x002fc400078e0007 */
[----:B------:R-:W1:Y:S01]  /*9790*/  SHFL.IDX PT, R7, R3, 0x3, 0x181f ;  /* 0x00781f0003077f89 */ /* 0x000e6200000e0000 */
[----:B------:R-:W-:-:S05]  /*97a0*/  @!P2 IMAD.WIDE.U32 R4, R26, 0x2, R4 ;  /* 0x000000021a04a825 */ /* 0x000fca00078e0004 */
[----:B------:R-:W-:Y:S04]  /*97b0*/  @!P2 LDGSTS.E.BYPASS.LTC128B.128 [R21+0x11400], desc[UR38][R4.64], !P0 ;  /* 0x114000000415afae */ /* 0x000fe8000c101d66 */
[----:B------:R0:W-:Y:S01]  /*97c0*/  @!P2 LDGSTS.E.BYPASS.LTC128B.128 [R21+0x15400], desc[UR38][R4.64+0x80], !P1 ;  /* 0x154000800415afae */ /* 0x0001e2000c901d66 */
[----:B------:R-:W-:Y:S01]  /*97d0*/  ISETP.GE.AND P2, PT, R11, R0, PT ;  /* 0x000000000b00720c */ /* 0x000fe20003f46270 */
[----:B------:R-:W-:Y:S01]  /*97e0*/  VIADD R11, R35, 0x40 ;  /* 0x00000040230b7836 */ /* 0x000fe20000000000 */
[----:B0-----:R-:W-:Y:S01]  /*97f0*/  MOV R4, R14 ;  /* 0x0000000e00047202 */ /* 0x001fe20000000f00 */
[----:B-1----:R-:W-:Y:S01]  /*9800*/  IMAD.MOV.U32 R5, RZ, RZ, R7 ;  /* 0x000000ffff057224 */ /* 0x002fe200078e0007 */
        /* <DEDUP_REMOVED lines=10> */
[----:B------:R-:W-:-:S02]  /*98b0*/  @!P2 LEA R21, R19, UR45, 0x1 ;  /* 0x0000002d1315ac11 */ /* 0x000fc4000f8e08ff */
[----:B-1----:R-:W-:Y:S02]  /*98c0*/  MOV R5, R7 ;  /* 0x0000000700057202 */ /* 0x002fe40000000f00 */
[----:B------:R-:W1:Y:S01]  /*98d0*/  SHFL.IDX PT, R7, R3, 0x5, 0x181f ;  /* 0x00b81f0003077f89 */ /* 0x000e6200000e0000 */
[----:B------:R-:W-:-:S05]  /*98e0*/  @!P2 IMAD.WIDE.U32 R4, R26, 0x2, R4 ;  /* 0x000000021a04a825 */ /* 0x000fca00078e0004 */
[----:B------:R-:W-:Y:S04]  /*98f0*/  @!P2 LDGSTS.E.BYPASS.LTC128B.128 [R21+0x12400], desc[UR38][R4.64], !P0 ;  /* 0x124000000415afae */ /* 0x000fe8000c101d66 */
[----:B------:R0:W-:Y:S01]  /*9900*/  @!P2 LDGSTS.E.BYPASS.LTC128B.128 [R21+0x16400], desc[UR38][R4.64+0x80], !P1 ;  /* 0x164000800415afae */ /* 0x0001e2000c901d66 */
[-C--:B------:R-:W-:Y:S02]  /*9910*/  ISETP.GE.AND P2, PT, R11, R0.reuse, PT ;  /* 0x000000000b00720c */ /* 0x080fe40003f46270 */
[----:B------:R-:W-:Y:S01]  /*9920*/  IADD3 R11, R35, 0x60, RZ ;  /* 0x00000060230b7810 */ /* 0x000fe20007ffe0ff */
[----:B0-----:R-:W-:Y:S02]  /*9930*/  IMAD.MOV.U32 R4, RZ, RZ, R14 ;  /* 0x000000ffff047224 */ /* 0x001fe400078e000e */
[----:B-1----:R-:W-:Y:S01]  /*9940*/  IMAD.MOV.U32 R5, RZ, RZ, R7 ;  /* 0x000000ffff057224 */ /* 0x002fe200078e0007 */
[----:B------:R-:W0:Y:S07]  /*9950*/  SHFL.IDX PT, R14, R6, 0x6, 0x181f ;  /* 0x00d81f00060e7f89 */ /* 0x000e2e00000e0000 */
[----:B------:R-:W-:Y:S01]  /*9960*/  @!P2 LEA R37, R19, UR45, 0x1 ;  /* 0x0000002d1325ac11 */ /* 0x000fe2000f8e08ff */
[----:B------:R-:W-:Y:S01]  /*9970*/  @!P2 IMAD.WIDE.U32 R8, R26, 0x2, R4 ;  /* 0x000000021a08a825 */ /* 0x000fe200078e0004 */
[----:B------:R-:W1:Y:S04]  /*9980*/  SHFL.IDX PT, R7, R3, 0x6, 0x181f ;  /* 0x00d81f0003077f89 */ /* 0x000e6800000e0000 */
[----:B------:R2:W-:Y:S04]  /*9990*/  @!P2 LDGSTS.E.BYPASS.LTC128B.128 [R37+0x12c00], desc[UR38][R8.64], !P0 ;  /* 0x12c000000825afae */ /* 0x0005e8000c101d66 */
[----:B------:R2:W-:Y:S01]  /*99a0*/  @!P2 LDGSTS.E.BYPASS.LTC128B.128 [R37+0x16c00], desc[UR38][R8.64+0x80], !P1 ;  /* 0x16c000800825afae */ /* 0x0005e2000c901d66 */
[----:B------:R-:W-:-:S03]  /*99b0*/  ISETP.GE.AND P2, PT, R11, R0, PT ;  /* 0x000000000b00720c */ /* 0x000fc60003f46270 */
[----:B------:R-:W3:Y:S01]  /*99c0*/  SHFL.IDX PT, R3, R3, 0x7, 0x181f ;  /* 0x00f81f0003037f89 */ /* 0x000ee200000e0000 */
[----:B0-----:R-:W-:-:S03]  /*99d0*/  IMAD.MOV.U32 R4, RZ, RZ, R14 ;  /* 0x000000ffff047224 */ /* 0x001fc600078e000e */
[----:B------:R2:W0:Y:S01]  /*99e0*/  SHFL.IDX PT, R14, R6, 0x7, 0x181f ;  /* 0x00f81f00060e7f89 */ /* 0x00042200000e0000 */
[----:B-1----:R-:W-:-:S05]  /*99f0*/  IMAD.MOV.U32 R5, RZ, RZ, R7 ;  /* 0x000000ffff057224 */ /* 0x002fca00078e0007 */
[----:B------:R-:W-:Y:S01]  /*9a00*/  @!P2 LEA R7, R19, UR45, 0x1 ;  /* 0x0000002d1307ac11 */ /* 0x000fe2000f8e08ff */
[----:B------:R-:W-:-:S05]  /*9a10*/  @!P2 IMAD.WIDE.U32 R4, R26, 0x2, R4 ;  /* 0x000000021a04a825 */ /* 0x000fca00078e0004 */
[----:B------:R2:W-:Y:S04]  /*9a20*/  @!P2 LDGSTS.E.BYPASS.LTC128B.128 [R7+0x13400], desc[UR38][R4.64], !P0 ;  /* 0x134000000407afae */ /* 0x0005e8000c101d66 */
[----:B---3--:R2:W-:Y:S02]  /*9a30*/  @!P2 LDGSTS.E.BYPASS.LTC128B.128 [R7+0x17400], desc[UR38][R4.64+0x80], !P1 ;  /* 0x174000800407afae */ /* 0x0085e4000c901d66 */
.L_x_123:
[----:B------:R-:W-:Y:S01]  /*9a40*/  VIADD R35, R35, 0x70 ;  /* 0x0000007023237836 */ /* 0x000fe20000000000 */
[----:B------:R-:W-:Y:S01]  /*9a50*/  BSSY B0, `(.L_x_52) ;  /* 0x000000e000007945 */ /* 0x000fe20003800000 */
[----:B0-2---:R-:W-:Y:S02]  /*9a60*/  IMAD.MOV.U32 R4, RZ, RZ, R14 ;  /* 0x000000ffff047224 */ /* 0x005fe400078e000e */
[----:B------:R-:W-:Y:S01]  /*9a70*/  IMAD.MOV.U32 R5, RZ, RZ, R3 ;  /* 0x000000ffff057224 */ /* 0x000fe200078e0003 */
[----:B------:R-:W-:Y:S02]  /*9a80*/  ISETP.GE.AND P2, PT, R35, R0, PT ;  /* 0x000000002300720c */ /* 0x000fe40003f46270 */
[----:B------:R-:W-:-:S04]  /*9a90*/  MOV R0, 0x1 ;  /* 0x0000000100007802 */ /* 0x000fc80000000f00 */
[----:B------:R-:W-:-:S07]  /*9aa0*/  SHF.L.U32 R0, R0, 0x1f, RZ ;  /* 0x0000001f00007819 */ /* 0x000fce00000006ff */
[----:B------:R-:W-:Y:S05]  /*9ab0*/  @P2 BRA `(.L_x_53) ;  /* 0x00000000001c2947 */ /* 0x000fea0003800000 */
[----:B------:R-:W-:Y:S01]  /*9ac0*/  IMAD.WIDE.U32 R4, R26, 0x2, R4 ;  /* 0x000000021a047825 */ /* 0x000fe200078e0004 */
[----:B------:R-:W-:-:S05]  /*9ad0*/  LEA R3, R19, UR45, 0x1 ;  /* 0x0000002d13037c11 */ /* 0x000fca000f8e08ff */
[----:B------:R-:W-:Y:S01]  /*9ae0*/  @!PT LDS RZ, [RZ] ;  /* 0x00000000fffff984 */ /* 0x000fe20000000800 */
[----:B------:R-:W-:Y:S01]  /*9af0*/  @!PT LDS RZ, [RZ] ;  /* 0x00000000fffff984 */ /* 0x000fe20000000800 */
[----:B------:R-:W-:Y:S01]  /*9b00*/  @!PT LDS RZ, [RZ] ;  /* 0x00000000fffff984 */ /* 0x000fe20000000800 */
[----:B------:R0:W-:Y:S04]  /*9b10*/  LDGSTS.E.BYPASS.LTC128B.128 [R3+0x13c00], desc[UR38][R4.64], !P0 ;  /* 0x13c0000004037fae */ /* 0x0001e8000c101d66 */
[----:B------:R0:W-:Y:S02]  /*9b20*/  LDGSTS.E.BYPASS.LTC128B.128 [R3+0x17c00], desc[UR38][R4.64+0x80], !P1 ;  /* 0x17c0008004037fae */ /* 0x0001e4000c901d66 */
.L_x_53:
[----:B------:R-:W-:Y:S05]  /*9b30*/  BSYNC B0 ;  /* 0x0000000000007941 */ /* 0x000fea0003800000 */
.L_x_52:
[----:B------:R-:W-:Y:S01]  /*9b40*/  NOP ;  /* 0x0000000000007918 */ /* 0x000fe20000000000 */
[----:B------:R-:W-:Y:S01]  /*9b50*/  SYNCS.ARRIVE.TRANS64.RED.A0T1 RZ, [UR45+0x28800], RZ ;  /* 0x028800ffffff79a7 */ /* 0x000fe2000820042d */
[----:B------:R-:W-:Y:S01]  /*9b60*/  ARRIVES.LDGSTSBAR.64.TRANSCNT [UR45+0x28800] ;  /* 0x02880000ff0079b0 */ /* 0x000fe20008000aad */
[----:B------:R-:W-:Y:S01]  /*9b70*/  NOP ;  /* 0x0000000000007918 */ /* 0x000fe20000000000 */
[----:B------:R-:W-:Y:S01]  /*9b80*/  SYNCS.ARRIVE.TRANS64.A1T0 RZ, [UR45+0x28800], RZ ;  /* 0x028800ffffff79a7 */ /* 0x000fe2000810002d */
[----:B------:R-:W1:Y:S02]  /*9b90*/  SYNCS.PHASECHK.TRANS64.TRYWAIT P0, [UR45+0x28820], R0 ;  /* 0x02882000ff0075a7 */ /* 0x000e64000800016d */
[----:B-1----:R-:W-:Y:S05]  /*9ba0*/  @!P0 BRA `(.L_x_54) ;  /* 0x0000003000648947 */ /* 0x002fea0003800000 */
.L_x_124:
[----:B------:R-:W-:Y:S01]  /*9bb0*/  UIADD3 UR4, UR49, -0x2, URZ ;  /* 0xfffffffe31047890 */ /* 0x000fe2000fffe03f */
[----:B------:R-:W-:Y:S01]  /*9bc0*/  IMAD.MOV.U32 R8, RZ, RZ, 0x1 ;  /* 0x00000001ff087424 */ /* 0x000fe200078e00ff */
[----:B------:R-:W-:Y:S02]  /*9bd0*/  MOV R10, RZ ;  /* 0x000000ff000a7202 */ /* 0x000fe40000000f00 */
[----:B------:R-:W-:-:S06]  /*9be0*/  UISETP.GE.AND UP0, UPT, UR4, UR48, UPT ;  /* 0x000000300400728c */ /* 0x000fcc000bf06270 */
[----:B------:R-:W-:-:S13]  /*9bf0*/  PLOP3.LUT P0, PT, PT, PT, UP0, 0x80, 0x0 ;  /* 0x000000000000781c */ /* 0x000fda0003f0f008 */
[----:B------:R-:W-:Y:S05]  /*9c00*/  @!P0 BRA `(.L_x_55) ;  /* 0x0000001000288947 */ /* 0x000fea0003800000 */
[----:B------:R-:W-:Y:S01]  /*9c10*/  UIADD3 UR4, UR47, 0x1, URZ ;  /* 0x000000012f047890 */ /* 0x000fe2000fffe03f */
[----:B0-----:R-:W-:Y:S01]  /*9c20*/  LOP3.LUT R3, RZ, UR44, RZ, 0x33, !PT ;  /* 0x0000002cff037c12 */ /* 0x001fe2000f8e33ff */
[----:B------:R-:W-:Y:S01]  /*9c30*/  BSSY B0, `(.L_x_55) ;  /* 0x0000107000007945 */ /* 0x000fe20003800000 */
[----:B------:R-:W-:Y:S01]  /*9c40*/  IADD3 R31, R33, R31, R28 ;  /* 0x0000001f211f7210 */ /* 0x000fe20007ffe01c */
[----:B------:R-:W-:Y:S01]  /*9c50*/  UIMAD UR4, UR4, UR41, URZ ;  /* 0x00000029040472a4 */ /* 0x000fe2000f8e023f */
[----:B------:R-:W-:Y:S01]  /*9c60*/  IMAD.MOV.U32 R9, RZ, RZ, 0x1 ;  /* 0x00000001ff097424 */ /* 0x000fe200078e00ff */
[----:B------:R-:W-:Y:S02]  /*9c70*/  MOV R20, RZ ;  /* 0x000000ff00147202 */ /* 0x000fe40000000f00 */
[----:B------:R-:W-:Y:S02]  /*9c80*/  VIADD R31, R31, 0xfffffe80 ;  /* 0xfffffe801f1f7836 */ /* 0x000fe40000000000 */
[----:B------:R-:W-:Y:S01]  /*9c90*/  LOP3.LUT R0, RZ, UR4, RZ, 0x33, !PT ;  /* 0x00000004ff007c12 */ /* 0x000fe2000f8e33ff */
[----:B------:R-:W-:-:S02]  /*9ca0*/  ULDC UR4, c[0x0][0x2f4] ;  /* 0x0000bd0000047ab9 */ /* 0x000fc40000000800 */
[----:B------:R-:W-:Y:S02]  /*9cb0*/  ISETP.GE.AND P2, PT, R26, UR4, PT ;  /* 0x000000041a007c0c */ /* 0x000fe4000bf46270 */
[----:B------:R-:W-:Y:S02]  /*9cc0*/  VIMNMX R0, R0, R3, !PT ;  /* 0x0000000300007248 */ /* 0x000fe40007fe0100 */
[----:B------:R-:W-:Y:S02]  /*9cd0*/  IADD3 R3, -R28, UR43, RZ ;  /* 0x0000002b1c037c10 */ /* 0x000fe4000fffe1ff */
[----:B------:R-:W-:Y:S01]  /*9ce0*/  ISETP.GE.AND P1, PT, R25, UR4, PT ;  /* 0x0000000419007c0c */ /* 0x000fe2000bf26270 */
[C---:B------:R-:W-:Y:S01]  /*9cf0*/  IMAD R21, R0.reuse, -0x80, R31 ;  /* 0xffffff8000157824 */ /* 0x040fe200078e021f */
[C---:B------:R-:W-:Y:S01]  /*9d00*/  IADD3 R22, -R0.reuse, -0x2, RZ ;  /* 0xfffffffe00167810 */ /* 0x040fe20007ffe1ff */
[----:B------:R-:W-:-:S04]  /*9d10*/  IMAD R3, R0, 0x80, R3 ;  /* 0x0000008000037824 */ /* 0x000fc800078e0203 */
[----:B------:R-:W-:-:S07]  /*9d20*/  VIADD R31, R3, 0x100 ;  /* 0x00000100031f7836 */ /* 0x000fce0000000000 */
.L_x_68:
[----:B------:R-:W-:Y:S01]  /*9d30*/  ISETP.NE.AND P0, PT, R29, 0x1, PT ;  /* 0x000000011d00780c */ /* 0x000fe20003f05270 */
[----:B------:R-:W-:-:S12]  /*9d40*/  ULDC.64 UR4, c[0x0][0x428] ;  /* 0x00010a0000047ab9 */ /* 0x000fd80000000a00 */
[----:B------:R-:W0:Y:S08]  /*9d50*/  @P0 LDC R0, c[0x0][0x434] ;  /* 0x00010d00ff000b82 */ /* 0x000e300000000800 */
[----:B------:R-:W1:Y:S01]  /*9d60*/  @P0 LDC R4, c[0x0][0x438] ;  /* 0x00010e00ff040b82 */ /* 0x000e620000000800 */
[----:B0-----:R-:W-:-:S04]  /*9d70*/  @P0 IMAD.HI.U32 R3, R21, R0, RZ ;  /* 0x0000000015030227 */ /* 0x001fc800078e00ff */
[----:B------:R-:W-:Y:S01]  /*9d80*/  IMAD.MOV.U32 R0, RZ, RZ, R21 ;  /* 0x000000ffff007224 */ /* 0x000fe200078e0015 */
[----:B-1----:R-:W-:Y:S01]  /*9d90*/  @P0 SHF.R.U32.HI R0, RZ, R4, R3 ;  /* 0x00000004ff000219 */ /* 0x002fe20000011603 */
[----:B------:R-:W-:-:S03]  /*9da0*/  IMAD R3, R27, UR4, RZ ;  /* 0x000000041b037c24 */ /* 0x000fc6000f8e02ff */
[--C-:B------:R-:W-:Y:S01]  /*9db0*/  SHF.R.S32.HI R5, RZ, 0x1f, R0.reuse ;  /* 0x0000001fff057819 */ /* 0x100fe20000011400 */
[----:B------:R-:W-:Y:S02]  /*9dc0*/  IMAD.MOV.U32 R4, RZ, RZ, R0 ;  /* 0x000000ffff047224 */ /* 0x000fe400078e0000 */
[C---:B------:R-:W-:Y:S02]  /*9dd0*/  IMAD R3, R30.reuse, UR5, R3 ;  /* 0x000000051e037c24 */ /* 0x040fe4000f8e0203 */
[----:B------:R-:W-:Y:S01]  /*9de0*/  IMAD.WIDE.U32 R6, R30, UR4, R4 ;  /* 0x000000041e067c25 */ /* 0x000fe2000f8e0004 */
[----:B------:R-:W-:-:S04]  /*9df0*/  ULDC.64 UR4, c[0x0][0x418] ;  /* 0x0001060000047ab9 */ /* 0x000fc80000000a00 */
[----:B------:R-:W-:Y:S02]  /*9e00*/  IADD3 R3, R3, R7, RZ ;  /* 0x0000000703037210 */ /* 0x000fe40007ffe0ff */
[----:B------:R-:W-:-:S04]  /*9e10*/  LEA R4, P0, R6, UR4, 0x2 ;  /* 0x0000000406047c11 */ /* 0x000fc8000f8010ff */
[----:B------:R-:W-:-:S05]  /*9e20*/  LEA.HI.X R5, R6, UR5, R3, 0x2, P0 ;  /* 0x0000000506057c11 */ /* 0x000fca00080f1403 */
[----:B--2---:R-:W2:Y:S01]  /*9e30*/  LDG.E R32, desc[UR38][R4.64] ;  /* 0x0000002604207981 */ /* 0x004ea2000c1e1900 */
[----:B------:R-:W-:Y:S01]  /*9e40*/  ISETP.NE.AND P3, PT, R18, 0x3, PT ;  /* 0x000000031200780c */ /* 0x000fe20003f65270 */
[----:B------:R-:W-:-:S05]  /*9e50*/  VIADD R10, R20, 0x1 ;  /* 0x00000001140a7836 */ /* 0x000fca0000000000 */
[----:B------:R-:W-:-:S04]  /*9e60*/  ISETP.NE.AND P0, PT, R10, 0x2, PT ;  /* 0x000000020a00780c */ /* 0x000fc80003f05270 */
[----:B------:R-:W-:Y:S02]  /*9e70*/  SEL R8, RZ, 0x1, P0 ;  /* 0x00000001ff087807 */ /* 0x000fe40000000000 */
[----:B------:R-:W-:Y:S02]  /*9e80*/  SEL R10, R10, RZ, P0 ;  /* 0x000000ff0a0a7207 */ /* 0x000fe40000000000 */
[----:B------:R-:W-:Y:S02]  /*9e90*/  LOP3.LUT R8, R9, R8, RZ, 0x3c, !PT ;  /* 0x0000000809087212 */ /* 0x000fe400078e3cff */
[----:B--2---:R-:W-:Y:S01]  /*9ea0*/  SHF.R.S32.HI R33, RZ, 0x1f, R32 ;  /* 0x0000001fff217819 */ /* 0x004fe20000011420 */
[----:B------:R-:W-:Y:S06]  /*9eb0*/  @!P3 BRA `(.L_x_56) ;  /* 0x000000000004b947 */ /* 0x000fec0003800000 */
[----:B------:R-:W-:Y:S01]  /*9ec0*/  BPT.TRAP 0x1 ;  /* 0x000000040000795c */ /* 0x000fe20000300000 */
.L_x_56:
[----:B------:R-:W-:Y:S01]  /*9ed0*/  LEA R34, R10, UR45, 0x3 ;  /* 0x0000002d0a227c11 */ /* 0x000fe2000f8e18ff */
[----:B------:R-:W-:Y:S01]  /*9ee0*/  BSSY B1, `(.L_x_57) ;  /* 0x0000004000017945 */ /* 0x000fe20003800000 */
[----:B------:R-:W-:-:S04]  /*9ef0*/  SHF.L.U32 R3, R8, 0x1f, RZ ;  /* 0x0000001f08037819 */ /* 0x000fc800000006ff */
[----:B------:R-:W0:Y:S02]  /*9f00*/  SYNCS.PHASECHK.TRANS64.TRYWAIT P0, [R34+URZ+0x28840], R3 ;  /* 0x02884003220075a7 */ /* 0x000e24000800017f */
[----:B0-----:R-:W-:Y:S05]  /*9f10*/  @!P0 BRA `(.L_x_58) ;  /* 0x0000002c00a08947 */ /* 0x001fea0003800000 */
.L_x_125:
[----:B------:R-:W-:Y:S05]  /*9f20*/  BSYNC B1 ;  /* 0x0000000000017941 */ /* 0x000fea0003800000 */
.L_x_57:
[----:B------:R-:W-:Y:S01]  /*9f30*/  ULDC UR4, c[0x0][0x430] ;  /* 0x00010c0000047ab9 */ /* 0x000fe20000000800 */
[----:B------:R-:W-:Y:S01]  /*9f40*/  R2UR UR6, R24 ;  /* 0x00000000180672ca */ /* 0x000fe200000e0000 */
[----:B------:R-:W-:Y:S01]  /*9f50*/  UIADD3 UR4, -UR4, URZ, URZ ;  /* 0x0000003f04047290 */ /* 0x000fe2000fffe13f */
[C---:B------:R-:W-:Y:S02]  /*9f60*/  LOP3.LUT P4, RZ, R23.reuse, 0x2, RZ, 0xc0, !PT ;  /* 0x0000000217ff7812 */ /* 0x040fe4000788c0ff */
[----:B------:R-:W-:-:S03]  /*9f70*/  LOP3.LUT P3, RZ, R23, 0x1, RZ, 0xc0, !PT ;  /* 0x0000000117ff7812 */ /* 0x000fc6000786c0ff */
[----:B------:R-:W-:Y:S01]  /*9f80*/  IMAD R35, R0, UR4, R21 ;  /* 0x0000000400237c24 */ /* 0x000fe2000f8e0215 */
[----:B------:R-:W-:-:S03]  /*9f90*/  ULDC.64 UR4, c[0x0][0x300] ;  /* 0x0000c00000047ab9 */ /* 0x000fc60000000a00 */
[----:B------:R-:W-:Y:S01]  /*9fa0*/  IMAD.WIDE.U32 R4, R35, UR4, RZ ;  /* 0x0000000423047c25 */ /* 0x000fe2000f8e00ff */
[----:B------:R-:W-:-:S05]  /*9fb0*/  SHF.R.S32.HI R36, RZ, 0x1f, R35 ;  /* 0x0000001fff247819 */ /* 0x000fca0000011423 */
[----:B------:R-:W-:-:S04]  /*9fc0*/  IMAD R0, R36, UR4, RZ ;  /* 0x0000000424007c24 */ /* 0x000fc8000f8e02ff */
[----:B0-----:R-:W-:Y:S01]  /*9fd0*/  IMAD R3, R35, UR5, R0 ;  /* 0x0000000523037c24 */ /* 0x001fe2000f8e0200 */
[----:B------:R-:W-:-:S03]  /*9fe0*/  ULDC.64 UR4, c[0x0][0x310] ;  /* 0x0000c40000047ab9 */ /* 0x000fc60000000a00 */
[----:B------:R-:W-:Y:S02]  /*9ff0*/  IMAD.IADD R5, R5, 0x1, R3 ;  /* 0x0000000105057824 */ /* 0x000fe400078e0203 */
[----:B------:R-:W-:Y:S02]  /*a000*/  IMAD R3, R33, UR4, RZ ;  /* 0x0000000421037c24 */ /* 0x000fe4000f8e02ff */
[----:B------:R-:W-:-:S04]  /*a010*/  IMAD.WIDE.U32 R4, R32, UR4, R4 ;  /* 0x0000000420047c25 */ /* 0x000fc8000f8e0004 */
[----:B------:R-:W-:Y:S01]  /*a020*/  IMAD R3, R32, UR5, R3 ;  /* 0x0000000520037c24 */ /* 0x000fe2000f8e0203 */
[----:B------:R-:W-:-:S03]  /*a030*/  ULDC.64 UR4, c[0x0][0x308] ;  /* 0x0000c20000047ab9 */ /* 0x000fc60000000a00 */
[----:B------:R-:W-:Y:S01]  /*a040*/  IMAD.IADD R5, R5, 0x1, R3 ;  /* 0x0000000105057824 */ /* 0x000fe200078e0203 */
[----:B------:R-:W-:Y:S01]  /*a050*/  MOV R3, UR4 ;  /* 0x0000000400037c02 */ /* 0x000fe20008000f00 */
[----:B------:R-:W-:-:S03]  /*a060*/  UIMAD UR4, UR6, UR4, URZ ;  /* 0x00000004060472a4 */ /* 0x000fc6000f8e023f */
[----:B------:R-:W-:Y:S01]  /*a070*/  ULDC.64 UR6, c[0x0][0x2e8] ;  /* 0x0000ba0000067ab9 */ /* 0x000fe20000000a00 */
[----:B------:R-:W-:Y:S02]  /*a080*/  UIMAD UR4, UR42, UR5, UR4 ;  /* 0x000000052a0472a4 */ /* 0x000fe4000f8e0204 */
[----:B------:R-:W-:-:S04]  /*a090*/  IMAD.WIDE.U32 R4, R3, UR42, R4 ;  /* 0x0000002a03047c25 */ /* 0x000fc8000f8e0004 */
[----:B------:R-:W-:Y:S01]  /*a0a0*/  VIADD R5, R5, UR4 ;  /* 0x0000000405057c36 */ /* 0x000fe20008000000 */
[----:B------:R-:W-:Y:S01]  /*a0b0*/  LEA R6, P0, R4, UR6, 0x1 ;  /* 0x0000000604067c11 */ /* 0x000fe2000f8008ff */
[----:B------:R-:W-:-:S03]  /*a0c0*/  UMOV UR4, 0xffffffff ;  /* 0xffffffff00047882 */ /* 0x000fc60000000000 */
[----:B------:R-:W-:Y:S01]  /*a0d0*/  LEA.HI.X R5, R4, UR7, R5, 0x1, P0 ;  /* 0x0000000704057c11 */ /* 0x000fe200080f0c05 */
[----:B------:R-:W-:Y:S01]  /*a0e0*/  IMAD R4, R10, 0x4000, R19 ;  /* 0x000040000a047824 */ /* 0x000fe200078e0213 */
[----:B------:R-:W-:Y:S07]  /*a0f0*/  BRA.DIV UR4, `(.L_x_59) ;  /* 0x0000002e043c7947 */ /* 0x000fee000b800000 */
[----:B------:R-:W0:Y:S01]  /*a100*/  SHFL.IDX PT, R14, R6, RZ, 0x181f ;  /* 0x00181fff060e7589 */ /* 0x000e2200000e0000 */
[----:B------:R-:W-:Y:S01]  /*a110*/  IMAD.SHL.U32 R3, R26, 0x2, RZ ;  /* 0x000000021a037824 */ /* 0x000fe200078e00ff */
[----:B------:R-:W-:Y:S02]  /*a120*/  LEA R4, R4, UR45, 0x1 ;  /* 0x0000002d04047c11 */ /* 0x000fe4000f8e08ff */
[----:B------:R-:W1:Y:S04]  /*a130*/  SHFL.IDX PT, R0, R5, RZ, 0x181f ;  /* 0x00181fff05007589 */ /* 0x000e6800000e0000 */
[----:B------:R-:W2:Y:S04]  /*a140*/  SHFL.IDX PT, R37, R6, 0x1, 0x181f ;  /* 0x00381f0006257f89 */ /* 0x000ea800000e0000 */
[----:B------:R-:W-:Y:S01]  /*a150*/  SHFL.IDX PT, R7, R5, 0x2, 0x181f ;  /* 0x00581f0005077f89 */ /* 0x000fe200000e0000 */
[----:B0-----:R-:W-:-:S04]  /*a160*/  IADD3 R14, P0, R14, R3, RZ ;  /* 0x000000030e0e7210 */ /* 0x001fc80007f1e0ff */
[----:B-1----:R-:W-:Y:S02]  /*a170*/  IADD3.X R15, RZ, R0, RZ, P0, !PT ;  /* 0x00000000ff0f7210 */ /* 0x002fe400007fe4ff */
[----:B------:R-:W0:Y:S01]  /*a180*/  SHFL.IDX PT, R0, R5, 0x1, 0x181f ;  /* 0x00381f0005007f89 */ /* 0x000e2200000e0000 */
[----:B--2---:R-:W-:-:S03]  /*a190*/  IADD3 R12, P0, R37, R3, RZ ;  /* 0x00000003250c7210 */ /* 0x004fc60007f1e0ff */
[----:B------:R-:W-:Y:S04]  /*a1a0*/  LDGSTS.E.BYPASS.LTC128B.128 [R4+0x18400], desc[UR38][R14.64], !P4 ;  /* 0x184000000e047fae */ /* 0x000fe8000e101d66 */
[----:B------:R1:W-:Y:S04]  /*a1b0*/  LDGSTS.E.BYPASS.LTC128B.128 [R4+0x1c400], desc[UR38][R14.64+0x80], !P3 ;  /* 0x1c4000800e047fae */ /* 0x0003e8000d901d66 */
[----:B------:R-:W-:Y:S04]  /*a1c0*/  SHFL.IDX PT, R37, R6, 0x3, 0x181f ;  /* 0x00781f0006257f89 */ /* 0x000fe800000e0000 */
[----:B-1----:R-:W1:Y:S01]  /*a1d0*/  SHFL.IDX PT, R14, R6, 0x2, 0x181f ;  /* 0x00581f00060e7f89 */ /* 0x002e6200000e0000 */
[----:B0-----:R-:W-:-:S03]  /*a1e0*/  IMAD.X R13, RZ, RZ, R0, P0 ;  /* 0x000000ffff0d7224 */ /* 0x001fc600000e0600 */
[----:B------:R-:W0:Y:S04]  /*a1f0*/  SHFL.IDX PT, R0, R5, 0x3, 0x181f ;  /* 0x00781f0005007f89 */ /* 0x000e2800000e0000 */
[----:B------:R-:W-:Y:S04]  /*a200*/  LDGSTS.E.BYPASS.LTC128B.128 [R4+0x18c00], desc[UR38][R12.64], !P4 ;  /* 0x18c000000c047fae */ /* 0x000fe8000e101d66 */
[----:B------:R1:W-:Y:S02]  /*a210*/  LDGSTS.E.BYPASS.LTC128B.128 [R4+0x1cc00], desc[UR38][R12.64+0x80], !P3 ;  /* 0x1cc000800c047fae */ /* 0x0003e4000d901d66 */
[----:B-1----:R-:W-:-:S05]  /*a220*/  IADD3 R12, P0, R14, R3, RZ ;  /* 0x000000030e0c7210 */ /* 0x002fca0007f1e0ff */
[----:B------:R-:W-:Y:S01]  /*a230*/  IMAD.X R13, RZ, RZ, R7, P0 ;  /* 0x000000ffff0d7224 */ /* 0x000fe200000e0607 */
[----:B------:R-:W-:Y:S01]  /*a240*/  IADD3 R14, P0, R37, R3, RZ ;  /* 0x00000003250e7210 */ /* 0x000fe20007f1e0ff */
[----:B------:R-:W-:Y:S04]  /*a250*/  SHFL.IDX PT, R7, R5, 0x5, 0x181f ;  /* 0x00b81f0005077f89 */ /* 0x000fe800000e0000 */
[----:B------:R-:W1:Y:S01]  /*a260*/  SHFL.IDX PT, R37, R6, 0x4, 0x181f ;  /* 0x00981f0006257f89 */ /* 0x000e6200000e0000 */
[----:B0-----:R-:W-:-:S03]  /*a270*/  IMAD.X R15, RZ, RZ, R0, P0 ;  /* 0x000000ffff0f7224 */ /* 0x001fc600000e0600 */
[----:B------:R-:W0:Y:S04]  /*a280*/  SHFL.IDX PT, R0, R5, 0x4, 0x181f ;  /* 0x00981f0005007f89 */ /* 0x000e2800000e0000 */
[----:B------:R-:W-:Y:S04]  /*a290*/  LDGSTS.E.BYPASS.LTC128B.128 [R4+0x19400], desc[UR38][R12.64], !P4 ;  /* 0x194000000c047fae */ /* 0x000fe8000e101d66 */
[----:B------:R1:W-:Y:S04]  /*a2a0*/  LDGSTS.E.BYPASS.LTC128B.128 [R4+0x1d400], desc[UR38][R12.64+0x80], !P3 ;  /* 0x1d4000800c047fae */ /* 0x0003e8000d901d66 */
[----:B------:R-:W-:Y:S04]  /*a2b0*/  LDGSTS.E.BYPASS.LTC128B.128 [R4+0x19c00], desc[UR38][R14.64], !P4 ;  /* 0x19c000000e047fae */ /* 0x000fe8000e101d66 */
[----:B------:R2:W-:Y:S01]  /*a2c0*/  LDGSTS.E.BYPASS.LTC128B.128 [R4+0x1dc00], desc[UR38][R14.64+0x80], !P3 ;  /* 0x1dc000800e047fae */ /* 0x0005e2000d901d66 */
[----:B-1----:R-:W-:-:S03]  /*a2d0*/  IADD3 R12, P0, R37, R3, RZ ;  /* 0x00000003250c7210 */ /* 0x002fc60007f1e0ff */
[----:B------:R-:W-:Y:S01]  /*a2e0*/  SHFL.IDX PT, R37, R6, 0x6, 0x181f ;  /* 0x00d81f0006257f89 */ /* 0x000fe200000e0000 */
[----:B0-----:R-:W-:-:S03]  /*a2f0*/  IADD3.X R13, RZ, R0, RZ, P0, !PT ;  /* 0x00000000ff0d7210 */ /* 0x001fc600007fe4ff */
[----:B------:R-:W-:Y:S04]  /*a300*/  SHFL.IDX PT, R0, R5, 0x6, 0x181f ;  /* 0x00d81f0005007f89 */ /* 0x000fe800000e0000 */
[----:B--2---:R-:W0:Y:S04]  /*a310*/  SHFL.IDX PT, R14, R6, 0x5, 0x181f ;  /* 0x00b81f00060e7f89 */ /* 0x004e2800000e0000 */
[----:B------:R-:W-:Y:S04]  /*a320*/  LDGSTS.E.BYPASS.LTC128B.128 [R4+0x1a400], desc[UR38][R12.64], !P4 ;  /* 0x1a4000000c047fae */ /* 0x000fe8000e101d66 */
[----:B------:R1:W-:Y:S04]  /*a330*/  LDGSTS.E.BYPASS.LTC128B.128 [R4+0x1e400], desc[UR38][R12.64+0x80], !P3 ;  /* 0x1e4000800c047fae */ /* 0x0003e8000d901d66 */
[----:B------:R-:W2:Y:S04]  /*a340*/  SHFL.IDX PT, R6, R6, 0x7, 0x181f ;  /* 0x00f81f0006067f89 */ /* 0x000ea800000e0000 */
[----:B------:R-:W3:Y:S01]  /*a350*/  SHFL.IDX PT, R5, R5, 0x7, 0x181f ;  /* 0x00f81f0005057f89 */ /* 0x000ee200000e0000 */
[----:B0-----:R-:W-:-:S05]  /*a360*/  IADD3 R14, P0, R14, R3, RZ ;  /* 0x000000030e0e7210 */ /* 0x001fca0007f1e0ff */
[----:B------:R-:W-:Y:S01]  /*a370*/  IMAD.X R15, RZ, RZ, R7, P0 ;  /* 0x000000ffff0f7224 */ /* 0x000fe200000e0607 */
[----:B-1----:R-:W-:-:S04]  /*a380*/  IADD3 R12, P0, R37, R3, RZ ;  /* 0x00000003250c7210 */ /* 0x002fc80007f1e0ff */
[----:B------:R0:W-:Y:S01]  /*a390*/  LDGSTS.E.BYPASS.LTC128B.128 [R4+0x1ac00], desc[UR38][R14.64], !P4 ;  /* 0x1ac000000e047fae */ /* 0x0001e2000e101d66 */
[----:B------:R-:W-:-:S03]  /*a3a0*/  IMAD.X R13, RZ, RZ, R0, P0 ;  /* 0x000000ffff0d7224 */ /* 0x000fc600000e0600 */
[----:B------:R0:W-:Y:S04]  /*a3b0*/  LDGSTS.E.BYPASS.LTC128B.128 [R4+0x1ec00], desc[UR38][R14.64+0x80], !P3 ;  /* 0x1ec000800e047fae */ /* 0x0001e8000d901d66 */
[----:B------:R0:W-:Y:S04]  /*a3c0*/  LDGSTS.E.BYPASS.LTC128B.128 [R4+0x1b400], desc[UR38][R12.64], !P4 ;  /* 0x1b4000000c047fae */ /* 0x0001e8000e101d66 */
[----:B--23--:R0:W-:Y:S02]  /*a3d0*/  LDGSTS.E.BYPASS.LTC128B.128 [R4+0x1f400], desc[UR38][R12.64+0x80], !P3 ;  /* 0x1f4000800c047fae */ /* 0x00c1e4000d901d66 */
.L_x_143:
[----:B------:R-:W-:-:S05]  /*a3e0*/  IADD3 R6, P0, R6, R3, RZ ;  /* 0x0000000306067210 */ /* 0x000fca0007f1e0ff */
[----:B------:R-:W-:Y:S01]  /*a3f0*/  IMAD.X R7, RZ, RZ, R5, P0 ;  /* 0x000000ffff077224 */ /* 0x000fe200000e0605 */
[----:B------:R-:W-:-:S04]  /*a400*/  PLOP3.LUT P0, PT, PT, PT, PT, 0x80, 0x0 ;  /* 0x000000000000781c */ /* 0x000fc80003f0f070 */
[----:B------:R-:W-:Y:S01]  /*a410*/  @!PT LDS RZ, [RZ] ;  /* 0x00000000fffff984 */ /* 0x000fe20000000800 */
[----:B------:R-:W-:Y:S01]  /*a420*/  @!PT LDS RZ, [RZ] ;  /* 0x00000000fffff984 */ /* 0x000fe20000000800 */
[----:B------:R-:W-:Y:S01]  /*a430*/  @!PT LDS RZ, [RZ] ;  /* 0x00000000fffff984 */ /* 0x000fe20000000800 */
[----:B------:R1:W-:Y:S04]  /*a440*/  LDGSTS.E.BYPASS.LTC128B.128 [R4+0x1bc00], desc[UR38][R6.64], !P4 ;  /* 0x1bc0000006047fae */ /* 0x0003e8000e101d66 */
[----:B------:R1:W-:Y:S01]  /*a450*/  LDGSTS.E.BYPASS.LTC128B.128 [R4+0x1fc00], desc[UR38][R6.64+0x80], !P3 ;  /* 0x1fc0008006047fae */ /* 0x0003e2000d901d66 */
[----:B------:R-:W-:-:S04]  /*a460*/  NOP ;  /* 0x0000000000007918 */ /* 0x000fc80000000000 */
.L_x_60:
[----:B------:R-:W-:Y:S02]  /*a470*/  PLOP3.LUT P3, PT, P3, P0, PT, 0xa2, 0x0 ;  /* 0x000000000000781c */ /* 0x000fe40001f61472 */
[----:B------:R-:W-:-:S08]  /*a480*/  @P0 R2UR P3, UR4, R34 ;  /* 0x00000000220402ca */ /* 0x000fd00000060000 */
[----:B------:R-:W-:-:S05]  /*a490*/  @P0 PLOP3.LUT P0, PT, P3, PT, PT, 0x80, 0x0 ;  /* 0x000000000000081c */ /* 0x000fca0001f0f070 */
[----:B------:R-:W-:Y:S01]  /*a4a0*/  @!P3 SYNCS.ARRIVE.TRANS64.RED.A0T1 RZ, [UR4+0x28830], RZ ;  /* 0x028830ffffffb9a7 */ /* 0x000fe20008200404 */
[----:B------:R-:W-:Y:S07]  /*a4b0*/  @!P3 ARRIVES.LDGSTSBAR.64.TRANSCNT [UR4+0x28830] ;  /* 0x02883000ff00b9b0 */ /* 0x000fee0008000a84 */
[----:B------:R-:W-:Y:S05]  /*a4c0*/  @P0 BRA.U.ANY `(.L_x_60) ;  /* 0xfffffffd00e80947 */ /* 0x000fea000393ffff */
[----:B------:R-:W-:Y:S01]  /*a4d0*/  NOP ;  /* 0x0000000000007918 */ /* 0x000fe20000000000 */
[----:B------:R-:W-:-:S13]  /*a4e0*/  ISETP.NE.AND P4, PT, R18, 0x3, PT ;  /* 0x000000031200780c */ /* 0x000fda0003f85270 */
[----:B------:R-:W-:Y:S05]  /*a4f0*/  @!P4 BRA `(.L_x_61) ;  /* 0x000000000004c947 */ /* 0x000fea0003800000 */
[----:B------:R-:W-:Y:S01]  /*a500*/  BPT.TRAP 0x1 ;  /* 0x000000040000795c */ /* 0x000fe20000300000 */
.L_x_61:
[----:B------:R2:W-:Y:S01]  /*a510*/  SYNCS.ARRIVE.TRANS64.A1T0 RZ, [R34+URZ+0x28830], RZ ;  /* 0x028830ff22ff79a7 */ /* 0x0005e2000810003f */
[----:B------:R-:W-:Y:S05]  /*a520*/  @!P4 BRA `(.L_x_62) ;  /* 0x000000000004c947 */ /* 0x000fea0003800000 */
[----:B------:R-:W-:Y:S01]  /*a530*/  BPT.TRAP 0x1 ;  /* 0x000000040000795c */ /* 0x000fe20000300000 */
.L_x_62:
[----:B------:R-:W-:Y:S01]  /*a540*/  SHF.L.U32 R5, R9, 0x1f, RZ ;  /* 0x0000001f09057819 */ /* 0x000fe200000006ff */
[----:B------:R-:W-:Y:S01]  /*a550*/  BSSY B1, `(.L_x_63) ;  /* 0x0000004000017945 */ /* 0x000fe20003800000 */
[----:B------:R-:W-:-:S04]  /*a560*/  LEA R0, R20, UR45, 0x3 ;  /* 0x0000002d14007c11 */ /* 0x000fc8000f8e18ff */
[----:B------:R-:W3:Y:S02]  /*a570*/  SYNCS.PHASECHK.TRANS64.TRYWAIT P0, [R0+URZ+0x28860], R5 ;  /* 0x02886005000075a7 */ /* 0x000ee4000800017f */
[----:B---3--:R-:W-:Y:S05]  /*a580*/  @!P0 BRA `(.L_x_64) ;  /* 0x0000003000748947 */ /* 0x008fea0003800000 */
.L_x_144:
[----:B------:R-:W-:Y:S05]  /*a590*/  BSYNC B1 ;  /* 0x0000000000017941 */ /* 0x000fea0003800000 */
.L_x_63:
[----:B------:R-:W-:Y:S01]  /*a5a0*/  UMOV UR4, 0xffffffff ;  /* 0xffffffff00047882 */ /* 0x000fe20000000000 */
[----:B-1----:R-:W-:Y:S02]  /*a5b0*/  LEA R7, R20, R19, 0xe ;  /* 0x0000001314077211 */ /* 0x002fe400078e70ff */
[----:B------:R-:W-:Y:S05]  /*a5c0*/  BRA.DIV UR4, `(.L_x_65) ;  /* 0x0000003204787947 */ /* 0x000fea000b800000 */
[----:B0-----:R-:W0:Y:S01]  /*a5d0*/  SHFL.IDX PT, R14, R16, RZ, 0x181f ;  /* 0x00181fff100e7589 */ /* 0x001e2200000e0000 */
[----:B------:R-:W-:-:S03]  /*a5e0*/  LEA R7, R7, UR45, 0x1 ;  /* 0x0000002d07077c11 */ /* 0x000fc6000f8e08ff */
[----:B---3--:R-:W1:Y:S04]  /*a5f0*/  SHFL.IDX PT, R5, R2, RZ, 0x181f ;  /* 0x00181fff02057589 */ /* 0x008e6800000e0000 */
[----:B------:R-:W-:Y:S01]  /*a600*/  SHFL.IDX PT, R6, R2, 0x1, 0x181f ;  /* 0x00381f0002067f89 */ /* 0x000fe200000e0000 */
[----:B0-----:R-:W-:-:S03]  /*a610*/  IADD3 R4, P0, R14, R3, RZ ;  /* 0x000000030e047210 */ /* 0x001fc60007f1e0ff */
[----:B------:R-:W0:Y:S02]  /*a620*/  SHFL.IDX PT, R14, R16, 0x1, 0x181f ;  /* 0x00381f00100e7f89 */ /* 0x000e2400000e0000 */
[----:B-1----:R-:W-:Y:S01]  /*a630*/  IMAD.X R5, RZ, RZ, R5, P0 ;  /* 0x000000ffff057224 */ /* 0x002fe200000e0605 */
[----:B------:R-:W-:-:S13]  /*a640*/  ISETP.LT.OR P0, PT, R31, 0x1, P2 ;  /* 0x000000011f00780c */ /* 0x000fda0001701670 */
[----:B------:R-:W-:Y:S01]  /*a650*/  LDGSTS.E.BYPASS.LTC128B.128 [R7+0x400], desc[UR38][R4.64], !P0 ;  /* 0x0040000004077fae */ /* 0x000fe2000c101d66 */
[----:B------:R-:W-:-:S13]  /*a660*/  ISETP.LT.OR P0, PT, R31, 0x1, P1 ;  /* 0x000000011f00780c */ /* 0x000fda0000f01670 */
[----:B------:R1:W-:Y:S01]  /*a670*/  LDGSTS.E.BYPASS.LTC128B.128 [R7+0x4400], desc[UR38][R4.64+0x80], !P0 ;  /* 0x0440008004077fae */ /* 0x0003e2000c101d66 */
[----:B0-----:R-:W-:-:S03]  /*a680*/  IADD3 R12, P0, R14, R3, RZ ;  /* 0x000000030e0c7210 */ /* 0x001fc60007f1e0ff */
[----:B------:R-:W1:Y:S02]  /*a690*/  SHFL.IDX PT, R14, R16, 0x2, 0x181f ;  /* 0x00581f00100e7f89 */ /* 0x000e6400000e0000 */
[----:B------:R-:W-:Y:S01]  /*a6a0*/  IMAD.X R13, RZ, RZ, R6, P0 ;  /* 0x000000ffff0d7224 */ /* 0x000fe200000e0606 */
[----:B------:R-:W-:Y:S01]  /*a6b0*/  ISETP.LT.OR P0, PT, R31, 0x11, P2 ;  /* 0x000000111f00780c */ /* 0x000fe20001701670 */
[----:B------:R-:W0:-:S12]  /*a6c0*/  SHFL.IDX PT, R6, R2, 0x2, 0x181f ;  /* 0x00581f0002067f89 */ /* 0x000e1800000e0000 */
[----:B------:R-:W-:Y:S01]  /*a6d0*/  LDGSTS.E.BYPASS.LTC128B.128 [R7+0xc00], desc[UR38][R12.64], !P0 ;  /* 0x00c000000c077fae */ /* 0x000fe2000c101d66 */
[----:B------:R-:W-:-:S13]  /*a6e0*/  ISETP.LT.OR P0, PT, R31, 0x11, P1 ;  /* 0x000000111f00780c */ /* 0x000fda0000f01670 */
[----:B------:R3:W-:Y:S01]  /*a6f0*/  LDGSTS.E.BYPASS.LTC128B.128 [R7+0x4c00], desc[UR38][R12.64+0x80], !P0 ;  /* 0x04c000800c077fae */ /* 0x0007e2000c101d66 */
[----:B-1----:R-:W-:-:S03]  /*a700*/  IADD3 R4, P0, R14, R3, RZ ;  /* 0x000000030e047210 */ /* 0x002fc60007f1e0ff */
[----:B------:R-:W3:Y:S02]  /*a710*/  SHFL.IDX PT, R14, R16, 0x3, 0x181f ;  /* 0x00781f00100e7f89 */ /* 0x000ee400000e0000 */
[----:B0-----:R-:W-:Y:S01]  /*a720*/  IMAD.X R5, RZ, RZ, R6, P0 ;  /* 0x000000ffff057224 */ /* 0x001fe200000e0606 */
[----:B------:R-:W-:Y:S01]  /*a730*/  ISETP.LT.OR P0, PT, R31, 0x21, P2 ;  /* 0x000000211f00780c */ /* 0x000fe20001701670 */
[----:B------:R-:W0:-:S12]  /*a740*/  SHFL.IDX PT, R6, R2, 0x3, 0x181f ;  /* 0x00781f0002067f89 */ /* 0x000e1800000e0000 */
[----:B------:R-:W-:Y:S01]  /*a750*/  LDGSTS.E.BYPASS.LTC128B.128 [R7+0x1400], desc[UR38][R4.64], !P0 ;  /* 0x0140000004077fae */ /* 0x000fe2000c101d66 */
[----:B------:R-:W-:-:S13]  /*a760*/  ISETP.LT.OR P0, PT, R31, 0x21, P1 ;  /* 0x000000211f00780c */ /* 0x000fda0000f01670 */
[----:B------:R1:W-:Y:S01]  /*a770*/  LDGSTS.E.BYPASS.LTC128B.128 [R7+0x5400], desc[UR38][R4.64+0x80], !P0 ;  /* 0x0540008004077fae */ /* 0x0003e2000c101d66 */
[----:B---3--:R-:W-:-:S03]  /*a780*/  IADD3 R12, P0, R14, R3, RZ ;  /* 0x000000030e0c7210 */ /* 0x008fc60007f1e0ff */
[----:B------:R-:W1:Y:S01]  /*a790*/  SHFL.IDX PT, R14, R16, 0x4, 0x181f ;  /* 0x00981f00100e7f89 */ /* 0x000e6200000e0000 */
[----:B0-----:R-:W-:Y:S02]  /*a7a0*/  IADD3.X R13, RZ, R6, RZ, P0, !PT ;  /* 0x00000006ff0d7210 */ /* 0x001fe400007fe4ff */
        /* <DEDUP_REMOVED lines=14> */
[----:B------:R-:W1:Y:S02]  /*a890*/  SHFL.IDX PT, R14, R16, 0x6, 0x181f ;  /* 0x00d81f00100e7f89 */ /* 0x000e6400000e0000 */
[----:B0-----:R-:W-:Y:S01]  /*a8a0*/  IMAD.X R13, RZ, RZ, R6, P0 ;  /* 0x000000ffff0d7224 */ /* 0x001fe200000e0606 */
[----:B------:R-:W-:Y:S01]  /*a8b0*/  ISETP.LT.OR P0, PT, R31, 0x51, P2 ;  /* 0x000000511f00780c */ /* 0x000fe20001701670 */
[----:B------:R-:W0:-:S12]  /*a8c0*/  SHFL.IDX PT, R6, R2, 0x6, 0x181f ;  /* 0x00d81f0002067f89 */ /* 0x000e1800000e0000 */
[----:B------:R3:W-:Y:S01]  /*a8d0*/  LDGSTS.E.BYPASS.LTC128B.128 [R7+0x2c00], desc[UR38][R12.64], !P0 ;  /* 0x02c000000c077fae */ /* 0x0007e2000c101d66 */
[----:B------:R-:W-:-:S13]  /*a8e0*/  ISETP.LT.OR P0, PT, R31, 0x51, P1 ;  /* 0x000000511f00780c */ /* 0x000fda0000f01670 */
[----:B------:R3:W-:Y:S01]  /*a8f0*/  LDGSTS.E.BYPASS.LTC128B.128 [R7+0x6c00], desc[UR38][R12.64+0x80], !P0 ;  /* 0x06c000800c077fae */ /* 0x0007e2000c101d66 */
[----:B-1----:R-:W-:-:S03]  /*a900*/  IADD3 R4, P0, R14, R3, RZ ;  /* 0x000000030e047210 */ /* 0x002fc60007f1e0ff */
[----:B------:R3:W1:Y:S02]  /*a910*/  SHFL.IDX PT, R14, R16, 0x7, 0x181f ;  /* 0x00f81f00100e7f89 */ /* 0x00066400000e0000 */
[----:B0-----:R-:W-:Y:S01]  /*a920*/  IMAD.X R5, RZ, RZ, R6, P0 ;  /* 0x000000ffff057224 */ /* 0x001fe200000e0606 */
[----:B------:R-:W-:Y:S01]  /*a930*/  ISETP.LT.OR P0, PT, R31, 0x61, P2 ;  /* 0x000000611f00780c */ /* 0x000fe20001701670 */
[----:B------:R3:W4:-:S12]  /*a940*/  SHFL.IDX PT, R6, R2, 0x7, 0x181f ;  /* 0x00f81f0002067f89 */ /* 0x00071800000e0000 */
[----:B------:R3:W-:Y:S01]  /*a950*/  LDGSTS.E.BYPASS.LTC128B.128 [R7+0x3400], desc[UR38][R4.64], !P0 ;  /* 0x0340000004077fae */ /* 0x0007e2000c101d66 */
[----:B------:R-:W-:-:S13]  /*a960*/  ISETP.LT.OR P0, PT, R31, 0x61, P1 ;  /* 0x000000611f00780c */ /* 0x000fda0000f01670 */
[----:B-1--4-:R3:W-:Y:S02]  /*a970*/  LDGSTS.E.BYPASS.LTC128B.128 [R7+0x7400], desc[UR38][R4.64+0x80], !P0 ;  /* 0x0740008004077fae */ /* 0x0127e4000c101d66 */
.L_x_162:
[----:B---3--:R-:W-:Y:S01]  /*a980*/  IADD3 R2, P0, R14, R3, RZ ;  /* 0x000000030e027210 */ /* 0x008fe20007f1e0ff */
[----:B------:R-:W-:Y:S02]  /*a990*/  ULDC.64 UR4, c[0x0][0x328] ;  /* 0x0000ca0000047ab9 */ /* 0x000fe40000000a00 */
[----:B------:R-:W-:Y:S01]  /*a9a0*/  IMAD R36, R36, UR4, RZ ;  /* 0x0000000424247c24 */ /* 0x000fe2000f8e02ff */
[----:B------:R-:W-:Y:S01]  /*a9b0*/  IADD3.X R3, RZ, R6, RZ, P0, !PT ;  /* 0x00000006ff037210 */ /* 0x000fe200007fe4ff */
[----:B0-----:R-:W-:Y:S01]  /*a9c0*/  IMAD.WIDE.U32 R4, R35, UR4, RZ ;  /* 0x0000000423047c25 */ /* 0x001fe2000f8e00ff */
[----:B------:R-:W-:-:S03]  /*a9d0*/  ISETP.LT.OR P0, PT, R31, 0x71, P2 ;  /* 0x000000711f00780c */ /* 0x000fc60001701670 */
[----:B------:R-:W-:Y:S01]  /*a9e0*/  IMAD R9, R35, UR5, R36 ;  /* 0x0000000523097c24 */ /* 0x000fe2000f8e0224 */
[----:B------:R-:W-:Y:S02]  /*a9f0*/  ULDC.64 UR4, c[0x0][0x338] ;  /* 0x0000ce0000047ab9 */ /* 0x000fe40000000a00 */
[----:B------:R-:W-:Y:S02]  /*aa00*/  IMAD R33, R33, UR4, RZ ;  /* 0x0000000421217c24 */ /* 0x000fe4000f8e02ff */
[----:B------:R-:W-:Y:S02]  /*aa10*/  IMAD.IADD R5, R5, 0x1, R9 ;  /* 0x0000000105057824 */ /* 0x000fe400078e0209 */
[C---:B------:R-:W-:Y:S02]  /*aa20*/  IMAD R33, R32.reuse, UR5, R33 ;  /* 0x0000000520217c24 */ /* 0x040fe4000f8e0221 */
[----:B------:R-:W-:Y:S01]  /*aa30*/  IMAD.WIDE.U32 R4, R32, UR4, R4 ;  /* 0x0000000420047c25 */ /* 0x000fe2000f8e0004 */
[----:B------:R-:W-:Y:S01]  /*aa40*/  @!PT LDS RZ, [RZ] ;  /* 0x00000000fffff984 */ /* 0x000fe20000000800 */
[----:B------:R-:W-:Y:S01]  /*aa50*/  @!PT LDS RZ, [RZ] ;  /* 0x00000000fffff984 */ /* 0x000fe20000000800 */
[----:B------:R-:W-:Y:S01]  /*aa60*/  @!PT LDS RZ, [RZ] ;  /* 0x00000000fffff984 */ /* 0x000fe20000000800 */
[----:B------:R0:W-:Y:S01]  /*aa70*/  LDGSTS.E.BYPASS.LTC128B.128 [R7+0x3c00], desc[UR38][R2.64], !P0 ;  /* 0x03c0000002077fae */ /* 0x0001e2000c101d66 */
[----:B------:R-:W-:-:S02]  /*aa80*/  ISETP.LT.OR P0, PT, R31, 0x71, P1 ;  /* 0x000000711f00780c */ /* 0x000fc40000f01670 */
[----:B------:R-:W-:-:S11]  /*aa90*/  IMAD.IADD R33, R5, 0x1, R33 ;  /* 0x0000000105217824 */ /* 0x000fd600078e0221 */
[----:B------:R0:W-:Y:S01]  /*aaa0*/  LDGSTS.E.BYPASS.LTC128B.128 [R7+0x7c00], desc[UR38][R2.64+0x80], !P0 ;  /* 0x07c0008002077fae */ /* 0x0001e2000c101d66 */
[----:B------:R-:W-:Y:S01]  /*aab0*/  PLOP3.LUT P0, PT, PT, PT, PT, 0x80, 0x0 ;  /* 0x000000000000781c */ /* 0x000fe20003f0f070 */
[----:B------:R-:W-:-:S12]  /*aac0*/  NOP ;  /* 0x0000000000007918 */ /* 0x000fd80000000000 */
.L_x_66:
        /* <DEDUP_REMOVED lines=10> */
.L_x_67:
[----:B------:R-:W-:Y:S01]  /*ab70*/  R2UR UR4, R24 ;  /* 0x00000000180472ca */ /* 0x000fe200000e0000 */
[----:B------:R-:W-:Y:S01]  /*ab80*/  ULDC.64 UR6, c[0x0][0x330] ;  /* 0x0000cc0000067ab9 */ /* 0x000fe20000000a00 */
[----:B------:R-:W-:Y:S01]  /*ab90*/  MOV R5, R33 ;  /* 0x0000002100057202 */ /* 0x000fe20000000f00 */
[----:B0-----:R-:W-:Y:S01]  /*aba0*/  IMAD.U32 R3, RZ, RZ, UR6 ;  /* 0x00000006ff037e24 */ /* 0x001fe2000f8e00ff */
[----:B------:R0:W-:Y:S01]  /*abb0*/  SYNCS.ARRIVE.TRANS64.A1T0 RZ, [R0+URZ+0x28850], RZ ;  /* 0x028850ff00ff79a7 */ /* 0x0001e2000810003f */
[----:B------:R-:W-:Y:S01]  /*abc0*/  VIADD R22, R22, 0xffffffff ;  /* 0xffffffff16167836 */ /* 0x000fe20000000000 */
[----:B------:R-:W-:Y:S01]  /*abd0*/  IADD3 R21, R21, -0x80, RZ ;  /* 0xffffff8015157810 */ /* 0x000fe20007ffe0ff */
[----:B------:R-:W-:-:S04]  /*abe0*/  IMAD.WIDE.U32 R4, R3, UR42, R4 ;  /* 0x0000002a03047c25 */ /* 0x000fc8000f8e0004 */
[----:B------:R-:W-:Y:S02]  /*abf0*/  VIADD R31, R31, 0x80 ;  /* 0x000000801f1f7836 */ /* 0x000fe40000000000 */
[----:B------:R-:W-:Y:S01]  /*ac00*/  UIMAD UR4, UR4, UR6, URZ ;  /* 0x00000006040472a4 */ /* 0x000fe2000f8e023f */
[----:B------:R-:W-:Y:S02]  /*ac10*/  IMAD.MOV.U32 R20, RZ, RZ, R10 ;  /* 0x000000ffff147224 */ /* 0x000fe400078e000a */
[----:B------:R-:W-:Y:S01]  /*ac20*/  IMAD.MOV.U32 R9, RZ, RZ, R8 ;  /* 0x000000ffff097224 */ /* 0x000fe200078e0008 */
[----:B------:R-:W-:-:S03]  /*ac30*/  UIMAD UR4, UR42, UR7, UR4 ;  /* 0x000000072a0472a4 */ /* 0x000fc6000f8e0204 */
[----:B------:R-:W-:Y:S02]  /*ac40*/  ULDC.64 UR6, c[0x0][0x318] ;  /* 0x0000c60000067ab9 */ /* 0x000fe40000000a00 */
[----:B------:R-:W-:Y:S01]  /*ac50*/  LEA R16, P0, R4, UR6, 0x1 ;  /* 0x0000000604107c11 */ /* 0x000fe2000f8008ff */
[----:B------:R-:W-:-:S05]  /*ac60*/  VIADD R3, R5, UR4 ;  /* 0x0000000405037c36 */ /* 0x000fca0008000000 */
[----:B------:R-:W-:Y:S02]  /*ac70*/  LEA.HI.X R2, R4, UR7, R3, 0x1, P0 ;  /* 0x0000000704027c11 */ /* 0x000fe400080f0c03 */
[----:B------:R-:W-:-:S13]  /*ac80*/  ISETP.GT.AND P0, PT, R22, UR48, PT ;  /* 0x0000003016007c0c */ /* 0x000fda000bf04270 */
[----:B0-----:R-:W-:Y:S05]  /*ac90*/  @P0 BRA `(.L_x_68) ;  /* 0xfffffff000240947 */ /* 0x001fea000383ffff */
[----:B------:R-:W-:Y:S05]  /*aca0*/  BSYNC B0 ;  /* 0x0000000000007941 */ /* 0x000fea0003800000 */
.L_x_55:
[----:B------:R-:W-:-:S13]  /*acb0*/  ISETP.NE.AND P0, PT, R18, 0x3, PT ;  /* 0x000000031200780c */ /* 0x000fda0003f05270 */
[----:B------:R-:W-:Y:S05]  /*acc0*/  @!P0 BRA `(.L_x_69) ;  /* 0x0000000000048947 */ /* 0x000fea0003800000 */
[----:B------:R-:W-:Y:S01]  /*acd0*/  BPT.TRAP 0x1 ;  /* 0x000000040000795c */ /* 0x000fe20000300000 */
.L_x_69:
[----:B0-----:R-:W-:Y:S01]  /*ace0*/  LEA R0, R10, UR45, 0x3 ;  /* 0x0000002d0a007c11 */ /* 0x001fe2000f8e18ff */
[----:B------:R-:W-:Y:S01]  /*acf0*/  IMAD.MOV.U32 R3, RZ, RZ, -0x80 ;  /* 0xffffff80ff037424 */ /* 0x000fe200078e00ff */
[----:B------:R-:W-:Y:S01]  /*ad00*/  SHF.L.U32 R5, R8, 0x1f, RZ ;  /* 0x0000001f08057819 */ /* 0x000fe200000006ff */
[----:B------:R-:W-:Y:S01]  /*ad10*/  BSSY B0, `(.L_x_70) ;  /* 0x0000006000007945 */ /* 0x000fe20003800000 */
[----:B------:R-:W-:Y:S01]  /*ad20*/  LEA R6, R10, R19, 0xe ;  /* 0x000000130a067211 */ /* 0x000fe200078e70ff */
[----:B------:R-:W-:Y:S01]  /*ad30*/  IMAD R3, R22, R3, UR43 ;  /* 0x0000002b16037e24 */ /* 0x000fe2000f8e0203 */
[----:B------:R-:W0:Y:S03]  /*ad40*/  SYNCS.PHASECHK.TRANS64.TRYWAIT P0, [R0+URZ+0x28860], R5 ;  /* 0x02886005000075a7 */ /* 0x000e26000800017f */
[----:B------:R-:W-:Y:S01]  /*ad50*/  IMAD.IADD R28, R3, 0x1, -R28 ;  /* 0x00000001031c7824 */ /* 0x000fe200078e0a1c */
[----:B0-----:R-:W-:Y:S06]  /*ad60*/  @!P0 BRA `(.L_x_71) ;  /* 0x0000003400448947 */ /* 0x001fec0003800000 */
.L_x_163:
[----:B------:R-:W-:Y:S05]  /*ad70*/  BSYNC B0 ;  /* 0x0000000000007941 */ /* 0x000fea0003800000 */
.L_x_70:
[----:B------:R-:W-:-:S03]  /*ad80*/  UMOV UR4, 0xffffffff ;  /* 0xffffffff00047882 */ /* 0x000fc60000000000 */
[----:B------:R-:W-:Y:S05]  /*ad90*/  BRA.DIV UR4, `(.L_x_72) ;  /* 0x00000036044c7947 */ /* 0x000fea000b800000 */
[----:B0-----:R-:W0:Y:S01]  /*ada0*/  SHFL.IDX PT, R5, R2, RZ, 0x181f ;  /* 0x00181fff02057589 */ /* 0x001e2200000e0000 */
[----:B------:R-:W-:Y:S01]  /*adb0*/  ULDC UR4, c[0x0][0x2f4] ;  /* 0x0000bd0000047ab9 */ /* 0x000fe20000000800 */
[----:B------:R-:W-:Y:S02]  /*adc0*/  LEA R3, R6, UR45, 0x1 ;  /* 0x0000002d06037c11 */ /* 0x000fe4000f8e08ff */
[----:B------:R-:W1:Y:S01]  /*add0*/  SHFL.IDX PT, R4, R16, RZ, 0x181f ;  /* 0x00181fff10047589 */ /* 0x000e6200000e0000 */
[----:B------:R-:W-:Y:S02]  /*ade0*/  ISETP.GE.AND P1, PT, R26, UR4, PT ;  /* 0x000000041a007c0c */ /* 0x000fe4000bf26270 */
[----:B------:R-:W-:Y:S01]  /*adf0*/  ISETP.GE.AND P0, PT, R25, UR4, PT ;  /* 0x0000000419007c0c */ /* 0x000fe2000bf06270 */
[----:B------:R-:W3:Y:S01]  /*ae00*/  SHFL.IDX PT, R14, R16, 0x1, 0x181f ;  /* 0x00381f00100e7f89 */ /* 0x000ee200000e0000 */
[C---:B------:R-:W-:Y:S02]  /*ae10*/  ISETP.LT.OR P4, PT, R28.reuse, 0x1, P1 ;  /* 0x000000011c00780c */ /* 0x040fe40000f81670 */
[C---:B------:R-:W-:Y:S01]  /*ae20*/  ISETP.LT.OR P5, PT, R28.reuse, 0x1, P0 ;  /* 0x000000011c00780c */ /* 0x040fe200007a1670 */
[----:B------:R-:W4:Y:S01]  /*ae30*/  SHFL.IDX PT, R19, R2, 0x1, 0x181f ;  /* 0x00381f0002137f89 */ /* 0x000f2200000e0000 */
[----:B------:R-:W-:-:S02]  /*ae40*/  ISETP.LT.OR P2, PT, R28, 0x11, P1 ;  /* 0x000000111c00780c */ /* 0x000fc40000f41670 */
[----:B------:R-:W-:Y:S01]  /*ae50*/  ISETP.LT.OR P3, PT, R28, 0x11, P0 ;  /* 0x000000111c00780c */ /* 0x000fe20000761670 */
[----:B------:R-:W-:Y:S04]  /*ae60*/  SHFL.IDX PT, R23, R2, 0x2, 0x181f ;  /* 0x00581f0002177f89 */ /* 0x000fe800000e0000 */
[----:B------:R-:W5:Y:S01]  /*ae70*/  SHFL.IDX PT, R22, R16, 0x2, 0x181f ;  /* 0x00581f0010167f89 */ /* 0x000f6200000e0000 */
[----:B0-----:R-:W-:-:S03]  /*ae80*/  IMAD.MOV.U32 R7, RZ, RZ, R5 ;  /* 0x000000ffff077224 */ /* 0x001fc600078e0005 */
[----:B------:R-:W0:Y:S01]  /*ae90*/  SHFL.IDX PT, R9, R2, 0x4, 0x181f ;  /* 0x00981f0002097f89 */ /* 0x000e2200000e0000 */
[----:B-1----:R-:W-:-:S03]  /*aea0*/  IMAD.MOV.U32 R6, RZ, RZ, R4 ;  /* 0x000000ffff067224 */ /* 0x002fc600078e0004 */
[----:B------:R-:W1:Y:S01]  /*aeb0*/  SHFL.IDX PT, R24, R16, 0x4, 0x181f ;  /* 0x00981f0010187f89 */ /* 0x000e6200000e0000 */
[----:B------:R-:W-:-:S03]  /*aec0*/  IMAD.WIDE.U32 R6, R26, 0x2, R6 ;  /* 0x000000021a067825 */ /* 0x000fc600078e0006 */
[----:B------:R-:W-:Y:S01]  /*aed0*/  SHFL.IDX PT, R21, R2, 0x3, 0x181f ;  /* 0x00781f0002157f89 */ /* 0x000fe200000e0000 */
[----:B---3--:R-:W-:Y:S01]  /*aee0*/  MOV R4, R14 ;  /* 0x0000000e00047202 */ /* 0x008fe20000000f00 */
[----:B----4-:R-:W-:Y:S02]  /*aef0*/  IMAD.MOV.U32 R5, RZ, RZ, R19 ;  /* 0x000000ffff057224 */ /* 0x010fe400078e0013 */
[----:B------:R-:W3:Y:S02]  /*af00*/  SHFL.IDX PT, R20, R16, 0x3, 0x181f ;  /* 0x00781f0010147f89 */ /* 0x000ee400000e0000 */
[----:B------:R-:W-:Y:S02]  /*af10*/  IMAD.WIDE.U32 R4, R26, 0x2, R4 ;  /* 0x000000021a047825 */ /* 0x000fe400078e0004 */
[----:B------:R-:W-:Y:S01]  /*af20*/  LDGSTS.E.BYPASS.LTC128B.128 [R3+0x400], desc[UR38][R6.64], !P4 ;  /* 0x0040000006037fae */ /* 0x000fe2000e101d66 */
[----:B------:R-:W-:Y:S01]  /*af30*/  ISETP.LT.OR P4, PT, R28, 0x21, P1 ;  /* 0x000000211c00780c */ /* 0x000fe20000f81670 */
[----:B-----5:R-:W-:-:S02]  /*af40*/  IMAD.WIDE.U32 R22, R26, 0x2, R22 ;  /* 0x000000021a167825 */ /* 0x020fc400078e0016 */
[----:B------:R4:W-:Y:S01]  /*af50*/  LDGSTS.E.BYPASS.LTC128B.128 [R3+0x4400], desc[UR38][R6.64+0x80], !P5 ;  /* 0x0440008006037fae */ /* 0x0009e2000e901d66 */
[----:B------:R-:W-:-:S03]  /*af60*/  ISETP.LT.OR P5, PT, R28, 0x21, P0 ;  /* 0x000000211c00780c */ /* 0x000fc600007a1670 */
[----:B------:R-:W4:Y:S01]  /*af70*/  SHFL.IDX PT, R14, R16, 0x5, 0x181f ;  /* 0x00b81f00100e7f89 */ /* 0x000f2200000e0000 */
[----:B0-----:R-:W-:Y:S01]  /*af80*/  IMAD.MOV.U32 R13, RZ, RZ, R9 ;  /* 0x000000ffff0d7224 */ /* 0x001fe200078e0009 */
[----:B------:R-:W-:Y:S02]  /*af90*/  MOV R9, RZ ;  /* 0x000000ff00097202 */ /* 0x000fe40000000f00 */
[----:B------:R-:W0:Y:S01]  /*afa0*/  SHFL.IDX PT, R19, R2, 0x5, 0x181f ;  /* 0x00b81f0002137f89 */ /* 0x000e2200000e0000 */
[----:B-1----:R-:W-:-:S03]  /*afb0*/  IMAD.MOV.U32 R12, RZ, RZ, R24 ;  /* 0x000000ffff0c7224 */ /* 0x002fc600078e0018 */
[----:B------:R-:W1:Y:S01]  /*afc0*/  SHFL.IDX PT, R25, R2, 0x6, 0x181f ;  /* 0x00d81f0002197f89 */ /* 0x000e6200000e0000 */
[----:B------:R-:W-:-:S03]  /*afd0*/  IMAD.WIDE.U32 R12, R26, 0x2, R12 ;  /* 0x000000021a0c7825 */ /* 0x000fc600078e000c */
[----:B------:R-:W5:Y:S01]  /*afe0*/  SHFL.IDX PT, R30, R16, 0x6, 0x181f ;  /* 0x00d81f00101e7f89 */ /* 0x000f6200000e0000 */
[----:B---3--:R-:W-:-:S03]  /*aff0*/  IMAD.WIDE.U32 R20, R26, 0x2, R20 ;  /* 0x000000021a147825 */ /* 0x008fc600078e0014 */
[----:B------:R-:W-:Y:S01]  /*b000*/  LDGSTS.E.BYPASS.LTC128B.128 [R3+0xc00], desc[UR38][R4.64], !P2 ;  /* 0x00c0000004037fae */ /* 0x000fe2000d101d66 */
[----:B------:R-:W-:-:S03]  /*b010*/  ISETP.LT.OR P2, PT, R28, 0x31, P1 ;  /* 0x000000311c00780c */ /* 0x000fc60000f41670 */
[----:B------:R1:W-:Y:S01]  /*b020*/  LDGSTS.E.BYPASS.LTC128B.128 [R3+0x4c00], desc[UR38][R4.64+0x80], !P3 ;  /* 0x04c0008004037fae */ /* 0x0003e2000d901d66 */
[----:B------:R-:W-:-:S03]  /*b030*/  ISETP.LT.OR P3, PT, R28, 0x31, P0 ;  /* 0x000000311c00780c */ /* 0x000fc60000761670 */
[----:B------:R3:W-:Y:S01]  /*b040*/  LDGSTS.E.BYPASS.LTC128B.128 [R3+0x1400], desc[UR38][R22.64], !P4 ;  /* 0x0140000016037fae */ /* 0x0007e2000e101d66 */
[C---:B------:R-:W-:Y:S02]  /*b050*/  ISETP.LT.OR P4, PT, R28.reuse, 0x41, P1 ;  /* 0x000000411c00780c */ /* 0x040fe40000f81670 */
[----:B----4-:R-:W-:Y:S01]  /*b060*/  MOV R6, R14 ;  /* 0x0000000e00067202 */ /* 0x010fe20000000f00 */
[----:B------:R3:W-:Y:S01]  /*b070*/  LDGSTS.E.BYPASS.LTC128B.128 [R3+0x5400], desc[UR38][R22.64+0x80], !P5 ;  /* 0x0540008016037fae */ /* 0x0007e2000e901d66 */
[C---:B------:R-:W-:Y:S01]  /*b080*/  ISETP.LT.OR P5, PT, R28.reuse, 0x41, P0 ;  /* 0x000000411c00780c */ /* 0x040fe200007a1670 */
[----:B0-----:R-:W-:Y:S02]  /*b090*/  IMAD.MOV.U32 R7, RZ, RZ, R19 ;  /* 0x000000ffff077224 */ /* 0x001fe400078e0013 */
[----:B------:R3:W-:Y:S01]  /*b0a0*/  LDGSTS.E.BYPASS.LTC128B.128 [R3+0x1c00], desc[UR38][R20.64], !P2 ;  /* 0x01c0000014037fae */ /* 0x0007e2000d101d66 */
[----:B------:R-:W-:Y:S01]  /*b0b0*/  ISETP.LT.OR P2, PT, R28, 0x51, P1 ;  /* 0x000000511c00780c */ /* 0x000fe20000f41670 */
[----:B-1----:R-:W-:-:S02]  /*b0c0*/  IMAD.MOV.U32 R5, RZ, RZ, R25 ;  /* 0x000000ffff057224 */ /* 0x002fc400078e0019 */
[----:B------:R3:W-:Y:S01]  /*b0d0*/  LDGSTS.E.BYPASS.LTC128B.128 [R3+0x5c00], desc[UR38][R20.64+0x80], !P3 ;  /* 0x05c0008014037fae */ /* 0x0007e2000d901d66 */
[C---:B------:R-:W-:Y:S01]  /*b0e0*/  ISETP.LT.OR P3, PT, R28.reuse, 0x51, P0 ;  /* 0x000000511c00780c */ /* 0x040fe20000761670 */
[----:B-----5:R-:W-:Y:S02]  /*b0f0*/  IMAD.MOV.U32 R4, RZ, RZ, R30 ;  /* 0x000000ffff047224 */ /* 0x020fe400078e001e */
[----:B------:R3:W-:Y:S01]  /*b100*/  LDGSTS.E.BYPASS.LTC128B.128 [R3+0x2400], desc[UR38][R12.64], !P4 ;  /* 0x024000000c037fae */ /* 0x0007e2000e101d66 */
[----:B------:R-:W-:Y:S01]  /*b110*/  ISETP.LT.OR P4, PT, R28, 0x61, P1 ;  /* 0x000000611c00780c */ /* 0x000fe20000f81670 */
[----:B------:R-:W-:Y:S02]  /*b120*/  IMAD.WIDE.U32 R6, R26, 0x2, R6 ;  /* 0x000000021a067825 */ /* 0x000fe400078e0006 */
[----:B------:R3:W-:Y:S01]  /*b130*/  LDGSTS.E.BYPASS.LTC128B.128 [R3+0x6400], desc[UR38][R12.64+0x80], !P5 ;  /* 0x064000800c037fae */ /* 0x0007e2000e901d66 */
[----:B------:R-:W-:Y:S01]  /*b140*/  ISETP.LT.OR P5, PT, R28, 0x61, P0 ;  /* 0x000000611c00780c */ /* 0x000fe200007a1670 */
[----:B------:R-:W-:-:S02]  /*b150*/  IMAD.WIDE.U32 R4, R26, 0x2, R4 ;  /* 0x000000021a047825 */ /* 0x000fc400078e0004 */
[----:B------:R3:W-:Y:S04]  /*b160*/  LDGSTS.E.BYPASS.LTC128B.128 [R3+0x2c00], desc[UR38][R6.64], !P2 ;  /* 0x02c0000006037fae */ /* 0x0007e8000d101d66 */
[----:B------:R3:W-:Y:S04]  /*b170*/  LDGSTS.E.BYPASS.LTC128B.128 [R3+0x6c00], desc[UR38][R6.64+0x80], !P3 ;  /* 0x06c0008006037fae */ /* 0x0007e8000d901d66 */
[----:B------:R3:W-:Y:S04]  /*b180*/  LDGSTS.E.BYPASS.LTC128B.128 [R3+0x3400], desc[UR38][R4.64], !P4 ;  /* 0x0340000004037fae */ /* 0x0007e8000e101d66 */
[----:B------:R-:W0:Y:S04]  /*b190*/  SHFL.IDX PT, R2, R2, 0x7, 0x181f ;  /* 0x00f81f0002027f89 */ /* 0x000e2800000e0000 */
[----:B------:R3:W1:Y:S04]  /*b1a0*/  SHFL.IDX PT, R14, R16, 0x7, 0x181f ;  /* 0x00f81f00100e7f89 */ /* 0x00066800000e0000 */
[----:B------:R3:W-:Y:S02]  /*b1b0*/  LDGSTS.E.BYPASS.LTC128B.128 [R3+0x7400], desc[UR38][R4.64+0x80], !P5 ;  /* 0x0740008004037fae */ /* 0x0007e4000e901d66 */
.L_x_181:
[C---:B------:R-:W-:Y:S01]  /*b1c0*/  ISETP.LT.OR P1, PT, R28.reuse, 0x71, P1 ;  /* 0x000000711c00780c */ /* 0x040fe20000f21670 */
[----:B-1-3--:R-:W-:Y:S01]  /*b1d0*/  IMAD.MOV.U32 R4, RZ, RZ, R14 ;  /* 0x000000ffff047224 */ /* 0x00afe200078e000e */
[----:B------:R-:W-:Y:S01]  /*b1e0*/  ISETP.LT.OR P0, PT, R28, 0x71, P0 ;  /* 0x000000711c00780c */ /* 0x000fe20000701670 */
[----:B0-----:R-:W-:Y:S02]  /*b1f0*/  IMAD.MOV.U32 R5, RZ, RZ, R2 ;  /* 0x000000ffff057224 */ /* 0x001fe400078e0002 */
[----:B------:R-:W-:-:S08]  /*b200*/  IMAD.WIDE.U32 R4, R26, 0x2, R4 ;  /* 0x000000021a047825 */ /* 0x000fd000078e0004 */
[----:B------:R-:W-:Y:S01]  /*b210*/  @!PT LDS RZ, [RZ] ;  /* 0x00000000fffff984 */ /* 0x000fe20000000800 */
[----:B------:R-:W-:Y:S01]  /*b220*/  @!PT LDS RZ, [RZ] ;  /* 0x00000000fffff984 */ /* 0x000fe20000000800 */
[----:B------:R-:W-:Y:S01]  /*b230*/  @!PT LDS RZ, [RZ] ;  /* 0x00000000fffff984 */ /* 0x000fe20000000800 */
[----:B------:R0:W-:Y:S04]  /*b240*/  LDGSTS.E.BYPASS.LTC128B.128 [R3+0x3c00], desc[UR38][R4.64], !P1 ;  /* 0x03c0000004037fae */ /* 0x0001e8000c901d66 */
[----:B------:R0:W-:Y:S01]  /*b250*/  LDGSTS.E.BYPASS.LTC128B.128 [R3+0x7c00], desc[UR38][R4.64+0x80], !P0 ;  /* 0x07c0008004037fae */ /* 0x0001e2000c101d66 */
[----:B------:R-:W-:Y:S01]  /*b260*/  PLOP3.LUT P0, PT, PT, PT, PT, 0x80, 0x0 ;  /* 0x000000000000781c */ /* 0x000fe20003f0f070 */
[----:B------:R-:W-:-:S12]  /*b270*/  NOP ;  /* 0x0000000000007918 */ /* 0x000fd80000000000 */
.L_x_73:
        /* <DEDUP_REMOVED lines=10> */
.L_x_74:
[----:B------:R1:W-:Y:S02]  /*b320*/  SYNCS.ARRIVE.TRANS64.A1T0 RZ, [R0+URZ+0x28850], RZ ;  /* 0x028850ff00ff79a7 */ /* 0x0003e4000810003f */
[----:B-1----:R-:W-:-:S05]  /*b330*/  VIADD R0, R10, 0x1 ;  /* 0x000000010a007836 */ /* 0x002fca0000000000 */
[----:B------:R-:W-:-:S04]  /*b340*/  ISETP.NE.AND P0, PT, R0, 0x2, PT ;  /* 0x000000020000780c */ /* 0x000fc80003f05270 */
[----:B0-----:R-:W-:Y:S02]  /*b350*/  SEL R3, RZ, 0x1, P0 ;  /* 0x00000001ff037807 */ /* 0x001fe40000000000 */
[----:B------:R-:W-:Y:S02]  /*b360*/  SEL R0, R0, RZ, P0 ;  /* 0x000000ff00007207 */ /* 0x000fe40000000000 */
[----:B------:R-:W-:-:S07]  /*b370*/  LOP3.LUT R8, R8, R3, RZ, 0x3c, !PT ;  /* 0x0000000308087212 */ /* 0x000fce00078e3cff */
.L_x_40:
[----:B------:R-:W0:Y:S01]  /*b380*/  S2R R3, SR_CgaCtaId ;  /* 0x0000000000037919 */ /* 0x000e220000008800 */
[----:B------:R-:W-:Y:S02]  /*b390*/  MOV R2, 0x400 ;  /* 0x0000040000027802 */ /* 0x000fe40000000f00 */
[----:B------:R-:W-:Y:S02]  /*b3a0*/  SHF.L.U32 R9, R9, 0x1f, RZ ;  /* 0x0000001f09097819 */ /* 0x000fe400000006ff */
[----:B0-----:R-:W-:-:S04]  /*b3b0*/  LEA R7, R3, R2, 0x18 ;  /* 0x0000000203077211 */ /* 0x001fc800078ec0ff */
[----:B------:R-:W0:Y:S02]  /*b3c0*/  SYNCS.PHASECHK.TRANS64.TRYWAIT P0, [R7+URZ+0x28820], R9 ;  /* 0x02882009070075a7 */ /* 0x000e24000800017f */
[----:B0-----:R-:W-:Y:S05]  /*b3d0*/  @!P0 BRA `(.L_x_75) ;  /* 0x0000003800548947 */ /* 0x001fea0003800000 */
.L_x_182:
[----:B------:R-:W-:-:S03]  /*b3e0*/  UMOV UR4, 0xffffffff ;  /* 0xffffffff00047882 */ /* 0x000fc60000000000 */
[----:B------:R-:W-:Y:S05]  /*b3f0*/  BRA.DIV UR4, `(.L_x_76) ;  /* 0x0000003a04607947 */ /* 0x000fea000b800000 */
[----:B------:R1:W3:Y:S02]  /*b400*/  SHFL.IDX PT, R14, R17, RZ, 0x1f ;  /* 0x00001fff110e7589 */ /* 0x0002e400000e0000 */
.L_x_185:
[----:B---3--:R-:W-:-:S13]  /*b410*/  ISETP.NE.AND P0, PT, R14, RZ, PT ;  /* 0x000000ff0e00720c */ /* 0x008fda0003f05270 */
[----:B------:R-:W-:Y:S05]  /*b420*/  @P0 BRA `(.L_x_8) ;  /* 0x0000000000880947 */ /* 0x000fea0003800000 */
[----:B------:R-:W-:-:S03]  /*b430*/  UMOV UR4, 0xffffffff ;  /* 0xffffffff00047882 */ /* 0x000fc60000000000 */
[----:B------:R-:W-:Y:S05]  /*b440*/  BRA.DIV UR4, `(.L_x_77) ;  /* 0x0000003a04747947 */ /* 0x000fea000b800000 */
[----:B------:R-:W-:-:S13]  /*b450*/  ELECT P6, URZ, PT ;  /* 0x00000000003f782f */ /* 0x000fda00038c0000 */
.L_x_188:
[----:B------:R-:W-:Y:S05]  /*b460*/  @!P6 BRA `(.L_x_8) ;  /* 0x000000000078e947 */ /* 0x000fea0003800000 */
[----:B------:R-:W-:-:S06]  /*b470*/  ULOP3.LUT UR4, UR40, 0x2, URZ, 0xfc, !UPT ;  /* 0x0000000228047892 */ /* 0x000fcc000f8efc3f */
[----:B------:R-:W-:-:S04]  /*b480*/  MOV R2, UR4 ;  /* 0x0000000400027c02 */ /* 0x000fc80008000f00 */
[----:B------:R-:W-:-:S13]  /*b490*/  ISETP.NE.AND P0, PT, R2, 0x3, PT ;  /* 0x000000030200780c */ /* 0x000fda0003f05270 */
[----:B------:R-:W-:Y:S05]  /*b4a0*/  @!P0 BRA `(.L_x_78) ;  /* 0x0000000000048947 */ /* 0x000fea0003800000 */
[----:B------:R-:W-:Y:S01]  /*b4b0*/  BPT.TRAP 0x1 ;  /* 0x000000040000795c */ /* 0x000fe20000300000 */
.L_x_78:
[----:B------:R-:W-:Y:S01]  /*b4c0*/  IMAD R5, R0, 0x8, R7 ;  /* 0x0000000800057824 */ /* 0x000fe200078e0207 */
[----:B------:R-:W-:Y:S01]  /*b4d0*/  SHF.L.U32 R2, R8, 0x1f, RZ ;  /* 0x0000001f08027819 */ /* 0x000fe200000006ff */
[----:B------:R-:W-:-:S03]  /*b4e0*/  VIADD R0, R0, 0x1 ;  /* 0x0000000100007836 */ /* 0x000fc60000000000 */
[----:B------:R-:W3:Y:S02]  /*b4f0*/  SYNCS.PHASECHK.TRANS64.TRYWAIT P1, [R5+URZ+0x28840], R2 ;  /* 0x02884002050075a7 */ /* 0x000ee4000802017f */
[----:B------:R-:W-:-:S04]  /*b500*/  ISETP.NE.AND P2, PT, R0, 0x2, PT ;  /* 0x000000020000780c */ /* 0x000fc80003f45270 */
[----:B------:R-:W-:Y:S01]  /*b510*/  SEL R3, RZ, 0x1, P2 ;  /* 0x00000001ff037807 */ /* 0x000fe20001000000 */
[----:B---3--:R-:W-:Y:S08]  /*b520*/  @!P1 BRA `(.L_x_79) ;  /* 0x00000038005c9947 */ /* 0x008ff00003800000 */
.L_x_189:
[----:B------:R-:W-:Y:S02]  /*b530*/  SEL R0, R0, RZ, P2 ;  /* 0x000000ff00007207 */ /* 0x000fe40001000000 */
[----:B------:R-:W-:Y:S01]  /*b540*/  LOP3.LUT R3, R8, R3, RZ, 0x3c, !PT ;  /* 0x0000000308037212 */ /* 0x000fe200078e3cff */
[----:B------:R-:W-:Y:S06]  /*b550*/  @!P0 BRA `(.L_x_80) ;  /* 0x0000000000048947 */ /* 0x000fec0003800000 */
[----:B------:R-:W-:Y:S01]  /*b560*/  BPT.TRAP 0x1 ;  /* 0x000000040000795c */ /* 0x000fe20000300000 */
.L_x_80:
[----:B0-----:R-:W-:Y:S01]  /*b570*/  IMAD R7, R0, 0x8, R7 ;  /* 0x0000000800077824 */ /* 0x001fe200078e0207 */
[----:B------:R-:W-:-:S04]  /*b580*/  SHF.L.U32 R0, R3, 0x1f, RZ ;  /* 0x0000001f03007819 */ /* 0x000fc800000006ff */
[----:B------:R-:W0:Y:S02]  /*b590*/  SYNCS.PHASECHK.TRANS64.TRYWAIT P1, [R7+URZ+0x28840], R0 ;  /* 0x02884000070075a7 */ /* 0x000e24000802017f */
[----:B0-----:R-:W-:Y:S05]  /*b5a0*/  @!P1 BRA `(.L_x_81) ;  /* 0x0000003800509947 */ /* 0x001fea0003800000 */
.L_x_190:
[----:B------:R-:W-:Y:S05]  /*b5b0*/  @!P0 BRA `(.L_x_82) ;  /* 0x0000000000048947 */ /* 0x000fea0003800000 */
[----:B------:R-:W-:Y:S01]  /*b5c0*/  BPT.TRAP 0x1 ;  /* 0x000000040000795c */ /* 0x000fe20000300000 */
.L_x_82:
[----:B------:R-:W4:Y:S02]  /*b5d0*/  SYNCS.PHASECHK.TRANS64.TRYWAIT P1, [R5+URZ+0x28860], R2 ;  /* 0x02886002050075a7 */ /* 0x000f24000802017f */
[----:B----4-:R-:W-:Y:S05]  /*b5e0*/  @!P1 BRA `(.L_x_83) ;  /* 0x0000003800549947 */ /* 0x010fea0003800000 */
.L_x_191:
[----:B------:R-:W-:Y:S05]  /*b5f0*/  @!P0 BRA `(.L_x_84) ;  /* 0x0000000000048947 */ /* 0x000fea0003800000 */
[----:B------:R-:W-:Y:S01]  /*b600*/  BPT.TRAP 0x1 ;  /* 0x000000040000795c */ /* 0x000fe20000300000 */
.L_x_84:
[----:B------:R0:W0:Y:S02]  /*b610*/  SYNCS.PHASECHK.TRANS64.TRYWAIT P0, [R7+URZ+0x28860], R0 ;  /* 0x02886000070075a7 */ /* 0x000024000800017f */
[----:B0-----:R-:W-:Y:S05]  /*b620*/  @!P0 NANOSLEEP.SYNCS 0x989680 ;  /* 0x009896800000895d */ /* 0x001fea0003900000 */
[----:B------:R-:W0:Y:S02]  /*b630*/  @!P0 SYNCS.PHASECHK.TRANS64 P0, [R7+URZ+0x28860], R0 ;  /* 0x02886000070085a7 */ /* 0x000e24000800007f */
[----:B0-----:R-:W-:Y:S05]  /*b640*/  @!P0 BRA `(.L_x_84) ;  /* 0xfffffffc00f08947 */ /* 0x001fea000383ffff */
.L_x_8:
[----:B------:R-:W-:Y:S05]  /*b650*/  BSYNC B6 ;  /* 0x0000000000067941 */ /* 0x000fea0003800000 */
.L_x_5:
[----:B------:R-:W-:Y:S05]  /*b660*/  EXIT ;  /* 0x000000000000794d */ /* 0x000fea0003800000 */
.L_x_12:
[----:B0-----:R-:W-:-:S04]  /*b670*/  MOV R0, UR36 ;  /* 0x0000002400007c02 */ /* 0x001fc80008000f00 */
[----:B------:R0:W1:Y:S03]  /*b680*/  SYNCS.PHASECHK.TRANS64.TRYWAIT P0, [R0+URZ+0x28800], R3 ;  /* 0x02880003000075a7 */ /* 0x000066000800017f */
[----:B-1----:R-:W-:Y:S05]  /*b690*/  @!P0 NANOSLEEP.SYNCS 0x989680 ;  /* 0x009896800000895d */ /* 0x002fea0003900000 */
[----:B------:R-:W1:Y:S02]  /*b6a0*/  @!P0 SYNCS.PHASECHK.TRANS64 P0, [R0+URZ+0x28800], R3 ;  /* 0x02880003000085a7 */ /* 0x000e64000800007f */
[----:B-1----:R-:W-:Y:S05]  /*b6b0*/  @!P0 BRA `(.L_x_12) ;  /* 0xfffffffc00ec8947 */ /* 0x002fea000383ffff */
[----:B------:R-:W-:Y:S05]  /*b6c0*/  BRA `(.L_x_85) ;  /* 0xffffff5800c07947 */ /* 0x000fea000383ffff */
.L_x_16:
[----:B-1----:R-:W-:-:S04]  /*b6d0*/  IMAD.U32 R4, RZ, RZ, UR36 ;  /* 0x00000024ff047e24 */ /* 0x002fc8000f8e00ff */
[----:B------:R1:W2:Y:S03]  /*b6e0*/  SYNCS.PHASECHK.TRANS64.TRYWAIT P1, [R4+URZ+0x28830], R3 ;  /* 0x02883003040075a7 */ /* 0x0002a6000802017f */
[----:B--2---:R-:W-:Y:S05]  /*b6f0*/  @!P1 NANOSLEEP.SYNCS 0x989680 ;  /* 0x009896800000995d */ /* 0x004fea0003900000 */
[----:B------:R-:W2:Y:S02]  /*b700*/  @!P1 SYNCS.PHASECHK.TRANS64 P1, [R4+URZ+0x28830], R3 ;  /* 0x02883003040095a7 */ /* 0x000ea4000802007f */
[----:B--2---:R-:W-:Y:S05]  /*b710*/  @!P1 BRA `(.L_x_16) ;  /* 0xfffffffc00ec9947 */ /* 0x004fea000383ffff */
[----:B------:R-:W-:Y:S05]  /*b720*/  BRA `(.L_x_15) ;  /* 0xffffff5800dc7947 */ /* 0x000fea000383ffff */
.L_x_22:
[----:B-1----:R-:W-:-:S04]  /*b730*/  IMAD.U32 R3, RZ, RZ, UR10 ;  /* 0x0000000aff037e24 */ /* 0x002fc8000f8e00ff */
[----:B------:R1:W2:Y:S03]  /*b740*/  SYNCS.PHASECHK.TRANS64.TRYWAIT P1, [R3+URZ+0x28830], R0 ;  /* 0x02883000030075a7 */ /* 0x0002a6000802017f */
[----:B--2---:R-:W-:Y:S05]  /*b750*/  @!P1 NANOSLEEP.SYNCS 0x989680 ;  /* 0x009896800000995d */ /* 0x004fea0003900000 */
[----:B------:R-:W2:Y:S02]  /*b760*/  @!P1 SYNCS.PHASECHK.TRANS64 P1, [R3+URZ+0x28830], R0 ;  /* 0x02883000030095a7 */ /* 0x000ea4000802007f */
[----:B--2---:R-:W-:Y:S05]  /*b770*/  @!P1 BRA `(.L_x_22) ;  /* 0xfffffffc00ec9947 */ /* 0x004fea000383ffff */
[----:B------:R-:W-:Y:S05]  /*b780*/  BRA `(.L_x_19) ;  /* 0xffffff8000587947 */ /* 0x000fea000383ffff */
.L_x_26:
[----:B-1----:R-:W-:-:S04]  /*b790*/  IMAD.U32 R6, RZ, RZ, UR10 ;  /* 0x0000000aff067e24 */ /* 0x002fc8000f8e00ff */
[----:B------:R1:W2:Y:S03]  /*b7a0*/  SYNCS.PHASECHK.TRANS64.TRYWAIT P1, [R6+URZ+0x28850], R3 ;  /* 0x02885003060075a7 */ /* 0x0002a6000802017f */
[----:B--2---:R-:W-:Y:S05]  /*b7b0*/  @!P1 NANOSLEEP.SYNCS 0x989680 ;  /* 0x009896800000995d */ /* 0x004fea0003900000 */
[----:B------:R-:W2:Y:S02]  /*b7c0*/  @!P1 SYNCS.PHASECHK.TRANS64 P1, [R6+URZ+0x28850], R3 ;  /* 0x02885003060095a7 */ /* 0x000ea4000802007f */
[----:B--2---:R-:W-:Y:S05]  /*b7d0*/  @!P1 BRA `(.L_x_26) ;  /* 0xfffffffc00ec9947 */ /* 0x004fea000383ffff */
[----:B------:R-:W-:Y:S05]  /*b7e0*/  BRA `(.L_x_23) ;  /* 0xffffff8400307947 */ /* 0x000fea000383ffff */
.L_x_33:
[----:B-1----:R-:W-:-:S04]  /*b7f0*/  MOV R5, UR5 ;  /* 0x0000000500057c02 */ /* 0x002fc80008000f00 */
[----:B------:R1:W2:Y:S03]  /*b800*/  SYNCS.PHASECHK.TRANS64.TRYWAIT P1, [R5+URZ+0x28850], R2 ;  /* 0x02885002050075a7 */ /* 0x0002a6000802017f */
[----:B--2---:R-:W-:Y:S05]  /*b810*/  @!P1 NANOSLEEP.SYNCS 0x989680 ;  /* 0x009896800000995d */ /* 0x004fea0003900000 */
[----:B------:R-:W2:Y:S02]  /*b820*/  @!P1 SYNCS.PHASECHK.TRANS64 P1, [R5+URZ+0x28850], R2 ;  /* 0x02885002050095a7 */ /* 0x000ea4000802007f */
[----:B--2---:R-:W-:Y:S05]  /*b830*/  @!P1 BRA `(.L_x_33) ;  /* 0xfffffffc00ec9947 */ /* 0x004fea000383ffff */
[----:B------:R-:W-:Y:S05]  /*b840*/  BRA `(.L_x_32) ;  /* 0xffffffa000247947 */ /* 0x000fea000383ffff */
.L_x_45:
[----:B------:R-:W-:Y:S01]  /*b850*/  IMAD.MOV.U32 R13, RZ, RZ, R17 ;  /* 0x000000ffff0d7224 */ /* 0x000fe200078e0011 */
[----:B------:R-:W-:Y:S01]  /*b860*/  MOV R15, 0xffffffff ;  /* 0xffffffff000f7802 */ /* 0x000fe20000000f00 */
[----:B------:R-:W-:Y:S02]  /*b870*/  IMAD.MOV.U32 R12, RZ, RZ, RZ ;  /* 0x000000ffff0c7224 */ /* 0x000fe400078e00ff */
[----:B------:R-:W-:-:S07]  /*b880*/  IMAD.MOV.U32 R11, RZ, RZ, 0x1f ;  /* 0x0000001fff0b7424 */ /* 0x000fce00078e00ff */
[----:B-----5:R-:W-:Y:S05]  /*b890*/  WARPSYNC.COLLECTIVE R15, `(.L_x_86) ;  /* 0x000000000f087348 */ /* 0x020fea0003c00000 */
[----:B------:R0:W1:Y:S02]  /*b8a0*/  SHFL.IDX P6, R14, R13, R12, R11 ;  /* 0x0000000c0d0e7389 */ /* 0x00006400000c000b */
[----:B01---5:R-:W-:Y:S01]  /*b8b0*/  ENDCOLLECTIVE ;  /* 0x000000000000791b */ /* 0x023fe20003800000 */
.L_x_86:
[----:B------:R-:W-:Y:S05]  /*b8c0*/  BRA `(.L_x_87) ;  /* 0xffffffcc00d07947 */ /* 0x000fea000383ffff */
.L_x_47:
[----:B0-----:R-:W-:-:S04]  /*b8d0*/  IMAD.U32 R10, RZ, RZ, UR45 ;  /* 0x0000002dff0a7e24 */ /* 0x001fc8000f8e00ff */
[----:B------:R0:W1:Y:S03]  /*b8e0*/  SYNCS.PHASECHK.TRANS64.TRYWAIT P0, [R10+URZ+0x28840], R9 ;  /* 0x028840090a0075a7 */ /* 0x000066000800017f */
[----:B-1----:R-:W-:Y:S05]  /*b8f0*/  @!P0 NANOSLEEP.SYNCS 0x989680 ;  /* 0x009896800000895d */ /* 0x002fea0003900000 */
[----:B------:R-:W1:Y:S02]  /*b900*/  @!P0 SYNCS.PHASECHK.TRANS64 P0, [R10+URZ+0x28840], R9 ;  /* 0x028840090a0085a7 */ /* 0x000e64000800007f */
[----:B-1----:R-:W-:Y:S05]  /*b910*/  @!P0 BRA `(.L_x_47) ;  /* 0xfffffffc00ec8947 */ /* 0x002fea000383ffff */
[----:B------:R-:W-:Y:S05]  /*b920*/  BRA `(.L_x_88) ;  /* 0xffffffd0004c7947 */ /* 0x000fea000383ffff */
.L_x_48:
[----:B------:R-:W-:Y:S01]  /*b930*/  BSSY B0, `(.L_x_89) ;  /* 0x0000008000007945 */ /* 0x000fe20003800000 */
[----:B------:R-:W-:Y:S01]  /*b940*/  IMAD.MOV.U32 R13, RZ, RZ, R3 ;  /* 0x000000ffff0d7224 */ /* 0x000fe200078e0003 */
[----:B------:R-:W-:Y:S01]  /*b950*/  MOV R11, 0x181f ;  /* 0x0000181f000b7802 */ /* 0x000fe20000000f00 */
[----:B------:R-:W-:Y:S02]  /*b960*/  IMAD.MOV.U32 R12, RZ, RZ, RZ ;  /* 0x000000ffff0c7224 */ /* 0x000fe400078e00ff */
[----:B------:R-:W-:-:S07]  /*b970*/  IMAD.MOV.U32 R15, RZ, RZ, -0x1 ;  /* 0xffffffffff0f7424 */ /* 0x000fce00078e00ff */
[----:B------:R-:W-:Y:S05]  /*b980*/  WARPSYNC.COLLECTIVE R15, `(.L_x_90) ;  /* 0x000000000f087348 */ /* 0x000fea0003c00000 */
[----:B------:R0:W1:Y:S02]  /*b990*/  SHFL.IDX P6, R14, R13, R12, R11 ;  /* 0x0000000c0d0e7389 */ /* 0x00006400000c000b */
[----:B01----:R-:W-:Y:S01]  /*b9a0*/  ENDCOLLECTIVE ;  /* 0x000000000000791b */ /* 0x003fe20003800000 */
.L_x_90:
[----:B------:R-:W-:Y:S05]  /*b9b0*/  BSYNC B0 ;  /* 0x0000000000007941 */ /* 0x000fea0003800000 */
.L_x_89:
[----:B------:R-:W-:Y:S01]  /*b9c0*/  IMAD.MOV.U32 R13, RZ, RZ, R0 ;  /* 0x000000ffff0d7224 */ /* 0x000fe200078e0000 */
[----:B------:R-:W-:Y:S01]  /*b9d0*/  MOV R12, RZ ;  /* 0x000000ff000c7202 */ /* 0x000fe20000000f00 */
[----:B------:R-:W-:Y:S01]  /*b9e0*/  IMAD.MOV.U32 R11, RZ, RZ, 0x181f ;  /* 0x0000181fff0b7424 */ /* 0x000fe200078e00ff */
[----:B------:R-:W-:Y:S01]  /*b9f0*/  @P0 LEA R9, R19, UR45, 0x1 ;  /* 0x0000002d13090c11 */ /* 0x000fe2000f8e08ff */
[----:B------:R-:W-:Y:S02]  /*ba00*/  IMAD.MOV.U32 R15, RZ, RZ, -0x1 ;  /* 0xffffffffff0f7424 */ /* 0x000fe400078e00ff */
[----:B------:R-:W-:-:S07]  /*ba10*/  IMAD.MOV.U32 R5, RZ, RZ, R14 ;  /* 0x000000ffff057224 */ /* 0x000fce00078e000e */
[----:B------:R-:W-:Y:S05]  /*ba20*/  WARPSYNC.COLLECTIVE R15, `(.L_x_91) ;  /* 0x000000000f087348 */ /* 0x000fea0003c00000 */
[----:B------:R0:W1:Y:S02]  /*ba30*/  SHFL.IDX P6, R14, R13, R12, R11 ;  /* 0x0000000c0d0e7389 */ /* 0x00006400000c000b */
[----:B01----:R-:W-:Y:S01]  /*ba40*/  ENDCOLLECTIVE ;  /* 0x000000000000791b */ /* 0x003fe20003800000 */
.L_x_91:
[----:B------:R-:W-:Y:S01]  /*ba50*/  MOV R13, R3 ;  /* 0x00000003000d7202 */ /* 0x000fe20000000f00 */
[----:B------:R-:W-:Y:S02]  /*ba60*/  IMAD.MOV.U32 R12, RZ, RZ, 0x1 ;  /* 0x00000001ff0c7424 */ /* 0x000fe400078e00ff */
[----:B------:R-:W-:-:S07]  /*ba70*/  IMAD.MOV.U32 R4, RZ, RZ, R14 ;  /* 0x000000ffff047224 */ /* 0x000fce00078e000e */
[----:B------:R-:W-:Y:S05]  /*ba80*/  WARPSYNC.COLLECTIVE R15, `(.L_x_92) ;  /* 0x000000000f087348 */ /* 0x000fea0003c00000 */
[----:B------:R0:W1:Y:S02]  /*ba90*/  SHFL.IDX P6, R14, R13, R12, R11 ;  /* 0x0000000c0d0e7389 */ /* 0x00006400000c000b */
[----:B01----:R-:W-:Y:S01]  /*baa0*/  ENDCOLLECTIVE ;  /* 0x000000000000791b */ /* 0x003fe20003800000 */
.L_x_92:
[----:B------:R-:W-:-:S05]  /*bab0*/  @P0 IMAD.WIDE.U32 R4, R26, 0x2, R4 ;  /* 0x000000021a040825 */ /* 0x000fca00078e0004 */
[----:B------:R-:W-:Y:S01]  /*bac0*/  @!PT LDS RZ, [RZ] ;  /* 0x00000000fffff984 */ /* 0x000fe20000000800 */
[----:B------:R-:W-:Y:S01]  /*bad0*/  @!PT LDS RZ, [RZ] ;  /* 0x00000000fffff984 */ /* 0x000fe20000000800 */
[----:B------:R-:W-:Y:S01]  /*bae0*/  @!PT LDS RZ, [RZ] ;  /* 0x00000000fffff984 */ /* 0x000fe20000000800 */
[----:B------:R0:W-:Y:S04]  /*baf0*/  @P0 LDGSTS.E.BYPASS.LTC128B.128 [R9+0x18400], desc[UR38][R4.64], !P3 ;  /* 0x1840000004090fae */ /* 0x0001e8000d901d66 */
[----:B------:R0:W-:Y:S01]  /*bb00*/  @P0 LDGSTS.E.BYPASS.LTC128B.128 [R9+0x1c400], desc[UR38][R4.64+0x80], !P2 ;  /* 0x1c40008004090fae */ /* 0x0001e2000d101d66 */
[----:B------:R-:W-:Y:S01]  /*bb10*/  ISETP.GE.AND P0, PT, R6, 0x11, PT ;  /* 0x000000110600780c */ /* 0x000fe20003f06270 */
[----:B------:R-:W-:Y:S02]  /*bb20*/  IMAD.MOV.U32 R13, RZ, RZ, R0 ;  /* 0x000000ffff0d7224 */ /* 0x000fe400078e0000 */
[----:B------:R-:W-:-:S10]  /*bb30*/  IMAD.MOV.U32 R8, RZ, RZ, R14 ;  /* 0x000000ffff087224 */ /* 0x000fd400078e000e */
[----:B0-----:R-:W-:-:S07]  /*bb40*/  @P0 LEA R36, R19, UR45, 0x1 ;  /* 0x0000002d13240c11 */ /* 0x001fce000f8e08ff */
[----:B------:R-:W-:Y:S05]  /*bb50*/  WARPSYNC.COLLECTIVE R15, `(.L_x_93) ;  /* 0x000000000f087348 */ /* 0x000fea0003c00000 */
[----:B------:R0:W1:Y:S02]  /*bb60*/  SHFL.IDX P6, R14, R13, R12, R11 ;  /* 0x0000000c0d0e7389 */ /* 0x00006400000c000b */
[----:B01----:R-:W-:Y:S01]  /*bb70*/  ENDCOLLECTIVE ;  /* 0x000000000000791b */ /* 0x003fe20003800000 */
.L_x_93:
[----:B------:R-:W-:Y:S02]  /*bb80*/  IMAD.MOV.U32 R5, RZ, RZ, R8 ;  /* 0x000000ffff057224 */ /* 0x000fe400078e0008 */
[----:B------:R-:W-:Y:S02]  /*bb90*/  IMAD.MOV.U32 R13, RZ, RZ, R3 ;  /* 0x000000ffff0d7224 */ /* 0x000fe400078e0003 */
[----:B------:R-:W-:Y:S01]  /*bba0*/  IMAD.MOV.U32 R12, RZ, RZ, 0x2 ;  /* 0x00000002ff0c7424 */ /* 0x000fe200078e00ff */
[----:B------:R-:W-:-:S07]  /*bbb0*/  MOV R4, R14 ;  /* 0x0000000e00047202 */ /* 0x000fce0000000f00 */
[----:B------:R-:W-:Y:S05]  /*bbc0*/  WARPSYNC.COLLECTIVE R15, `(.L_x_94) ;  /* 0x000000000f087348 */ /* 0x000fea0003c00000 */
[----:B------:R0:W1:Y:S02]  /*bbd0*/  SHFL.IDX P6, R14, R13, R12, R11 ;  /* 0x0000000c0d0e7389 */ /* 0x00006400000c000b */
[----:B01----:R-:W-:Y:S01]  /*bbe0*/  ENDCOLLECTIVE ;  /* 0x000000000000791b */ /* 0x003fe20003800000 */
.L_x_94:
[----:B------:R-:W-:-:S05]  /*bbf0*/  @P0 IMAD.WIDE.U32 R20, R26, 0x2, R4 ;  /* 0x000000021a140825 */ /* 0x000fca00078e0004 */
[----:B------:R-:W-:Y:S01]  /*bc00*/  @!PT LDS RZ, [RZ] ;  /* 0x00000000fffff984 */ /* 0x000fe20000000800 */
[----:B------:R-:W-:Y:S01]  /*bc10*/  @!PT LDS RZ, [RZ] ;  /* 0x00000000fffff984 */ /* 0x000fe20000000800 */
[----:B------:R-:W-:Y:S01]  /*bc20*/  @!PT LDS RZ, [RZ] ;  /* 0x00000000fffff984 */ /* 0x000fe20000000800 */
[----:B------:R0:W-:Y:S04]  /*bc30*/  @P0 LDGSTS.E.BYPASS.LTC128B.128 [R36+0x18c00], desc[UR38][R20.64], !P3 ;  /* 0x18c0000014240fae */ /* 0x0001e8000d901d66 */
[----:B------:R0:W-:Y:S01]  /*bc40*/  @P0 LDGSTS.E.BYPASS.LTC128B.128 [R36+0x1cc00], desc[UR38][R20.64+0x80], !P2 ;  /* 0x1cc0008014240fae */ /* 0x0001e2000d101d66 */
[----:B------:R-:W-:Y:S01]  /*bc50*/  ISETP.GE.AND P0, PT, R6, 0x21, PT ;  /* 0x000000210600780c */ /* 0x000fe20003f06270 */
[----:B------:R-:W-:Y:S01]  /*bc60*/  IMAD.MOV.U32 R13, RZ, RZ, R0 ;  /* 0x000000ffff0d7224 */ /* 0x000fe200078e0000 */
[----:B------:R-:W-:-:S11]  /*bc70*/  MOV R10, R14 ;  /* 0x0000000e000a7202 */ /* 0x000fd60000000f00 */
[----:B0-----:R-:W-:Y:S05]  /*bc80*/  WARPSYNC.COLLECTIVE R15, `(.L_x_95) ;  /* 0x000000000f087348 */ /* 0x001fea0003c00000 */
[----:B------:R1:W2:Y:S02]  /*bc90*/  SHFL.IDX P6, R14, R13, R12, R11 ;  /* 0x0000000c0d0e7389 */ /* 0x0002a400000c000b */
[----:B012---:R-:W-:Y:S01]  /*bca0*/  ENDCOLLECTIVE ;  /* 0x000000000000791b */ /* 0x007fe20003800000 */
.L_x_95:
[----:B------:R-:W-:Y:S01]  /*bcb0*/  MOV R5, R10 ;  /* 0x0000000a00057202 */ /* 0x000fe20000000f00 */
[----:B------:R-:W-:Y:S02]  /*bcc0*/  IMAD.MOV.U32 R13, RZ, RZ, R3 ;  /* 0x000000ffff0d7224 */ /* 0x000fe400078e0003 */
[----:B------:R-:W-:Y:S02]  /*bcd0*/  IMAD.MOV.U32 R12, RZ, RZ, 0x3 ;  /* 0x00000003ff0c7424 */ /* 0x000fe400078e00ff */
[----:B------:R-:W-:-:S07]  /*bce0*/  IMAD.MOV.U32 R37, RZ, RZ, R14 ;  /* 0x000000ffff257224 */ /* 0x000fce00078e000e */
[----:B------:R-:W-:Y:S05]  /*bcf0*/  WARPSYNC.COLLECTIVE R15, `(.L_x_96) ;  /* 0x000000000f087348 */ /* 0x000fea0003c00000 */
[----:B------:R0:W1:Y:S02]  /*bd00*/  SHFL.IDX P6, R14, R13, R12, R11 ;  /* 0x0000000c0d0e7389 */ /* 0x00006400000c000b */
[----:B01----:R-:W-:Y:S01]  /*bd10*/  ENDCOLLECTIVE ;  /* 0x000000000000791b */ /* 0x003fe20003800000 */
.L_x_96:
[----:B------:R-:W-:Y:S01]  /*bd20*/  IMAD.MOV.U32 R4, RZ, RZ, R37 ;  /* 0x000000ffff047224 */ /* 0x000fe200078e0025 */
[----:B------:R-:W-:-:S03]  /*bd30*/  @P0 LEA R37, R19, UR45, 0x1 ;  /* 0x0000002d13250c11 */ /* 0x000fc6000f8e08ff */
[----:B------:R-:W-:-:S05]  /*bd40*/  @P0 IMAD.WIDE.U32 R8, R26, 0x2, R4 ;  /* 0x000000021a080825 */ /* 0x000fca00078e0004 */
[----:B------:R-:W-:Y:S01]  /*bd50*/  @!PT LDS RZ, [RZ] ;  /* 0x00000000fffff984 */ /* 0x000fe20000000800 */
[----:B------:R-:W-:Y:S01]  /*bd60*/  @!PT LDS RZ, [RZ] ;  /* 0x00000000fffff984 */ /* 0x000fe20000000800 */
[----:B------:R-:W-:Y:S01]  /*bd70*/  @!PT LDS RZ, [RZ] ;  /* 0x00000000fffff984 */ /* 0x000fe20000000800 */
[----:B------:R0:W-:Y:S01]  /*bd80*/  @P0 LDGSTS.E.BYPASS.LTC128B.128 [R37+0x19400], desc[UR38][R8.64], !P3 ;  /* 0x1940000008250fae */ /* 0x0001e2000d901d66 */
[----:B------:R-:W-:-:S03]  /*bd90*/  MOV R13, R0 ;  /* 0x00000000000d7202 */ /* 0x000fc60000000f00 */
[----:B------:R0:W-:Y:S01]  /*bda0*/  @P0 LDGSTS.E.BYPASS.LTC128B.128 [R37+0x1d400], desc[UR38][R8.64+0x80], !P2 ;  /* 0x1d40008008250fae */ /* 0x0001e2000d101d66 */
[----:B------:R-:W-:Y:S01]  /*bdb0*/  ISETP.GE.AND P0, PT, R6, 0x31, PT ;  /* 0x000000310600780c */ /* 0x000fe20003f06270 */
[----:B------:R-:W-:-:S12]  /*bdc0*/  IMAD.MOV.U32 R7, RZ, RZ, R14 ;  /* 0x000000ffff077224 */ /* 0x000fd800078e000e */
[----:B0-----:R-:W-:Y:S05]  /*bdd0*/  WARPSYNC.COLLECTIVE R15, `(.L_x_97) ;  /* 0x000000000f087348 */ /* 0x001fea0003c00000 */
[----:B------:R1:W2:Y:S02]  /*bde0*/  SHFL.IDX P6, R14, R13, R12, R11 ;  /* 0x0000000c0d0e7389 */ /* 0x0002a400000c000b */
[----:B012---:R-:W-:Y:S01]  /*bdf0*/  ENDCOLLECTIVE ;  /* 0x000000000000791b */ /* 0x007fe20003800000 */
.L_x_97:
[----:B------:R-:W-:Y:S01]  /*be00*/  IMAD.MOV.U32 R5, RZ, RZ, R7 ;  /* 0x000000ffff057224 */ /* 0x000fe200078e0007 */
[----:B------:R-:W-:Y:S02]  /*be10*/  @P0 LEA R7, R19, UR45, 0x1 ;  /* 0x0000002d13070c11 */ /* 0x000fe4000f8e08ff */
[----:B------:R-:W-:Y:S01]  /*be20*/  MOV R13, R3 ;  /* 0x00000003000d7202 */ /* 0x000fe20000000f00 */
[----:B------:R-:W-:Y:S02]  /*be30*/  IMAD.MOV.U32 R12, RZ, RZ, 0x4 ;  /* 0x00000004ff0c7424 */ /* 0x000fe400078e00ff */
[----:B------:R-:W-:-:S07]  /*be40*/  IMAD.MOV.U32 R32, RZ, RZ, R14 ;  /* 0x000000ffff207224 */ /* 0x000fce00078e000e */
[----:B------:R-:W-:Y:S05]  /*be50*/  WARPSYNC.COLLECTIVE R15, `(.L_x_98) ;  /* 0x000000000f087348 */ /* 0x000fea0003c00000 */
[----:B------:R0:W1:Y:S02]  /*be60*/  SHFL.IDX P6, R14, R13, R12, R11 ;  /* 0x0000000c0d0e7389 */ /* 0x00006400000c000b */
[----:B01----:R-:W-:Y:S01]  /*be70*/  ENDCOLLECTIVE ;  /* 0x000000000000791b */ /* 0x003fe20003800000 */
.L_x_98:
[----:B------:R-:W-:-:S04]  /*be80*/  IMAD.MOV.U32 R4, RZ, RZ, R32 ;  /* 0x000000ffff047224 */ /* 0x000fc800078e0020 */
[----:B------:R-:W-:-:S05]  /*be90*/  @P0 IMAD.WIDE.U32 R4, R26, 0x2, R4 ;  /* 0x000000021a040825 */ /* 0x000fca00078e0004 */
[----:B------:R-:W-:Y:S01]  /*bea0*/  @!PT LDS RZ, [RZ] ;  /* 0x00000000fffff984 */ /* 0x000fe20000000800 */
[----:B------:R-:W-:Y:S01]  /*beb0*/  @!PT LDS RZ, [RZ] ;  /* 0x00000000fffff984 */ /* 0x000fe20000000800 */
[----:B------:R-:W-:Y:S01]  /*bec0*/  @!PT LDS RZ, [RZ] ;  /* 0x00000000fffff984 */ /* 0x000fe20000000800 */
[----:B------:R0:W-:Y:S01]  /*bed0*/  @P0 LDGSTS.E.BYPASS.LTC128B.128 [R7+0x19c00], desc[UR38][R4.64], !P3 ;  /* 0x19c0000004070fae */ /* 0x0001e2000d901d66 */
[----:B------:R-:W-:-:S03]  /*bee0*/  IMAD.MOV.U32 R13, RZ, RZ, R0 ;  /* 0x000000ffff0d7224 */ /* 0x000fc600078e0000 */
[----:B------:R0:W-:Y:S01]  /*bef0*/  @P0 LDGSTS.E.BYPASS.LTC128B.128 [R7+0x1dc00], desc[UR38][R4.64+0x80], !P2 ;  /* 0x1dc0008004070fae */ /* 0x0001e2000d101d66 */
[----:B------:R-:W-:Y:S01]  /*bf00*/  ISETP.GE.AND P0, PT, R6, 0x41, PT ;  /* 0x000000410600780c */ /* 0x000fe20003f06270 */
[----:B------:R-:W-:-:S12]  /*bf10*/  IMAD.MOV.U32 R10, RZ, RZ, R14 ;  /* 0x000000ffff0a7224 */ /* 0x000fd800078e000e */
[----:B0-----:R-:W-:Y:S05]  /*bf20*/  WARPSYNC.COLLECTIVE R15, `(.L_x_99) ;  /* 0x000000000f087348 */ /* 0x001fea0003c00000 */
[----:B------:R1:W2:Y:S02]  /*bf30*/  SHFL.IDX P6, R14, R13, R12, R11 ;  /* 0x0000000c0d0e7389 */ /* 0x0002a400000c000b */
[----:B012---:R-:W-:Y:S01]  /*bf40*/  ENDCOLLECTIVE ;  /* 0x000000000000791b */ /* 0x007fe20003800000 */
.L_x_99:
[----:B------:R-:W-:Y:S01]  /*bf50*/  IMAD.MOV.U32 R5, RZ, RZ, R10 ;  /* 0x000000ffff057224 */ /* 0x000fe200078e000a */
[----:B------:R-:W-:Y:S01]  /*bf60*/  @P0 LEA R10, R19, UR45, 0x1 ;  /* 0x0000002d130a0c11 */ /* 0x000fe2000f8e08ff */
[----:B------:R-:W-:Y:S02]  /*bf70*/  IMAD.MOV.U32 R13, RZ, RZ, R3 ;  /* 0x000000ffff0d7224 */ /* 0x000fe400078e0003 */
[----:B------:R-:W-:Y:S01]  /*bf80*/  IMAD.MOV.U32 R12, RZ, RZ, 0x5 ;  /* 0x00000005ff0c7424 */ /* 0x000fe200078e00ff */
[----:B------:R-:W-:-:S07]  /*bf90*/  MOV R4, R14 ;  /* 0x0000000e00047202 */ /* 0x000fce0000000f00 */
[----:B------:R-:W-:Y:S05]  /*bfa0*/  WARPSYNC.COLLECTIVE R15, `(.L_x_100) ;  /* 0x000000000f087348 */ /* 0x000fea0003c00000 */
[----:B------:R0:W1:Y:S02]  /*bfb0*/  SHFL.IDX P6, R14, R13, R12, R11 ;  /* 0x0000000c0d0e7389 */ /* 0x00006400000c000b */
[----:B01----:R-:W-:Y:S01]  /*bfc0*/  ENDCOLLECTIVE ;  /* 0x000000000000791b */ /* 0x003fe20003800000 */
.L_x_100:
        /* <DEDUP_REMOVED lines=12> */
.L_x_101:
[----:B------:R-:W-:Y:S01]  /*c090*/  MOV R5, R32 ;  /* 0x0000002000057202 */ /* 0x000fe20000000f00 */
[----:B------:R-:W-:Y:S02]  /*c0a0*/  IMAD.MOV.U32 R13, RZ, RZ, R3 ;  /* 0x000000ffff0d7224 */ /* 0x000fe400078e0003 */
[----:B------:R-:W-:Y:S02]  /*c0b0*/  IMAD.MOV.U32 R12, RZ, RZ, 0x6 ;  /* 0x00000006ff0c7424 */ /* 0x000fe400078e00ff */
[----:B------:R-:W-:-:S07]  /*c0c0*/  IMAD.MOV.U32 R37, RZ, RZ, R14 ;  /* 0x000000ffff257224 */ /* 0x000fce00078e000e */
[----:B------:R-:W-:Y:S05]  /*c0d0*/  WARPSYNC.COLLECTIVE R15, `(.L_x_102) ;  /* 0x000000000f087348 */ /* 0x000fea0003c00000 */
[----:B------:R0:W1:Y:S02]  /*c0e0*/  SHFL.IDX P6, R14, R13, R12, R11 ;  /* 0x0000000c0d0e7389 */ /* 0x00006400000c000b */
[----:B01----:R-:W-:Y:S01]  /*c0f0*/  ENDCOLLECTIVE ;  /* 0x000000000000791b */ /* 0x003fe20003800000 */
.L_x_102:
        /* <DEDUP_REMOVED lines=14> */
.L_x_103:
        /* <DEDUP_REMOVED lines=8> */
.L_x_104:
        /* <DEDUP_REMOVED lines=8> */
[----:B------:R-:W-:-:S07]  /*c2e0*/  IMAD.MOV.U32 R3, RZ, RZ, R14 ;  /* 0x000000ffff037224 */ /* 0x000fce00078e000e */
[----:B0-----:R-:W-:Y:S05]  /*c2f0*/  WARPSYNC.COLLECTIVE R15, `(.L_x_105) ;  /* 0x000000000f087348 */ /* 0x001fea0003c00000 */
[----:B------:R1:W2:Y:S02]  /*c300*/  SHFL.IDX P6, R14, R13, R12, R11 ;  /* 0x0000000c0d0e7389 */ /* 0x0002a400000c000b */
[----:B012---:R-:W-:Y:S01]  /*c310*/  ENDCOLLECTIVE ;  /* 0x000000000000791b */ /* 0x007fe20003800000 */
.L_x_105:
[----:B------:R-:W-:Y:S05]  /*c320*/  BRA `(.L_x_106) ;  /* 0xffffffcc00487947 */ /* 0x000fea000383ffff */
.L_x_51:
[----:B------:R-:W-:Y:S01]  /*c330*/  MOV R13, R3 ;  /* 0x00000003000d7202 */ /* 0x000fe20000000f00 */
[----:B------:R-:W-:Y:S02]  /*c340*/  IMAD.MOV.U32 R12, RZ, RZ, RZ ;  /* 0x000000ffff0c7224 */ /* 0x000fe400078e00ff */
[----:B------:R-:W-:Y:S02]  /*c350*/  IMAD.MOV.U32 R11, RZ, RZ, 0x181f ;  /* 0x0000181fff0b7424 */ /* 0x000fe400078e00ff */
[----:B------:R-:W-:Y:S02]  /*c360*/  IMAD.MOV.U32 R15, RZ, RZ, -0x1 ;  /* 0xffffffffff0f7424 */ /* 0x000fe400078e00ff */
[----:B------:R-:W-:-:S07]  /*c370*/  IMAD R35, R35, 0x80, R28 ;  /* 0x0000008023237824 */ /* 0x000fce00078e021c */
[----:B------:R-:W-:Y:S05]  /*c380*/  WARPSYNC.COLLECTIVE R15, `(.L_x_107) ;  /* 0x000000000f087348 */ /* 0x000fea0003c00000 */
[----:B------:R0:W1:Y:S02]  /*c390*/  SHFL.IDX P6, R14, R13, R12, R11 ;  /* 0x0000000c0d0e7389 */ /* 0x00006400000c000b */
[----:B01----:R-:W-:Y:S01]  /*c3a0*/  ENDCOLLECTIVE ;  /* 0x000000000000791b */ /* 0x003fe20003800000 */
.L_x_107:
[----:B------:R-:W-:Y:S01]  /*c3b0*/  IADD3 R7, R35, 0x10, RZ ;  /* 0x0000001023077810 */ /* 0x000fe20007ffe0ff */
[----:B------:R-:W-:Y:S01]  /*c3c0*/  IMAD.MOV.U32 R13, RZ, RZ, R6 ;  /* 0x000000ffff0d7224 */ /* 0x000fe200078e0006 */
[----:B------:R-:W-:-:S07]  /*c3d0*/  MOV R5, R14 ;  /* 0x0000000e00057202 */ /* 0x000fce0000000f00 */
[----:B------:R-:W-:Y:S05]  /*c3e0*/  WARPSYNC.COLLECTIVE R15, `(.L_x_108) ;  /* 0x000000000f087348 */ /* 0x000fea0003c00000 */
[----:B------:R0:W1:Y:S02]  /*c3f0*/  SHFL.IDX P6, R14, R13, R12, R11 ;  /* 0x0000000c0d0e7389 */ /* 0x00006400000c000b */
[----:B01----:R-:W-:Y:S01]  /*c400*/  ENDCOLLECTIVE ;  /* 0x000000000000791b */ /* 0x003fe20003800000 */
.L_x_108:
[----:B------:R-:W-:Y:S02]  /*c410*/  ULDC UR4, c[0x0][0x288] ;  /* 0x0000a20000047ab9 */ /* 0x000fe40000000800 */
[----:B------:R-:W-:-:S05]  /*c420*/  IMAD R0, R0, UR4, RZ ;  /* 0x0000000400007c24 */ /* 0x000fca000f8e02ff */
[----:B------:R-:W-:Y:S01]  /*c430*/  ISETP.GE.AND P2, PT, R35, R0, PT ;  /* 0x000000002300720c */ /* 0x000fe20003f46270 */
[----:B------:R-:W-:Y:S02]  /*c440*/  IMAD.MOV.U32 R13, RZ, RZ, R3 ;  /* 0x000000ffff0d7224 */ /* 0x000fe400078e0003 */
[----:B------:R-:W-:-:S10]  /*c450*/  IMAD.MOV.U32 R12, RZ, RZ, 0x1 ;  /* 0x00000001ff0c7424 */ /* 0x000fd400078e00ff */
[----:B------:R-:W-:Y:S01]  /*c460*/  @!P2 LEA R21, R19, UR45, 0x1 ;  /* 0x0000002d1315ac11 */ /* 0x000fe2000f8e08ff */
[----:B------:R-:W-:-:S07]  /*c470*/  IMAD.MOV.U32 R4, RZ, RZ, R14 ;  /* 0x000000ffff047224 */ /* 0x000fce00078e000e */
[----:B------:R-:W-:Y:S05]  /*c480*/  WARPSYNC.COLLECTIVE R15, `(.L_x_109) ;  /* 0x000000000f087348 */ /* 0x000fea0003c00000 */
[----:B------:R0:W1:Y:S02]  /*c490*/  SHFL.IDX P6, R14, R13, R12, R11 ;  /* 0x0000000c0d0e7389 */ /* 0x00006400000c000b */
[----:B01----:R-:W-:Y:S01]  /*c4a0*/  ENDCOLLECTIVE ;  /* 0x000000000000791b */ /* 0x003fe20003800000 */
.L_x_109:
[----:B------:R-:W-:-:S05]  /*c4b0*/  @!P2 IMAD.WIDE.U32 R4, R26, 0x2, R4 ;  /* 0x000000021a04a825 */ /* 0x000fca00078e0004 */
[----:B------:R-:W-:Y:S01]  /*c4c0*/  @!PT LDS RZ, [RZ] ;  /* 0x00000000fffff984 */ /* 0x000fe20000000800 */
[----:B------:R-:W-:Y:S01]  /*c4d0*/  @!PT LDS RZ, [RZ] ;  /* 0x00000000fffff984 */ /* 0x000fe20000000800 */
[----:B------:R-:W-:Y:S01]  /*c4e0*/  @!PT LDS RZ, [RZ] ;  /* 0x00000000fffff984 */ /* 0x000fe20000000800 */
[----:B------:R0:W-:Y:S04]  /*c4f0*/  @!P2 LDGSTS.E.BYPASS.LTC128B.128 [R21+0x10400], desc[UR38][R4.64], !P0 ;  /* 0x104000000415afae */ /* 0x0001e8000c101d66 */
[----:B------:R0:W-:Y:S01]  /*c500*/  @!P2 LDGSTS.E.BYPASS.LTC128B.128 [R21+0x14400], desc[UR38][R4.64+0x80], !P1 ;  /* 0x144000800415afae */ /* 0x0001e2000c901d66 */
[----:B------:R-:W-:Y:S02]  /*c510*/  ISETP.GE.AND P2, PT, R7, R0, PT ;  /* 0x000000000700720c */ /* 0x000fe40003f46270 */
[----:B------:R-:W-:Y:S01]  /*c520*/  MOV R13, R6 ;  /* 0x00000006000d7202 */ /* 0x000fe20000000f00 */
[----:B------:R-:W-:-:S10]  /*c530*/  IMAD.MOV.U32 R7, RZ, RZ, R14 ;  /* 0x000000ffff077224 */ /* 0x000fd400078e000e */
[----:B0-----:R-:W-:-:S07]  /*c540*/  @!P2 LEA R37, R19, UR45, 0x1 ;  /* 0x0000002d1325ac11 */ /* 0x001fce000f8e08ff */
[----:B------:R-:W-:Y:S05]  /*c550*/  WARPSYNC.COLLECTIVE R15, `(.L_x_110) ;  /* 0x000000000f087348 */ /* 0x000fea0003c00000 */
[----:B------:R0:W1:Y:S02]  /*c560*/  SHFL.IDX P6, R14, R13, R12, R11 ;  /* 0x0000000c0d0e7389 */ /* 0x00006400000c000b */
[----:B01----:R-:W-:Y:S01]  /*c570*/  ENDCOLLECTIVE ;  /* 0x000000000000791b */ /* 0x003fe20003800000 */
.L_x_110:
[----:B------:R-:W-:Y:S01]  /*c580*/  IMAD.MOV.U32 R5, RZ, RZ, R7 ;  /* 0x000000ffff057224 */ /* 0x000fe200078e0007 */
[----:B------:R-:W-:Y:S01]  /*c590*/  MOV R13, R3 ;  /* 0x00000003000d7202 */ /* 0x000fe20000000f00 */
[----:B------:R-:W-:Y:S02]  /*c5a0*/  IMAD.MOV.U32 R12, RZ, RZ, 0x2 ;  /* 0x00000002ff0c7424 */ /* 0x000fe400078e00ff */
[----:B------:R-:W-:-:S07]  /*c5b0*/  IMAD.MOV.U32 R4, RZ, RZ, R14 ;  /* 0x000000ffff047224 */ /* 0x000fce00078e000e */
[----:B------:R-:W-:Y:S05]  /*c5c0*/  WARPSYNC.COLLECTIVE R15, `(.L_x_111) ;  /* 0x000000000f087348 */ /* 0x000fea0003c00000 */
[----:B------:R0:W1:Y:S02]  /*c5d0*/  SHFL.IDX P6, R14, R13, R12, R11 ;  /* 0x0000000c0d0e7389 */ /* 0x00006400000c000b */
[----:B01----:R-:W-:Y:S01]  /*c5e0*/  ENDCOLLECTIVE ;  /* 0x000000000000791b */ /* 0x003fe20003800000 */
.L_x_111:
[----:B------:R-:W-:-:S04]  /*c5f0*/  @!P2 IMAD.WIDE.U32 R8, R26, 0x2, R4 ;  /* 0x000000021a08a825 */ /* 0x000fc800078e0004 */
[----:B------:R-:W-:Y:S01]  /*c600*/  VIADD R5, R35, 0x20 ;  /* 0x0000002023057836 */ /* 0x000fe20000000000 */
[----:B------:R-:W-:Y:S01]  /*c610*/  @!PT LDS RZ, [RZ] ;  /* 0x00000000fffff984 */ /* 0x000fe20000000800 */
[----:B------:R-:W-:Y:S01]  /*c620*/  @!PT LDS RZ, [RZ] ;  /* 0x00000000fffff984 */ /* 0x000fe20000000800 */
[----:B------:R-:W-:Y:S01]  /*c630*/  @!PT LDS RZ, [RZ] ;  /* 0x00000000fffff984 */ /* 0x000fe20000000800 */
[----:B------:R0:W-:Y:S04]  /*c640*/  @!P2 LDGSTS.E.BYPASS.LTC128B.128 [R37+0x10c00], desc[UR38][R8.64], !P0 ;  /* 0x10c000000825afae */ /* 0x0001e8000c101d66 */
[----:B------:R0:W-:Y:S01]  /*c650*/  @!P2 LDGSTS.E.BYPASS.LTC128B.128 [R37+0x14c00], desc[UR38][R8.64+0x80], !P1 ;  /* 0x14c000800825afae */ /* 0x0001e2000c901d66 */
[----:B------:R-:W-:Y:S01]  /*c660*/  ISETP.GE.AND P2, PT, R5, R0, PT ;  /* 0x000000000500720c */ /* 0x000fe20003f46270 */
[----:B------:R-:W-:Y:S02]  /*c670*/  IMAD.MOV.U32 R13, RZ, RZ, R6 ;  /* 0x000000ffff0d7224 */ /* 0x000fe400078e0006 */
[----:B------:R-:W-:-:S10]  /*c680*/  IMAD.MOV.U32 R7, RZ, RZ, R14 ;  /* 0x000000ffff077224 */ /* 0x000fd400078e000e */
[----:B0-----:R-:W-:-:S07]  /*c690*/  @!P2 LEA R21, R19, UR45, 0x1 ;  /* 0x0000002d1315ac11 */ /* 0x001fce000f8e08ff */
[----:B------:R-:W-:Y:S05]  /*c6a0*/  WARPSYNC.COLLECTIVE R15, `(.L_x_112) ;  /* 0x000000000f087348 */ /* 0x000fea0003c00000 */
[----:B------:R0:W1:Y:S02]  /*c6b0*/  SHFL.IDX P6, R14, R13, R12, R11 ;  /* 0x0000000c0d0e7389 */ /* 0x00006400000c000b */
[----:B01----:R-:W-:Y:S01]  /*c6c0*/  ENDCOLLECTIVE ;  /* 0x000000000000791b */ /* 0x003fe20003800000 */
.L_x_112:
[----:B------:R-:W-:Y:S02]  /*c6d0*/  IMAD.MOV.U32 R5, RZ, RZ, R7 ;  /* 0x000000ffff057224 */ /* 0x000fe400078e0007 */
[----:B------:R-:W-:Y:S02]  /*c6e0*/  VIADD R7, R35, 0x30 ;  /* 0x0000003023077836 */ /* 0x000fe40000000000 */
[----:B------:R-:W-:Y:S01]  /*c6f0*/  IMAD.MOV.U32 R13, RZ, RZ, R3 ;  /* 0x000000ffff0d7224 */ /* 0x000fe200078e0003 */
[----:B------:R-:W-:Y:S02]  /*c700*/  MOV R12, 0x3 ;  /* 0x00000003000c7802 */ /* 0x000fe40000000f00 */
[----:B------:R-:W-:-:S07]  /*c710*/  MOV R4, R14 ;  /* 0x0000000e00047202 */ /* 0x000fce0000000f00 */
[----:B------:R-:W-:Y:S05]  /*c720*/  WARPSYNC.COLLECTIVE R15, `(.L_x_113) ;  /* 0x000000000f087348 */ /* 0x000fea0003c00000 */
[----:B------:R0:W1:Y:S02]  /*c730*/  SHFL.IDX P6, R14, R13, R12, R11 ;  /* 0x0000000c0d0e7389 */ /* 0x00006400000c000b */
[----:B01----:R-:W-:Y:S01]  /*c740*/  ENDCOLLECTIVE ;  /* 0x000000000000791b */ /* 0x003fe20003800000 */
.L_x_113:
[----:B------:R-:W-:-:S05]  /*c750*/  @!P2 IMAD.WIDE.U32 R4, R26, 0x2, R4 ;  /* 0x000000021a04a825 */ /* 0x000fca00078e0004 */
        /* <DEDUP_REMOVED lines=8> */
[----:B0-----:R-:W-:Y:S05]  /*c7e0*/  WARPSYNC.COLLECTIVE R15, `(.L_x_114) ;  /* 0x000000000f087348 */ /* 0x001fea0003c00000 */
[----:B------:R1:W2:Y:S02]  /*c7f0*/  SHFL.IDX P6, R14, R13, R12, R11 ;  /* 0x0000000c0d0e7389 */ /* 0x0002a400000c000b */
[----:B012---:R-:W-:Y:S01]  /*c800*/  ENDCOLLECTIVE ;  /* 0x000000000000791b */ /* 0x007fe20003800000 */
.L_x_114:
[----:B------:R-:W-:Y:S02]  /*c810*/  @!P2 LEA R37, R19, UR45, 0x1 ;  /* 0x0000002d1325ac11 */ /* 0x000fe4000f8e08ff */
[----:B------:R-:W-:Y:S01]  /*c820*/  MOV R5, R7 ;  /* 0x0000000700057202 */ /* 0x000fe20000000f00 */
[----:B------:R-:W-:Y:S02]  /*c830*/  IMAD.MOV.U32 R13, RZ, RZ, R3 ;  /* 0x000000ffff0d7224 */ /* 0x000fe400078e0003 */
[----:B------:R-:W-:Y:S02]  /*c840*/  IMAD.MOV.U32 R12, RZ, RZ, 0x4 ;  /* 0x00000004ff0c7424 */ /* 0x000fe400078e00ff */
[----:B------:R-:W-:-:S07]  /*c850*/  IMAD.MOV.U32 R4, RZ, RZ, R14 ;  /* 0x000000ffff047224 */ /* 0x000fce00078e000e */
[----:B------:R-:W-:Y:S05]  /*c860*/  WARPSYNC.COLLECTIVE R15, `(.L_x_115) ;  /* 0x000000000f087348 */ /* 0x000fea0003c00000 */
[----:B------:R0:W1:Y:S02]  /*c870*/  SHFL.IDX P6, R14, R13, R12, R11 ;  /* 0x0000000c0d0e7389 */ /* 0x00006400000c000b */
[----:B01----:R-:W-:Y:S01]  /*c880*/  ENDCOLLECTIVE ;  /* 0x000000000000791b */ /* 0x003fe20003800000 */
.L_x_115:
        /* <DEDUP_REMOVED lines=8> */
[----:B------:R-:W-:Y:S01]  /*c910*/  IMAD.MOV.U32 R13, RZ, RZ, R6 ;  /* 0x000000ffff0d7224 */ /* 0x000fe200078e0006 */
[----:B------:R-:W-:-:S11]  /*c920*/  MOV R7, R14 ;  /* 0x0000000e00077202 */ /* 0x000fd60000000f00 */
[----:B0-----:R-:W-:Y:S05]  /*c930*/  WARPSYNC.COLLECTIVE R15, `(.L_x_116) ;  /* 0x000000000f087348 */ /* 0x001fea0003c00000 */
[----:B------:R1:W2:Y:S02]  /*c940*/  SHFL.IDX P6, R14, R13, R12, R11 ;  /* 0x0000000c0d0e7389 */ /* 0x0002a400000c000b */
[----:B012---:R-:W-:Y:S01]  /*c950*/  ENDCOLLECTIVE ;  /* 0x000000000000791b */ /* 0x007fe20003800000 */
.L_x_116:
[----:B------:R-:W-:Y:S01]  /*c960*/  @!P2 LEA R21, R19, UR45, 0x1 ;  /* 0x0000002d1315ac11 */ /* 0x000fe2000f8e08ff */
[----:B------:R-:W-:Y:S01]  /*c970*/  IMAD.MOV.U32 R5, RZ, RZ, R7 ;  /* 0x000000ffff057224 */ /* 0x000fe200078e0007 */
[----:B------:R-:W-:Y:S01]  /*c980*/  IADD3 R7, R35, 0x50, RZ ;  /* 0x0000005023077810 */ /* 0x000fe20007ffe0ff */
[----:B------:R-:W-:Y:S02]  /*c990*/  IMAD.MOV.U32 R13, RZ, RZ, R3 ;  /* 0x000000ffff0d7224 */ /* 0x000fe400078e0003 */
[----:B------:R-:W-:Y:S02]  /*c9a0*/  IMAD.MOV.U32 R12, RZ, RZ, 0x5 ;  /* 0x00000005ff0c7424 */ /* 0x000fe400078e00ff */
[----:B------:R-:W-:-:S07]  /*c9b0*/  IMAD.MOV.U32 R4, RZ, RZ, R14 ;  /* 0x000000ffff047224 */ /* 0x000fce00078e000e */
[----:B------:R-:W-:Y:S05]  /*c9c0*/  WARPSYNC.COLLECTIVE R15, `(.L_x_117) ;  /* 0x000000000f087348 */ /* 0x000fea0003c00000 */
[----:B------:R0:W1:Y:S02]  /*c9d0*/  SHFL.IDX P6, R14, R13, R12, R11 ;  /* 0x0000000c0d0e7389 */ /* 0x00006400000c000b */
[----:B01----:R-:W-:Y:S01]  /*c9e0*/  ENDCOLLECTIVE ;  /* 0x000000000000791b */ /* 0x003fe20003800000 */
.L_x_117:
        /* <DEDUP_REMOVED lines=13> */
.L_x_118:
[----:B------:R-:W-:Y:S01]  /*cac0*/  IMAD.MOV.U32 R5, RZ, RZ, R7 ;  /* 0x000000ffff057224 */ /* 0x000fe200078e0007 */
[----:B------:R-:W-:Y:S01]  /*cad0*/  MOV R13, R3 ;  /* 0x00000003000d7202 */ /* 0x000fe20000000f00 */
[----:B------:R-:W-:Y:S02]  /*cae0*/  IMAD.MOV.U32 R12, RZ, RZ, 0x6 ;  /* 0x00000006ff0c7424 */ /* 0x000fe400078e00ff */
[----:B------:R-:W-:-:S07]  /*caf0*/  IMAD.MOV.U32 R4, RZ, RZ, R14 ;  /* 0x000000ffff047224 */ /* 0x000fce00078e000e */
[----:B------:R-:W-:Y:S05]  /*cb00*/  WARPSYNC.COLLECTIVE R15, `(.L_x_119) ;  /* 0x000000000f087348 */ /* 0x000fea0003c00000 */
[----:B------:R0:W1:Y:S02]  /*cb10*/  SHFL.IDX P6, R14, R13, R12, R11 ;  /* 0x0000000c0d0e7389 */ /* 0x00006400000c000b */
[----:B01----:R-:W-:Y:S01]  /*cb20*/  ENDCOLLECTIVE ;  /* 0x000000000000791b */ /* 0x003fe20003800000 */
.L_x_119:
        /* <DEDUP_REMOVED lines=13> */
.L_x_120:
[----:B------:R-:W-:Y:S01]  /*cc00*/  IMAD.MOV.U32 R5, RZ, RZ, R7 ;  /* 0x000000ffff057224 */ /* 0x000fe200078e0007 */
[----:B------:R-:W-:Y:S01]  /*cc10*/  @!P2 LEA R7, R19, UR45, 0x1 ;  /* 0x0000002d1307ac11 */ /* 0x000fe2000f8e08ff */
[----:B------:R-:W-:Y:S02]  /*cc20*/  IMAD.MOV.U32 R13, RZ, RZ, R3 ;  /* 0x000000ffff0d7224 */ /* 0x000fe400078e0003 */
[----:B------:R-:W-:Y:S01]  /*cc30*/  IMAD.MOV.U32 R12, RZ, RZ, 0x7 ;  /* 0x00000007ff0c7424 */ /* 0x000fe200078e00ff */
[----:B------:R-:W-:-:S07]  /*cc40*/  MOV R4, R14 ;  /* 0x0000000e00047202 */ /* 0x000fce0000000f00 */
[----:B------:R-:W-:Y:S05]  /*cc50*/  WARPSYNC.COLLECTIVE R15, `(.L_x_121) ;  /* 0x000000000f087348 */ /* 0x000fea0003c00000 */
[----:B------:R0:W1:Y:S02]  /*cc60*/  SHFL.IDX P6, R14, R13, R12, R11 ;  /* 0x0000000c0d0e7389 */ /* 0x00006400000c000b */
[----:B01----:R-:W-:Y:S01]  /*cc70*/  ENDCOLLECTIVE ;  /* 0x000000000000791b */ /* 0x003fe20003800000 */
.L_x_121:
[----:B------:R-:W-:-:S05]  /*cc80*/  @!P2 IMAD.WIDE.U32 R4, R26, 0x2, R4 ;  /* 0x000000021a04a825 */ /* 0x000fca00078e0004 */
[----:B------:R-:W-:Y:S01]  /*cc90*/  @!PT LDS RZ, [RZ] ;  /* 0x00000000fffff984 */ /* 0x000fe20000000800 */
[----:B------:R-:W-:Y:S01]  /*cca0*/  @!PT LDS RZ, [RZ] ;  /* 0x00000000fffff984 */ /* 0x000fe20000000800 */
[----:B------:R-:W-:Y:S01]  /*ccb0*/  @!PT LDS RZ, [RZ] ;  /* 0x00000000fffff984 */ /* 0x000fe20000000800 */
[----:B------:R0:W-:Y:S04]  /*ccc0*/  @!P2 LDGSTS.E.BYPASS.LTC128B.128 [R7+0x13400], desc[UR38][R4.64], !P0 ;  /* 0x134000000407afae */ /* 0x0001e8000c101d66 */
[----:B------:R0:W-:Y:S01]  /*ccd0*/  @!P2 LDGSTS.E.BYPASS.LTC128B.128 [R7+0x17400], desc[UR38][R4.64+0x80], !P1 ;  /* 0x174000800407afae */ /* 0x0001e2000c901d66 */
[----:B------:R-:W-:Y:S01]  /*cce0*/  IMAD.MOV.U32 R13, RZ, RZ, R6 ;  /* 0x000000ffff0d7224 */ /* 0x000fe200078e0006 */
[----:B------:R-:W-:-:S07]  /*ccf0*/  MOV R3, R14 ;  /* 0x0000000e00037202 */ /* 0x000fce0000000f00 */
[----:B0-----:R-:W-:Y:S05]  /*cd00*/  WARPSYNC.COLLECTIVE R15, `(.L_x_122) ;  /* 0x000000000f087348 */ /* 0x001fea0003c00000 */
[----:B------:R1:W2:Y:S02]  /*cd10*/  SHFL.IDX P6, R14, R13, R12, R11 ;  /* 0x0000000c0d0e7389 */ /* 0x0002a400000c000b */
[----:B012---:R-:W-:Y:S01]  /*cd20*/  ENDCOLLECTIVE ;  /* 0x000000000000791b */ /* 0x007fe20003800000 */
.L_x_122:
[----:B------:R-:W-:Y:S05]  /*cd30*/  BRA `(.L_x_123) ;  /* 0xffffffcc00407947 */ /* 0x000fea000383ffff */
.L_x_54:
[----:B0-----:R-:W-:-:S04]  /*cd40*/  IMAD.U32 R3, RZ, RZ, UR45 ;  /* 0x0000002dff037e24 */ /* 0x001fc8000f8e00ff */
[----:B------:R0:W1:Y:S03]  /*cd50*/  SYNCS.PHASECHK.TRANS64.TRYWAIT P0, [R3+URZ+0x28820], R0 ;  /* 0x02882000030075a7 */ /* 0x000066000800017f */
[----:B-1----:R-:W-:Y:S05]  /*cd60*/  @!P0 NANOSLEEP.SYNCS 0x989680 ;  /* 0x009896800000895d */ /* 0x002fea0003900000 */
[----:B------:R-:W1:Y:S02]  /*cd70*/  @!P0 SYNCS.PHASECHK.TRANS64 P0, [R3+URZ+0x28820], R0 ;  /* 0x02882000030085a7 */ /* 0x000e64000800007f */
[----:B-1----:R-:W-:Y:S05]  /*cd80*/  @!P0 BRA `(.L_x_54) ;  /* 0xfffffffc00ec8947 */ /* 0x002fea000383ffff */
[----:B------:R-:W-:Y:S05]  /*cd90*/  BRA `(.L_x_124) ;  /* 0xffffffcc00847947 */ /* 0x000fea000383ffff */
.L_x_58:
[----:B0-----:R0:W1:Y:S02]  /*cda0*/  SYNCS.PHASECHK.TRANS64.TRYWAIT P0, [R34+URZ+0x28840], R3 ;  /* 0x02884003220075a7 */ /* 0x001064000800017f */
[----:B-1----:R-:W-:Y:S05]  /*cdb0*/  @!P0 NANOSLEEP.SYNCS 0x989680 ;  /* 0x009896800000895d */ /* 0x002fea0003900000 */
[----:B------:R-:W1:Y:S02]  /*cdc0*/  @!P0 SYNCS.PHASECHK.TRANS64 P0, [R34+URZ+0x28840], R3 ;  /* 0x02884003220085a7 */ /* 0x000e64000800007f */
[----:B-1----:R-:W-:Y:S05]  /*cdd0*/  @!P0 BRA `(.L_x_58) ;  /* 0xfffffffc00f08947 */ /* 0x002fea000383ffff */
[----:B------:R-:W-:Y:S05]  /*cde0*/  BRA `(.L_x_125) ;  /* 0xffffffd0004c7947 */ /* 0x000fea000383ffff */
.L_x_59:
[----:B------:R-:W-:Y:S01]  /*cdf0*/  BSSY B1, `(.L_x_126) ;  /* 0x0000008000017945 */ /* 0x000fe20003800000 */
[----:B------:R-:W-:Y:S01]  /*ce00*/  IMAD.MOV.U32 R13, RZ, RZ, R5 ;  /* 0x000000ffff0d7224 */ /* 0x000fe200078e0005 */
[----:B------:R-:W-:Y:S01]  /*ce10*/  MOV R12, RZ ;  /* 0x000000ff000c7202 */ /* 0x000fe20000000f00 */
[----:B------:R-:W-:Y:S02]  /*ce20*/  IMAD.MOV.U32 R11, RZ, RZ, 0x181f ;  /* 0x0000181fff0b7424 */ /* 0x000fe400078e00ff */
[----:B------:R-:W-:-:S07]  /*ce30*/  IMAD.MOV.U32 R15, RZ, RZ, -0x1 ;  /* 0xffffffffff0f7424 */ /* 0x000fce00078e00ff */
[----:B------:R-:W-:Y:S05]  /*ce40*/  WARPSYNC.COLLECTIVE R15, `(.L_x_127) ;  /* 0x000000000f087348 */ /* 0x000fea0003c00000 */
[----:B------:R0:W1:Y:S02]  /*ce50*/  SHFL.IDX P6, R14, R13, R12, R11 ;  /* 0x0000000c0d0e7389 */ /* 0x00006400000c000b */
[----:B01----:R-:W-:Y:S01]  /*ce60*/  ENDCOLLECTIVE ;  /* 0x000000000000791b */ /* 0x003fe20003800000 */
.L_x_127:
[----:B------:R-:W-:Y:S05]  /*ce70*/  BSYNC B1 ;  /* 0x0000000000017941 */ /* 0x000fea0003800000 */
.L_x_126:
[----:B------:R-:W-:Y:S01]  /*ce80*/  MOV R13, R6 ;  /* 0x00000006000d7202 */ /* 0x000fe20000000f00 */
[----:B------:R-:W-:Y:S01]  /*ce90*/  IMAD.MOV.U32 R12, RZ, RZ, RZ ;  /* 0x000000ffff0c7224 */ /* 0x000fe200078e00ff */
[----:B------:R-:W-:Y:S01]  /*cea0*/  SHF.L.U32 R3, R26, 0x1, RZ ;  /* 0x000000011a037819 */ /* 0x000fe200000006ff */
[----:B------:R-:W-:Y:S01]  /*ceb0*/  IMAD.MOV.U32 R11, RZ, RZ, 0x181f ;  /* 0x0000181fff0b7424 */ /* 0x000fe200078e00ff */
[----:B------:R-:W-:Y:S01]  /*cec0*/  LEA R4, R4, UR45, 0x1 ;  /* 0x0000002d04047c11 */ /* 0x000fe2000f8e08ff */
[----:B------:R-:W-:Y:S02]  /*ced0*/  IMAD.MOV.U32 R15, RZ, RZ, -0x1 ;  /* 0xffffffffff0f7424 */ /* 0x000fe400078e00ff */
[----:B------:R-:W-:-:S07]  /*cee0*/  IMAD.MOV.U32 R0, RZ, RZ, R14 ;  /* 0x000000ffff007224 */ /* 0x000fce00078e000e */
[----:B------:R-:W-:Y:S05]  /*cef0*/  WARPSYNC.COLLECTIVE R15, `(.L_x_128) ;  /* 0x000000000f087348 */ /* 0x000fea0003c00000 */
[----:B------:R0:W1:Y:S02]  /*cf00*/  SHFL.IDX P6, R14, R13, R12, R11 ;  /* 0x0000000c0d0e7389 */ /* 0x00006400000c000b */
[----:B01----:R-:W-:Y:S01]  /*cf10*/  ENDCOLLECTIVE ;  /* 0x000000000000791b */ /* 0x003fe20003800000 */
.L_x_128:
[----:B------:R-:W-:Y:S02]  /*cf20*/  IMAD.MOV.U32 R13, RZ, RZ, R5 ;  /* 0x000000ffff0d7224 */ /* 0x000fe400078e0005 */
[----:B------:R-:W-:Y:S01]  /*cf30*/  IMAD.MOV.U32 R12, RZ, RZ, 0x1 ;  /* 0x00000001ff0c7424 */ /* 0x000fe200078e00ff */
[----:B------:R-:W-:-:S05]  /*cf40*/  IADD3 R14, P0, R14, R3, RZ ;  /* 0x000000030e0e7210 */ /* 0x000fca0007f1e0ff */
[----:B------:R-:W-:-:S05]  /*cf50*/  IMAD.X R15, RZ, RZ, R0, P0 ;  /* 0x000000ffff0f7224 */ /* 0x000fca00000e0600 */
[----:B------:R-:W-:Y:S01]  /*cf60*/  @!PT LDS RZ, [RZ] ;  /* 0x00000000fffff984 */ /* 0x000fe20000000800 */
[----:B------:R-:W-:Y:S01]  /*cf70*/  @!PT LDS RZ, [RZ] ;  /* 0x00000000fffff984 */ /* 0x000fe20000000800 */
[----:B------:R-:W-:Y:S01]  /*cf80*/  @!PT LDS RZ, [RZ] ;  /* 0x00000000fffff984 */ /* 0x000fe20000000800 */
[----:B------:R-:W-:Y:S04]  /*cf90*/  LDGSTS.E.BYPASS.LTC128B.128 [R4+0x18400], desc[UR38][R14.64], !P4 ;  /* 0x184000000e047fae */ /* 0x000fe8000e101d66 */
[----:B------:R0:W-:Y:S02]  /*cfa0*/  LDGSTS.E.BYPASS.LTC128B.128 [R4+0x1c400], desc[UR38][R14.64+0x80], !P3 ;  /* 0x1c4000800e047fae */ /* 0x0001e4000d901d66 */
[----:B0-----:R-:W-:-:S07]  /*cfb0*/  MOV R15, 0xffffffff ;  /* 0xffffffff000f7802 */ /* 0x001fce0000000f00 */
[----:B------:R-:W-:Y:S05]  /*cfc0*/  WARPSYNC.COLLECTIVE R15, `(.L_x_129) ;  /* 0x000000000f087348 */ /* 0x000fea0003c00000 */
[----:B------:R0:W1:Y:S02]  /*cfd0*/  SHFL.IDX P6, R14, R13, R12, R11 ;  /* 0x0000000c0d0e7389 */ /* 0x00006400000c000b */
[----:B01----:R-:W-:Y:S01]  /*cfe0*/  ENDCOLLECTIVE ;  /* 0x000000000000791b */ /* 0x003fe20003800000 */
.L_x_129:
[----:B------:R-:W-:Y:S02]  /*cff0*/  IMAD.MOV.U32 R13, RZ, RZ, R6 ;  /* 0x000000ffff0d7224 */ /* 0x000fe400078e0006 */
[----:B------:R-:W-:-:S07]  /*d000*/  IMAD.MOV.U32 R0, RZ, RZ, R14 ;  /* 0x000000ffff007224 */ /* 0x000fce00078e000e */
[----:B------:R-:W-:Y:S05]  /*d010*/  WARPSYNC.COLLECTIVE R15, `(.L_x_130) ;  /* 0x000000000f087348 */ /* 0x000fea0003c00000 */
[----:B------:R0:W1:Y:S02]  /*d020*/  SHFL.IDX P6, R14, R13, R12, R11 ;  /* 0x0000000c0d0e7389 */ /* 0x00006400000c000b */
[----:B01----:R-:W-:Y:S01]  /*d030*/  ENDCOLLECTIVE ;  /* 0x000000000000791b */ /* 0x003fe20003800000 */
.L_x_130:
[----:B------:R-:W-:Y:S02]  /*d040*/  IMAD.MOV.U32 R13, RZ, RZ, R5 ;  /* 0x000000ffff0d7224 */ /* 0x000fe400078e0005 */
[----:B------:R-:W-:Y:S02]  /*d050*/  IMAD.MOV.U32 R12, RZ, RZ, 0x2 ;  /* 0x00000002ff0c7424 */ /* 0x000fe400078e00ff */
[----:B------:R-:W-:-:S05]  /*d060*/  IMAD.MOV.U32 R37, RZ, RZ, R14 ;  /* 0x000000ffff257224 */ /* 0x000fca00078e000e */
[----:B------:R-:W-:-:S04]  /*d070*/  IADD3 R14, P0, R37, R3, RZ ;  /* 0x00000003250e7210 */ /* 0x000fc80007f1e0ff */
[----:B------:R-:W-:-:S05]  /*d080*/  IADD3.X R15, RZ, R0, RZ, P0, !PT ;  /* 0x00000000ff0f7210 */ /* 0x000fca00007fe4ff */
[----:B------:R-:W-:Y:S01]  /*d090*/  @!PT LDS RZ, [RZ] ;  /* 0x00000000fffff984 */ /* 0x000fe20000000800 */
[----:B------:R-:W-:Y:S01]  /*d0a0*/  @!PT LDS RZ, [RZ] ;  /* 0x00000000fffff984 */ /* 0x000fe20000000800 */
[----:B------:R-:W-:Y:S01]  /*d0b0*/  @!PT LDS RZ, [RZ] ;  /* 0x00000000fffff984 */ /* 0x000fe20000000800 */
[----:B------:R-:W-:Y:S04]  /*d0c0*/  LDGSTS.E.BYPASS.LTC128B.128 [R4+0x18c00], desc[UR38][R14.64], !P4 ;  /* 0x18c000000e047fae */ /* 0x000fe8000e101d66 */
[----:B------:R0:W-:Y:S02]  /*d0d0*/  LDGSTS.E.BYPASS.LTC128B.128 [R4+0x1cc00], desc[UR38][R14.64+0x80], !P3 ;  /* 0x1cc000800e047fae */ /* 0x0001e4000d901d66 */
[----:B0-----:R-:W-:-:S07]  /*d0e0*/  IMAD.MOV.U32 R15, RZ, RZ, -0x1 ;  /* 0xffffffffff0f7424 */ /* 0x001fce00078e00ff */
[----:B------:R-:W-:Y:S05]  /*d0f0*/  WARPSYNC.COLLECTIVE R15, `(.L_x_131) ;  /* 0x000000000f087348 */ /* 0x000fea0003c00000 */
[----:B------:R0:W1:Y:S02]  /*d100*/  SHFL.IDX P6, R14, R13, R12, R11 ;  /* 0x0000000c0d0e7389 */ /* 0x00006400000c000b */
[----:B01----:R-:W-:Y:S01]  /*d110*/  ENDCOLLECTIVE ;  /* 0x000000000000791b */ /* 0x003fe20003800000 */
.L_x_131:
[----:B------:R-:W-:Y:S01]  /*d120*/  IMAD.MOV.U32 R13, RZ, RZ, R6 ;  /* 0x000000ffff0d7224 */ /* 0x000fe200078e0006 */
[----:B------:R-:W-:-:S07]  /*d130*/  MOV R7, R14 ;  /* 0x0000000e00077202 */ /* 0x000fce0000000f00 */
[----:B------:R-:W-:Y:S05]  /*d140*/  WARPSYNC.COLLECTIVE R15, `(.L_x_132) ;  /* 0x000000000f087348 */ /* 0x000fea0003c00000 */
[----:B------:R0:W1:Y:S02]  /*d150*/  SHFL.IDX P6, R14, R13, R12, R11 ;  /* 0x0000000c0d0e7389 */ /* 0x00006400000c000b */
[----:B01----:R-:W-:Y:S01]  /*d160*/  ENDCOLLECTIVE ;  /* 0x000000000000791b */ /* 0x003fe20003800000 */
.L_x_132:
[----:B------:R-:W-:Y:S01]  /*d170*/  IMAD.MOV.U32 R13, RZ, RZ, R5 ;  /* 0x000000ffff0d7224 */ /* 0x000fe200078e0005 */
[----:B------:R-:W-:Y:S02]  /*d180*/  MOV R12, 0x3 ;  /* 0x00000003000c7802 */ /* 0x000fe40000000f00 */
[----:B------:R-:W-:-:S05]  /*d190*/  IADD3 R14, P0, R14, R3, RZ ;  /* 0x000000030e0e7210 */ /* 0x000fca0007f1e0ff */
[----:B------:R-:W-:-:S05]  /*d1a0*/  IMAD.X R15, RZ, RZ, R7, P0 ;  /* 0x000000ffff0f7224 */ /* 0x000fca00000e0607 */
        /* <DEDUP_REMOVED lines=9> */
.L_x_133:
[----:B------:R-:W-:Y:S02]  /*d240*/  IMAD.MOV.U32 R13, RZ, RZ, R6 ;  /* 0x000000ffff0d7224 */ /* 0x000fe400078e0006 */
[----:B------:R-:W-:-:S07]  /*d250*/  IMAD.MOV.U32 R0, RZ, RZ, R14 ;  /* 0x000000ffff007224 */ /* 0x000fce00078e000e */
[----:B------:R-:W-:Y:S05]  /*d260*/  WARPSYNC.COLLECTIVE R15, `(.L_x_134) ;  /* 0x000000000f087348 */ /* 0x000fea0003c00000 */
[----:B------:R0:W1:Y:S02]  /*d270*/  SHFL.IDX P6, R14, R13, R12, R11 ;  /* 0x0000000c0d0e7389 */ /* 0x00006400000c000b */
[----:B01----:R-:W-:Y:S01]  /*d280*/  ENDCOLLECTIVE ;  /* 0x000000000000791b */ /* 0x003fe20003800000 */
.L_x_134:
[----:B------:R-:W-:Y:S02]  /*d290*/  IMAD.MOV.U32 R13, RZ, RZ, R5 ;  /* 0x000000ffff0d7224 */ /* 0x000fe400078e0005 */
[----:B------:R-:W-:Y:S01]  /*d2a0*/  IMAD.MOV.U32 R12, RZ, RZ, 0x4 ;  /* 0x00000004ff0c7424 */ /* 0x000fe200078e00ff */
[----:B------:R-:W-:-:S04]  /*d2b0*/  MOV R37, R14 ;  /* 0x0000000e00257202 */ /* 0x000fc80000000f00 */
        /* <DEDUP_REMOVED lines=11> */
.L_x_135:
[----:B------:R-:W-:Y:S02]  /*d370*/  IMAD.MOV.U32 R13, RZ, RZ, R6 ;  /* 0x000000ffff0d7224 */ /* 0x000fe400078e0006 */
[----:B------:R-:W-:-:S07]  /*d380*/  IMAD.MOV.U32 R0, RZ, RZ, R14 ;  /* 0x000000ffff007224 */ /* 0x000fce00078e000e */
[----:B------:R-:W-:Y:S05]  /*d390*/  WARPSYNC.COLLECTIVE R15, `(.L_x_136) ;  /* 0x000000000f087348 */ /* 0x000fea0003c00000 */
[----:B------:R0:W1:Y:S02]  /*d3a0*/  SHFL.IDX P6, R14, R13, R12, R11 ;  /* 0x0000000c0d0e7389 */ /* 0x00006400000c000b */
[----:B01----:R-:W-:Y:S01]  /*d3b0*/  ENDCOLLECTIVE ;  /* 0x000000000000791b */ /* 0x003fe20003800000 */
.L_x_136:
[----:B------:R-:W-:Y:S01]  /*d3c0*/  IMAD.MOV.U32 R13, RZ, RZ, R5 ;  /* 0x000000ffff0d7224 */ /* 0x000fe200078e0005 */
[----:B------:R-:W-:Y:S02]  /*d3d0*/  MOV R12, 0x5 ;  /* 0x00000005000c7802 */ /* 0x000fe40000000f00 */
        /* <DEDUP_REMOVED lines=12> */
.L_x_137:
[----:B------:R-:W-:Y:S01]  /*d4a0*/  MOV R13, R6 ;  /* 0x00000006000d7202 */ /* 0x000fe20000000f00 */
[----:B------:R-:W-:-:S07]  /*d4b0*/  IMAD.MOV.U32 R7, RZ, RZ, R14 ;  /* 0x000000ffff077224 */ /* 0x000fce00078e000e */
[----:B------:R-:W-:Y:S05]  /*d4c0*/  WARPSYNC.COLLECTIVE R15, `(.L_x_138) ;  /* 0x000000000f087348 */ /* 0x000fea0003c00000 */
[----:B------:R0:W1:Y:S02]  /*d4d0*/  SHFL.IDX P6, R14, R13, R12, R11 ;  /* 0x0000000c0d0e7389 */ /* 0x00006400000c000b */
[----:B01----:R-:W-:Y:S01]  /*d4e0*/  ENDCOLLECTIVE ;  /* 0x000000000000791b */ /* 0x003fe20003800000 */
.L_x_138:
        /* <DEDUP_REMOVED lines=13> */
.L_x_139:
[----:B------:R-:W-:Y:S01]  /*d5c0*/  MOV R13, R6 ;  /* 0x00000006000d7202 */ /* 0x000fe20000000f00 */
[----:B------:R-:W-:-:S07]  /*d5d0*/  IMAD.MOV.U32 R0, RZ, RZ, R14 ;  /* 0x000000ffff007224 */ /* 0x000fce00078e000e */
[----:B------:R-:W-:Y:S05]  /*d5e0*/  WARPSYNC.COLLECTIVE R15, `(.L_x_140) ;  /* 0x000000000f087348 */ /* 0x000fea0003c00000 */
[----:B------:R0:W1:Y:S02]  /*d5f0*/  SHFL.IDX P6, R14, R13, R12, R11 ;  /* 0x0000000c0d0e7389 */ /* 0x00006400000c000b */
[----:B01----:R-:W-:Y:S01]  /*d600*/  ENDCOLLECTIVE ;  /* 0x000000000000791b */ /* 0x003fe20003800000 */
.L_x_140:
[----:B------:R-:W-:Y:S01]  /*d610*/  MOV R13, R5 ;  /* 0x00000005000d7202 */ /* 0x000fe20000000f00 */
[----:B------:R-:W-:Y:S02]  /*d620*/  IMAD.MOV.U32 R12, RZ, RZ, 0x7 ;  /* 0x00000007ff0c7424 */ /* 0x000fe400078e00ff */
[----:B------:R-:W-:-:S05]  /*d630*/  IMAD.MOV.U32 R37, RZ, RZ, R14 ;  /* 0x000000ffff257224 */ /* 0x000fca00078e000e */
        /* <DEDUP_REMOVED lines=11> */
.L_x_141:
[----:B------:R-:W-:Y:S01]  /*d6f0*/  IMAD.MOV.U32 R13, RZ, RZ, R6 ;  /* 0x000000ffff0d7224 */ /* 0x000fe200078e0006 */
[----:B------:R-:W-:-:S07]  /*d700*/  MOV R5, R14 ;  /* 0x0000000e00057202 */ /* 0x000fce0000000f00 */
[----:B------:R-:W-:Y:S05]  /*d710*/  WARPSYNC.COLLECTIVE R15, `(.L_x_142) ;  /* 0x000000000f087348 */ /* 0x000fea0003c00000 */
[----:B------:R0:W1:Y:S02]  /*d720*/  SHFL.IDX P6, R14, R13, R12, R11 ;  /* 0x0000000c0d0e7389 */ /* 0x00006400000c000b */
[----:B01----:R-:W-:Y:S01]  /*d730*/  ENDCOLLECTIVE ;  /* 0x000000000000791b */ /* 0x003fe20003800000 */
.L_x_142:
[----:B------:R-:W-:Y:S01]  /*d740*/  IMAD.MOV.U32 R6, RZ, RZ, R14 ;  /* 0x000000ffff067224 */ /* 0x000fe200078e000e */
[----:B------:R-:W-:Y:S06]  /*d750*/  BRA `(.L_x_143) ;  /* 0xffffffcc00207947 */ /* 0x000fec000383ffff */
.L_x_64:
[----:B---3--:R3:W4:Y:S02]  /*d760*/  SYNCS.PHASECHK.TRANS64.TRYWAIT P0, [R0+URZ+0x28860], R5 ;  /* 0x02886005000075a7 */ /* 0x008724000800017f */
[----:B----4-:R-:W-:Y:S05]  /*d770*/  @!P0 NANOSLEEP.SYNCS 0x989680 ;  /* 0x009896800000895d */ /* 0x010fea0003900000 */
[----:B------:R-:W4:Y:S02]  /*d780*/  @!P0 SYNCS.PHASECHK.TRANS64 P0, [R0+URZ+0x28860], R5 ;  /* 0x02886005000085a7 */ /* 0x000f24000800007f */
[----:B----4-:R-:W-:Y:S05]  /*d790*/  @!P0 BRA `(.L_x_64) ;  /* 0xfffffffc00f08947 */ /* 0x010fea000383ffff */
[----:B------:R-:W-:Y:S05]  /*d7a0*/  BRA `(.L_x_144) ;  /* 0xffffffcc00787947 */ /* 0x000fea000383ffff */
.L_x_65:
[----:B------:R-:W-:Y:S01]  /*d7b0*/  BSSY B1, `(.L_x_145) ;  /* 0x0000008000017945 */ /* 0x000fe20003800000 */
[----:B0-----:R-:W-:Y:S01]  /*d7c0*/  MOV R13, R2 ;  /* 0x00000002000d7202 */ /* 0x001fe20000000f00 */
[----:B------:R-:W-:Y:S01]  /*d7d0*/  IMAD.MOV.U32 R12, RZ, RZ, RZ ;  /* 0x000000ffff0c7224 */ /* 0x000fe200078e00ff */
[----:B------:R-:W-:Y:S01]  /*d7e0*/  MOV R15, 0xffffffff ;  /* 0xffffffff000f7802 */ /* 0x000fe20000000f00 */
[----:B------:R-:W-:-:S07]  /*d7f0*/  IMAD.MOV.U32 R11, RZ, RZ, 0x181f ;  /* 0x0000181fff0b7424 */ /* 0x000fce00078e00ff */
[----:B--23--:R-:W-:Y:S05]  /*d800*/  WARPSYNC.COLLECTIVE R15, `(.L_x_146) ;  /* 0x000000000f087348 */ /* 0x00cfea0003c00000 */
[----:B------:R0:W1:Y:S02]  /*d810*/  SHFL.IDX P6, R14, R13, R12, R11 ;  /* 0x0000000c0d0e7389 */ /* 0x00006400000c000b */
[----:B0123--:R-:W-:Y:S01]  /*d820*/  ENDCOLLECTIVE ;  /* 0x000000000000791b */ /* 0x00ffe20003800000 */
.L_x_146:
[----:B------:R-:W-:Y:S05]  /*d830*/  BSYNC B1 ;  /* 0x0000000000017941 */ /* 0x000fea0003800000 */
.L_x_145:
[----:B------:R-:W-:Y:S01]  /*d840*/  IMAD.MOV.U32 R13, RZ, RZ, R16 ;  /* 0x000000ffff0d7224 */ /* 0x000fe200078e0010 */
[----:B------:R-:W-:Y:S01]  /*d850*/  MOV R12, RZ ;  /* 0x000000ff000c7202 */ /* 0x000fe20000000f00 */
[----:B------:R-:W-:Y:S01]  /*d860*/  IMAD.MOV.U32 R11, RZ, RZ, 0x181f ;  /* 0x0000181fff0b7424 */ /* 0x000fe200078e00ff */
[----:B------:R-:W-:Y:S01]  /*d870*/  LEA R7, R7, UR45, 0x1 ;  /* 0x0000002d07077c11 */ /* 0x000fe2000f8e08ff */
[----:B------:R-:W-:Y:S02]  /*d880*/  IMAD.MOV.U32 R15, RZ, RZ, -0x1 ;  /* 0xffffffffff0f7424 */ /* 0x000fe400078e00ff */
[----:B------:R-:W-:-:S07]  /*d890*/  IMAD.MOV.U32 R5, RZ, RZ, R14 ;  /* 0x000000ffff057224 */ /* 0x000fce00078e000e */
[----:B------:R-:W-:Y:S05]  /*d8a0*/  WARPSYNC.COLLECTIVE R15, `(.L_x_147) ;  /* 0x000000000f087348 */ /* 0x000fea0003c00000 */
[----:B------:R0:W1:Y:S02]  /*d8b0*/  SHFL.IDX P6, R14, R13, R12, R11 ;  /* 0x0000000c0d0e7389 */ /* 0x00006400000c000b */
[----:B01----:R-:W-:Y:S01]  /*d8c0*/  ENDCOLLECTIVE ;  /* 0x000000000000791b */ /* 0x003fe20003800000 */
.L_x_147:
[----:B------:R-:W-:Y:S02]  /*d8d0*/  IMAD.MOV.U32 R13, RZ, RZ, R2 ;  /* 0x000000ffff0d7224 */ /* 0x000fe400078e0002 */
[----:B------:R-:W-:Y:S01]  /*d8e0*/  IMAD.MOV.U32 R12, RZ, RZ, 0x1 ;  /* 0x00000001ff0c7424 */ /* 0x000fe200078e00ff */
[----:B------:R-:W-:-:S13]  /*d8f0*/  IADD3 R4, P0, R14, R3, RZ ;  /* 0x000000030e047210 */ /* 0x000fda0007f1e0ff */
[----:B------:R-:W-:Y:S05]  /*d900*/  WARPSYNC.COLLECTIVE R15, `(.L_x_148) ;  /* 0x000000000f087348 */ /* 0x000fea0003c00000 */
[----:B------:R0:W1:Y:S02]  /*d910*/  SHFL.IDX P6, R14, R13, R12, R11 ;  /* 0x0000000c0d0e7389 */ /* 0x00006400000c000b */
[----:B01----:R-:W-:Y:S01]  /*d920*/  ENDCOLLECTIVE ;  /* 0x000000000000791b */ /* 0x003fe20003800000 */
.L_x_148:
[----:B------:R-:W-:Y:S02]  /*d930*/  IADD3.X R5, RZ, R5, RZ, P0, !PT ;  /* 0x00000005ff057210 */ /* 0x000fe400007fe4ff */
[----:B------:R-:W-:Y:S01]  /*d940*/  ISETP.LT.OR P0, PT, R31, 0x1, P2 ;  /* 0x000000011f00780c */ /* 0x000fe20001701670 */
[----:B------:R-:W-:-:S12]  /*d950*/  IMAD.MOV.U32 R13, RZ, RZ, R16 ;  /* 0x000000ffff0d7224 */ /* 0x000fd800078e0010 */
[----:B------:R-:W-:Y:S01]  /*d960*/  @!PT LDS RZ, [RZ] ;  /* 0x00000000fffff984 */ /* 0x000fe20000000800 */
[----:B------:R-:W-:Y:S01]  /*d970*/  @!PT LDS RZ, [RZ] ;  /* 0x00000000fffff984 */ /* 0x000fe20000000800 */
[----:B------:R-:W-:Y:S01]  /*d980*/  @!PT LDS RZ, [RZ] ;  /* 0x00000000fffff984 */ /* 0x000fe20000000800 */
[----:B------:R0:W-:Y:S01]  /*d990*/  LDGSTS.E.BYPASS.LTC128B.128 [R7+0x400], desc[UR38][R4.64], !P0 ;  /* 0x0040000004077fae */ /* 0x0001e2000c101d66 */
[----:B------:R-:W-:Y:S02]  /*d9a0*/  ISETP.LT.OR P0, PT, R31, 0x1, P1 ;  /* 0x000000011f00780c */ /* 0x000fe40000f01670 */
[----:B------:R-:W-:-:S11]  /*d9b0*/  MOV R6, R14 ;  /* 0x0000000e00067202 */ /* 0x000fd60000000f00 */
[----:B0-----:R-:W-:Y:S05]  /*d9c0*/  WARPSYNC.COLLECTIVE R15, `(.L_x_149) ;  /* 0x000000000f087348 */ /* 0x001fea0003c00000 */
[----:B------:R1:W2:Y:S02]  /*d9d0*/  SHFL.IDX P6, R14, R13, R12, R11 ;  /* 0x0000000c0d0e7389 */ /* 0x0002a400000c000b */
[----:B012---:R-:W-:Y:S01]  /*d9e0*/  ENDCOLLECTIVE ;  /* 0x000000000000791b */ /* 0x007fe20003800000 */
.L_x_149:
[----:B------:R-:W-:Y:S01]  /*d9f0*/  @!PT LDS RZ, [RZ] ;  /* 0x00000000fffff984 */ /* 0x000fe20000000800 */
[----:B------:R-:W-:Y:S01]  /*da00*/  @!PT LDS RZ, [RZ] ;  /* 0x00000000fffff984 */ /* 0x000fe20000000800 */
[----:B------:R-:W-:Y:S01]  /*da10*/  @!PT LDS RZ, [RZ] ;  /* 0x00000000fffff984 */ /* 0x000fe20000000800 */
[----:B------:R0:W-:Y:S01]  /*da20*/  LDGSTS.E.BYPASS.LTC128B.128 [R7+0x4400], desc[UR38][R4.64+0x80], !P0 ;  /* 0x0440008004077fae */ /* 0x0001e2000c101d66 */
[----:B------:R-:W-:Y:S01]  /*da30*/  MOV R13, R2 ;  /* 0x00000002000d7202 */ /* 0x000fe20000000f00 */
[----:B------:R-:W-:Y:S01]  /*da40*/  IMAD.MOV.U32 R12, RZ, RZ, 0x2 ;  /* 0x00000002ff0c7424 */ /* 0x000fe200078e00ff */
[----:B0-----:R-:W-:-:S13]  /*da50*/  IADD3 R4, P0, R14, R3, RZ ;  /* 0x000000030e047210 */ /* 0x001fda0007f1e0ff */
[----:B------:R-:W-:Y:S05]  /*da60*/  WARPSYNC.COLLECTIVE R15, `(.L_x_150) ;  /* 0x000000000f087348 */ /* 0x000fea0003c00000 */
[----:B------:R0:W1:Y:S02]  /*da70*/  SHFL.IDX P6, R14, R13, R12, R11 ;  /* 0x0000000c0d0e7389 */ /* 0x00006400000c000b */
[----:B01----:R-:W-:Y:S01]  /*da80*/  ENDCOLLECTIVE ;  /* 0x000000000000791b */ /* 0x003fe20003800000 */
.L_x_150:
[----:B------:R-:W-:Y:S01]  /*da90*/  IMAD.X R5, RZ, RZ, R6, P0 ;  /* 0x000000ffff057224 */ /* 0x000fe200000e0606 */
[----:B------:R-:W-:Y:S02]  /*daa0*/  ISETP.LT.OR P0, PT, R31, 0x11, P2 ;  /* 0x000000111f00780c */ /* 0x000fe40001701670 */
[----:B------:R-:W-:-:S11]  /*dab0*/  MOV R13, R16 ;  /* 0x00000010000d7202 */ /* 0x000fd60000000f00 */
[----:B------:R-:W-:Y:S01]  /*dac0*/  @!PT LDS RZ, [RZ] ;  /* 0x00000000fffff984 */ /* 0x000fe20000000800 */
[----:B------:R-:W-:Y:S01]  /*dad0*/  @!PT LDS RZ, [RZ] ;  /* 0x00000000fffff984 */ /* 0x000fe20000000800 */
[----:B------:R-:W-:Y:S01]  /*dae0*/  @!PT LDS RZ, [RZ] ;  /* 0x00000000fffff984 */ /* 0x000fe20000000800 */
[----:B------:R0:W-:Y:S01]  /*daf0*/  LDGSTS.E.BYPASS.LTC128B.128 [R7+0xc00], desc[UR38][R4.64], !P0 ;  /* 0x00c0000004077fae */ /* 0x0001e2000c101d66 */
[----:B------:R-:W-:Y:S01]  /*db00*/  ISETP.LT.OR P0, PT, R31, 0x11, P1 ;  /* 0x000000111f00780c */ /* 0x000fe20000f01670 */
[----:B------:R-:W-:-:S12]  /*db10*/  IMAD.MOV.U32 R6, RZ, RZ, R14 ;  /* 0x000000ffff067224 */ /* 0x000fd800078e000e */
[----:B0-----:R-:W-:Y:S05]  /*db20*/  WARPSYNC.COLLECTIVE R15, `(.L_x_151) ;  /* 0x000000000f087348 */ /* 0x001fea0003c00000 */
[----:B------:R1:W2:Y:S02]  /*db30*/  SHFL.IDX P6, R14, R13, R12, R11 ;  /* 0x0000000c0d0e7389 */ /* 0x0002a400000c000b */
[----:B012---:R-:W-:Y:S01]  /*db40*/  ENDCOLLECTIVE ;  /* 0x000000000000791b */ /* 0x007fe20003800000 */
.L_x_151:
[----:B------:R-:W-:Y:S01]  /*db50*/  @!PT LDS RZ, [RZ] ;  /* 0x00000000fffff984 */ /* 0x000fe20000000800 */
[----:B------:R-:W-:Y:S01]  /*db60*/  @!PT LDS RZ, [RZ] ;  /* 0x00000000fffff984 */ /* 0x000fe20000000800 */
[----:B------:R-:W-:Y:S01]  /*db70*/  @!PT LDS RZ, [RZ] ;  /* 0x00000000fffff984 */ /* 0x000fe20000000800 */
[----:B------:R0:W-:Y:S01]  /*db80*/  LDGSTS.E.BYPASS.LTC128B.128 [R7+0x4c00], desc[UR38][R4.64+0x80], !P0 ;  /* 0x04c0008004077fae */ /* 0x0001e2000c101d66 */
[----:B------:R-:W-:Y:S01]  /*db90*/  IMAD.MOV.U32 R13, RZ, RZ, R2 ;  /* 0x000000ffff0d7224 */ /* 0x000fe200078e0002 */
[----:B------:R-:W-:Y:S02]  /*dba0*/  MOV R12, 0x3 ;  /* 0x00000003000c7802 */ /* 0x000fe40000000f00 */
[----:B0-----:R-:W-:-:S13]  /*dbb0*/  IADD3 R4, P0, R14, R3, RZ ;  /* 0x000000030e047210 */ /* 0x001fda0007f1e0ff */
[----:B------:R-:W-:Y:S05]  /*dbc0*/  WARPSYNC.COLLECTIVE R15, `(.L_x_152) ;  /* 0x000000000f087348 */ /* 0x000fea0003c00000 */
[----:B------:R0:W1:Y:S02]  /*dbd0*/  SHFL.IDX P6, R14, R13, R12, R11 ;  /* 0x0000000c0d0e7389 */ /* 0x00006400000c000b */
[----:B01----:R-:W-:Y:S01]  /*dbe0*/  ENDCOLLECTIVE ;  /* 0x000000000000791b */ /* 0x003fe20003800000 */
.L_x_152:
[----:B------:R-:W-:Y:S01]  /*dbf0*/  IMAD.X R5, RZ, RZ, R6, P0 ;  /* 0x000000ffff057224 */ /* 0x000fe200000e0606 */
[----:B------:R-:W-:Y:S01]  /*dc00*/  ISETP.LT.OR P0, PT, R31, 0x21, P2 ;  /* 0x000000211f00780c */ /* 0x000fe20001701670 */
[----:B------:R-:W-:-:S12]  /*dc10*/  IMAD.MOV.U32 R13, RZ, RZ, R16 ;  /* 0x000000ffff0d7224 */ /* 0x000fd800078e0010 */
        /* <DEDUP_REMOVED lines=9> */
.L_x_153:
[----:B------:R-:W-:Y:S01]  /*dcb0*/  @!PT LDS RZ, [RZ] ;  /* 0x00000000fffff984 */ /* 0x000fe20000000800 */
[----:B------:R-:W-:Y:S01]  /*dcc0*/  @!PT LDS RZ, [RZ] ;  /* 0x00000000fffff984 */ /* 0x000fe20000000800 */
[----:B------:R-:W-:Y:S01]  /*dcd0*/  @!PT LDS RZ, [RZ] ;  /* 0x00000000fffff984 */ /* 0x000fe20000000800 */
[----:B------:R0:W-:Y:S01]  /*dce0*/  LDGSTS.E.BYPASS.LTC128B.128 [R7+0x5400], desc[UR38][R4.64+0x80], !P0 ;  /* 0x0540008004077fae */ /* 0x0001e2000c101d66 */
[----:B------:R-:W-:Y:S02]  /*dcf0*/  IMAD.MOV.U32 R13, RZ, RZ, R2 ;  /* 0x000000ffff0d7224 */ /* 0x000fe400078e0002 */
[----:B------:R-:W-:Y:S01]  /*dd00*/  IMAD.MOV.U32 R12, RZ, RZ, 0x4 ;  /* 0x00000004ff0c7424 */ /* 0x000fe200078e00ff */
[----:B0-----:R-:W-:-:S13]  /*dd10*/  IADD3 R4, P0, R14, R3, RZ ;  /* 0x000000030e047210 */ /* 0x001fda0007f1e0ff */
[----:B------:R-:W-:Y:S05]  /*dd20*/  WARPSYNC.COLLECTIVE R15, `(.L_x_154) ;  /* 0x000000000f087348 */ /* 0x000fea0003c00000 */
[----:B------:R0:W1:Y:S02]  /*dd30*/  SHFL.IDX P6, R14, R13, R12, R11 ;  /* 0x0000000c0d0e7389 */ /* 0x00006400000c000b */
[----:B01----:R-:W-:Y:S01]  /*dd40*/  ENDCOLLECTIVE ;  /* 0x000000000000791b */ /* 0x003fe20003800000 */
.L_x_154:
        /* <DEDUP_REMOVED lines=12> */
.L_x_155:
        /* <DEDUP_REMOVED lines=10> */
.L_x_156:
        /* <DEDUP_REMOVED lines=12> */
.L_x_157:
        /* <DEDUP_REMOVED lines=10> */
.L_x_158:
        /* <DEDUP_REMOVED lines=12> */
.L_x_159:
        /* <DEDUP_REMOVED lines=10> */
.L_x_160:
        /* <DEDUP_REMOVED lines=12> */
.L_x_161:
[----:B------:R-:W-:Y:S01]  /*e230*/  @!PT LDS RZ, [RZ] ;  /* 0x00000000fffff984 */ /* 0x000fe20000000800 */
[----:B------:R-:W-:Y:S01]  /*e240*/  @!PT LDS RZ, [RZ] ;  /* 0x00000000fffff984 */ /* 0x000fe20000000800 */
[----:B------:R-:W-:Y:S01]  /*e250*/  @!PT LDS RZ, [RZ] ;  /* 0x00000000fffff984 */ /* 0x000fe20000000800 */
[----:B------:R0:W-:Y:S01]  /*e260*/  LDGSTS.E.BYPASS.LTC128B.128 [R7+0x7400], desc[UR38][R4.64+0x80], !P0 ;  /* 0x0740008004077fae */ /* 0x0001e2000c101d66 */
[----:B------:R-:W-:Y:S05]  /*e270*/  BRA `(.L_x_162) ;  /* 0xffffffc400c07947 */ /* 0x000fea000383ffff */
.L_x_71:
[----:B0-----:R0:W1:Y:S02]  /*e280*/  SYNCS.PHASECHK.TRANS64.TRYWAIT P0, [R0+URZ+0x28860], R5 ;  /* 0x02886005000075a7 */ /* 0x001064000800017f */
[----:B-1----:R-:W-:Y:S05]  /*e290*/  @!P0 NANOSLEEP.SYNCS 0x989680 ;  /* 0x009896800000895d */ /* 0x002fea0003900000 */
[----:B------:R-:W1:Y:S02]  /*e2a0*/  @!P0 SYNCS.PHASECHK.TRANS64 P0, [R0+URZ+0x28860], R5 ;  /* 0x02886005000085a7 */ /* 0x000e64000800007f */
[----:B-1----:R-:W-:Y:S05]  /*e2b0*/  @!P0 BRA `(.L_x_71) ;  /* 0xfffffffc00f08947 */ /* 0x002fea000383ffff */
[----:B------:R-:W-:Y:S05]  /*e2c0*/  BRA `(.L_x_163) ;  /* 0xffffffc800a87947 */ /* 0x000fea000383ffff */
.L_x_72:
[----:B------:R-:W-:Y:S01]  /*e2d0*/  BSSY B0, `(.L_x_164) ;  /* 0x0000008000007945 */ /* 0x000fe20003800000 */
[----:B------:R-:W-:Y:S01]  /*e2e0*/  IMAD.MOV.U32 R13, RZ, RZ, R2 ;  /* 0x000000ffff0d7224 */ /* 0x000fe200078e0002 */
[----:B------:R-:W-:Y:S01]  /*e2f0*/  MOV R12, RZ ;  /* 0x000000ff000c7202 */ /* 0x000fe20000000f00 */
[----:B------:R-:W-:Y:S02]  /*e300*/  IMAD.MOV.U32 R11, RZ, RZ, 0x181f ;  /* 0x0000181fff0b7424 */ /* 0x000fe400078e00ff */
[----:B------:R-:W-:-:S07]  /*e310*/  IMAD.MOV.U32 R15, RZ, RZ, -0x1 ;  /* 0xffffffffff0f7424 */ /* 0x000fce00078e00ff */
[----:B0-2---:R-:W-:Y:S05]  /*e320*/  WARPSYNC.COLLECTIVE R15, `(.L_x_165) ;  /* 0x000000000f087348 */ /* 0x005fea0003c00000 */
[----:B------:R1:W3:Y:S02]  /*e330*/  SHFL.IDX P6, R14, R13, R12, R11 ;  /* 0x0000000c0d0e7389 */ /* 0x0002e400000c000b */
[----:B0123--:R-:W-:Y:S01]  /*e340*/  ENDCOLLECTIVE ;  /* 0x000000000000791b */ /* 0x00ffe20003800000 */
.L_x_165:
[----:B------:R-:W-:Y:S05]  /*e350*/  BSYNC B0 ;  /* 0x0000000000007941 */ /* 0x000fea0003800000 */
.L_x_164:
[----:B------:R-:W-:Y:S01]  /*e360*/  IMAD.MOV.U32 R13, RZ, RZ, R16 ;  /* 0x000000ffff0d7224 */ /* 0x000fe200078e0010 */
[----:B------:R-:W-:Y:S01]  /*e370*/  MOV R11, 0x181f ;  /* 0x0000181f000b7802 */ /* 0x000fe20000000f00 */
[----:B------:R-:W-:Y:S01]  /*e380*/  IMAD.MOV.U32 R12, RZ, RZ, RZ ;  /* 0x000000ffff0c7224 */ /* 0x000fe200078e00ff */
[----:B------:R-:W-:Y:S01]  /*e390*/  MOV R5, R14 ;  /* 0x0000000e00057202 */ /* 0x000fe20000000f00 */
[----:B------:R-:W-:Y:S01]  /*e3a0*/  IMAD.MOV.U32 R15, RZ, RZ, -0x1 ;  /* 0xffffffffff0f7424 */ /* 0x000fe200078e00ff */
[----:B------:R-:W-:-:S07]  /*e3b0*/  LEA R3, R6, UR45, 0x1 ;  /* 0x0000002d06037c11 */ /* 0x000fce000f8e08ff */
[----:B------:R-:W-:Y:S05]  /*e3c0*/  WARPSYNC.COLLECTIVE R15, `(.L_x_166) ;  /* 0x000000000f087348 */ /* 0x000fea0003c00000 */
[----:B------:R0:W1:Y:S02]  /*e3d0*/  SHFL.IDX P6, R14, R13, R12, R11 ;  /* 0x0000000c0d0e7389 */ /* 0x00006400000c000b */
[----:B01----:R-:W-:Y:S01]  /*e3e0*/  ENDCOLLECTIVE ;  /* 0x000000000000791b */ /* 0x003fe20003800000 */
.L_x_166:
[----:B------:R-:W-:Y:S02]  /*e3f0*/  ULDC UR4, c[0x0][0x2f4] ;  /* 0x0000bd0000047ab9 */ /* 0x000fe40000000800 */
[----:B------:R-:W-:Y:S02]  /*e400*/  ISETP.GE.AND P0, PT, R25, UR4, PT ;  /* 0x0000000419007c0c */ /* 0x000fe4000bf06270 */
[----:B------:R-:W-:Y:S02]  /*e410*/  ISETP.GE.AND P1, PT, R26, UR4, PT ;  /* 0x000000041a007c0c */ /* 0x000fe4000bf26270 */
[C---:B------:R-:W-:Y:S02]  /*e420*/  ISETP.LT.OR P3, PT, R28.reuse, 0x1, P0 ;  /* 0x000000011c00780c */ /* 0x040fe40000761670 */
[----:B------:R-:W-:Y:S02]  /*e430*/  ISETP.LT.OR P2, PT, R28, 0x1, P1 ;  /* 0x000000011c00780c */ /* 0x000fe40000f41670 */
[----:B------:R-:W-:Y:S01]  /*e440*/  MOV R13, R2 ;  /* 0x00000002000d7202 */ /* 0x000fe20000000f00 */
[----:B------:R-:W-:-:S02]  /*e450*/  IMAD.MOV.U32 R12, RZ, RZ, 0x1 ;  /* 0x00000001ff0c7424 */ /* 0x000fc400078e00ff */
[----:B------:R-:W-:-:S08]  /*e460*/  IMAD.MOV.U32 R4, RZ, RZ, R14 ;  /* 0x000000ffff047224 */ /* 0x000fd000078e000e */
[----:B------:R-:W-:Y:S05]  /*e470*/  WARPSYNC.COLLECTIVE R15, `(.L_x_167) ;  /* 0x000000000f087348 */ /* 0x000fea0003c00000 */
[----:B------:R0:W1:Y:S02]  /*e480*/  SHFL.IDX P6, R14, R13, R12, R11 ;  /* 0x0000000c0d0e7389 */ /* 0x00006400000c000b */
[----:B01----:R-:W-:Y:S01]  /*e490*/  ENDCOLLECTIVE ;  /* 0x000000000000791b */ /* 0x003fe20003800000 */
.L_x_167:
[----:B------:R-:W-:-:S05]  /*e4a0*/  IMAD.WIDE.U32 R4, R26, 0x2, R4 ;  /* 0x000000021a047825 */ /* 0x000fca00078e0004 */
[----:B------:R-:W-:Y:S01]  /*e4b0*/  @!PT LDS RZ, [RZ] ;  /* 0x00000000fffff984 */ /* 0x000fe20000000800 */
[----:B------:R-:W-:Y:S01]  /*e4c0*/  @!PT LDS RZ, [RZ] ;  /* 0x00000000fffff984 */ /* 0x000fe20000000800 */
[----:B------:R-:W-:Y:S01]  /*e4d0*/  @!PT LDS RZ, [RZ] ;  /* 0x00000000fffff984 */ /* 0x000fe20000000800 */
[----:B------:R0:W-:Y:S01]  /*e4e0*/  LDGSTS.E.BYPASS.LTC128B.128 [R3+0x400], desc[UR38][R4.64], !P2 ;  /* 0x0040000004037fae */ /* 0x0001e2000d101d66 */
[----:B------:R-:W-:-:S03]  /*e4f0*/  ISETP.LT.OR P2, PT, R28, 0x11, P1 ;  /* 0x000000111c00780c */ /* 0x000fc60000f41670 */
[----:B------:R0:W-:Y:S01]  /*e500*/  LDGSTS.E.BYPASS.LTC128B.128 [R3+0x4400], desc[UR38][R4.64+0x80], !P3 ;  /* 0x0440008004037fae */ /* 0x0001e2000d901d66 */
[----:B------:R-:W-:Y:S02]  /*e510*/  ISETP.LT.OR P3, PT, R28, 0x11, P0 ;  /* 0x000000111c00780c */ /* 0x000fe40000761670 */
[----:B------:R-:W-:Y:S01]  /*e520*/  MOV R13, R16 ;  /* 0x00000010000d7202 */ /* 0x000fe20000000f00 */
[----:B------:R-:W-:-:S10]  /*e530*/  IMAD.MOV.U32 R19, RZ, RZ, R14 ;  /* 0x000000ffff137224 */ /* 0x000fd400078e000e */
[----:B0-----:R-:W-:Y:S05]  /*e540*/  WARPSYNC.COLLECTIVE R15, `(.L_x_168) ;  /* 0x000000000f087348 */ /* 0x001fea0003c00000 */
[----:B------:R1:W2:Y:S02]  /*e550*/  SHFL.IDX P6, R14, R13, R12, R11 ;  /* 0x0000000c0d0e7389 */ /* 0x0002a400000c000b */
[----:B012---:R-:W-:Y:S01]  /*e560*/  ENDCOLLECTIVE ;  /* 0x000000000000791b */ /* 0x007fe20003800000 */
.L_x_168:
[----:B------:R-:W-:Y:S01]  /*e570*/  IMAD.MOV.U32 R5, RZ, RZ, R19 ;  /* 0x000000ffff057224 */ /* 0x000fe200078e0013 */
[----:B------:R-:W-:Y:S01]  /*e580*/  MOV R13, R2 ;  /* 0x00000002000d7202 */ /* 0x000fe20000000f00 */
[----:B------:R-:W-:Y:S02]  /*e590*/  IMAD.MOV.U32 R12, RZ, RZ, 0x2 ;  /* 0x00000002ff0c7424 */ /* 0x000fe400078e00ff */
[----:B------:R-:W-:-:S07]  /*e5a0*/  IMAD.MOV.U32 R4, RZ, RZ, R14 ;  /* 0x000000ffff047224 */ /* 0x000fce00078e000e */
[----:B------:R-:W-:Y:S05]  /*e5b0*/  WARPSYNC.COLLECTIVE R15, `(.L_x_169) ;  /* 0x000000000f087348 */ /* 0x000fea0003c00000 */
[----:B------:R0:W1:Y:S02]  /*e5c0*/  SHFL.IDX P6, R14, R13, R12, R11 ;  /* 0x0000000c0d0e7389 */ /* 0x00006400000c000b */
[----:B01----:R-:W-:Y:S01]  /*e5d0*/  ENDCOLLECTIVE ;  /* 0x000000000000791b */ /* 0x003fe20003800000 */
.L_x_169:
        /* <DEDUP_REMOVED lines=13> */
.L_x_170:
[----:B------:R-:W-:Y:S01]  /*e6b0*/  MOV R5, R23 ;  /* 0x0000001700057202 */ /* 0x000fe20000000f00 */
[----:B------:R-:W-:Y:S02]  /*e6c0*/  IMAD.MOV.U32 R13, RZ, RZ, R2 ;  /* 0x000000ffff0d7224 */ /* 0x000fe400078e0002 */
[----:B------:R-:W-:Y:S02]  /*e6d0*/  IMAD.MOV.U32 R12, RZ, RZ, 0x3 ;  /* 0x00000003ff0c7424 */ /* 0x000fe400078e00ff */
[----:B------:R-:W-:-:S07]  /*e6e0*/  IMAD.MOV.U32 R22, RZ, RZ, R14 ;  /* 0x000000ffff167224 */ /* 0x000fce00078e000e */
[----:B------:R-:W-:Y:S05]  /*e6f0*/  WARPSYNC.COLLECTIVE R15, `(.L_x_171) ;  /* 0x000000000f087348 */ /* 0x000fea0003c00000 */
[----:B------:R0:W1:Y:S02]  /*e700*/  SHFL.IDX P6, R14, R13, R12, R11 ;  /* 0x0000000c0d0e7389 */ /* 0x00006400000c000b */
[----:B01----:R-:W-:Y:S01]  /*e710*/  ENDCOLLECTIVE ;  /* 0x000000000000791b */ /* 0x003fe20003800000 */
.L_x_171:
[----:B------:R-:W-:-:S04]  /*e720*/  IMAD.MOV.U32 R4, RZ, RZ, R22 ;  /* 0x000000ffff047224 */ /* 0x000fc800078e0016 */
[----:B------:R-:W-:-:S05]  /*e730*/  IMAD.WIDE.U32 R4, R26, 0x2, R4 ;  /* 0x000000021a047825 */ /* 0x000fca00078e0004 */
[----:B------:R-:W-:Y:S01]  /*e740*/  @!PT LDS RZ, [RZ] ;  /* 0x00000000fffff984 */ /* 0x000fe20000000800 */
[----:B------:R-:W-:Y:S01]  /*e750*/  @!PT LDS RZ, [RZ] ;  /* 0x00000000fffff984 */ /* 0x000fe20000000800 */
[----:B------:R-:W-:Y:S01]  /*e760*/  @!PT LDS RZ, [RZ] ;  /* 0x00000000fffff984 */ /* 0x000fe20000000800 */
[----:B------:R0:W-:Y:S01]  /*e770*/  LDGSTS.E.BYPASS.LTC128B.128 [R3+0x1400], desc[UR38][R4.64], !P2 ;  /* 0x0140000004037fae */ /* 0x0001e2000d101d66 */
[C---:B------:R-:W-:Y:S01]  /*e780*/  ISETP.LT.OR P2, PT, R28.reuse, 0x31, P1 ;  /* 0x000000311c00780c */ /* 0x040fe20000f41670 */
[----:B------:R-:W-:Y:S02]  /*e790*/  IMAD.MOV.U32 R13, RZ, RZ, R16 ;  /* 0x000000ffff0d7224 */ /* 0x000fe400078e0010 */
[----:B------:R0:W-:Y:S01]  /*e7a0*/  LDGSTS.E.BYPASS.LTC128B.128 [R3+0x5400], desc[UR38][R4.64+0x80], !P3 ;  /* 0x0540008004037fae */ /* 0x0001e2000d901d66 */
[----:B------:R-:W-:Y:S02]  /*e7b0*/  ISETP.LT.OR P3, PT, R28, 0x31, P0 ;  /* 0x000000311c00780c */ /* 0x000fe40000761670 */
[----:B------:R-:W-:-:S11]  /*e7c0*/  MOV R21, R14 ;  /* 0x0000000e00157202 */ /* 0x000fd60000000f00 */
[----:B0-----:R-:W-:Y:S05]  /*e7d0*/  WARPSYNC.COLLECTIVE R15, `(.L_x_172) ;  /* 0x000000000f087348 */ /* 0x001fea0003c00000 */
[----:B------:R1:W2:Y:S02]  /*e7e0*/  SHFL.IDX P6, R14, R13, R12, R11 ;  /* 0x0000000c0d0e7389 */ /* 0x0002a400000c000b */
[----:B012---:R-:W-:Y:S01]  /*e7f0*/  ENDCOLLECTIVE ;  /* 0x000000000000791b */ /* 0x007fe20003800000 */
.L_x_172:
[----:B------:R-:W-:Y:S02]  /*e800*/  IMAD.MOV.U32 R5, RZ, RZ, R21 ;  /* 0x000000ffff057224 */ /* 0x000fe400078e0015 */
[----:B------:R-:W-:Y:S01]  /*e810*/  IMAD.MOV.U32 R13, RZ, RZ, R2 ;  /* 0x000000ffff0d7224 */ /* 0x000fe200078e0002 */
[----:B------:R-:W-:Y:S01]  /*e820*/  MOV R12, 0x4 ;  /* 0x00000004000c7802 */ /* 0x000fe20000000f00 */
[----:B------:R-:W-:-:S07]  /*e830*/  IMAD.MOV.U32 R20, RZ, RZ, R14 ;  /* 0x000000ffff147224 */ /* 0x000fce00078e000e */
[----:B------:R-:W-:Y:S05]  /*e840*/  WARPSYNC.COLLECTIVE R15, `(.L_x_173) ;  /* 0x000000000f087348 */ /* 0x000fea0003c00000 */
[----:B------:R0:W1:Y:S02]  /*e850*/  SHFL.IDX P6, R14, R13, R12, R11 ;  /* 0x0000000c0d0e7389 */ /* 0x00006400000c000b */
[----:B01----:R-:W-:Y:S01]  /*e860*/  ENDCOLLECTIVE ;  /* 0x000000000000791b */ /* 0x003fe20003800000 */
.L_x_173:
[----:B------:R-:W-:-:S05]  /*e870*/  MOV R4, R20 ;  /* 0x0000001400047202 */ /* 0x000fca0000000f00 */
[----:B------:R-:W-:-:S05]  /*e880*/  IMAD.WIDE.U32 R4, R26, 0x2, R4 ;  /* 0x000000021a047825 */ /* 0x000fca00078e0004 */
[----:B------:R-:W-:Y:S01]  /*e890*/  @!PT LDS RZ, [RZ] ;  /* 0x00000000fffff984 */ /* 0x000fe20000000800 */
[----:B------:R-:W-:Y:S01]  /*e8a0*/  @!PT LDS RZ, [RZ] ;  /* 0x00000000fffff984 */ /* 0x000fe20000000800 */
[----:B------:R-:W-:Y:S01]  /*e8b0*/  @!PT LDS RZ, [RZ] ;  /* 0x00000000fffff984 */ /* 0x000fe20000000800 */
[----:B------:R0:W-:Y:S01]  /*e8c0*/  LDGSTS.E.BYPASS.LTC128B.128 [R3+0x1c00], desc[UR38][R4.64], !P2 ;  /* 0x01c0000004037fae */ /* 0x0001e2000d101d66 */
[----:B------:R-:W-:Y:S01]  /*e8d0*/  IMAD.MOV.U32 R13, RZ, RZ, R16 ;  /* 0x000000ffff0d7224 */ /* 0x000fe200078e0010 */
[C---:B------:R-:W-:Y:S02]  /*e8e0*/  ISETP.LT.OR P2, PT, R28.reuse, 0x41, P1 ;  /* 0x000000411c00780c */ /* 0x040fe40000f41670 */
[----:B------:R0:W-:Y:S01]  /*e8f0*/  LDGSTS.E.BYPASS.LTC128B.128 [R3+0x5c00], desc[UR38][R4.64+0x80], !P3 ;  /* 0x05c0008004037fae */ /* 0x0001e2000d901d66 */
[----:B------:R-:W-:Y:S01]  /*e900*/  ISETP.LT.OR P3, PT, R28, 0x41, P0 ;  /* 0x000000411c00780c */ /* 0x000fe20000761670 */
[----:B------:R-:W-:-:S12]  /*e910*/  IMAD.MOV.U32 R9, RZ, RZ, R14 ;  /* 0x000000ffff097224 */ /* 0x000fd800078e000e */
[----:B0-----:R-:W-:Y:S05]  /*e920*/  WARPSYNC.COLLECTIVE R15, `(.L_x_174) ;  /* 0x000000000f087348 */ /* 0x001fea0003c00000 */
[----:B------:R1:W2:Y:S02]  /*e930*/  SHFL.IDX P6, R14, R13, R12, R11 ;  /* 0x0000000c0d0e7389 */ /* 0x0002a400000c000b */
[----:B012---:R-:W-:Y:S01]  /*e940*/  ENDCOLLECTIVE ;  /* 0x000000000000791b */ /* 0x007fe20003800000 */
.L_x_174:
[----:B------:R-:W-:Y:S02]  /*e950*/  IMAD.MOV.U32 R5, RZ, RZ, R9 ;  /* 0x000000ffff057224 */ /* 0x000fe400078e0009 */
[----:B------:R-:W-:Y:S01]  /*e960*/  IMAD.MOV.U32 R9, RZ, RZ, RZ ;  /* 0x000000ffff097224 */ /* 0x000fe200078e00ff */
[----:B------:R-:W-:Y:S01]  /*e970*/  MOV R13, R2 ;  /* 0x00000002000d7202 */ /* 0x000fe20000000f00 */
[----:B------:R-:W-:Y:S01]  /*e980*/  IMAD.MOV.U32 R12, RZ, RZ, 0x5 ;  /* 0x00000005ff0c7424 */ /* 0x000fe200078e00ff */
[----:B------:R-:W-:-:S07]  /*e990*/  MOV R24, R14 ;  /* 0x0000000e00187202 */ /* 0x000fce0000000f00 */
[----:B------:R-:W-:Y:S05]  /*e9a0*/  WARPSYNC.COLLECTIVE R15, `(.L_x_175) ;  /* 0x000000000f087348 */ /* 0x000fea0003c00000 */
[----:B------:R0:W1:Y:S02]  /*e9b0*/  SHFL.IDX P6, R14, R13, R12, R11 ;  /* 0x0000000c0d0e7389 */ /* 0x00006400000c000b */
[----:B01----:R-:W-:Y:S01]  /*e9c0*/  ENDCOLLECTIVE ;  /* 0x000000000000791b */ /* 0x003fe20003800000 */
.L_x_175:
[----:B------:R-:W-:-:S04]  /*e9d0*/  IMAD.MOV.U32 R4, RZ, RZ, R24 ;  /* 0x000000ffff047224 */ /* 0x000fc800078e0018 */
[----:B------:R-:W-:-:S05]  /*e9e0*/  IMAD.WIDE.U32 R4, R26, 0x2, R4 ;  /* 0x000000021a047825 */ /* 0x000fca00078e0004 */
[----:B------:R-:W-:Y:S01]  /*e9f0*/  @!PT LDS RZ, [RZ] ;  /* 0x00000000fffff984 */ /* 0x000fe20000000800 */
[----:B------:R-:W-:Y:S01]  /*ea00*/  @!PT LDS RZ, [RZ] ;  /* 0x00000000fffff984 */ /* 0x000fe20000000800 */
[----:B------:R-:W-:Y:S01]  /*ea10*/  @!PT LDS RZ, [RZ] ;  /* 0x00000000fffff984 */ /* 0x000fe20000000800 */
[----:B------:R0:W-:Y:S01]  /*ea20*/  LDGSTS.E.BYPASS.LTC128B.128 [R3+0x2400], desc[UR38][R4.64], !P2 ;  /* 0x0240000004037fae */ /* 0x0001e2000d101d66 */
[C---:B------:R-:W-:Y:S02]  /*ea30*/  ISETP.LT.OR P2, PT, R28.reuse, 0x51, P1 ;  /* 0x000000511c00780c */ /* 0x040fe40000f41670 */
[----:B------:R-:W-:Y:S01]  /*ea40*/  MOV R13, R16 ;  /* 0x00000010000d7202 */ /* 0x000fe20000000f00 */
[----:B------:R0:W-:Y:S01]  /*ea50*/  LDGSTS.E.BYPASS.LTC128B.128 [R3+0x6400], desc[UR38][R4.64+0x80], !P3 ;  /* 0x0640008004037fae */ /* 0x0001e2000d901d66 */
[----:B------:R-:W-:Y:S01]  /*ea60*/  ISETP.LT.OR P3, PT, R28, 0x51, P0 ;  /* 0x000000511c00780c */ /* 0x000fe20000761670 */
[----:B------:R-:W-:-:S12]  /*ea70*/  IMAD.MOV.U32 R19, RZ, RZ, R14 ;  /* 0x000000ffff137224 */ /* 0x000fd800078e000e */
[----:B0-----:R-:W-:Y:S05]  /*ea80*/  WARPSYNC.COLLECTIVE R15, `(.L_x_176) ;  /* 0x000000000f087348 */ /* 0x001fea0003c00000 */
[----:B------:R1:W2:Y:S02]  /*ea90*/  SHFL.IDX P6, R14, R13, R12, R11 ;  /* 0x0000000c0d0e7389 */ /* 0x0002a400000c000b */
[----:B012---:R-:W-:Y:S01]  /*eaa0*/  ENDCOLLECTIVE ;  /* 0x000000000000791b */ /* 0x007fe20003800000 */
.L_x_176:
[----:B------:R-:W-:Y:S01]  /*eab0*/  IMAD.MOV.U32 R5, RZ, RZ, R19 ;  /* 0x000000ffff057224 */ /* 0x000fe200078e0013 */
[----:B------:R-:W-:Y:S01]  /*eac0*/  MOV R13, R2 ;  /* 0x00000002000d7202 */ /* 0x000fe20000000f00 */
[----:B------:R-:W-:Y:S02]  /*ead0*/  IMAD.MOV.U32 R12, RZ, RZ, 0x6 ;  /* 0x00000006ff0c7424 */ /* 0x000fe400078e00ff */
[----:B------:R-:W-:-:S07]  /*eae0*/  IMAD.MOV.U32 R4, RZ, RZ, R14 ;  /* 0x000000ffff047224 */ /* 0x000fce00078e000e */
[----:B------:R-:W-:Y:S05]  /*eaf0*/  WARPSYNC.COLLECTIVE R15, `(.L_x_177) ;  /* 0x000000000f087348 */ /* 0x000fea0003c00000 */
[----:B------:R0:W1:Y:S02]  /*eb00*/  SHFL.IDX P6, R14, R13, R12, R11 ;  /* 0x0000000c0d0e7389 */ /* 0x00006400000c000b */
[----:B01----:R-:W-:Y:S01]  /*eb10*/  ENDCOLLECTIVE ;  /* 0x000000000000791b */ /* 0x003fe20003800000 */
.L_x_177:
        /* <DEDUP_REMOVED lines=13> */
.L_x_178:
[----:B------:R-:W-:Y:S01]  /*ebf0*/  MOV R5, R25 ;  /* 0x0000001900057202 */ /* 0x000fe20000000f00 */
[----:B------:R-:W-:Y:S02]  /*ec00*/  IMAD.MOV.U32 R13, RZ, RZ, R2 ;  /* 0x000000ffff0d7224 */ /* 0x000fe400078e0002 */
[----:B------:R-:W-:Y:S02]  /*ec10*/  IMAD.MOV.U32 R12, RZ, RZ, 0x7 ;  /* 0x00000007ff0c7424 */ /* 0x000fe400078e00ff */
[----:B------:R-:W-:-:S07]  /*ec20*/  IMAD.MOV.U32 R30, RZ, RZ, R14 ;  /* 0x000000ffff1e7224 */ /* 0x000fce00078e000e */
[----:B------:R-:W-:Y:S05]  /*ec30*/  WARPSYNC.COLLECTIVE R15, `(.L_x_179) ;  /* 0x000000000f087348 */ /* 0x000fea0003c00000 */
[----:B------:R0:W1:Y:S02]  /*ec40*/  SHFL.IDX P6, R14, R13, R12, R11 ;  /* 0x0000000c0d0e7389 */ /* 0x00006400000c000b */
[----:B01----:R-:W-:Y:S01]  /*ec50*/  ENDCOLLECTIVE ;  /* 0x000000000000791b */ /* 0x003fe20003800000 */
.L_x_179:
[----:B------:R-:W-:-:S04]  /*ec60*/  IMAD.MOV.U32 R4, RZ, RZ, R30 ;  /* 0x000000ffff047224 */ /* 0x000fc800078e001e */
[----:B------:R-:W-:-:S05]  /*ec70*/  IMAD.WIDE.U32 R4, R26, 0x2, R4 ;  /* 0x000000021a047825 */ /* 0x000fca00078e0004 */
[----:B------:R-:W-:Y:S01]  /*ec80*/  @!PT LDS RZ, [RZ] ;  /* 0x00000000fffff984 */ /* 0x000fe20000000800 */
[----:B------:R-:W-:Y:S01]  /*ec90*/  @!PT LDS RZ, [RZ] ;  /* 0x00000000fffff984 */ /* 0x000fe20000000800 */
[----:B------:R-:W-:Y:S01]  /*eca0*/  @!PT LDS RZ, [RZ] ;  /* 0x00000000fffff984 */ /* 0x000fe20000000800 */
[----:B------:R0:W-:Y:S01]  /*ecb0*/  LDGSTS.E.BYPASS.LTC128B.128 [R3+0x3400], desc[UR38][R4.64], !P2 ;  /* 0x0340000004037fae */ /* 0x0001e2000d101d66 */
[----:B------:R-:W-:-:S03]  /*ecc0*/  IMAD.MOV.U32 R13, RZ, RZ, R16 ;  /* 0x000000ffff0d7224 */ /* 0x000fc600078e0010 */
[----:B------:R0:W-:Y:S01]  /*ecd0*/  LDGSTS.E.BYPASS.LTC128B.128 [R3+0x7400], desc[UR38][R4.64+0x80], !P3 ;  /* 0x0740008004037fae */ /* 0x0001e2000d901d66 */
[----:B------:R-:W-:-:S07]  /*ece0*/  MOV R2, R14 ;  /* 0x0000000e00027202 */ /* 0x000fce0000000f00 */
[----:B0-----:R-:W-:Y:S05]  /*ecf0*/  WARPSYNC.COLLECTIVE R15, `(.L_x_180) ;  /* 0x000000000f087348 */ /* 0x001fea0003c00000 */
[----:B------:R1:W2:Y:S02]  /*ed00*/  SHFL.IDX P6, R14, R13, R12, R11 ;  /* 0x0000000c0d0e7389 */ /* 0x0002a400000c000b */
[----:B012---:R-:W-:Y:S01]  /*ed10*/  ENDCOLLECTIVE ;  /* 0x000000000000791b */ /* 0x007fe20003800000 */
.L_x_180:
[----:B------:R-:W-:Y:S05]  /*ed20*/  BRA `(.L_x_181) ;  /* 0xffffffc400247947 */ /* 0x000fea000383ffff */
.L_x_75:
[----:B0-----:R0:W1:Y:S02]  /*ed30*/  SYNCS.PHASECHK.TRANS64.TRYWAIT P0, [R7+URZ+0x28820], R9 ;  /* 0x02882009070075a7 */ /* 0x001064000800017f */
[----:B-1----:R-:W-:Y:S05]  /*ed40*/  @!P0 NANOSLEEP.SYNCS 0x989680 ;  /* 0x009896800000895d */ /* 0x002fea0003900000 */
[----:B------:R-:W1:Y:S02]  /*ed50*/  @!P0 SYNCS.PHASECHK.TRANS64 P0, [R7+URZ+0x28820], R9 ;  /* 0x02882009070085a7 */ /* 0x000e64000800007f */
[----:B-1----:R-:W-:Y:S05]  /*ed60*/  @!P0 BRA `(.L_x_75) ;  /* 0xfffffffc00f08947 */ /* 0x002fea000383ffff */
[----:B------:R-:W-:Y:S05]  /*ed70*/  BRA `(.L_x_182) ;  /* 0xffffffc400987947 */ /* 0x000fea000383ffff */
.L_x_76:
[----:B------:R-:W-:Y:S01]  /*ed80*/  BSSY B0, `(.L_x_183) ;  /* 0x0000008000007945 */ /* 0x000fe20003800000 */
[----:B------:R-:W-:Y:S01]  /*ed90*/  MOV R13, R17 ;  /* 0x00000011000d7202 */ /* 0x000fe20000000f00 */
[----:B------:R-:W-:Y:S01]  /*eda0*/  IMAD.MOV.U32 R12, RZ, RZ, RZ ;  /* 0x000000ffff0c7224 */ /* 0x000fe200078e00ff */
[----:B------:R-:W-:Y:S01]  /*edb0*/  MOV R15, 0xffffffff ;  /* 0xffffffff000f7802 */ /* 0x000fe20000000f00 */
[----:B------:R-:W-:-:S07]  /*edc0*/  IMAD.MOV.U32 R11, RZ, RZ, 0x1f ;  /* 0x0000001fff0b7424 */ /* 0x000fce00078e00ff */
[----:B0-2--5:R-:W-:Y:S05]  /*edd0*/  WARPSYNC.COLLECTIVE R15, `(.L_x_184) ;  /* 0x000000000f087348 */ /* 0x025fea0003c00000 */
[----:B------:R1:W3:Y:S02]  /*ede0*/  SHFL.IDX P6, R14, R13, R12, R11 ;  /* 0x0000000c0d0e7389 */ /* 0x0002e400000c000b */
[----:B0123-5:R-:W-:Y:S01]  /*edf0*/  ENDCOLLECTIVE ;  /* 0x000000000000791b */ /* 0x02ffe20003800000 */
.L_x_184:
[----:B------:R-:W-:Y:S05]  /*ee00*/  BSYNC B0 ;  /* 0x0000000000007941 */ /* 0x000fea0003800000 */
.L_x_183:
[----:B------:R-:W-:Y:S05]  /*ee10*/  BRA `(.L_x_185) ;  /* 0xffffffc4007c7947 */ /* 0x000fea000383ffff */
.L_x_77:
[----:B------:R-:W-:Y:S01]  /*ee20*/  BSSY B0, `(.L_x_186) ;  /* 0x0000006000007945 */ /* 0x000fe20003800000 */
[----:B------:R-:W-:-:S07]  /*ee30*/  IMAD.MOV.U32 R15, RZ, RZ, -0x1 ;  /* 0xffffffffff0f7424 */ /* 0x000fce00078e00ff */
[----:B012--5:R-:W-:Y:S05]  /*ee40*/  WARPSYNC.COLLECTIVE R15, `(.L_x_187) ;  /* 0x000000000f0c7348 */ /* 0x027fea0003c00000 */
[----:B------:R-:W-:Y:S02]  /*ee50*/  ELECT P6, UR62, PT ;  /* 0x00000000003e782f */ /* 0x000fe400038c0000 */
[----:B------:R-:W-:Y:S01]  /*ee60*/  MOV R14, UR62 ;  /* 0x0000003e000e7c02 */ /* 0x000fe20008000f00 */
[----:B012--5:R-:W-:Y:S10]  /*ee70*/  ENDCOLLECTIVE ;  /* 0x000000000000791b */ /* 0x027ff40003800000 */
.L_x_187:
[----:B------:R-:W-:Y:S05]  /*ee80*/  BSYNC B0 ;  /* 0x0000000000007941 */ /* 0x000fea0003800000 */
.L_x_186:
[----:B------:R-:W-:Y:S05]  /*ee90*/  BRA `(.L_x_188) ;  /* 0xffffffc400707947 */ /* 0x000fea000383ffff */
.L_x_79:
[----:B---3--:R3:W4:Y:S02]  /*eea0*/  SYNCS.PHASECHK.TRANS64.TRYWAIT P1, [R5+URZ+0x28840], R2 ;  /* 0x02884002050075a7 */ /* 0x008724000802017f */
[----:B----4-:R-:W-:Y:S05]  /*eeb0*/  @!P1 NANOSLEEP.SYNCS 0x989680 ;  /* 0x009896800000995d */ /* 0x010fea0003900000 */
[----:B------:R-:W4:Y:S02]  /*eec0*/  @!P1 SYNCS.PHASECHK.TRANS64 P1, [R5+URZ+0x28840], R2 ;  /* 0x02884002050095a7 */ /* 0x000f24000802007f */
[----:B----4-:R-:W-:Y:S05]  /*eed0*/  @!P1 BRA `(.L_x_79) ;  /* 0xfffffffc00f09947 */ /* 0x010fea000383ffff */
[----:B------:R-:W-:Y:S05]  /*eee0*/  BRA `(.L_x_189) ;  /* 0xffffffc400907947 */ /* 0x000fea000383ffff */
.L_x_81:
[----:B0-----:R0:W4:Y:S02]  /*eef0*/  SYNCS.PHASECHK.TRANS64.TRYWAIT P1, [R7+URZ+0x28840], R0 ;  /* 0x02884000070075a7 */ /* 0x001124000802017f */
[----:B----4-:R-:W-:Y:S05]  /*ef00*/  @!P1 NANOSLEEP.SYNCS 0x989680 ;  /* 0x009896800000995d */ /* 0x010fea0003900000 */
[----:B------:R-:W4:Y:S02]  /*ef10*/  @!P1 SYNCS.PHASECHK.TRANS64 P1, [R7+URZ+0x28840], R0 ;  /* 0x02884000070095a7 */ /* 0x000f24000802007f */
[----:B----4-:R-:W-:Y:S05]  /*ef20*/  @!P1 BRA `(.L_x_81) ;  /* 0xfffffffc00f09947 */ /* 0x010fea000383ffff */
[----:B------:R-:W-:Y:S05]  /*ef30*/  BRA `(.L_x_190) ;  /* 0xffffffc4009c7947 */ /* 0x000fea000383ffff */
.L_x_83:
[----:B----4-:R4:W0:Y:S02]  /*ef40*/  SYNCS.PHASECHK.TRANS64.TRYWAIT P1, [R5+URZ+0x28860], R2 ;  /* 0x02886002050075a7 */ /* 0x010824000802017f */
[----:B0-----:R-:W-:Y:S05]  /*ef50*/  @!P1 NANOSLEEP.SYNCS 0x989680 ;  /* 0x009896800000995d */ /* 0x001fea0003900000 */
[----:B------:R-:W0:Y:S02]  /*ef60*/  @!P1 SYNCS.PHASECHK.TRANS64 P1, [R5+URZ+0x28860], R2 ;  /* 0x02886002050095a7 */ /* 0x000e24000802007f */
[----:B0-----:R-:W-:Y:S05]  /*ef70*/  @!P1 BRA `(.L_x_83) ;  /* 0xfffffffc00f09947 */ /* 0x001fea000383ffff */
[----:B------:R-:W-:Y:S05]  /*ef80*/  BRA `(.L_x_191) ;  /* 0xffffffc400987947 */ /* 0x000fea000383ffff */
.L_x_192:
[----:B------:R-:W-:-:S00]  /*ef90*/  BRA `(.L_x_192) ;  /* 0xfffffffc00fc7947 */ /* 0x000fc0000383ffff */
[----:B------:R-:W-:-:S00]  /*efa0*/  NOP ;  /* 0x0000000000007918 */ /* 0x000fc00000000000 */
        /* <DEDUP_REMOVED lines=13> */
.L_x_3542:


//--------------------- .text._ZN7cutlass13device_kernelIN5flash11enable_sm90INS1_16FlashAttnFwdSm90INS1_25CollectiveMainloopFwdSm90ILi2EN4cute5tupleIJNS5_1CILi1EEES8_S8_EEENS6_IJNS7_ILi128EEESA_SA_EEELi128ENS_10bfloat16_tEfNS_4arch4Sm90ELb0ELb0ELb0ELb1ELb1ELb0ELb0ELb1ELb1ELb1ELb1ELb0EEENS1_21CollectiveEpilogueFwdISB_S9_SC_SE_Li256ELb1ELb1ELb1ELb0EEENS1_36VarlenDynamicPersistentTileSchedulerILi128ELi128ELi256ELi128ELb1ELb1ELb1ELb0ELb1ELb1EEEEEEEEEvNT_6ParamsE --------------------------
	.section	.text._ZN7cutlass13device_kernelIN5flash11enable_sm90INS1_16FlashAttnFwdSm90INS1_25CollectiveMainloopFwdSm90ILi2EN4cute5tupleIJNS5_1CILi1EEES8_S8_EEENS6_IJNS7_ILi128EEESA_SA_EEELi128ENS_10bfloat16_tEfNS_4arch4Sm90ELb0ELb0ELb0ELb1ELb1ELb0ELb0ELb1ELb1ELb1ELb1ELb0EEENS1_21CollectiveEpilogueFwdISB_S9_SC_SE_Li256ELb1ELb1ELb1ELb0EEENS1_36VarlenDynamicPersistentTileSchedulerILi128ELi128ELi256ELi128ELb1ELb1ELb1ELb0ELb1ELb1EEEEEEEEEvNT_6ParamsE,"ax",@progbits
	.align	128
.text._ZN7cutlass13device_kernelIN5flash11enable_sm90INS1_16FlashAttnFwdSm90INS1_25CollectiveMainloopFwdSm90ILi2EN4cute5tupleIJNS5_1CILi1EEES8_S8_EEENS6_IJNS7_ILi128EEESA_SA_EEELi128ENS_10bfloat16_tEfNS_4arch4Sm90ELb0ELb0ELb0ELb1ELb1ELb0ELb0ELb1ELb1ELb1ELb1ELb0EEENS1_21CollectiveEpilogueFwdISB_S9_SC_SE_Li256ELb1ELb1ELb1ELb0EEENS1_36VarlenDynamicPersistentTileSchedulerILi128ELi128ELi256ELi128ELb1ELb1ELb1ELb0ELb1ELb1EEEEEEEEEvNT_6ParamsE:
        .type           _ZN7cutlass13device_kernelIN5flash11enable_sm90INS1_16FlashAttnFwdSm90INS1_25CollectiveMainloopFwdSm90ILi2EN4cute5tupleIJNS5_1CILi1EEES8_S8_EEENS6_IJNS7_ILi128EEESA_SA_EEELi128ENS_10bfloat16_tEfNS_4arch4Sm90ELb0ELb0ELb0ELb1ELb1ELb0ELb0ELb1ELb1ELb1ELb1ELb0EEENS1_21CollectiveEpilogueFwdISB_S9_SC_SE_Li256ELb1ELb1ELb1ELb0EEENS1_36VarlenDynamicPersistentTileSchedulerILi128ELi128ELi256ELi128ELb1ELb1ELb1ELb0ELb1ELb1EEEEEEEEEvNT_6ParamsE,@function
        .size           _ZN7cutlass13device_kernelIN5flash11enable_sm90INS1_16FlashAttnFwdSm90INS1_25CollectiveMainloopFwdSm90ILi2EN4cute5tupleIJNS5_1CILi1EEES8_S8_EEENS6_IJNS7_ILi128EEESA_SA_EEELi128ENS_10bfloat16_tEfNS_4arch4Sm90ELb0ELb0ELb0ELb1ELb1ELb0ELb0ELb1ELb1ELb1ELb1ELb0EEENS1_21CollectiveEpilogueFwdISB_S9_SC_SE_Li256ELb1ELb1ELb1ELb0EEENS1_36VarlenDynamicPersistentTileSchedulerILi128ELi128ELi256ELi128ELb1ELb1ELb1ELb0ELb1ELb1EEEEEEEEEvNT_6ParamsE,(.L_x_3543 - _ZN7cutlass13device_kernelIN5flash11enable_sm90INS1_16FlashAttnFwdSm90INS1_25CollectiveMainloopFwdSm90ILi2EN4cute5tupleIJNS5_1CILi1EEES8_S8_EEENS6_IJNS7_ILi128EEESA_SA_EEELi128ENS_10bfloat16_tEfNS_4arch4Sm90ELb0ELb0ELb0ELb1ELb1ELb0ELb0ELb1ELb1ELb1ELb1ELb0EEENS1_21CollectiveEpilogueFwdISB_S9_SC_SE_Li256ELb1ELb1ELb1ELb0EEENS1_36VarlenDynamicPersistentTileSchedulerILi128ELi128ELi256ELi128ELb1ELb1ELb1ELb0ELb1ELb1EEEEEEEEEvNT_6ParamsE)
        .other          _ZN7cutlass13device_kernelIN5flash11enable_sm90INS1_16FlashAttnFwdSm90INS1_25CollectiveMainloopFwdSm90ILi2EN4cute5tupleIJNS5_1CILi1EEES8_S8_EEENS6_IJNS7_ILi128EEESA_SA_EEELi128ENS_10bfloat16_tEfNS_4arch4Sm90ELb0ELb0ELb0ELb1ELb1ELb0ELb0ELb1ELb1ELb1ELb1ELb0EEENS1_21CollectiveEpilogueFwdISB_S9_SC_SE_Li256ELb1ELb1ELb1ELb0EEENS1_36VarlenDynamicPersistentTileSchedulerILi128ELi128ELi256ELi128ELb1ELb1ELb1ELb0ELb1ELb1EEEEEEEEEvNT_6ParamsE,@"STO_CUDA_ENTRY STV_DEFAULT"
_ZN7cutlass13device_kernelIN5flash11enable_sm90INS1_16FlashAttnFwdSm90INS1_25CollectiveMainloopFwdSm90ILi2EN4cute5tupleIJNS5_1CILi1EEES8_S8_EEENS6_IJNS7_ILi128EEESA_SA_EEELi128ENS_10bfloat16_tEfNS_4arch4Sm90ELb0ELb0ELb0ELb1ELb1ELb0ELb0ELb1ELb1ELb1ELb1ELb0EEENS1_21CollectiveEpilogueFwdISB_S9_SC_SE_Li256ELb1ELb1ELb1ELb0EEENS1_36VarlenDynamicPersistentTileSchedulerILi128ELi128ELi256ELi128ELb1ELb1ELb1ELb0ELb1ELb1EEEEEEEEEvNT_6ParamsE:
[----:B------:R-:W0:Y:S02]  /*0000*/  LDC R1, c[0x0][0x28] ;  /* 0x00000a00ff017b82 */ /* 0x000e240000000800 */
[----:B0-----:R-:W-:Y:S01]  /*0010*/  VIADD R1, R1, 0xffffffd8 ;  /* 0xffffffd801017836 */ /* 0x001fe20000000000 */
[----:B------:R-:W0:Y:S01]  /*0020*/  S2R R3, SR_TID.X ;  /* 0x0000000000037919 */ /* 0x000e220000002100 */
[----:B------:R-:W-:Y:S01]  /*0030*/  ELECT P0, URZ, PT ;  /* 0x00000000003f782f */ /* 0x000fe20003800000 */
[----:B------:R-:W-:Y:S01]  /*0040*/  UMOV UR4, 0x80 ;  /* 0x0000008000047882 */ /* 0x000fe20000000000 */
[----:B------:R-:W-:Y:S01]  /*0050*/  UMOV UR7, 0x100 ;  /* 0x0000010000077882 */ /* 0x000fe20000000000 */
[--C-:B0-----:R-:W-:Y:S02]  /*0060*/  SHF.R.U32.HI R0, RZ, 0x5, R3.reuse ;  /* 0x00000005ff007819 */ /* 0x101fe40000011603 */
[----:B------:R-:W-:-:S03]  /*0070*/  SHF.R.U32.HI R3, RZ, 0x7, R3 ;  /* 0x00000007ff037819 */ /* 0x000fc60000011603 */
[----:B------:R-:W0:Y:S02]  /*0080*/  SHFL.IDX PT, R2, R0, RZ, 0x1f ;  /* 0x00001fff00027589 */ /* 0x000e2400000e0000 */
[C---:B0-----:R-:W-:Y:S02]  /*0090*/  ISETP.NE.OR P0, PT, R2.reuse, RZ, !P0 ;  /* 0x000000ff0200720c */ /* 0x041fe40004705670 */
[----:B------:R-:W-:Y:S02]  /*00a0*/  ISETP.NE.AND P1, PT, R2, RZ, PT ;  /* 0x000000ff0200720c */ /* 0x000fe40003f25270 */
[----:B------:R0:W1:Y:S09]  /*00b0*/  SHFL.IDX PT, R2, R3, RZ, 0x1f ;  /* 0x00001fff03027589 */ /* 0x00007200000e0000 */
[----:B------:R-:W-:Y:S01]  /*00c0*/  VOTEU.ALL UP0, P0 ;  /* 0x00000000003f7886 */ /* 0x000fe20000000000 */
[----:B------:R-:W-:-:S04]  /*00d0*/  VOTEU.ALL UP1, P0 ;  /* 0x00000000003f7886 */ /* 0x000fc80000020000 */
[----:B------:R-:W2:Y:S01]  /*00e0*/  @!UP0 S2UR UR8, SR_CgaCtaId ;  /* 0x00000000000889c3 */ /* 0x000ea20000008800 */
[----:B------:R-:W-:Y:S01]  /*00f0*/  @!UP0 UMOV UR6, 0x400 ;  /* 0x0000040000068882 */ /* 0x000fe20000000000 */
[----:B------:R-:W-:-:S04]  /*0100*/  @!UP0 UIADD3 UR4, -UR4, 0x100000, URZ ;  /* 0x0010000004048890 */ /* 0x000fc8000fffe13f */
[----:B------:R-:W-:Y:S02]  /*0110*/  @!UP0 USHF.L.U32 UR5, UR4, 0xb, URZ ;  /* 0x0000000b04058899 */ /* 0x000fe4000800063f */
[----:B------:R-:W-:Y:S02]  /*0120*/  @!UP0 USHF.L.U32 UR4, UR4, 0x1, URZ ;  /* 0x0000000104048899 */ /* 0x000fe4000800063f */
[----:B--2---:R-:W-:Y:S02]  /*0130*/  @!UP0 ULEA UR8, UR8, UR6, 0x18 ;  /* 0x0000000608088291 */ /* 0x004fe4000f8ec03f */
[----:B------:R-:W-:-:S04]  /*0140*/  @!UP0 UIADD3 UR6, -UR7, 0x100000, URZ ;  /* 0x0010000007068890 */ /* 0x000fc8000fffe13f */
[----:B------:R-:W-:Y:S02]  /*0150*/  @!UP0 USHF.L.U32 UR7, UR6, 0xb, URZ ;  /* 0x0000000b06078899 */ /* 0x000fe4000800063f */
[----:B------:R-:W-:Y:S01]  /*0160*/  @!UP0 USHF.L.U32 UR6, UR6, 0x1, URZ ;  /* 0x0000000106068899 */ /* 0x000fe2000800063f */
[----:B------:R-:W-:-:S05]  /*0170*/  VOTEU.ALL UP0, P0 ;  /* 0x00000000003f7886 */ /* 0x000fca0000000000 */
[----:B------:R0:W2:Y:S06]  /*0180*/  @!UP0 SYNCS.EXCH.64 URZ, [UR8+0x28800], UR4 ;  /* 0x02880004083f85b2 */ /* 0x0000ac0008000100 */
[----:B------:R0:W3:Y:S02]  /*0190*/  @!UP1 SYNCS.EXCH.64 URZ, [UR8+0x28820], UR6 ;  /* 0x02882006083f95b2 */ /* 0x0000e40008000100 */
[----:B01----:R-:W-:Y:S05]  /*01a0*/  @P1 BRA `(.L_x_193) ;  /* 0x0000000000481947 */ /* 0x003fea0003800000 */
        /* <DEDUP_REMOVED lines=13> */
[----:B0-----:R0:W1:Y:S08]  /*0280*/  SYNCS.EXCH.64 URZ, [UR8+0x28830], UR4 ;  /* 0x02883004083f75b2 */ /* 0x0010700008000100 */
[----:B------:R0:W4:Y:S01]  /*0290*/  SYNCS.EXCH.64 URZ, [UR8+0x28840], UR6 ;  /* 0x02884006083f75b2 */ /* 0x0001220008000100 */
[----:B------:R0:W0:Y:S01]  /*02a0*/  SYNCS.EXCH.64 URZ, [UR8+0x28838], UR4 ;  /* 0x02883804083f75b2 */ /* 0x0000220008000100 */
[----:B------:R0:W0:Y:S01]  /*02b0*/  SYNCS.EXCH.64 URZ, [UR8+0x28848], UR6 ;  /* 0x02884806083f75b2 */ /* 0x0000220008000100 */
[----:B------:R-:W-:Y:S01]  /*02c0*/  NOP ;  /* 0x0000000000007918 */ /* 0x000fe20000000000 */
.L_x_193:
        /* <DEDUP_REMOVED lines=22> */
.L_x_194:
        /* <DEDUP_REMOVED lines=18> */
.L_x_195:
        /* <DEDUP_REMOVED lines=22> */
.L_x_196:
        /* <DEDUP_REMOVED lines=22> */
.L_x_197:
[----:B------:R-:W-:Y:S01]  /*0810*/  ISETP.NE.AND P0, PT, R2, RZ, PT ;  /* 0x000000ff0200720c */ /* 0x000fe20003f05270 */
[----:B------:R-:W-:Y:S01]  /*0820*/  IMAD.MOV.U32 R2, RZ, RZ, 0x1 ;  /* 0x00000001ff027424 */ /* 0x000fe200078e00ff */
[----:B------:R-:W-:Y:S01]  /*0830*/  NOP ;  /* 0x0000000000007918 */ /* 0x000fe20000000000 */
[----:B------:R-:W-:-:S03]  /*0840*/  ULDC.64 UR36, c[0x0][0x208] ;  /* 0x0000820000247ab9 */ /* 0x000fc60000000a00 */
[----:B------:R-:W-:-:S05]  /*0850*/  SEL R2, R2, 0x2, !P0 ;  /* 0x0000000202027807 */ /* 0x000fca0004000000 */
[----:B------:R0:W-:Y:S02]  /*0860*/  STL [R1+0x4], R2 ;  /* 0x0000040201007387 */ /* 0x0001e40000100800 */
[----:B01234-:R-:W-:Y:S06]  /*0870*/  BAR.SYNC.DEFER_BLOCKING 0x0 ;  /* 0x0000000000007b1d */ /* 0x01ffec0000010000 */
[----:B------:R-:W-:Y:S05]  /*0880*/  @!P0 BRA `(.L_x_198) ;  /* 0x0000008c00588947 */ /* 0x000fea0003800000 */
.L_x_199:
[----:B------:R-:W-:-:S08]  /*0890*/  NOP ;  /* 0x0000000000007918 */ /* 0x000fd00000000000 */
[----:B------:R-:W0:Y:S02]  /*08a0*/  USETMAXREG.TRY_ALLOC.CTAPOOL UP0, 0xe8 ;  /* 0x000000e8000079c8 */ /* 0x000e240008000600 */
[----:B0-----:R-:W-:-:S13]  /*08b0*/  PLOP3.LUT P0, PT, PT, PT, UP0, 0x80, 0x0 ;  /* 0x000000000000781c */ /* 0x001fda0003f0f008 */
[----:B------:R-:W-:Y:S05]  /*08c0*/  @!P0 BRA `(.L_x_199) ;  /* 0xfffffffc00f08947 */ /* 0x000fea000383ffff */
[----:B------:R-:W0:Y:S01]  /*08d0*/  S2R R2, SR_TID.X ;  /* 0x0000000000027919 */ /* 0x000e220000002100 */
[----:B------:R-:W1:Y:S01]  /*08e0*/  S2UR UR5, SR_CgaCtaId ;  /* 0x00000000000579c3 */ /* 0x000e620000008800 */
[----:B------:R-:W-:-:S07]  /*08f0*/  UMOV UR4, 0x400 ;  /* 0x0000040000047882 */ /* 0x000fce0000000000 */
[----:B------:R-:W-:Y:S06]  /*0900*/  BAR.ARV 0x8, 0x180 ;  /* 0x0206000000007b1d */ /* 0x000fec0000002000 */
[----:B-1----:R-:W-:Y:S01]  /*0910*/  ULEA UR4, UR5, UR4, 0x18 ;  /* 0x0000000405047291 */ /* 0x002fe2000f8ec03f */
[----:B0-----:R-:W-:-:S04]  /*0920*/  LOP3.LUT R0, R2, 0xffffff80, RZ, 0xc0, !PT ;  /* 0xffffff8002007812 */ /* 0x001fc800078ec0ff */
[----:B------:R-:W-:-:S13]  /*0930*/  ISETP.NE.AND P0, PT, R0, 0x80, PT ;  /* 0x000000800000780c */ /* 0x000fda0003f05270 */
[----:B------:R-:W-:Y:S08]  /*0940*/  @!P0 BAR.ARV 0x9, 0x100 ;  /* 0x0244000000008b1d */ /* 0x000ff00000002000 */
[----:B------:R-:W-:Y:S06]  /*0950*/  BAR.SYNC.DEFER_BLOCKING 0x5, 0x180 ;  /* 0x0146000000007b1d */ /* 0x000fec0000010000 */
[----:B------:R-:W0:Y:S01]  /*0960*/  LDS.128 R16, [UR4+0x288d0] ;  /* 0x0288d004ff107984 */ /* 0x000e220008000c00 */
[----:B------:R-:W-:Y:S01]  /*0970*/  ULDC UR4, c[0x0][0xc3c] ;  /* 0x00030f0000047ab9 */ /* 0x000fe20000000800 */
[----:B------:R-:W-:Y:S06]  /*0980*/  BAR.ARV 0x4, 0x180 ;  /* 0x0106000000007b1d */ /* 0x000fec0000002000 */
[----:B0-----:R-:W-:-:S13]  /*0990*/  ISETP.GE.AND P0, PT, R19, UR4, PT ;  /* 0x0000000413007c0c */ /* 0x001fda000bf06270 */
[----:B------:R-:W-:Y:S05]  /*09a0*/  @P0 EXIT ;  /* 0x000000000000094d */ /* 0x000fea0003800000 */
[----:B------:R-:W2:Y:S01]  /*09b0*/  LDL.LU R10, [R1+0x4] ;  /* 0x00000400010a7983 */ /* 0x000ea20000300800 */
[----:B------:R-:W-:-:S05]  /*09c0*/  VIADD R228, R2, 0xffffff80 ;  /* 0xffffff8002e47836 */ /* 0x000fca0000000000 */
[----:B------:R-:W-:-:S04]  /*09d0*/  SHF.R.S32.HI R3, RZ, 0x1f, R228 ;  /* 0x0000001fff037819 */ /* 0x000fc800000114e4 */
[----:B------:R-:W-:-:S04]  /*09e0*/  LEA.HI R5, R3, R228, RZ, 0x7 ;  /* 0x000000e403057211 */ /* 0x000fc800078f38ff */
[----:B------:R-:W-:-:S05]  /*09f0*/  LOP3.LUT R7, R5, 0xffffff80, RZ, 0xc0, !PT ;  /* 0xffffff8005077812 */ /* 0x000fca00078ec0ff */
[----:B------:R-:W-:-:S05]  /*0a00*/  IMAD.IADD R206, R228, 0x1, -R7 ;  /* 0x00000001e4ce7824 */ /* 0x000fca00078e0a07 */
[----:B------:R-:W-:-:S04]  /*0a10*/  SHF.R.S32.HI R11, RZ, 0x1f, R206 ;  /* 0x0000001fff0b7819 */ /* 0x000fc800000114ce */
[----:B------:R-:W-:-:S04]  /*0a20*/  LEA.HI R4, R11, R206, RZ, 0x2 ;  /* 0x000000ce0b047211 */ /* 0x000fc800078f10ff */
[--C-:B------:R-:W-:Y:S02]  /*0a30*/  SHF.R.S32.HI R6, RZ, 0x2, R4.reuse ;  /* 0x00000002ff067819 */ /* 0x100fe40000011404 */
[----:B------:R-:W-:Y:S02]  /*0a40*/  SHF.R.S32.HI R9, RZ, 0x1f, R4 ;  /* 0x0000001fff097819 */ /* 0x000fe40000011404 */
[----:B------:R-:W-:Y:S02]  /*0a50*/  LEA.HI R0, R3, R228, RZ, 0x4 ;  /* 0x000000e403007211 */ /* 0x000fe400078f20ff */
[----:B------:R-:W-:Y:S02]  /*0a60*/  LEA.HI R9, R9, R6, RZ, 0x3 ;  /* 0x0000000609097211 */ /* 0x000fe400078f18ff */
[----:B------:R-:W-:Y:S02]  /*0a70*/  LEA.HI R2, R3, R228, RZ, 0x5 ;  /* 0x000000e403027211 */ /* 0x000fe400078f28ff */
[----:B------:R-:W-:-:S02]  /*0a80*/  LOP3.LUT R13, R9, 0xfffffff8, RZ, 0xc0, !PT ;  /* 0xfffffff8090d7812 */ /* 0x000fc400078ec0ff */
[----:B------:R-:W-:Y:S01]  /*0a90*/  SHF.R.S32.HI R9, RZ, 0x4, R0 ;  /* 0x00000004ff097819 */ /* 0x000fe20000011400 */
[----:B------:R-:W-:Y:S01]  /*0aa0*/  IMAD.SHL.U32 R2, R2, 0x20, RZ ;  /* 0x0000002002027824 */ /* 0x000fe200078e00ff */
[C---:B------:R-:W-:Y:S02]  /*0ab0*/  LOP3.LUT R7, R0.reuse, 0x3fffff0, RZ, 0xc0, !PT ;  /* 0x03fffff000077812 */ /* 0x040fe400078ec0ff */
[----:B------:R-:W-:Y:S02]  /*0ac0*/  LEA.HI R0, R0, R9, RZ, 0x1 ;  /* 0x0000000900007211 */ /* 0x000fe400078f08ff */
[----:B------:R-:W-:Y:S01]  /*0ad0*/  LOP3.LUT R2, R2, 0xfffffc00, RZ, 0xc0, !PT ;  /* 0xfffffc0002027812 */ /* 0x000fe200078ec0ff */
[----:B------:R-:W-:Y:S01]  /*0ae0*/  IMAD.IADD R7, R228, 0x1, -R7 ;  /* 0x00000001e4077824 */ /* 0x000fe200078e0a07 */
[----:B------:R-:W-:Y:S02]  /*0af0*/  LOP3.LUT R0, R0, 0x1ffffffe, RZ, 0xc0, !PT ;  /* 0x1ffffffe00007812 */ /* 0x000fe400078ec0ff */
[CC--:B------:R-:W-:Y:S01]  /*0b00*/  LEA.HI R8, R3.reuse, R228.reuse, RZ, 0x2 ;  /* 0x000000e403087211 */ /* 0x0c0fe200078f10ff */
[----:B------:R-:W-:Y:S01]  /*0b10*/  IMAD.IADD R6, R6, 0x1, -R13 ;  /* 0x0000000106067824 */ /* 0x000fe200078e0a0d */
[----:B------:R-:W-:Y:S01]  /*0b20*/  LEA.HI R3, R3, R228, RZ, 0x3 ;  /* 0x000000e403037211 */ /* 0x000fe200078f18ff */
[----:B------:R-:W-:Y:S01]  /*0b30*/  IMAD R7, R7, 0x40, R2 ;  /* 0x0000004007077824 */ /* 0x000fe200078e0202 */
[----:B------:R-:W-:Y:S01]  /*0b40*/  LOP3.LUT R13, R8, 0xfffffffc, RZ, 0xc0, !PT ;  /* 0xfffffffc080d7812 */ /* 0x000fe200078ec0ff */
[----:B------:R-:W-:Y:S01]  /*0b50*/  IMAD.IADD R0, R9, 0x1, -R0 ;  /* 0x0000000109007824 */ /* 0x000fe200078e0a00 */
[----:B------:R-:W-:-:S02]  /*0b60*/  SHF.R.S32.HI R222, RZ, 0x7, R5 ;  /* 0x00000007ffde7819 */ /* 0x000fc40000011405 */
[----:B------:R-:W-:Y:S01]  /*0b70*/  LOP3.LUT R9, R4, 0x7ffffffc, RZ, 0xc0, !PT ;  /* 0x7ffffffc04097812 */ /* 0x000fe200078ec0ff */
[----:B------:R-:W-:Y:S01]  /*0b80*/  IMAD R225, R0, 0x8, R7 ;  /* 0x0000000800e17824 */ /* 0x000fe200078e0207 */
[----:B------:R-:W-:Y:S01]  /*0b90*/  LOP3.LUT R7, R3, 0xfffffff8, RZ, 0xc0, !PT ;  /* 0xfffffff803077812 */ /* 0x000fe200078ec0ff */
[C---:B------:R-:W-:Y:S01]  /*0ba0*/  IMAD.IADD R13, R228.reuse, 0x1, -R13 ;  /* 0x00000001e40d7824 */ /* 0x040fe200078e0a0d */
[----:B------:R-:W-:Y:S02]  /*0bb0*/  LEA.HI R11, R11, R206, RZ, 0x5 ;  /* 0x000000ce0b0b7211 */ /* 0x000fe400078f28ff */
[----:B------:R-:W-:Y:S01]  /*0bc0*/  LEA.HI R5, R5, R222, RZ, 0x1 ;  /* 0x000000de05057211 */ /* 0x000fe200078f08ff */
[----:B------:R-:W-:Y:S01]  /*0bd0*/  IMAD.IADD R154, R228, 0x1, -R7 ;  /* 0x00000001e49a7824 */ /* 0x000fe200078e0a07 */
[----:B------:R-:W-:Y:S01]  /*0be0*/  SHF.R.S32.HI R11, RZ, 0x5, R11 ;  /* 0x00000005ff0b7819 */ /* 0x000fe2000001140b */
[----:B------:R-:W-:Y:S01]  /*0bf0*/  IMAD.IADD R9, R206, 0x1, -R9 ;  /* 0x00000001ce097824 */ /* 0x000fe200078e0a09 */
[----:B------:R-:W-:-:S02]  /*0c00*/  LEA.HI R2, R13, R13, RZ, 0x1 ;  /* 0x0000000d0d027211 */ /* 0x000fc400078f08ff */
[----:B------:R-:W-:Y:S01]  /*0c10*/  LOP3.LUT R5, R5, 0x3fffffe, RZ, 0xc0, !PT ;  /* 0x03fffffe05057812 */ /* 0x000fe200078ec0ff */
[----:B------:R-:W-:Y:S01]  /*0c20*/  IMAD.SHL.U32 R153, R154, 0x8, RZ ;  /* 0x000000089a997824 */ /* 0x000fe200078e00ff */
[----:B------:R-:W-:Y:S01]  /*0c30*/  LOP3.LUT R2, R2, 0x1ffffffe, RZ, 0xc0, !PT ;  /* 0x1ffffffe02027812 */ /* 0x000fe200078ec0ff */
[----:B------:R-:W-:Y:S02]  /*0c40*/  IMAD.SHL.U32 R203, R9, 0x2, RZ ;  /* 0x0000000209cb7824 */ /* 0x000fe400078e00ff */
[----:B------:R-:W-:Y:S02]  /*0c50*/  IMAD R6, R11, 0x10, R6 ;  /* 0x000000100b067824 */ /* 0x000fe400078e0206 */
[----:B------:R-:W-:Y:S01]  /*0c60*/  IMAD.IADD R5, R222, 0x1, -R5 ;  /* 0x00000001de057824 */ /* 0x000fe200078e0a05 */
[----:B------:R-:W-:Y:S01]  /*0c70*/  IADD3 R193, R203, 0x40, RZ ;  /* 0x00000040cbc17810 */ /* 0x000fe20007ffe0ff */
[----:B------:R-:W-:Y:S02]  /*0c80*/  VIADD R23, R153, 0x40 ;  /* 0x0000004099177836 */ /* 0x000fe40000000000 */
[----:B------:R-:W-:-:S02]  /*0c90*/  VIADD R200, R203, 0x8 ;  /* 0x00000008cbc87836 */ /* 0x000fc40000000000 */
[C---:B------:R-:W-:Y:S02]  /*0ca0*/  VIADD R199, R203.reuse, 0x10 ;  /* 0x00000010cbc77836 */ /* 0x040fe40000000000 */
[C---:B------:R-:W-:Y:S02]  /*0cb0*/  VIADD R198, R203.reuse, 0x18 ;  /* 0x00000018cbc67836 */ /* 0x040fe40000000000 */
[C---:B------:R-:W-:Y:S02]  /*0cc0*/  VIADD R197, R203.reuse, 0x20 ;  /* 0x00000020cbc57836 */ /* 0x040fe40000000000 */
[C---:B------:R-:W-:Y:S02]  /*0cd0*/  VIADD R196, R203.reuse, 0x28 ;  /* 0x00000028cbc47836 */ /* 0x040fe40000000000 */
[C---:B------:R-:W-:Y:S02]  /*0ce0*/  VIADD R195, R203.reuse, 0x30 ;  /* 0x00000030cbc37836 */ /* 0x040fe40000000000 */
[----:B------:R-:W-:-:S02]  /*0cf0*/  VIADD R194, R203, 0x38 ;  /* 0x00000038cbc27836 */ /* 0x000fc40000000000 */
[C---:B------:R-:W-:Y:S02]  /*0d00*/  VIADD R192, R203.reuse, 0x48 ;  /* 0x00000048cbc07836 */ /* 0x040fe40000000000 */
[C---:B------:R-:W-:Y:S02]  /*0d10*/  VIADD R191, R203.reuse, 0x50 ;  /* 0x00000050cbbf7836 */ /* 0x040fe40000000000 */
[C---:B------:R-:W-:Y:S02]  /*0d20*/  VIADD R190, R203.reuse, 0x58 ;  /* 0x00000058cbbe7836 */ /* 0x040fe40000000000 */
[C---:B------:R-:W-:Y:S02]  /*0d30*/  VIADD R189, R203.reuse, 0x60 ;  /* 0x00000060cbbd7836 */ /* 0x040fe40000000000 */
[C---:B------:R-:W-:Y:S02]  /*0d40*/  VIADD R188, R203.reuse, 0x68 ;  /* 0x00000068cbbc7836 */ /* 0x040fe40000000000 */
[----:B------:R-:W-:-:S02]  /*0d50*/  VIADD R155, R203, 0x70 ;  /* 0x00000070cb9b7836 */ /* 0x000fc40000000000 */
[----:B------:R-:W-:Y:S02]  /*0d60*/  VIADD R22, R203, 0x78 ;  /* 0x00000078cb167836 */ /* 0x000fe40000000000 */
[----:B------:R-:W-:Y:S02]  /*0d70*/  IMAD.IADD R2, R13, 0x1, -R2 ;  /* 0x000000010d027824 */ /* 0x000fe400078e0a02 */
[----:B------:R-:W-:Y:S01]  /*0d80*/  IMAD R223, R5, 0x40, R6 ;  /* 0x0000004005df7824 */ /* 0x000fe200078e0206 */
[----:B------:R-:W-:Y:S01]  /*0d90*/  MOV R5, R17 ;  /* 0x0000001100057202 */ /* 0x000fe20000000f00 */
[----:B------:R-:W-:Y:S01]  /*0da0*/  IMAD.MOV.U32 R6, RZ, RZ, R18 ;  /* 0x000000ffff067224 */ /* 0x000fe200078e0012 */
[----:B------:R-:W-:Y:S01]  /*0db0*/  SHF.R.S32.HI R204, RZ, 0x3, R3 ;  /* 0x00000003ffcc7819 */ /* 0x000fe20000011403 */
[----:B------:R-:W-:Y:S01]  /*0dc0*/  IMAD.MOV.U32 R7, RZ, RZ, R19 ;  /* 0x000000ffff077224 */ /* 0x000fe200078e0013 */
[----:B------:R-:W-:Y:S01]  /*0dd0*/  SHF.R.S32.HI R227, RZ, 0x1f, R153 ;  /* 0x0000001fffe37819 */ /* 0x000fe20000011499 */
[----:B------:R-:W-:Y:S01]  /*0de0*/  IMAD.MOV.U32 R205, RZ, RZ, RZ ;  /* 0x000000ffffcd7224 */ /* 0x000fe200078e00ff */
[----:B------:R-:W-:Y:S01]  /*0df0*/  SHF.R.S32.HI R226, RZ, 0x1f, R23 ;  /* 0x0000001fffe27819 */ /* 0x000fe20000011417 */
[----:B------:R-:W-:Y:S01]  /*0e00*/  IMAD R224, R2, 0x8, R223 ;  /* 0x0000000802e07824 */ /* 0x000fe200078e02df */
[----:B------:R-:W-:-:S02]  /*0e10*/  SHF.R.S32.HI R221, RZ, 0x1f, R200 ;  /* 0x0000001fffdd7819 */ /* 0x000fc400000114c8 */
[----:B------:R-:W-:Y:S02]  /*0e20*/  SHF.R.S32.HI R220, RZ, 0x1f, R199 ;  /* 0x0000001fffdc7819 */ /* 0x000fe400000114c7 */
[----:B------:R-:W-:Y:S02]  /*0e30*/  SHF.R.S32.HI R219, RZ, 0x1f, R198 ;  /* 0x0000001fffdb7819 */ /* 0x000fe400000114c6 */
[----:B------:R-:W-:Y:S02]  /*0e40*/  SHF.R.S32.HI R218, RZ, 0x1f, R197 ;  /* 0x0000001fffda7819 */ /* 0x000fe400000114c5 */
[----:B------:R-:W-:Y:S02]  /*0e50*/  SHF.R.S32.HI R217, RZ, 0x1f, R196 ;  /* 0x0000001fffd97819 */ /* 0x000fe400000114c4 */
[----:B------:R-:W-:Y:S02]  /*0e60*/  SHF.R.S32.HI R216, RZ, 0x1f, R195 ;  /* 0x0000001fffd87819 */ /* 0x000fe400000114c3 */
        /* <DEDUP_REMOVED lines=8> */
[----:B------:R-:W-:Y:S01]  /*0ef0*/  SHF.R.S32.HI R207, RZ, 0x1f, R22 ;  /* 0x0000001fffcf7819 */ /* 0x000fe20000011416 */
[----:B------:R-:W-:Y:S01]  /*0f00*/  UMOV UR38, URZ ;  /* 0x0000003f00267c82 */ /* 0x000fe20008000000 */
[----:B------:R-:W-:Y:S01]  /*0f10*/  UMOV UR39, URZ ;  /* 0x0000003f00277c82 */ /* 0x000fe20008000000 */
[----:B--2---:R-:W-:-:S07]  /*0f20*/  LOP3.LUT R152, R10, 0x1, RZ, 0xfc, !PT ;  /* 0x000000010a987812 */ /* 0x004fce00078efcff */
.L_x_249:
[----:B0-2-4-:R-:W0:Y:S01]  /*0f30*/  LDC.64 R2, c[0x0][0xc88] ;  /* 0x00032200ff027b82 */ /* 0x015e220000000a00 */
[----:B------:R-:W-:-:S07]  /*0f40*/  ULDC.64 UR4, c[0x0][0xa28] ;  /* 0x00028a0000047ab9 */ /* 0x000fce0000000a00 */
[----:B------:R-:W1:Y:S08]  /*0f50*/  LDC.64 R10, c[0x0][0x418] ;  /* 0x00010600ff0a7b82 */ /* 0x000e700000000a00 */
[----:B------:R-:W2:Y:S01]  /*0f60*/  LDC R0, c[0x0][0x424] ;  /* 0x00010900ff007b82 */ /* 0x000ea20000000800 */
[----:B0-----:R-:W-:-:S07]  /*0f70*/  IMAD.WIDE R2, R7, 0x4, R2 ;  /* 0x0000000407027825 */ /* 0x001fce00078e0202 */
[----:B------:R-:W0:Y:S01]  /*0f80*/  LDC R13, c[0x0][0x2f0] ;  /* 0x0000bc00ff0d7b82 */ /* 0x000e220000000800 */
[----:B---3--:R-:W3:Y:S01]  /*0f90*/  LDG.E R19, desc[UR36][R2.64] ;  /* 0x0000002402137981 */ /* 0x008ee2000c1e1900 */
[----:B------:R-:W-:Y:S01]  /*0fa0*/  ISETP.NE.U32.AND P0, PT, RZ, UR4, PT ;  /* 0x00000004ff007c0c */ /* 0x000fe2000bf05070 */
[----:B------:R-:W-:-:S03]  /*0fb0*/  IMAD.MOV.U32 R7, RZ, RZ, RZ ;  /* 0x000000ffff077224 */ /* 0x000fc600078e00ff */
[----:B------:R-:W-:Y:S02]  /*0fc0*/  ISETP.NE.AND.EX P0, PT, RZ, UR5, PT, P0 ;  /* 0x00000005ff007c0c */ /* 0x000fe4000bf05300 */
[----:B---3--:R-:W-:-:S11]  /*0fd0*/  SHF.R.S32.HI R202, RZ, 0x1f, R19 ;  /* 0x0000001fffca7819 */ /* 0x008fd60000011413 */
[----:B------:R-:W-:-:S04]  /*0fe0*/  @P0 LEA R8, P1, R19, UR4, 0x2 ;  /* 0x0000000413080c11 */ /* 0x000fc8000f8210ff */
[----:B------:R-:W-:Y:S01]  /*0ff0*/  @P0 LEA.HI.X R9, R19, UR5, R202, 0x2, P1 ;  /* 0x0000000513090c11 */ /* 0x000fe200088f14ca */
[----:B------:R-:W-:Y:S02]  /*1000*/  ULDC.64 UR4, c[0x0][0xa20] ;  /* 0x0002880000047ab9 */ /* 0x000fe40000000a00 */
[----:B------:R-:W-:Y:S02]  /*1010*/  ISETP.NE.U32.AND P1, PT, RZ, UR4, PT ;  /* 0x00000004ff007c0c */ /* 0x000fe4000bf25070 */
[----:B------:R3:W5:Y:S01]  /*1020*/  @P0 LDG.E R7, desc[UR36][R8.64] ;  /* 0x0000002408070981 */ /* 0x000762000c1e1900 */
[----:B-1----:R-:W-:Y:S02]  /*1030*/  ISETP.NE.U32.AND P0, PT, R10, RZ, PT ;  /* 0x000000ff0a00720c */ /* 0x002fe40003f05070 */
[----:B------:R-:W-:Y:S02]  /*1040*/  ISETP.NE.AND.EX P1, PT, RZ, UR5, PT, P1 ;  /* 0x00000005ff007c0c */ /* 0x000fe4000bf25310 */
[----:B------:R-:W-:-:S04]  /*1050*/  ISETP.NE.AND.EX P0, PT, R11, RZ, PT, P0 ;  /* 0x000000ff0b00720c */ /* 0x000fc80003f05300 */
[----:B--2---:R-:W-:-:S05]  /*1060*/  SEL R0, R0, 0x1, P0 ;  /* 0x0000000100007807 */ /* 0x004fca0000000000 */
[----:B0-----:R-:W-:Y:S02]  /*1070*/  IMAD R98, R0, R13, RZ ;  /* 0x0000000d00627224 */ /* 0x001fe400078e02ff */
[----:B------:R-:W-:-:S04]  /*1080*/  @P1 LEA R2, P2, R19, UR4, 0x2 ;  /* 0x0000000413021c11 */ /* 0x000fc8000f8410ff */
[----:B------:R-:W-:-:S05]  /*1090*/  @P1 LEA.HI.X R3, R19, UR5, R202, 0x2, P2 ;  /* 0x0000000513031c11 */ /* 0x000fca00090f14ca */
[----:B------:R3:W5:Y:S01]  /*10a0*/  @P1 LDG.E R98, desc[UR36][R2.64] ;  /* 0x0000002402621981 */ /* 0x000762000c1e1900 */
[----:B------:R-:W-:Y:S05]  /*10b0*/  @P1 BRA `(.L_x_200) ;  /* 0x0000000000241947 */ /* 0x000fea0003800000 */
[----:B------:R-:W-:Y:S02]  /*10c0*/  ULDC.64 UR4, c[0x0][0xa08] ;  /* 0x0002820000047ab9 */ /* 0x000fe40000000a00 */
[----:B------:R-:W-:-:S04]  /*10d0*/  ISETP.NE.U32.AND P0, PT, RZ, UR4, PT ;  /* 0x00000004ff007c0c */ /* 0x000fc8000bf05070 */
[----:B------:R-:W-:-:S13]  /*10e0*/  ISETP.NE.AND.EX P0, PT, RZ, UR5, PT, P0 ;  /* 0x00000005ff007c0c */ /* 0x000fda000bf05300 */
[----:B------:R-:W-:Y:S05]  /*10f0*/  @!P0 BRA `(.L_x_200) ;  /* 0x0000000000148947 */ /* 0x000fea0003800000 */
[----:B---3--:R-:W0:Y:S02]  /*1100*/  LDC.64 R2, c[0x0][0xa08] ;  /* 0x00028200ff027b82 */ /* 0x008e240000000a00 */
[----:B0-----:R-:W-:-:S05]  /*1110*/  IMAD.WIDE R2, R19, 0x4, R2 ;  /* 0x0000000413027825 */ /* 0x001fca00078e0202 */
[----:B-----5:R-:W2:Y:S04]  /*1120*/  LDG.E R98, desc[UR36][R2.64] ;  /* 0x0000002402627981 */ /* 0x020ea8000c1e1900 */
[----:B------:R-:W2:Y:S02]  /*1130*/  LDG.E R9, desc[UR36][R2.64+0x4] ;  /* 0x0000042402097981 */ /* 0x000ea4000c1e1900 */
[----:B--2---:R-:W-:-:S07]  /*1140*/  IMAD.IADD R98, R9, 0x1, -R98 ;  /* 0x0000000109627824 */ /* 0x004fce00078e0a62 */
.L_x_200:
[----:B-----5:R-:W-:Y:S01]  /*1150*/  IMAD.IADD R98, R98, 0x1, -R7 ;  /* 0x0000000162627824 */ /* 0x020fe200078e0a07 */
[C---:B---3--:R-:W-:Y:S01]  /*1160*/  LOP3.LUT R2, R6.reuse, 0xff000000, RZ, 0xc0, !PT ;  /* 0xff00000006027812 */ /* 0x048fe200078ec0ff */
[----:B------:R-:W-:Y:S01]  /*1170*/  IMAD.MOV.U32 R88, RZ, RZ, RZ ;  /* 0x000000ffff587224 */ /* 0x000fe200078e00ff */
[----:B------:R-:W-:Y:S01]  /*1180*/  LOP3.LUT R0, R6, 0xff0000, RZ, 0xc0, !PT ;  /* 0x00ff000006007812 */ /* 0x000fe200078ec0ff */
[C---:B------:R-:W-:Y:S01]  /*1190*/  VIADD R4, R98.reuse, 0x7f ;  /* 0x0000007f62047836 */ /* 0x040fe20000000000 */
[----:B------:R-:W-:Y:S02]  /*11a0*/  ISETP.GE.AND P0, PT, R98, 0x1, PT ;  /* 0x000000016200780c */ /* 0x000fe40003f06270 */
[----:B------:R-:W-:Y:S02]  /*11b0*/  SHF.R.U32.HI R3, RZ, 0x8, R2 ;  /* 0x00000008ff037819 */ /* 0x000fe40000011602 */
[----:B------:R-:W-:Y:S02]  /*11c0*/  SHF.R.S32.HI R7, RZ, 0x1f, R4 ;  /* 0x0000001fff077819 */ /* 0x000fe40000011404 */
[----:B------:R-:W-:-:S02]  /*11d0*/  LEA.HI R0, R0, R3, RZ, 0x10 ;  /* 0x0000000300007211 */ /* 0x000fc400078f80ff */
[----:B------:R-:W-:Y:S02]  /*11e0*/  LEA.HI R7, R7, R4, RZ, 0x7 ;  /* 0x0000000407077211 */ /* 0x000fe400078f38ff */
[----:B------:R-:W-:Y:S02]  /*11f0*/  LOP3.LUT R201, R0, 0xff, RZ, 0xc0, !PT ;  /* 0x000000ff00c97812 */ /* 0x000fe400078ec0ff */
[----:B------:R-:W-:Y:S02]  /*1200*/  SHF.R.U32.HI R18, RZ, 0x10, R0 ;  /* 0x00000010ff127819 */ /* 0x000fe40000011600 */
[----:B------:R-:W-:Y:S01]  /*1210*/  SHF.R.S32.HI R8, RZ, 0x7, R7 ;  /* 0x00000007ff087819 */ /* 0x000fe20000011407 */
[----:B------:R-:W-:Y:S06]  /*1220*/  @!P0 BRA `(.L_x_201) ;  /* 0x0000000000788947 */ /* 0x000fec0003800000 */
[----:B------:R-:W0:Y:S01]  /*1230*/  LDC R3, c[0x0][0x9f0] ;  /* 0x00027c00ff037b82 */ /* 0x000e220000000800 */
[----:B------:R-:W-:-:S04]  /*1240*/  ISETP.NE.AND P0, PT, R18, RZ, PT ;  /* 0x000000ff1200720c */ /* 0x000fc80003f05270 */
[----:B0-----:R-:W-:-:S04]  /*1250*/  SEL R11, R18, R3, P0 ;  /* 0x00000003120b7207 */ /* 0x001fc80000000000 */
[-C--:B------:R-:W-:Y:S02]  /*1260*/  IABS R7, R11.reuse ;  /* 0x0000000b00077213 */ /* 0x080fe40000000000 */
[----:B------:R-:W-:Y:S02]  /*1270*/  IADD3 R0, R8, -0x1, R11 ;  /* 0xffffffff08007810 */ /* 0x000fe40007ffe00b */
[----:B------:R-:W0:Y:S01]  /*1280*/  I2F.RP R4, R7 ;  /* 0x0000000700047306 */ /* 0x000e220000209400 */
[----:B------:R-:W-:-:S04]  /*1290*/  IABS R12, R11 ;  /* 0x0000000b000c7213 */ /* 0x000fc80000000000 */
[----:B------:R-:W-:-:S03]  /*12a0*/  IADD3 R12, RZ, -R12, RZ ;  /* 0x8000000cff0c7210 */ /* 0x000fc60007ffe0ff */
[----:B0-----:R-:W0:Y:S02]  /*12b0*/  MUFU.RCP R4, R4 ;  /* 0x0000000400047308 */ /* 0x001e240000001000 */
[----:B0-----:R-:W-:Y:S01]  /*12c0*/  VIADD R2, R4, 0xffffffe ;  /* 0x0ffffffe04027836 */ /* 0x001fe20000000000 */
[----:B------:R-:W-:Y:S02]  /*12d0*/  IABS R4, R0 ;  /* 0x0000000000047213 */ /* 0x000fe40000000000 */
[----:B------:R-:W-:-:S03]  /*12e0*/  LOP3.LUT R0, R0, R11, RZ, 0x3c, !PT ;  /* 0x0000000b00007212 */ /* 0x000fc600078e3cff */
[----:B------:R0:W1:Y:S01]  /*12f0*/  F2I.FTZ.U32.TRUNC.NTZ R3, R2 ;  /* 0x0000000200037305 */ /* 0x000062000021f000 */
[----:B------:R-:W-:Y:S01]  /*1300*/  ISETP.GE.AND P2, PT, R0, RZ, PT ;  /* 0x000000ff0000720c */ /* 0x000fe20003f46270 */
[----:B0-----:R-:W-:Y:S02]  /*1310*/  IMAD.MOV.U32 R2, RZ, RZ, RZ ;  /* 0x000000ffff027224 */ /* 0x001fe400078e00ff */
[----:B-1----:R-:W-:-:S04]  /*1320*/  IMAD.MOV R10, RZ, RZ, -R3 ;  /* 0x000000ffff0a7224 */ /* 0x002fc800078e0a03 */
[----:B------:R-:W-:-:S04]  /*1330*/  IMAD R9, R10, R7, RZ ;  /* 0x000000070a097224 */ /* 0x000fc800078e02ff */
[----:B------:R-:W-:-:S04]  /*1340*/  IMAD.HI.U32 R3, R3, R9, R2 ;  /* 0x0000000903037227 */ /* 0x000fc800078e0002 */
[----:B------:R-:W-:Y:S02]  /*1350*/  IMAD.MOV.U32 R2, RZ, RZ, R12 ;  /* 0x000000ffff027224 */ /* 0x000fe400078e000c */
[----:B------:R-:W-:-:S04]  /*1360*/  IMAD.HI.U32 R3, R3, R4, RZ ;  /* 0x0000000403037227 */ /* 0x000fc800078e00ff */
[----:B------:R-:W-:-:S05]  /*1370*/  IMAD R2, R3, R2, R4 ;  /* 0x0000000203027224 */ /* 0x000fca00078e0204 */
[----:B------:R-:W-:-:S13]  /*1380*/  ISETP.GT.U32.AND P1, PT, R7, R2, PT ;  /* 0x000000020700720c */ /* 0x000fda0003f24070 */
[----:B------:R-:W-:Y:S02]  /*1390*/  @!P1 IMAD.IADD R2, R2, 0x1, -R7 ;  /* 0x0000000102029824 */ /* 0x000fe400078e0a07 */
[----:B------:R-:W-:Y:S01]  /*13a0*/  @!P1 VIADD R3, R3, 0x1 ;  /* 0x0000000103039836 */ /* 0x000fe20000000000 */
[----:B------:R-:W-:Y:S02]  /*13b0*/  ISETP.NE.AND P1, PT, R11, RZ, PT ;  /* 0x000000ff0b00720c */ /* 0x000fe40003f25270 */
[----:B------:R-:W-:-:S13]  /*13c0*/  ISETP.GE.U32.AND P0, PT, R2, R7, PT ;  /* 0x000000070200720c */ /* 0x000fda0003f06070 */
[----:B------:R-:W-:-:S04]  /*13d0*/  @P0 VIADD R3, R3, 0x1 ;  /* 0x0000000103030836 */ /* 0x000fc80000000000 */
[----:B------:R-:W-:Y:S01]  /*13e0*/  @!P2 IMAD.MOV R3, RZ, RZ, -R3 ;  /* 0x000000ffff03a224 */ /* 0x000fe200078e0a03 */
[----:B------:R-:W-:-:S05]  /*13f0*/  @!P1 LOP3.LUT R3, RZ, R11, RZ, 0x33, !PT ;  /* 0x0000000bff039212 */ /* 0x000fca00078e33ff */
[----:B------:R-:W-:-:S07]  /*1400*/  IMAD.MOV.U32 R88, RZ, RZ, R3 ;  /* 0x000000ffff587224 */ /* 0x000fce00078e0003 */
.L_x_201:
[-C--:B------:R-:W-:Y:S01]  /*1410*/  IMAD R17, R201, R88.reuse, RZ ;  /* 0x00000058c9117224 */ /* 0x080fe200078e02ff */
[----:B------:R-:W-:Y:S01]  /*1420*/  LOP3.LUT R2, R6, 0xffff, RZ, 0xc0, !PT ;  /* 0x0000ffff06027812 */ /* 0x000fe200078ec0ff */
[----:B------:R-:W-:Y:S01]  /*1430*/  IMAD.MOV.U32 R16, RZ, RZ, R5 ;  /* 0x000000ffff107224 */ /* 0x000fe200078e0005 */
[----:B------:R-:W-:Y:S02]  /*1440*/  PLOP3.LUT P0, PT, PT, PT, PT, 0x80, 0x0 ;  /* 0x000000000000781c */ /* 0x000fe40003f0f070 */
[----:B------:R-:W-:Y:S02]  /*1450*/  CS2R R156, SRZ ;  /* 0x00000000009c7805 */ /* 0x000fe4000001ff00 */
[----:B------:R-:W-:Y:S02]  /*1460*/  VIADDMNMX R88, R17, R88, R8, PT ;  /* 0x0000005811587246 */ /* 0x000fe40003800108 */
[----:B------:R-:W-:Y:S02]  /*1470*/  CS2R R150, SRZ ;  /* 0x0000000000967805 */ /* 0x000fe4000001ff00 */
[----:B------:R-:W-:-:S02]  /*1480*/  CS2R R64, SRZ ;  /* 0x0000000000407805 */ /* 0x000fc4000001ff00 */
[----:B------:R-:W-:Y:S02]  /*1490*/  CS2R R96, SRZ ;  /* 0x0000000000607805 */ /* 0x000fe4000001ff00 */
[----:B------:R-:W-:Y:S02]  /*14a0*/  ISETP.GT.AND P1, PT, R88, R17, PT ;  /* 0x000000115800720c */ /* 0x000fe40003f24270 */
        /* <DEDUP_REMOVED lines=30> */
[----:B------:R-:W0:Y:S01]  /*1690*/  SHFL.IDX PT, R0, R222, RZ, 0x1f ;  /* 0x00001fffde007589 */ /* 0x000e2200000e0000 */
[----:B------:R-:W1:Y:S01]  /*16a0*/  S2UR UR40, SR_CgaCtaId ;  /* 0x00000000002879c3 */ /* 0x000e620000008800 */
[----:B------:R-:W-:Y:S01]  /*16b0*/  UMOV UR5, 0x400 ;  /* 0x0000040000057882 */ /* 0x000fe20000000000 */
[----:B0-----:R-:W-:Y:S01]  /*16c0*/  R2UR UR41, R0 ;  /* 0x00000000002972ca */ /* 0x001fe200000e0000 */
[----:B-1----:R-:W-:-:S04]  /*16d0*/  ULEA UR42, UR40, UR5, 0x18 ;  /* 0x00000005282a7291 */ /* 0x002fc8000f8ec03f */
[----:B------:R-:W-:-:S04]  /*16e0*/  UIADD3 UR5, UR42, 0x10400, URZ ;  /* 0x000104002a057890 */ /* 0x000fc8000fffe03f */
[----:B------:R-:W-:-:S04]  /*16f0*/  ULOP3.LUT UP0, URZ, UR5, 0x3ff, URZ, 0xc0, !UPT ;  /* 0x000003ff053f7892 */ /* 0x000fc8000f80c03f */
[----:B------:R-:W-:Y:S02]  /*1700*/  ULEA.HI UR4, UR41, UR41, URZ, 0x1 ;  /* 0x0000002929047291 */ /* 0x000fe4000f8f083f */
[----:B------:R-:W-:Y:S02]  /*1710*/  PLOP3.LUT P0, PT, PT, PT, UP0, 0x80, 0x0 ;  /* 0x000000000000781c */ /* 0x000fe40003f0f008 */
        /* <DEDUP_REMOVED lines=14> */
[----:B------:R-:W-:Y:S01]  /*1800*/  MOV R12, 0x1 ;  /* 0x00000001000c7802 */ /* 0x000fe20000000f00 */
[----:B------:R-:W-:Y:S02]  /*1810*/  IMAD.U32 R6, RZ, RZ, UR4 ;  /* 0x00000004ff067e24 */ /* 0x000fe4000f8e00ff */
[----:B------:R-:W-:-:S02]  /*1820*/  IMAD.U32 R7, RZ, RZ, UR5 ;  /* 0x00000005ff077e24 */ /* 0x000fc4000f8e00ff */
[----:B------:R-:W-:Y:S02]  /*1830*/  IMAD.U32 R11, RZ, RZ, UR7 ;  /* 0x00000007ff0b7e24 */ /* 0x000fe4000f8e00ff */
[----:B------:R-:W-:Y:S02]  /*1840*/  IMAD.MOV.U32 R8, RZ, RZ, 0x70 ;  /* 0x00000070ff087424 */ /* 0x000fe400078e00ff */
[----:B0-----:R-:W-:-:S07]  /*1850*/  IMAD.MOV.U32 R13, RZ, RZ, RZ ;  /* 0x000000ffff0d7224 */ /* 0x001fce00078e00ff */
[----:B------:R-:W-:-:S07]  /*1860*/  LEPC R20, `(.L_x_203) ;  /* 0x000000001014794e */ /* 0x000fce0000000000 */
[----:B-1----:R-:W-:Y:S05]  /*1870*/  CALL.ABS.NOINC R14 ;  /* 0x000000000e007343 */ /* 0x002fea0003c00000 */
.L_x_203:
[----:B------:R-:W-:Y:S02]  /*1880*/  LEA.HI R0, R205, R205, RZ, 0x1 ;  /* 0x000000cdcd007211 */ /* 0x000fe400078f08ff */
[----:B------:R-:W-:Y:S02]  /*1890*/  ISETP.NE.AND P0, PT, R152, 0x3, PT ;  /* 0x000000039800780c */ /* 0x000fe40003f05270 */
[----:B------:R-:W-:-:S05]  /*18a0*/  LOP3.LUT R0, R0, 0xfffffffe, RZ, 0xc0, !PT ;  /* 0xfffffffe00007812 */ /* 0x000fca00078ec0ff */
[----:B------:R-:W-:-:S05]  /*18b0*/  IMAD.IADD R0, R205, 0x1, -R0 ;  /* 0x00000001cd007824 */ /* 0x000fca00078e0a00 */
[----:B------:R-:W-:-:S04]  /*18c0*/  SHF.L.U32 R0, R0, 0x1f, RZ ;  /* 0x0000001f00007819 */ /* 0x000fc800000006ff */
[----:B------:R-:W0:Y:S02]  /*18d0*/  SYNCS.PHASECHK.TRANS64.TRYWAIT P1, [UR42+0x28800], R0 ;  /* 0x02880000ff0075a7 */ /* 0x000e24000802016a */
[----:B0-----:R-:W-:Y:S05]  /*18e0*/  @!P1 BRA `(.L_x_204) ;  /* 0x000000d400e49947 */ /* 0x001fea0003800000 */
.L_x_334:
[----:B------:R-:W-:Y:S05]  /*18f0*/  @!P0 BRA `(.L_x_205) ;  /* 0x0000000000048947 */ /* 0x000fea0003800000 */
[----:B------:R-:W-:Y:S01]  /*1900*/  BPT.TRAP 0x1 ;  /* 0x000000040000795c */ /* 0x000fe20000300000 */
.L_x_205:
[----:B------:R-:W-:Y:S02]  /*1910*/  IMAD.U32 R4, RZ, RZ, UR39 ;  /* 0x00000027ff047e24 */ /* 0x000fe4000f8e00ff */
[----:B0-----:R-:W-:-:S03]  /*1920*/  IMAD.U32 R3, RZ, RZ, UR38 ;  /* 0x00000026ff037e24 */ /* 0x001fc6000f8e00ff */
[----:B------:R-:W-:Y:S02]  /*1930*/  LEA R4, R4, UR42, 0x3 ;  /* 0x0000002a04047c11 */ /* 0x000fe4000f8e18ff */
[----:B------:R-:W-:-:S04]  /*1940*/  SHF.L.U32 R3, R3, 0x1f, RZ ;  /* 0x0000001f03037819 */ /* 0x000fc800000006ff */
[----:B------:R0:W1:Y:S01]  /*1950*/  SYNCS.PHASECHK.TRANS64.TRYWAIT P1, [R4+URZ+0x28830], R3 ;  /* 0x02883003040075a7 */ /* 0x000062000802017f */
[----:B------:R-:W-:Y:S05]  /*1960*/  @!P0 BRA `(.L_x_206) ;  /* 0x0000000000048947 */ /* 0x000fea0003800000 */
[----:B------:R-:W-:Y:S01]  /*1970*/  BPT.TRAP 0x1 ;  /* 0x000000040000795c */ /* 0x000fe20000300000 */
.L_x_206:
[----:B------:R-:W-:Y:S01]  /*1980*/  IMAD.MOV.U32 R151, RZ, RZ, RZ ;  /* 0x000000ffff977224 */ /* 0x000fe200078e00ff */
[----:B-1----:R-:W-:Y:S06]  /*1990*/  @P1 BRA `(.L_x_207) ;  /* 0x0000000000081947 */ /* 0x002fec0003800000 */
[----:B------:R-:W1:Y:S02]  /*19a0*/  SYNCS.PHASECHK.TRANS64.TRYWAIT P1, [R4+URZ+0x28830], R3 ;  /* 0x02883003040075a7 */ /* 0x000e64000802017f */
[----:B-1----:R-:W-:Y:S05]  /*19b0*/  @!P1 BRA `(.L_x_208) ;  /* 0x000000d400c89947 */ /* 0x002fea0003800000 */
.L_x_207:
[----:B------:R-:W-:Y:S05]  /*19c0*/  WARPSYNC.ALL ;  /* 0x0000000000007948 */ /* 0x000fea0003800000 */
[----:B------:R-:W-:Y:S01]  /*19d0*/  UIADD3 UR4, UR42, 0x18400, URZ ;  /* 0x000184002a047890 */ /* 0x000fe2000fffe03f */
[----:B------:R-:W-:Y:S01]  /*19e0*/  WARPGROUP.ARRIVE ;  /* 0x00000000000079c5 */ /* 0x000fe20000000000 */
[----:B------:R-:W-:Y:S02]  /*19f0*/  ULOP3.LUT UR32, UR43, 0x10000, URZ, 0xfc, !UPT ;  /* 0x000100002b207892 */ /* 0x000fe4000f8efc3f */
[----:B------:R-:W-:Y:S01]  /*1a00*/  USHF.R.U32.HI UR4, URZ, 0x4, UR4 ;  /* 0x000000043f047899 */ /* 0x000fe20008011604 */
[----:B------:R-:W-:Y:S01]  /*1a10*/  UMOV UR33, 0x40000040 ;  /* 0x4000004000217882 */ /* 0x000fe20000000000 */
[----:B------:R-:W-:-:S02]  /*1a20*/  UMOV UR35, 0x40000040 ;  /* 0x4000004000237882 */ /* 0x000fc40000000000 */
[----:B------:R-:W-:Y:S01]  /*1a30*/  ULOP3.LUT UR4, UR4, 0x3fff, URZ, 0xc0, !UPT ;  /* 0x00003fff04047892 */ /* 0x000fe2000f8ec03f */
[----:B------:R-:W-:Y:S01]  /*1a40*/  UMOV UR5, 0x40000040 ;  /* 0x4000004000057882 */ /* 0x000fe20000000000 */
[----:B------:R-:W-:Y:S02]  /*1a50*/  UMOV UR7, 0x40000040 ;  /* 0x4000004000077882 */ /* 0x000fe40000000000 */
[----:B------:R-:W-:Y:S02]  /*1a60*/  ULOP3.LUT UR42, UR4, 0x10000, URZ, 0xfc, !UPT ;  /* 0x00010000042a7892 */ /* 0x000fe4000f8efc3f */
[----:B------:R-:W-:Y:S02]  /*1a70*/  UIADD3 UR4, UR32, 0x2, URZ ;  /* 0x0000000220047890 */ /* 0x000fe4000fffe03f */
[----:B------:R-:W-:Y:S02]  /*1a80*/  ULEA UR34, UR39, UR42, 0xb ;  /* 0x0000002a27227291 */ /* 0x000fe4000f8e583f */
[----:B------:R-:W-:-:S02]  /*1a90*/  UIADD3 UR8, UR32, 0x4, URZ ;  /* 0x0000000420087890 */ /* 0x000fc4000fffe03f */
[----:B------:R-:W-:Y:S02]  /*1aa0*/  UIADD3 UR6, UR34, 0x2, URZ ;  /* 0x0000000222067890 */ /* 0x000fe4000fffe03f */
[----:B------:R-:W-:Y:S01]  /*1ab0*/  UIADD3 UR10, UR34, 0x4, URZ ;  /* 0x00000004220a7890 */ /* 0x000fe2000fffe03f */
[----:B------:R-:W-:Y:S02]  /*1ac0*/  UMOV UR9, 0x40000040 ;  /* 0x4000004000097882 */ /* 0x000fe40000000000 */
[----:B------:R-:W-:Y:S01]  /*1ad0*/  HGMMA.64x128x16.F32.BF16 R24, gdesc[UR32], RZ, !UPT, gsb0 ;  /* 0x01e00000201879f0 */ /* 0x000fe2000c0018ff */
        /* <DEDUP_REMOVED lines=43> */
[----:B------:R-:W-:Y:S05]  /*1d90*/  @!P0 BRA `(.L_x_209) ;  /* 0x0000000000048947 */ /* 0x000fea0003800000 */
[----:B------:R-:W-:Y:S01]  /*1da0*/  BPT.TRAP 0x1 ;  /* 0x000000040000795c */ /* 0x000fe20000300000 */
.L_x_209:
[----:B01----:R-:W-:Y:S01]  /*1db0*/  IADD3 R3, R98, 0x80, -R203 ;  /* 0x0000008062037810 */ /* 0x003fe20007ffe8cb */
[----:B------:R-:W-:Y:S01]  /*1dc0*/  ULDC UR6, c[0x0][0x988] ;  /* 0x0002620000067ab9 */ /* 0x000fe20000000800 */
[----:B------:R-:W-:Y:S01]  /*1dd0*/  P2R R90, PR, RZ, 0x1 ;  /* 0x00000001ff5a7803 */ /* 0x000fe20000000000 */
[----:B------:R-:W-:Y:S01]  /*1de0*/  IMAD.MOV.U32 R150, RZ, RZ, R151 ;  /* 0x000000ffff967224 */ /* 0x000fe200078e0097 */
        /* <DEDUP_REMOVED lines=15> */
[--C-:B------:R-:W-:Y:S01]  /*1ee0*/  IMAD.MOV.U32 R143, RZ, RZ, R151.reuse ;  /* 0x000000ffff8f7224 */ /* 0x100fe200078e0097 */
[----:B------:R-:W-:Y:S01]  /*1ef0*/  ISETP.GT.AND P2, PT, R6, 0x9, PT ;  /* 0x000000090600780c */ /* 0x000fe20003f44270 */
[--C-:B------:R-:W-:Y:S01]  /*1f00*/  IMAD.MOV.U32 R141, RZ, RZ, R151.reuse ;  /* 0x000000ffff8d7224 */ /* 0x100fe200078e0097 */
[----:B------:R-:W-:Y:S01]  /*1f10*/  FSEL R127, R28, -INF , P1 ;  /* 0xff8000001c7f7808 */ /* 0x000fe20000800000 */
[--C-:B------:R-:W-:Y:S01]  /*1f20*/  IMAD.MOV.U32 R140, RZ, RZ, R151.reuse ;  /* 0x000000ffff8c7224 */ /* 0x100fe200078e0097 */
[----:B------:R-:W-:Y:S01]  /*1f30*/  FMNMX.FTZ R0, R113, R125, !PT ;  /* 0x0000007d71007209 */ /* 0x000fe20007810000 */
[--C-:B------:R-:W-:Y:S01]  /*1f40*/  IMAD.MOV.U32 R139, RZ, RZ, R151.reuse ;  /* 0x000000ffff8b7224 */ /* 0x100fe200078e0097 */
[C---:B------:R-:W-:Y:S01]  /*1f50*/  ISETP.GT.AND P6, PT, R6.reuse, 0x10, PT ;  /* 0x000000100600780c */ /* 0x040fe20003fc4270 */
[--C-:B------:R-:W-:Y:S01]  /*1f60*/  IMAD.MOV.U32 R138, RZ, RZ, R151.reuse ;  /* 0x000000ffff8a7224 */ /* 0x100fe200078e0097 */
[----:B------:R-:W-:Y:S01]  /*1f70*/  FSEL R129, R29, -INF , P2 ;  /* 0xff8000001d817808 */ /* 0x000fe20001000000 */
[--C-:B------:R-:W-:Y:S01]  /*1f80*/  IMAD.MOV.U32 R137, RZ, RZ, R151.reuse ;  /* 0x000000ffff897224 */ /* 0x100fe200078e0097 */
[----:B------:R-:W-:Y:S01]  /*1f90*/  FMNMX.FTZ R0, R127, R0, !PT ;  /* 0x000000007f007209 */ /* 0x000fe20007810000 */
[--C-:B------:R-:W-:Y:S01]  /*1fa0*/  IMAD.MOV.U32 R136, RZ, RZ, R151.reuse ;  /* 0x000000ffff887224 */ /* 0x100fe200078e0097 */
[----:B------:R-:W-:Y:S01]  /*1fb0*/  ISETP.GT.AND P5, PT, R6, 0x11, PT ;  /* 0x000000110600780c */ /* 0x000fe20003fa4270 */
[--C-:B------:R-:W-:Y:S01]  /*1fc0*/  IMAD.MOV.U32 R134, RZ, RZ, R151.reuse ;  /* 0x000000ffff867224 */ /* 0x100fe200078e0097 */
[----:B------:R-:W-:Y:S01]  /*1fd0*/  FSEL R131, R32, -INF , P6 ;  /* 0xff80000020837808 */ /* 0x000fe20003000000 */
[--C-:B------:R-:W-:Y:S01]  /*1fe0*/  IMAD.MOV.U32 R132, RZ, RZ, R151.reuse ;  /* 0x000000ffff847224 */ /* 0x100fe200078e0097 */
[----:B------:R-:W-:Y:S01]  /*1ff0*/  FMNMX.FTZ R0, R129, R0, !PT ;  /* 0x0000000081007209 */ /* 0x000fe20007810000 */
[--C-:B------:R-:W-:Y:S01]  /*2000*/  IMAD.MOV.U32 R130, RZ, RZ, R151.reuse ;  /* 0x000000ffff827224 */ /* 0x100fe200078e0097 */
[----:B------:R-:W-:Y:S01]  /*2010*/  FSEL R5, R26, -INF , P4 ;  /* 0xff8000001a057808 */ /* 0x000fe20002000000 */
[--C-:B------:R-:W-:Y:S01]  /*2020*/  IMAD.MOV.U32 R128, RZ, RZ, R151.reuse ;  /* 0x000000ffff807224 */ /* 0x100fe200078e0097 */
[C---:B------:R-:W-:Y:S01]  /*2030*/  ISETP.GT.AND P4, PT, R6.reuse, 0x18, PT ;  /* 0x000000180600780c */ /* 0x040fe20003f84270 */
[--C-:B------:R-:W-:Y:S01]  /*2040*/  IMAD.MOV.U32 R124, RZ, RZ, R151.reuse ;  /* 0x000000ffff7c7224 */ /* 0x100fe200078e0097 */
[----:B------:R-:W-:Y:S01]  /*2050*/  FSEL R133, R33, -INF , P5 ;  /* 0xff80000021857808 */ /* 0x000fe20002800000 */
[--C-:B------:R-:W-:Y:S01]  /*2060*/  IMAD.MOV.U32 R122, RZ, RZ, R151.reuse ;  /* 0x000000ffff7a7224 */ /* 0x100fe200078e0097 */
[----:B------:R-:W-:Y:S01]  /*2070*/  FMNMX.FTZ R0, R131, R0, !PT ;  /* 0x0000000083007209 */ /* 0x000fe20007810000 */
        /* <DEDUP_REMOVED lines=24> */
[----:B------:R-:W-:Y:S01]  /*2200*/  IMAD.MOV.U32 R92, RZ, RZ, R151 ;  /* 0x000000ffff5c7224 */ /* 0x000fe200078e0097 */
[----:B------:R-:W-:-:S02]  /*2210*/  FSEL R11, R34, -INF , P6 ;  /* 0xff800000220b7808 */ /* 0x000fc40003000000 */
[C---:B------:R-:W-:Y:S02]  /*2220*/  ISETP.GT.AND P6, PT, R6.reuse, 0x28, PT ;  /* 0x000000280600780c */ /* 0x040fe40003fc4270 */
[----:B------:R-:W-:Y:S02]  /*2230*/  FSEL R117, R41, -INF , P2 ;  /* 0xff80000029757808 */ /* 0x000fe40001000000 */
[----:B------:R-:W-:Y:S02]  /*2240*/  FMNMX.FTZ R0, R123, R0, !PT ;  /* 0x000000007b007209 */ /* 0x000fe40007810000 */
[----:B------:R-:W-:Y:S02]  /*2250*/  FSEL R35, R35, -INF , P5 ;  /* 0xff80000023237808 */ /* 0x000fe40002800000 */
[----:B------:R-:W-:Y:S02]  /*2260*/  ISETP.GT.AND P5, PT, R6, 0x29, PT ;  /* 0x000000290600780c */ /* 0x000fe40003fa4270 */
[----:B------:R-:W-:-:S02]  /*2270*/  FSEL R121, R44, -INF , P6 ;  /* 0xff8000002c797808 */ /* 0x000fc40003000000 */
[----:B------:R-:W-:Y:S02]  /*2280*/  FMNMX.FTZ R0, R117, R0, !PT ;  /* 0x0000000075007209 */ /* 0x000fe40007810000 */
[----:B------:R-:W-:Y:S02]  /*2290*/  FSEL R13, R38, -INF , P4 ;  /* 0xff800000260d7808 */ /* 0x000fe40002000000 */
[----:B------:R-:W-:Y:S02]  /*22a0*/  ISETP.GT.AND P4, PT, R6, 0x30, PT ;  /* 0x000000300600780c */ /* 0x000fe40003f84270 */
[----:B------:R-:W-:Y:S02]  /*22b0*/  FSEL R119, R45, -INF , P5 ;  /* 0xff8000002d777808 */ /* 0x000fe40002800000 */
[----:B------:R-:W-:Y:S02]  /*22c0*/  FMNMX.FTZ R0, R121, R0, !PT ;  /* 0x0000000079007209 */ /* 0x000fe40007810000 */
[----:B------:R-:W-:-:S02]  /*22d0*/  FSEL R39, R39, -INF , P3 ;  /* 0xff80000027277808 */ /* 0x000fc40001800000 */
[----:B------:R-:W-:Y:S02]  /*22e0*/  ISETP.GT.AND P3, PT, R6, 0x31, PT ;  /* 0x000000310600780c */ /* 0x000fe40003f64270 */
        /* <DEDUP_REMOVED lines=38> */
[----:B------:R-:W-:Y:S02]  /*2550*/  ISETP.GT.AND P0, PT, R6, 0x59, PT ;  /* 0x000000590600780c */ /* 0x000fe40003f04270 */
[----:B------:R-:W-:Y:S02]  /*2560*/  FSEL R89, R68, -INF , P6 ;  /* 0xff80000044597808 */ /* 0x000fe40003000000 */
[----:B------:R-:W-:-:S02]  /*2570*/  FMNMX.FTZ R0, R65, R0, !PT ;  /* 0x0000000041007209 */ /* 0x000fc40007810000 */
[----:B------:R-:W-:Y:S02]  /*2580*/  FSEL R59, R59, -INF , P5 ;  /* 0xff8000003b3b7808 */ /* 0x000fe40002800000 */
[C---:B------:R-:W-:Y:S02]  /*2590*/  ISETP.GT.AND P5, PT, R6.reuse, 0x60, PT ;  /* 0x000000600600780c */ /* 0x040fe40003fa4270 */
[----:B------:R-:W-:Y:S02]  /*25a0*/  FSEL R97, R69, -INF , P0 ;  /* 0xff80000045617808 */ /* 0x000fe40000000000 */
[----:B------:R-:W-:Y:S02]  /*25b0*/  FMNMX.FTZ R0, R89, R0, !PT ;  /* 0x0000000059007209 */ /* 0x000fe40007810000 */
        /* <DEDUP_REMOVED lines=12> */
[----:B------:R-:W-:Y:S02]  /*2680*/  FSEL R105, R77, -INF , P2 ;  /* 0xff8000004d697808 */ /* 0x000fe40001000000 */
[----:B------:R-:W-:-:S02]  /*2690*/  FMNMX.FTZ R0, R103, R0, !PT ;  /* 0x0000000067007209 */ /* 0x000fc40007810000 */
[----:B------:R-:W-:Y:S02]  /*26a0*/  ISETP.GT.AND P3, PT, R6, 0x70, PT ;  /* 0x000000700600780c */ /* 0x000fe40003f64270 */
[----:B------:R-:W-:Y:S02]  /*26b0*/  FSEL R37, R62, -INF , P4 ;  /* 0xff8000003e257808 */ /* 0x000fe40002000000 */
[----:B------:R-:W-:Y:S02]  /*26c0*/  FSEL R107, R80, -INF , P3 ;  /* 0xff800000506b7808 */ /* 0x000fe40001800000 */
[----:B------:R-:W-:Y:S02]  /*26d0*/  FMNMX.FTZ R0, R105, R0, !PT ;  /* 0x0000000069007209 */ /* 0x000fe40007810000 */
[----:B------:R-:W-:Y:S02]  /*26e0*/  ISETP.GT.AND P4, PT, R6, 0x71, PT ;  /* 0x000000710600780c */ /* 0x000fe40003f84270 */
[----:B------:R-:W-:-:S02]  /*26f0*/  FMNMX.FTZ R0, R107, R0, !PT ;  /* 0x000000006b007209 */ /* 0x000fc40007810000 */
[----:B------:R-:W-:Y:S02]  /*2700*/  FSEL R111, R81, -INF , P4 ;  /* 0xff800000516f7808 */ /* 0x000fe40002000000 */
[----:B------:R-:W-:Y:S02]  /*2710*/  ISETP.GT.AND P5, PT, R6, 0x78, PT ;  /* 0x000000780600780c */ /* 0x000fe40003fa4270 */
[----:B------:R-:W-:Y:S02]  /*2720*/  FMNMX.FTZ R0, R111, R0, !PT ;  /* 0x000000006f007209 */ /* 0x000fe40007810000 */
[----:B------:R-:W-:Y:S02]  /*2730*/  FSEL R109, R84, -INF , P5 ;  /* 0xff800000546d7808 */ /* 0x000fe40002800000 */
[----:B------:R-:W-:Y:S02]  /*2740*/  ISETP.GT.AND P6, PT, R6, 0x79, PT ;  /* 0x000000790600780c */ /* 0x000fe40003fc4270 */
[----:B------:R-:W-:-:S02]  /*2750*/  FMNMX.FTZ R0, R109, R0, !PT ;  /* 0x000000006d007209 */ /* 0x000fc40007810000 */
[----:B------:R-:W-:Y:S02]  /*2760*/  FSEL R85, R85, -INF , P6 ;  /* 0xff80000055557808 */ /* 0x000fe40003000000 */
[----:B------:R-:W-:Y:S02]  /*2770*/  P2R R20, PR, RZ, 0x4 ;  /* 0x00000004ff147803 */ /* 0x000fe40000000000 */
[----:B------:R-:W-:Y:S01]  /*2780*/  FMNMX.FTZ R8, R85, R0, !PT ;  /* 0x0000000055087209 */ /* 0x000fe20007810000 */
[----:B------:R-:W-:Y:S01]  /*2790*/  IMAD.U32 R0, RZ, RZ, UR6 ;  /* 0x00000006ff007e24 */ /* 0x000fe2000f8e00ff */
[C---:B------:R-:W-:Y:S02]  /*27a0*/  ISETP.GT.AND P2, PT, R6.reuse, 0x58, PT ;  /* 0x000000580600780c */ /* 0x040fe40003f44270 */
[----:B------:R-:W-:Y:S01]  /*27b0*/  P2R R24, PR, RZ, 0x2 ;  /* 0x00000002ff187803 */ /* 0x000fe20000000000 */
[----:B------:R-:W0:Y:S01]  /*27c0*/  SHFL.BFLY PT, R3, R8, 0x2, 0x1f ;  /* 0x0c401f0008037f89 */ /* 0x000e2200000e0000 */
[----:B------:R-:W-:-:S02]  /*27d0*/  ISETP.GT.AND P1, PT, R6, 0x59, PT ;  /* 0x000000590600780c */ /* 0x000fc40003f24270 */
[----:B------:R-:W-:Y:S02]  /*27e0*/  FSEL R69, R70, -INF , P2 ;  /* 0xff80000046457808 */ /* 0x000fe40001000000 */
[----:B------:R-:W-:Y:S02]  /*27f0*/  P2R R26, PR, RZ, 0x1 ;  /* 0x00000001ff1a7803 */ /* 0x000fe40000000000 */
[----:B------:R-:W-:Y:S02]  /*2800*/  ISETP.GT.AND P0, PT, R6, 0x60, PT ;  /* 0x000000600600780c */ /* 0x000fe40003f04270 */
[----:B------:R-:W-:Y:S02]  /*2810*/  FSEL R71, R71, -INF , P1 ;  /* 0xff80000047477808 */ /* 0x000fe40000800000 */
[----:B------:R-:W-:Y:S02]  /*2820*/  P2R R14, PR, RZ, 0x8 ;  /* 0x00000008ff0e7803 */ /* 0x000fe40000000000 */
[----:B------:R-:W-:-:S02]  /*2830*/  FSEL R73, R74, -INF , P0 ;  /* 0xff8000004a497808 */ /* 0x000fc40000000000 */
[----:B------:R-:W-:Y:S02]  /*2840*/  ISETP.NE.AND P0, PT, R26, RZ, PT ;  /* 0x000000ff1a00720c */ /* 0x000fe40003f05270 */
[----:B------:R-:W-:Y:S02]  /*2850*/  ISETP.NE.AND P1, PT, R24, RZ, PT ;  /* 0x000000ff1800720c */ /* 0x000fe40003f25270 */
[----:B------:R-:W-:Y:S02]  /*2860*/  FSEL R75, R75, -INF , P0 ;  /* 0xff8000004b4b7808 */ /* 0x000fe40000000000 */
[----:B------:R-:W-:Y:S02]  /*2870*/  ISETP.NE.AND P2, PT, R20, RZ, PT ;  /* 0x000000ff1400720c */ /* 0x000fe40003f45270 */
[----:B------:R-:W-:Y:S02]  /*2880*/  FSEL R83, R83, -INF , P4 ;  /* 0xff80000053537808 */ /* 0x000fe40002000000 */
[----:B0-----:R-:W-:-:S02]  /*2890*/  FMNMX.FTZ R10, R8, R3, !PT ;  /* 0x00000003080a7209 */ /* 0x001fc40007810000 */
[----:B------:R-:W-:Y:S02]  /*28a0*/  FMNMX.FTZ R8, R5, R27, !PT ;  /* 0x0000001b05087209 */ /* 0x000fe40007810000 */
[----:B------:R-:W-:Y:S01]  /*28b0*/  FSEL R79, R79, -INF , P2 ;  /* 0xff8000004f4f7808 */ /* 0x000fe20001000000 */
[----:B------:R-:W0:Y:S01]  /*28c0*/  SHFL.BFLY PT, R3, R10, 0x1, 0x1f ;  /* 0x0c201f000a037f89 */ /* 0x000e2200000e0000 */
[----:B------:R-:W-:Y:S02]  /*28d0*/  FMNMX.FTZ R8, R9, R8, !PT ;  /* 0x0000000809087209 */ /* 0x000fe40007810000 */
[----:B------:R-:W-:Y:S02]  /*28e0*/  FSEL R87, R87, -INF , P6 ;  /* 0xff80000057577808 */ /* 0x000fe40003000000 */
[----:B------:R-:W-:Y:S02]  /*28f0*/  FMNMX.FTZ R8, R31, R8, !PT ;  /* 0x000000081f087209 */ /* 0x000fe40007810000 */
[----:B------:R-:W-:-:S02]  /*2900*/  R2UR UR6, R4 ;  /* 0x00000000040672ca */ /* 0x000fc400000e0000 */
[----:B------:R-:W-:Y:S02]  /*2910*/  FMNMX.FTZ R8, R11, R8, !PT ;  /* 0x000000080b087209 */ /* 0x000fe40007810000 */
[----:B------:R-:W-:Y:S01]  /*2920*/  ISETP.NE.AND P0, PT, R90, RZ, PT ;  /* 0x000000ff5a00720c */ /* 0x000fe20003f05270 */
[----:B------:R-:W-:Y:S01]  /*2930*/  IMAD.MOV.U32 R90, RZ, RZ, R151 ;  /* 0x000000ffff5a7224 */ /* 0x000fe200078e0097 */
[----:B------:R-:W-:Y:S02]  /*2940*/  FMNMX.FTZ R8, R35, R8, !PT ;  /* 0x0000000823087209 */ /* 0x000fe40007810000 */
[----:B------:R-:W-:Y:S02]  /*2950*/  MOV R94, R151 ;  /* 0x00000097005e7202 */ /* 0x000fe40000000f00 */
[----:B------:R-:W-:-:S03]  /*2960*/  FMNMX.FTZ R8, R13, R8, !PT ;  /* 0x000000080d087209 */ /* 0x000fc60007810000 */
[----:B------:R-:W-:Y:S01]  /*2970*/  UIADD3 UR6, UR6, 0x28840, URZ ;  /* 0x0002884006067890 */ /* 0x000fe2000fffe03f */
[----:B------:R-:W-:Y:S02]  /*2980*/  FMNMX.FTZ R8, R39, R8, !PT ;  /* 0x0000000827087209 */ /* 0x000fe40007810000 */
[----:B0-----:R-:W-:Y:S01]  /*2990*/  FMNMX.FTZ R3, R10, R3, !PT ;  /* 0x000000030a037209 */ /* 0x001fe20007810000 */
[----:B------:R-:W-:Y:S01]  /*29a0*/  UPRMT UR6, UR40, 0x654, UR6 ;  /* 0x0000065428067896 */ /* 0x000fe20008000006 */
[----:B------:R-:W-:Y:S02]  /*29b0*/  FMNMX.FTZ R8, R15, R8, !PT ;  /* 0x000000080f087209 */ /* 0x000fe40007810000 */
[C---:B------:R-:W-:Y:S01]  /*29c0*/  FSETP.NEU.FTZ.AND P3, PT, R3.reuse, -INF , PT ;  /* 0xff8000000300780b */ /* 0x040fe20003f7d000 */
[----:B------:R-:W-:Y:S01]  /*29d0*/  FMUL.FTZ R12, R3, R0 ;  /* 0x00000000030c7220 */ /* 0x000fe20000410000 */
[----:B------:R-:W-:-:S04]  /*29e0*/  FMNMX.FTZ R8, R43, R8, !PT ;  /* 0x000000082b087209 */ /* 0x000fc80007810000 */
[----:B------:R-:W-:Y:S01]  /*29f0*/  FMNMX.FTZ R8, R21, R8, !PT ;  /* 0x0000000815087209 */ /* 0x000fe20007810000 */
[----:B------:R-:W-:Y:S01]  /*2a00*/  SYNCS.ARRIVE.TRANS64.RED.A1T0 RZ, [UR6], RZ ;  /* 0x000000ffffff79a7 */ /* 0x000fe20008100406 */
[----:B------:R-:W-:Y:S02]  /*2a10*/  FSEL R6, R12, RZ, P3 ;  /* 0x000000ff0c067208 */ /* 0x000fe40001800000 */
[----:B------:R-:W-:Y:S02]  /*2a20*/  FMNMX.FTZ R8, R47, R8, !PT ;  /* 0x000000082f087209 */ /* 0x000fe40007810000 */
[----:B------:R-:W-:Y:S01]  /*2a30*/  ISETP.NE.AND P3, PT, R14, RZ, PT ;  /* 0x000000ff0e00720c */ /* 0x000fe20003f65270 */
[--C-:B------:R-:W-:Y:S01]  /*2a40*/  FFMA.FTZ R170, R93, R0, -R6.reuse ;  /* 0x000000005daa7223 */ /* 0x100fe20000010806 */
        /* <DEDUP_REMOVED lines=27> */
[--C-:B------:R-:W-:Y:S01]  /*2c00*/  FFMA.FTZ R113, R133, R0, -R6.reuse ;  /* 0x0000000085717223 */ /* 0x100fe20000010806 */
[----:B------:R-:W-:Y:S01]  /*2c10*/  FMNMX.FTZ R8, R63, R8, !PT ;  /* 0x000000083f087209 */ /* 0x000fe20007810000 */
[----:B------:R-:W1:Y:S01]  /*2c20*/  MUFU.EX2 R158, R158 ;  /* 0x0000009e009e7308 */ /* 0x000e620000000800 */
[-CC-:B------:R-:W-:Y:S01]  /*2c30*/  FFMA.FTZ R162, R135, R0.reuse, -R6.reuse ;  /* 0x0000000087a27223 */ /* 0x180fe20000010806 */
[--C-:B------:R-:W-:Y:S01]  /*2c40*/  FFMA.FTZ R115, R115, R0, -R6.reuse ;  /* 0x0000000073737223 */ /* 0x100fe20000010806 */
[----:B------:R-:W-:Y:S01]  /*2c50*/  FMNMX.FTZ R8, R41, R8, !PT ;  /* 0x0000000829087209 */ /* 0x000fe20007810000 */
[-CC-:B------:R-:W-:Y:S01]  /*2c60*/  FFMA.FTZ R164, R123, R0.reuse, -R6.reuse ;  /* 0x000000007ba47223 */ /* 0x180fe20000010806 */
[-CC-:B------:R-:W-:Y:S01]  /*2c70*/  FFMA.FTZ R117, R117, R0.reuse, -R6.reuse ;  /* 0x0000000075757223 */ /* 0x180fe20000010806 */
[--C-:B------:R-:W-:Y:S01]  /*2c80*/  FFMA.FTZ R119, R119, R0, -R6.reuse ;  /* 0x0000000077777223 */ /* 0x100fe20000010806 */
[----:B------:R-:W-:Y:S01]  /*2c90*/  FMNMX.FTZ R8, R67, R8, !PT ;  /* 0x0000000843087209 */ /* 0x000fe20007810000 */
[----:B------:R-:W2:Y:S01]  /*2ca0*/  MUFU.EX2 R81, R81 ;  /* 0x0000005100517308 */ /* 0x000ea20000000800 */
[-CC-:B------:R-:W-:Y:S01]  /*2cb0*/  FFMA.FTZ R91, R91, R0.reuse, -R6.reuse ;  /* 0x000000005b5b7223 */ /* 0x180fe20000010806 */
[--C-:B------:R-:W-:Y:S01]  /*2cc0*/  FFMA.FTZ R53, R53, R0, -R6.reuse ;  /* 0x0000000035357223 */ /* 0x100fe20000010806 */
[----:B------:R-:W-:Y:S01]  /*2cd0*/  FMNMX.FTZ R8, R69, R8, !PT ;  /* 0x0000000845087209 */ /* 0x000fe20007810000 */
[-CC-:B------:R-:W-:Y:S01]  /*2ce0*/  FFMA.FTZ R180, R99, R0.reuse, -R6.reuse ;  /* 0x0000000063b47223 */ /* 0x180fe20000010806 */
        /* <DEDUP_REMOVED lines=8> */
[----:B------:R-:W-:Y:S01]  /*2d70*/  FFMA.FTZ R85, R85, R0, -R6 ;  /* 0x0000000055557223 */ /* 0x000fe20000010806 */
[----:B------:R-:W3:Y:S01]  /*2d80*/  MUFU.EX2 R160, R160 ;  /* 0x000000a000a07308 */ /* 0x000ee20000000800 */
[----:B------:R-:W-:Y:S01]  /*2d90*/  FMNMX.FTZ R8, R75, R8, !PT ;  /* 0x000000084b087209 */ /* 0x000fe20007810000 */
[----:B------:R-:W-:-:S02]  /*2da0*/  IMAD.MOV.U32 R135, RZ, RZ, R151 ;  /* 0x000000ffff877224 */ /* 0x000fc400078e0097 */
[--C-:B------:R-:W-:Y:S01]  /*2db0*/  IMAD.MOV.U32 R133, RZ, RZ, R151.reuse ;  /* 0x000000ffff857224 */ /* 0x100fe200078e0097 */
[----:B------:R-:W-:Y:S01]  /*2dc0*/  FMNMX.FTZ R8, R93, R8, !PT ;  /* 0x000000085d087209 */ /* 0x000fe20007810000 */
[--C-:B------:R-:W-:Y:S02]  /*2dd0*/  IMAD.MOV.U32 R131, RZ, RZ, R151.reuse ;  /* 0x000000ffff837224 */ /* 0x100fe400078e0097 */
[----:B------:R-:W4:Y:S01]  /*2de0*/  MUFU.EX2 R113, R113 ;  /* 0x0000007100717308 */ /* 0x000f220000000800 */
[----:B------:R-:W-:Y:S01]  /*2df0*/  FMNMX.FTZ R8, R79, R8, !PT ;  /* 0x000000084f087209 */ /* 0x000fe20007810000 */
[--C-:B------:R-:W-:Y:S02]  /*2e00*/  IMAD.MOV.U32 R129, RZ, RZ, R151.reuse ;  /* 0x000000ffff817224 */ /* 0x100fe400078e0097 */
[--C-:B------:R-:W-:Y:S01]  /*2e10*/  IMAD.MOV.U32 R127, RZ, RZ, R151.reuse ;  /* 0x000000ffff7f7224 */ /* 0x100fe200078e0097 */
[----:B------:R-:W-:Y:S01]  /*2e20*/  FMNMX.FTZ R8, R95, R8, !PT ;  /* 0x000000085f087209 */ /* 0x000fe20007810000 */
[----:B------:R-:W-:-:S02]  /*2e30*/  IMAD.MOV.U32 R125, RZ, RZ, R151 ;  /* 0x000000ffff7d7224 */ /* 0x000fc400078e0097 */
[----:B------:R-:W5:Y:S01]  /*2e40*/  MUFU.EX2 R162, R162 ;  /* 0x000000a200a27308 */ /* 0x000f620000000800 */
[----:B------:R-:W-:Y:S01]  /*2e50*/  FMNMX.FTZ R8, R83, R8, !PT ;  /* 0x0000000853087209 */ /* 0x000fe20007810000 */
[--C-:B------:R-:W-:Y:S02]  /*2e60*/  IMAD.MOV.U32 R123, RZ, RZ, R151.reuse ;  /* 0x000000ffff7b7224 */ /* 0x100fe400078e0097 */
[--C-:B------:R-:W-:Y:S01]  /*2e70*/  IMAD.MOV.U32 R111, RZ, RZ, R151.reuse ;  /* 0x000000ffff6f7224 */ /* 0x100fe200078e0097 */
[----:B------:R-:W-:Y:S01]  /*2e80*/  FMNMX.FTZ R8, R121, R8, !PT ;  /* 0x0000000879087209 */ /* 0x000fe20007810000 */
[--C-:B------:R-:W-:Y:S02]  /*2e90*/  IMAD.MOV.U32 R109, RZ, RZ, R151.reuse ;  /* 0x000000ffff6d7224 */ /* 0x100fe400078e0097 */
[----:B------:R-:W5:Y:S01]  /*2ea0*/  MUFU.EX2 R115, R115 ;  /* 0x0000007300737308 */ /* 0x000f620000000800 */
[----:B------:R-:W-:Y:S01]  /*2eb0*/  FMNMX.FTZ R8, R87, R8, !PT ;  /* 0x0000000857087209 */ /* 0x000fe20007810000 */
[----:B------:R-:W-:-:S02]  /*2ec0*/  IMAD.MOV.U32 R107, RZ, RZ, R151 ;  /* 0x000000ffff6b7224 */ /* 0x000fc400078e0097 */
[--C-:B------:R-:W-:Y:S02]  /*2ed0*/  IMAD.MOV.U32 R105, RZ, RZ, R151.reuse ;  /* 0x000000ffff697224 */ /* 0x100fe400078e0097 */
[----:B------:R-:W0:Y:S01]  /*2ee0*/  SHFL.BFLY PT, R7, R8, 0x2, 0x1f ;  /* 0x0c401f0008077f89 */ /* 0x000e2200000e0000 */
[--C-:B------:R-:W-:Y:S01]  /*2ef0*/  IMAD.MOV.U32 R103, RZ, RZ, R151.reuse ;  /* 0x000000ffff677224 */ /* 0x100fe200078e0097 */
[----:B------:R-:W-:Y:S01]  /*2f00*/  MUFU.EX2 R164, R164 ;  /* 0x000000a400a47308 */ /* 0x000fe20000000800 */
[--C-:B------:R-:W-:Y:S02]  /*2f10*/  IMAD.MOV.U32 R101, RZ, RZ, R151.reuse ;  /* 0x000000ffff657224 */ /* 0x100fe400078e0097 */
[----:B------:R-:W-:-:S05]  /*2f20*/  IMAD.MOV.U32 R99, RZ, RZ, R151 ;  /* 0x000000ffff637224 */ /* 0x000fca00078e0097 */
[----:B------:R-:W-:Y:S08]  /*2f30*/  MUFU.EX2 R117, R117 ;  /* 0x0000007500757308 */ /* 0x000ff00000000800 */
[----:B------:R-:W-:Y:S01]  /*2f40*/  MUFU.EX2 R166, R166 ;  /* 0x000000a600a67308 */ /* 0x000fe20000000800 */
[----:B0-----:R-:W-:-:S07]  /*2f50*/  FMNMX.FTZ R10, R8, R7, !PT ;  /* 0x00000007080a7209 */ /* 0x001fce0007810000 */
[----:B------:R-:W-:Y:S01]  /*2f60*/  MUFU.EX2 R119, R119 ;  /* 0x0000007700777308 */ /* 0x000fe20000000800 */
[----:B------:R-:W0:Y:S07]  /*2f70*/  SHFL.BFLY PT, R7, R10, 0x1, 0x1f ;  /* 0x0c201f000a077f89 */ /* 0x000e2e00000e0000 */
[----:B------:R-:W-:Y:S08]  /*2f80*/  MUFU.EX2 R168, R168 ;  /* 0x000000a800a87308 */ /* 0x000ff00000000800 */
[----:B------:R-:W-:Y:S08]  /*2f90*/  MUFU.EX2 R91, R91 ;  /* 0x0000005b005b7308 */ /* 0x000ff00000000800 */
[----:B------:R-:W-:Y:S01]  /*2fa0*/  MUFU.EX2 R170, R170 ;  /* 0x000000aa00aa7308 */ /* 0x000fe20000000800 */
[----:B0-----:R-:W-:-:S04]  /*2fb0*/  FMNMX.FTZ R7, R10, R7, !PT ;  /* 0x000000070a077209 */ /* 0x001fc80007810000 */
[C---:B------:R-:W-:Y:S01]  /*2fc0*/  FSETP.NEU.FTZ.AND P1, PT, R7.reuse, -INF , PT ;  /* 0xff8000000700780b */ /* 0x040fe20003f3d000 */
[----:B------:R-:W-:Y:S02]  /*2fd0*/  FMUL.FTZ R8, R7, R0 ;  /* 0x0000000007087220 */ /* 0x000fe40000410000 */
[----:B------:R-:W-:Y:S03]  /*2fe0*/  MUFU.EX2 R53, R53 ;  /* 0x0000003500357308 */ /* 0x000fe60000000800 */
[----:B------:R-:W-:-:S05]  /*2ff0*/  FSEL R30, R8, RZ, P1 ;  /* 0x000000ff081e7208 */ /* 0x000fca0000800000 */
[----:B------:R-:W-:Y:S01]  /*3000*/  MUFU.EX2 R172, R172 ;  /* 0x000000ac00ac7308 */ /* 0x000fe20000000800 */
[-CC-:B------:R-:W-:Y:S01]  /*3010*/  FFMA.FTZ R157, R5, R0.reuse, -R30.reuse ;  /* 0x00000000059d7223 */ /* 0x180fe2000001081e */
[-CC-:B------:R-:W-:Y:S01]  /*3020*/  FFMA.FTZ R6, R27, R0.reuse, -R30.reuse ;  /* 0x000000001b067223 */ /* 0x180fe2000001081e */
[-CC-:B------:R-:W-:Y:S01]  /*3030*/  FFMA.FTZ R159, R9, R0.reuse, -R30.reuse ;  /* 0x00000000099f7223 */ /* 0x180fe2000001081e */
[----:B------:R-:W-:Y:S01]  /*3040*/  FADD.FTZ R5, R156, R77 ;  /* 0x0000004d9c057221 */ /* 0x000fe20000010000 */
[-CC-:B------:R-:W-:Y:S01]  /*3050*/  FFMA.FTZ R8, R31, R0.reuse, -R30.reuse ;  /* 0x000000001f087223 */ /* 0x180fe2000001081e */
[-CC-:B------:R-:W-:Y:S01]  /*3060*/  FFMA.FTZ R161, R11, R0.reuse, -R30.reuse ;  /* 0x000000000ba17223 */ /* 0x180fe2000001081e */
[-CC-:B------:R-:W-:Y:S01]  /*3070*/  FFMA.FTZ R10, R35, R0.reuse, -R30.reuse ;  /* 0x00000000230a7223 */ /* 0x180fe2000001081e */
[----:B------:R-:W-:Y:S01]  /*3080*/  MUFU.EX2 R157, R157 ;  /* 0x0000009d009d7308 */ /* 0x000fe20000000800 */
[----:B-1----:R-:W-:Y:S01]  /*3090*/  FADD.FTZ R28, R158, R5 ;  /* 0x000000059e1c7221 */ /* 0x002fe20000010000 */
[-CC-:B------:R-:W-:Y:S01]  /*30a0*/  FFMA.FTZ R163, R13, R0.reuse, -R30.reuse ;  /* 0x000000000da37223 */ /* 0x180fe2000001081e */
[-CC-:B------:R-:W-:Y:S01]  /*30b0*/  FFMA.FTZ R12, R39, R0.reuse, -R30.reuse ;  /* 0x00000000270c7223 */ /* 0x180fe2000001081e */
[-C--:B------:R-:W-:Y:S01]  /*30c0*/  FFMA.FTZ R165, R15, R0.reuse, -R30 ;  /* 0x000000000fa57223 */ /* 0x080fe2000001081e */
[----:B--2---:R-:W-:Y:S01]  /*30d0*/  FADD.FTZ R5, R81, R28 ;  /* 0x0000001c51057221 */ /* 0x004fe20000010000 */
[-CC-:B------:R-:W-:Y:S01]  /*30e0*/  FFMA.FTZ R14, R43, R0.reuse, -R30.reuse ;  /* 0x000000002b0e7223 */ /* 0x180fe2000001081e */
[-CC-:B------:R-:W-:Y:S01]  /*30f0*/  FFMA.FTZ R167, R21, R0.reuse, -R30.reuse ;  /* 0x0000000015a77223 */ /* 0x180fe2000001081e */
[----:B------:R-:W0:Y:S01]  /*3100*/  MUFU.EX2 R6, R6 ;  /* 0x0000000600067308 */ /* 0x000e220000000800 */
[----:B---3--:R-:W-:Y:S01]  /*3110*/  FADD.FTZ R32, R160, R5 ;  /* 0x00000005a0207221 */ /* 0x008fe20000010000 */
[-CC-:B------:R-:W-:Y:S01]  /*3120*/  FFMA.FTZ R20, R47, R0.reuse, -R30.reuse ;  /* 0x000000002f147223 */ /* 0x180fe2000001081e */
[-CC-:B------:R-:W-:Y:S01]  /*3130*/  FFMA.FTZ R169, R25, R0.reuse, -R30.reuse ;  /* 0x0000000019a97223 */ /* 0x180fe2000001081e */
[-C--:B------:R-:W-:Y:S01]  /*3140*/  FFMA.FTZ R24, R51, R0.reuse, -R30 ;  /* 0x0000000033187223 */ /* 0x080fe2000001081e */
[----:B----4-:R-:W-:Y:S01]  /*3150*/  FADD.FTZ R5, R113, R32 ;  /* 0x0000002071057221 */ /* 0x010fe20000010000 */
[-CC-:B------:R-:W-:Y:S01]  /*3160*/  FFMA.FTZ R171, R29, R0.reuse, -R30.reuse ;  /* 0x000000001dab7223 */ /* 0x180fe2000001081e */
[-CC-:B------:R-:W-:Y:S01]  /*3170*/  FFMA.FTZ R26, R55, R0.reuse, -R30.reuse ;  /* 0x00000000371a7223 */ /* 0x180fe2000001081e */
[----:B------:R-:W1:Y:S01]  /*3180*/  MUFU.EX2 R159, R159 ;  /* 0x0000009f009f7308 */ /* 0x000e620000000800 */
[----:B-----5:R-:W-:Y:S01]  /*3190*/  FADD.FTZ R34, R162, R5 ;  /* 0x00000005a2227221 */ /* 0x020fe20000010000 */
[-CC-:B------:R-:W-:Y:S01]  /*31a0*/  FFMA.FTZ R173, R33, R0.reuse, -R30.reuse ;  /* 0x0000000021ad7223 */ /* 0x180fe2000001081e */
[-CC-:B------:R-:W-:Y:S01]  /*31b0*/  FFMA.FTZ R28, R59, R0.reuse, -R30.reuse ;  /* 0x000000003b1c7223 */ /* 0x180fe2000001081e */
[-C--:B------:R-:W-:Y:S01]  /*31c0*/  FFMA.FTZ R175, R37, R0.reuse, -R30 ;  /* 0x0000000025af7223 */ /* 0x080fe2000001081e */
[----:B------:R-:W-:Y:S01]  /*31d0*/  FADD.FTZ R9, R115, R34 ;  /* 0x0000002273097221 */ /* 0x000fe20000010000 */
[-CC-:B------:R-:W-:Y:S01]  /*31e0*/  FFMA.FTZ R63, R63, R0.reuse, -R30.reuse ;  /* 0x000000003f3f7223 */ /* 0x180fe2000001081e */
[-C--:B------:R-:W-:Y:S01]  /*31f0*/  FFMA.FTZ R41, R41, R0.reuse, -R30 ;  /* 0x0000000029297223 */ /* 0x080fe2000001081e */
[----:B------:R-:W2:Y:S01]  /*3200*/  MUFU.EX2 R8, R8 ;  /* 0x0000000800087308 */ /* 0x000ea20000000800 */
[----:B0-----:R-:W-:Y:S01]  /*3210*/  FADD.FTZ R32, R157, R6 ;  /* 0x000000069d207221 */ /* 0x001fe20000010000 */
[----:B------:R-:W-:Y:S01]  /*3220*/  FADD.FTZ R36, R164, R9 ;  /* 0x00000009a4247221 */ /* 0x000fe20000010000 */
[-CC-:B------:R-:W-:Y:S01]  /*3230*/  FFMA.FTZ R67, R67, R0.reuse, -R30.reuse ;  /* 0x0000000043437223 */ /* 0x180fe2000001081e */
[-CC-:B------:R-:W-:Y:S01]  /*3240*/  FFMA.FTZ R69, R69, R0.reuse, -R30.reuse ;  /* 0x0000000045457223 */ /* 0x180fe2000001081e */
[-C--:B------:R-:W-:Y:S01]  /*3250*/  FFMA.FTZ R71, R71, R0.reuse, -R30 ;  /* 0x0000000047477223 */ /* 0x080fe2000001081e */
[----:B------:R-:W-:Y:S01]  /*3260*/  FADD.FTZ R9, R117, R36 ;  /* 0x0000002475097221 */ /* 0x000fe20000010000 */
[-C--:B------:R-:W-:Y:S01]  /*3270*/  FFMA.FTZ R73, R73, R0.reuse, -R30 ;  /* 0x0000000049497223 */ /* 0x080fe2000001081e */
[----:B------:R-:W0:Y:S01]  /*3280*/  MUFU.EX2 R161, R161 ;  /* 0x000000a100a17308 */ /* 0x000e220000000800 */
[----:B-1----:R-:W-:Y:S01]  /*3290*/  FADD.FTZ R5, R159, R32 ;  /* 0x000000209f057221 */ /* 0x002fe20000010000 */
[----:B------:R-:W-:Y:S01]  /*32a0*/  FADD.FTZ R36, R166, R9 ;  /* 0x00000009a6247221 */ /* 0x000fe20000010000 */
[-CC-:B------:R-:W-:Y:S01]  /*32b0*/  FFMA.FTZ R75, R75, R0.reuse, -R30.reuse ;  /* 0x000000004b4b7223 */ /* 0x180fe2000001081e */
[-CC-:B------:R-:W-:Y:S01]  /*32c0*/  FFMA.FTZ R93, R93, R0.reuse, -R30.reuse ;  /* 0x000000005d5d7223 */ /* 0x180fe2000001081e */
[-C--:B------:R-:W-:Y:S01]  /*32d0*/  FFMA.FTZ R79, R79, R0.reuse, -R30 ;  /* 0x000000004f4f7223 */ /* 0x080fe2000001081e */
[----:B------:R-:W-:Y:S01]  /*32e0*/  FADD.FTZ R9, R119, R36 ;  /* 0x0000002477097221 */ /* 0x000fe20000010000 */
[-CC-:B------:R-:W-:Y:S01]  /*32f0*/  FFMA.FTZ R95, R95, R0.reuse, -R30.reuse ;  /* 0x000000005f5f7223 */ /* 0x180fe2000001081e */
[----:B------:R-:W1:Y:S01]  /*3300*/  MUFU.EX2 R10, R10 ;  /* 0x0000000a000a7308 */ /* 0x000e620000000800 */
[----:B--2---:R-:W-:Y:S01]  /*3310*/  FADD.FTZ R34, R8, R5 ;  /* 0x0000000508227221 */ /* 0x004fe20000010000 */
[----:B------:R-:W-:Y:S01]  /*3320*/  FADD.FTZ R38, R168, R9 ;  /* 0x00000009a8267221 */ /* 0x000fe20000010000 */
[-CC-:B------:R-:W-:Y:S01]  /*3330*/  FFMA.FTZ R83, R83, R0.reuse, -R30.reuse ;  /* 0x0000000053537223 */ /* 0x180fe2000001081e */
[-CC-:B------:R-:W-:Y:S01]  /*3340*/  FFMA.FTZ R121, R121, R0.reuse, -R30.reuse ;  /* 0x0000000079797223 */ /* 0x180fe2000001081e */
[----:B------:R-:W-:Y:S01]  /*3350*/  FFMA.FTZ R87, R87, R0, -R30 ;  /* 0x0000000057577223 */ /* 0x000fe2000001081e */
[----:B------:R-:W-:Y:S01]  /*3360*/  FADD.FTZ R9, R91, R38 ;  /* 0x000000265b097221 */ /* 0x000fe20000010000 */
[----:B------:R-:W-:Y:S01]  /*3370*/  F2FP.BF16.F32.PACK_AB R159, R8, R159 ;  /* 0x0000009f089f723e */ /* 0x000fe200000010ff */
[----:B------:R-:W2:Y:S01]  /*3380*/  MUFU.EX2 R163, R163 ;  /* 0x000000a300a37308 */ /* 0x000ea20000000800 */
[----:B0-----:R-:W-:Y:S01]  /*3390*/  FADD.FTZ R5, R161, R34 ;  /* 0x00000022a1057221 */ /* 0x001fe20000010000 */
[----:B------:R-:W-:-:S02]  /*33a0*/  F2FP.BF16.F32.PACK_AB R157, R6, R157 ;  /* 0x0000009d069d723e */ /* 0x000fc400000010ff */
[----:B------:R-:W-:Y:S01]  /*33b0*/  F2FP.BF16.F32.PACK_AB R160, R113, R160 ;  /* 0x000000a071a0723e */ /* 0x000fe200000010ff */
[--C-:B------:R-:W-:Y:S01]  /*33c0*/  IMAD.MOV.U32 R113, RZ, RZ, R151.reuse ;  /* 0x000000ffff717224 */ /* 0x100fe200078e0097 */
[----:B------:R-:W-:Y:S01]  /*33d0*/  F2FP.BF16.F32.PACK_AB R162, R115, R162 ;  /* 0x000000a273a2723e */ /* 0x000fe200000010ff */
[----:B------:R-:W-:Y:S01]  /*33e0*/  IMAD.MOV.U32 R115, RZ, RZ, R151 ;  /* 0x000000ffff737224 */ /* 0x000fe200078e0097 */
[----:B------:R-:W0:Y:S01]  /*33f0*/  MUFU.EX2 R12, R12 ;  /* 0x0000000c000c7308 */ /* 0x000e220000000800 */
[----:B-1----:R-:W-:Y:S01]  /*3400*/  FADD.FTZ R34, R10, R5 ;  /* 0x000000050a227221 */ /* 0x002fe20000010000 */
[----:B------:R-:W-:Y:S01]  /*3410*/  F2FP.BF16.F32.PACK_AB R164, R117, R164 ;  /* 0x000000a475a4723e */ /* 0x000fe200000010ff */
[--C-:B------:R-:W-:Y:S01]  /*3420*/  IMAD.MOV.U32 R117, RZ, RZ, R151.reuse ;  /* 0x000000ffff757224 */ /* 0x100fe200078e0097 */
[----:B------:R-:W-:Y:S01]  /*3430*/  F2FP.BF16.F32.PACK_AB R166, R119, R166 ;  /* 0x000000a677a6723e */ /* 0x000fe200000010ff */
[--C-:B------:R-:W-:Y:S01]  /*3440*/  IMAD.MOV.U32 R119, RZ, RZ, R151.reuse ;  /* 0x000000ffff777224 */ /* 0x100fe200078e0097 */
[----:B------:R-:W-:Y:S01]  /*3450*/  F2FP.BF16.F32.PACK_AB R168, R91, R168 ;  /* 0x000000a85ba8723e */ /* 0x000fe200000010ff */
[----:B------:R-:W-:Y:S01]  /*3460*/  IMAD.MOV.U32 R91, RZ, RZ, R151 ;  /* 0x000000ffff5b7224 */ /* 0x000fe200078e0097 */
[----:B------:R-:W1:Y:S01]  /*3470*/  MUFU.EX2 R165, R165 ;  /* 0x000000a500a57308 */ /* 0x000e620000000800 */
[----:B--2---:R-:W-:Y:S01]  /*3480*/  FADD.FTZ R5, R163, R34 ;  /* 0x00000022a3057221 */ /* 0x004fe20000010000 */
[----:B------:R-:W-:-:S02]  /*3490*/  F2FP.BF16.F32.PACK_AB R156, R77, R156 ;  /* 0x0000009c4d9c723e */ /* 0x000fc400000010ff */
[----:B------:R-:W-:Y:S02]  /*34a0*/  F2FP.BF16.F32.PACK_AB R158, R81, R158 ;  /* 0x0000009e519e723e */ /* 0x000fe400000010ff */
[----:B------:R-:W-:Y:S02]  /*34b0*/  F2FP.BF16.F32.PACK_AB R161, R10, R161 ;  /* 0x000000a10aa1723e */ /* 0x000fe400000010ff */
[----:B------:R-:W2:Y:S01]  /*34c0*/  MUFU.EX2 R14, R14 ;  /* 0x0000000e000e7308 */ /* 0x000ea20000000800 */
[C---:B0-----:R-:W-:Y:S01]  /*34d0*/  FADD.FTZ R36, R12.reuse, R5 ;  /* 0x000000050c247221 */ /* 0x041fe20000010000 */
[----:B------:R-:W-:-:S06]  /*34e0*/  F2FP.BF16.F32.PACK_AB R163, R12, R163 ;  /* 0x000000a30ca3723e */ /* 0x000fcc00000010ff */
[----:B------:R-:W0:Y:S01]  /*34f0*/  MUFU.EX2 R167, R167 ;  /* 0x000000a700a77308 */ /* 0x000e220000000800 */
[----:B-1----:R-:W-:Y:S01]  /*3500*/  FADD.FTZ R5, R165, R36 ;  /* 0x00000024a5057221 */ /* 0x002fe20000010000 */
[----:B------:R-:W-:Y:S01]  /*3510*/  FADD.FTZ R36, R170, R9 ;  /* 0x00000009aa247221 */ /* 0x000fe20000010000 */
[----:B------:R-:W-:-:S03]  /*3520*/  F2FP.BF16.F32.PACK_AB R170, R53, R170 ;  /* 0x000000aa35aa723e */ /* 0x000fc600000010ff */
[----:B------:R-:W-:Y:S02]  /*3530*/  FADD.FTZ R9, R53, R36 ;  /* 0x0000002435097221 */ /* 0x000fe40000010000 */
[----:B------:R-:W1:Y:S01]  /*3540*/  MUFU.EX2 R20, R20 ;  /* 0x0000001400147308 */ /* 0x000e620000000800 */
[----:B--2---:R-:W-:Y:S01]  /*3550*/  FADD.FTZ R4, R14, R5 ;  /* 0x000000050e047221 */ /* 0x004fe20000010000 */
[----:B------:R-:W-:Y:S01]  /*3560*/  FADD.FTZ R38, R172, R9 ;  /* 0x00000009ac267221 */ /* 0x000fe20000010000 */
[----:B------:R-:W-:-:S05]  /*3570*/  F2FP.BF16.F32.PACK_AB R165, R14, R165 ;  /* 0x000000a50ea5723e */ /* 0x000fca00000010ff */
[----:B------:R-:W2:Y:S01]  /*3580*/  MUFU.EX2 R169, R169 ;  /* 0x000000a900a97308 */ /* 0x000ea20000000800 */
[----:B0-----:R-:W-:-:S07]  /*3590*/  FADD.FTZ R5, R167, R4 ;  /* 0x00000004a7057221 */ /* 0x001fce0000010000 */
[----:B------:R-:W0:Y:S01]  /*35a0*/  MUFU.EX2 R49, R49 ;  /* 0x0000003100317308 */ /* 0x000e220000000800 */
[C---:B-1----:R-:W-:Y:S01]  /*35b0*/  FADD.FTZ R36, R20.reuse, R5 ;  /* 0x0000000514247221 */ /* 0x042fe20000010000 */
[----:B------:R-:W-:-:S06]  /*35c0*/  F2FP.BF16.F32.PACK_AB R167, R20, R167 ;  /* 0x000000a714a7723e */ /* 0x000fcc00000010ff */
[----:B------:R-:W1:Y:S01]  /*35d0*/  MUFU.EX2 R24, R24 ;  /* 0x0000001800187308 */ /* 0x000e620000000800 */
[----:B--2---:R-:W-:-:S07]  /*35e0*/  FADD.FTZ R5, R169, R36 ;  /* 0x00000024a9057221 */ /* 0x004fce0000010000 */
        /* <DEDUP_REMOVED lines=25> */
[----:B------:R-:W-:-:S06]  /*3780*/  F2FP.BF16.F32.PACK_AB R173, R28, R173 ;  /* 0x000000ad1cad723e */ /* 0x000fcc00000010ff */
[----:B------:R-:W0:Y:S01]  /*3790*/  MUFU.EX2 R61, R61 ;  /* 0x0000003d003d7308 */ /* 0x000e220000000800 */
[----:B-1----:R-:W-:-:S07]  /*37a0*/  FADD.FTZ R38, R178, R9 ;  /* 0x00000009b2267221 */ /* 0x002fce0000010000 */
        /* <DEDUP_REMOVED lines=24> */
[----:B------:R-:W-:Y:S01]  /*3930*/  F2FP.BF16.F32.PACK_AB R182, R89, R182 ;  /* 0x000000b659b6723e */ /* 0x000fe200000010ff */
[----:B------:R-:W-:-:S05]  /*3940*/  IMAD.MOV.U32 R89, RZ, RZ, R151 ;  /* 0x000000ffff597224 */ /* 0x000fca00078e0097 */
        /* <DEDUP_REMOVED lines=9> */
[----:B------:R-:W-:Y:S01]  /*39e0*/  F2FP.BF16.F32.PACK_AB R184, R97, R184 ;  /* 0x000000b861b8723e */ /* 0x000fe200000010ff */
[----:B------:R-:W-:-:S05]  /*39f0*/  IMAD.MOV.U32 R97, RZ, RZ, R151 ;  /* 0x000000ffff617224 */ /* 0x000fca00078e0097 */
        /* <DEDUP_REMOVED lines=9> */
[----:B------:R-:W-:Y:S01]  /*3a90*/  F2FP.BF16.F32.PACK_AB R183, R36, R93 ;  /* 0x0000005d24b7723e */ /* 0x000fe200000010ff */
[----:B------:R-:W-:-:S05]  /*3aa0*/  IMAD.MOV.U32 R93, RZ, RZ, R151 ;  /* 0x000000ffff5d7224 */ /* 0x000fca00078e0097 */
[----:B------:R-:W1:Y:S01]  /*3ab0*/  MUFU.EX2 R121, R121 ;  /* 0x0000007900797308 */ /* 0x000e620000000800 */
[----:B--2---:R-:W-:-:S07]  /*3ac0*/  FADD.FTZ R9, R95, R8 ;  /* 0x000000085f097221 */ /* 0x004fce0000010000 */
[----:B------:R-:W2:Y:S01]  /*3ad0*/  MUFU.EX2 R6, R87 ;  /* 0x0000005700067308 */ /* 0x000ea20000000800 */
[C---:B0-----:R-:W-:Y:S01]  /*3ae0*/  FADD.FTZ R8, R38.reuse, R9 ;  /* 0x0000000926087221 */ /* 0x041fe20000010000 */
[----:B------:R-:W-:Y:S01]  /*3af0*/  F2FP.BF16.F32.PACK_AB R185, R38, R95 ;  /* 0x0000005f26b9723e */ /* 0x000fe200000010ff */
[----:B------:R-:W-:-:S05]  /*3b00*/  IMAD.MOV.U32 R95, RZ, RZ, R151 ;  /* 0x000000ffff5f7224 */ /* 0x000fca00078e0097 */
[----:B------:R-:W0:Y:S01]  /*3b10*/  MUFU.EX2 R85, R85 ;  /* 0x0000005500557308 */ /* 0x000e220000000800 */
[----:B-1----:R-:W-:Y:S01]  /*3b20*/  FADD.FTZ R9, R121, R8 ;  /* 0x0000000879097221 */ /* 0x002fe20000010000 */
[----:B------:R-:W-:Y:S02]  /*3b30*/  VIADD R8, R88, 0xfffffffe ;  /* 0xfffffffe58087836 */ /* 0x000fe40000000000 */
[----:B------:R-:W-:-:S03]  /*3b40*/  IMAD.MOV.U32 R88, RZ, RZ, R151 ;  /* 0x000000ffff587224 */ /* 0x000fc600078e0097 */
[----:B------:R-:W-:Y:S02]  /*3b50*/  ISETP.GE.AND P1, PT, R8, R17, PT ;  /* 0x000000110800720c */ /* 0x000fe40003f26270 */
[C---:B--2---:R-:W-:Y:S01]  /*3b60*/  F2FP.BF16.F32.PACK_AB R187, R6.reuse, R121 ;  /* 0x0000007906bb723e */ /* 0x044fe200000010ff */
[----:B------:R-:W-:Y:S01]  /*3b70*/  FADD.FTZ R4, R6, R9 ;  /* 0x0000000906047221 */ /* 0x000fe20000010000 */
[----:B------:R-:W-:Y:S02]  /*3b80*/  IMAD.MOV.U32 R121, RZ, RZ, R151 ;  /* 0x000000ffff797224 */ /* 0x000fe400078e0097 */
[C---:B0-----:R-:W-:Y:S01]  /*3b90*/  FADD.FTZ R5, R85.reuse, R42 ;  /* 0x0000002a55057221 */ /* 0x041fe20000010000 */
[----:B------:R-:W-:-:S06]  /*3ba0*/  F2FP.BF16.F32.PACK_AB R186, R85, R186 ;  /* 0x000000ba55ba723e */ /* 0x000fcc00000010ff */
[----:B------:R-:W-:Y:S05]  /*3bb0*/  @!P1 BRA `(.L_x_210) ;  /* 0x0000002000c49947 */ /* 0x000fea0003800000 */
[----:B------:R-:W-:Y:S01]  /*3bc0*/  IMAD.MOV.U32 R9, RZ, RZ, R7 ;  /* 0x000000ffff097224 */ /* 0x000fe200078e0007 */
[----:B------:R-:W-:Y:S01]  /*3bd0*/  CS2R R150, SRZ ;  /* 0x0000000000967805 */ /* 0x000fe2000001ff00 */
        /* <DEDUP_REMOVED lines=31> */
[----:B------:R-:W-:Y:S01]  /*3dd0*/  CS2R R88, SRZ ;  /* 0x0000000000587805 */ /* 0x000fe2000001ff00 */
[----:B------:R-:W-:Y:S01]  /*3de0*/  UMOV UR43, UR38 ;  /* 0x00000026002b7c82 */ /* 0x000fe20008000000 */
[----:B------:R-:W-:-:S05]  /*3df0*/  UMOV UR40, UR39 ;  /* 0x0000002700287c82 */ /* 0x000fca0008000000 */
.L_x_221:
[----:B------:R-:W-:Y:S01]  /*3e00*/  ISETP.NE.AND P2, PT, RZ, UR41, PT ;  /* 0x00000029ff007c0c */ /* 0x000fe2000bf45270 */
[----:B------:R-:W-:-:S04]  /*3e10*/  UISETP.NE.AND UP0, UPT, UR40, 0x1, UPT ;  /* 0x000000012800788c */ /* 0x000fc8000bf05270 */
[----:B------:R-:W-:-:S04]  /*3e20*/  USEL UR38, URZ, 0x1, UP0 ;  /* 0x000000013f267887 */ /* 0x000fc80008000000 */
[----:B------:R-:W-:-:S04]  /*3e30*/  ULOP3.LUT UR38, UR43, UR38, URZ, 0x3c, !UPT ;  /* 0x000000262b267292 */ /* 0x000fc8000f8e3c3f */
[----:B------:R-:W-:Y:S08]  /*3e40*/  @P2 BRA `(.L_x_211) ;  /* 0x0000000000442947 */ /* 0x000ff00003800000 */
[----:B------:R-:W-:Y:S05]  /*3e50*/  @!P0 BRA `(.L_x_212) ;  /* 0x0000000000048947 */ /* 0x000fea0003800000 */
[----:B------:R-:W-:Y:S01]  /*3e60*/  BPT.TRAP 0x1 ;  /* 0x000000040000795c */ /* 0x000fe20000300000 */
.L_x_212:
[----:B------:R-:W0:Y:S01]  /*3e70*/  S2UR UR10, SR_CgaCtaId ;  /* 0x00000000000a79c3 */ /* 0x000e220000008800 */
[----:B------:R-:W-:Y:S01]  /*3e80*/  UIADD3 UR6, UR40, 0x1, URZ ;  /* 0x0000000128067890 */ /* 0x000fe2000fffe03f */
[----:B------:R-:W-:Y:S01]  /*3e90*/  IMAD.U32 R0, RZ, RZ, UR38 ;  /* 0x00000026ff007e24 */ /* 0x000fe2000f8e00ff */
[----:B------:R-:W-:Y:S02]  /*3ea0*/  UMOV UR7, 0x400 ;  /* 0x0000040000077882 */ /* 0x000fe40000000000 */
[----:B------:R-:W-:Y:S02]  /*3eb0*/  UISETP.NE.AND UP0, UPT, UR6, 0x2, UPT ;  /* 0x000000020600788c */ /* 0x000fe4000bf05270 */
[----:B------:R-:W-:Y:S02]  /*3ec0*/  SHF.L.U32 R0, R0, 0x1f, RZ ;  /* 0x0000001f00007819 */ /* 0x000fe400000006ff */
[----:B------:R-:W-:Y:S02]  /*3ed0*/  USEL UR6, UR6, URZ, UP0 ;  /* 0x0000003f06067287 */ /* 0x000fe40008000000 */
[----:B0-----:R-:W-:-:S04]  /*3ee0*/  ULEA UR7, UR10, UR7, 0x18 ;  /* 0x000000070a077291 */ /* 0x001fc8000f8ec03f */
[----:B------:R-:W-:-:S09]  /*3ef0*/  ULEA UR6, UR6, UR7, 0x3 ;  /* 0x0000000706067291 */ /* 0x000fd2000f8e183f */
[----:B------:R0:W1:Y:S01]  /*3f00*/  SYNCS.PHASECHK.TRANS64.TRYWAIT P1, [UR6+0x28830], R0 ;  /* 0x02883000ff0075a7 */ /* 0x0000620008020146 */
[----:B------:R-:W-:Y:S05]  /*3f10*/  @!P0 BRA `(.L_x_213) ;  /* 0x0000000000048947 */ /* 0x000fea0003800000 */
[----:B------:R-:W-:Y:S01]  /*3f20*/  BPT.TRAP 0x1 ;  /* 0x000000040000795c */ /* 0x000fe20000300000 */
.L_x_213:
[----:B-1----:R-:W-:Y:S05]  /*3f30*/  @P1 BRA `(.L_x_211) ;  /* 0x0000000000081947 */ /* 0x002fea0003800000 */
[----:B------:R-:W1:Y:S02]  /*3f40*/  SYNCS.PHASECHK.TRANS64.TRYWAIT P1, [UR6+0x28830], R0 ;  /* 0x02883000ff0075a7 */ /* 0x000e640008020146 */
[----:B-1----:R-:W-:Y:S05]  /*3f50*/  @!P1 BRA `(.L_x_214) ;  /* 0x000000b000749947 */ /* 0x002fea0003800000 */
.L_x_211:
[----:B-1----:R-:W1:Y:S01]  /*3f60*/  S2R R3, SR_TID.X ;  /* 0x0000000000037919 */ /* 0x002e620000002100 */
[----:B------:R-:W-:Y:S01]  /*3f70*/  UIADD3 UR39, UR40, 0x1, URZ ;  /* 0x0000000128277890 */ /* 0x000fe2000fffe03f */
[----:B------:R-:W-:Y:S01]  /*3f80*/  UMOV UR35, 0x40000040 ;  /* 0x4000004000237882 */ /* 0x000fe20000000000 */
[----:B------:R-:W-:Y:S02]  /*3f90*/  UMOV UR7, 0x40000040 ;  /* 0x4000004000077882 */ /* 0x000fe40000000000 */
[----:B------:R-:W-:Y:S01]  /*3fa0*/  UISETP.NE.AND UP0, UPT, UR39, 0x2, UPT ;  /* 0x000000022700788c */ /* 0x000fe2000bf05270 */
[----:B------:R-:W-:Y:S01]  /*3fb0*/  UMOV UR11, 0x40000040 ;  /* 0x40000040000b7882 */ /* 0x000fe20000000000 */
[----:B------:R-:W-:Y:S02]  /*3fc0*/  UMOV UR15, 0x40000040 ;  /* 0x40000040000f7882 */ /* 0x000fe40000000000 */
[----:B------:R-:W-:Y:S01]  /*3fd0*/  USEL UR39, UR39, URZ, UP0 ;  /* 0x0000003f27277287 */ /* 0x000fe20008000000 */
[----:B------:R-:W-:Y:S01]  /*3fe0*/  UMOV UR19, 0x40000040 ;  /* 0x4000004000137882 */ /* 0x000fe20000000000 */
[----:B------:R-:W-:-:S02]  /*3ff0*/  UMOV UR23, 0x40000040 ;  /* 0x4000004000177882 */ /* 0x000fc40000000000 */
[----:B------:R-:W-:Y:S01]  /*4000*/  ULEA UR34, UR39, UR42, 0xb ;  /* 0x0000002a27227291 */ /* 0x000fe2000f8e583f */
[----:B------:R-:W-:Y:S01]  /*4010*/  UMOV UR27, 0x40000040 ;  /* 0x40000040001b7882 */ /* 0x000fe20000000000 */
[----:B------:R-:W-:Y:S02]  /*4020*/  UMOV UR31, 0x40000040 ;  /* 0x40000040001f7882 */ /* 0x000fe40000000000 */
[----:B------:R-:W-:Y:S02]  /*4030*/  UIADD3 UR6, UR34, 0x2, URZ ;  /* 0x0000000222067890 */ /* 0x000fe4000fffe03f */
[----:B------:R-:W-:Y:S02]  /*4040*/  UIADD3 UR10, UR34, 0x4, URZ ;  /* 0x00000004220a7890 */ /* 0x000fe4000fffe03f */
[----:B------:R-:W-:Y:S02]  /*4050*/  UIADD3 UR14, UR34, 0x6, URZ ;  /* 0x00000006220e7890 */ /* 0x000fe4000fffe03f */
[----:B------:R-:W-:-:S02]  /*4060*/  UIADD3 UR18, UR34, 0x400, URZ ;  /* 0x0000040022127890 */ /* 0x000fc4000fffe03f */
[----:B------:R-:W-:Y:S02]  /*4070*/  UIADD3 UR22, UR34, 0x402, URZ ;  /* 0x0000040222167890 */ /* 0x000fe4000fffe03f */
[----:B------:R-:W-:Y:S02]  /*4080*/  UIADD3 UR26, UR34, 0x404, URZ ;  /* 0x00000404221a7890 */ /* 0x000fe4000fffe03f */
[----:B------:R-:W-:Y:S01]  /*4090*/  UIADD3 UR30, UR34, 0x406, URZ ;  /* 0x00000406221e7890 */ /* 0x000fe2000fffe03f */
[----:B-1----:R-:W-:-:S05]  /*40a0*/  SHF.R.U32.HI R3, RZ, 0x7, R3 ;  /* 0x00000007ff037819 */ /* 0x002fca0000011603 */
[----:B0-----:R-:W-:-:S05]  /*40b0*/  VIADD R0, R3, 0x8 ;  /* 0x0000000803007836 */ /* 0x001fca0000000000 */
[----:B------:R0:W-:Y:S06]  /*40c0*/  BAR.SYNC.DEFER_BLOCKING R0, 0x100 ;  /* 0x000400000000751d */ /* 0x0001ec0000010000 */
[----:B------:R-:W-:-:S06]  /*40d0*/  WARPGROUP.ARRIVE ;  /* 0x00000000000079c5 */ /* 0x000fcc0000000000 */
[----:B------:R-:W-:Y:S03]  /*40e0*/  HGMMA.64x128x16.F32.BF16 R24, gdesc[UR32], RZ, !UPT, gsb0 ;  /* 0x01e00000201879f0 */ /* 0x000fe6000c0018ff */
        /* <DEDUP_REMOVED lines=22> */
[----:B0-----:R-:W-:Y:S05]  /*4250*/  @P2 BRA `(.L_x_215) ;  /* 0x0000000000382947 */ /* 0x001fea0003800000 */
[----:B------:R-:W-:Y:S05]  /*4260*/  @!P0 BRA `(.L_x_216) ;  /* 0x0000000000048947 */ /* 0x000fea0003800000 */
[----:B------:R-:W-:Y:S01]  /*4270*/  BPT.TRAP 0x1 ;  /* 0x000000040000795c */ /* 0x000fe20000300000 */
.L_x_216:
[----:B------:R-:W0:Y:S01]  /*4280*/  S2UR UR7, SR_CgaCtaId ;  /* 0x00000000000779c3 */ /* 0x000e220000008800 */
[----:B------:R-:W-:Y:S01]  /*4290*/  UMOV UR6, 0x400 ;  /* 0x0000040000067882 */ /* 0x000fe20000000000 */
[----:B------:R-:W-:-:S05]  /*42a0*/  IMAD.U32 R0, RZ, RZ, UR43 ;  /* 0x0000002bff007e24 */ /* 0x000fca000f8e00ff */
[----:B------:R-:W-:Y:S01]  /*42b0*/  SHF.L.U32 R0, R0, 0x1f, RZ ;  /* 0x0000001f00007819 */ /* 0x000fe200000006ff */
[----:B0-----:R-:W-:-:S04]  /*42c0*/  ULEA UR6, UR7, UR6, 0x18 ;  /* 0x0000000607067291 */ /* 0x001fc8000f8ec03f */
[----:B------:R-:W-:-:S09]  /*42d0*/  ULEA UR6, UR40, UR6, 0x3 ;  /* 0x0000000628067291 */ /* 0x000fd2000f8e183f */
[----:B------:R0:W1:Y:S01]  /*42e0*/  SYNCS.PHASECHK.TRANS64.TRYWAIT P1, [UR6+0x28850], R0 ;  /* 0x02885000ff0075a7 */ /* 0x0000620008020146 */
[----:B------:R-:W-:Y:S05]  /*42f0*/  @!P0 BRA `(.L_x_217) ;  /* 0x0000000000048947 */ /* 0x000fea0003800000 */
[----:B------:R-:W-:Y:S01]  /*4300*/  BPT.TRAP 0x1 ;  /* 0x000000040000795c */ /* 0x000fe20000300000 */
.L_x_217:
[----:B-1----:R-:W-:Y:S05]  /*4310*/  @P1 BRA `(.L_x_215) ;  /* 0x0000000000081947 */ /* 0x002fea0003800000 */
[----:B------:R-:W1:Y:S02]  /*4320*/  SYNCS.PHASECHK.TRANS64.TRYWAIT P1, [UR6+0x28850], R0 ;  /* 0x02885000ff0075a7 */ /* 0x000e640008020146 */
[----:B-1----:R-:W-:Y:S05]  /*4330*/  @!P1 BRA `(.L_x_218) ;  /* 0x000000ac00949947 */ /* 0x002fea0003800000 */
.L_x_215:
[----:B------:R-:W2:Y:S01]  /*4340*/  S2UR UR6, SR_CgaCtaId ;  /* 0x00000000000679c3 */ /* 0x000ea20000008800 */
[----:B------:R-:W-:Y:S01]  /*4350*/  UMOV UR7, 0x400 ;  /* 0x0000040000077882 */ /* 0x000fe20000000000 */
[----:B------:R-:W-:Y:S01]  /*4360*/  WARPGROUP.ARRIVE ;  /* 0x00000000000079c5 */ /* 0x000fe20000000000 */
[----:B------:R-:W-:-:S05]  /*4370*/  UMOV UR15, 0x40000040 ;  /* 0x40000040000f7882 */ /* 0x000fca0000000000 */
[----:B-1----:R-:W1:Y:S01]  /*4380*/  S2R R3, SR_TID.X ;  /* 0x0000000000037919 */ /* 0x002e620000002100 */
[----:B--2---:R-:W-:-:S04]  /*4390*/  ULEA UR11, UR6, UR7, 0x18 ;  /* 0x00000007060b7291 */ /* 0x004fc8000f8ec03f */
[----:B------:R-:W-:-:S04]  /*43a0*/  UIADD3 UR7, UR11, 0x400, URZ ;  /* 0x000004000b077890 */ /* 0x000fc8000fffe03f */
[----:B------:R-:W-:-:S04]  /*43b0*/  USHF.R.U32.HI UR7, URZ, 0x4, UR7 ;  /* 0x000000043f077899 */ /* 0x000fc80008011607 */
[----:B------:R-:W-:Y:S01]  /*43c0*/  ULOP3.LUT UR7, UR7, 0x3fff, URZ, 0xc0, !UPT ;  /* 0x00003fff07077892 */ /* 0x000fe2000f8ec03f */
[----:B-1----:R-:W-:-:S03]  /*43d0*/  SHF.R.U32.HI R3, RZ, 0x7, R3 ;  /* 0x00000007ff037819 */ /* 0x002fc60000011603 */
[----:B------:R-:W-:Y:S01]  /*43e0*/  ULOP3.LUT UR7, UR7, 0x4000000, URZ, 0xfc, !UPT ;  /* 0x0400000007077892 */ /* 0x000fe2000f8efc3f */
[----:B0-----:R-:W-:-:S03]  /*43f0*/  IADD3 R0, -R3, 0xb, RZ ;  /* 0x0000000b03007810 */ /* 0x001fc60007ffe1ff */
        /* <DEDUP_REMOVED lines=43> */
.L_x_219:
[----:B0-----:R-:W-:Y:S01]  /*46b0*/  FMNMX.FTZ R0, R24, R6, !PT ;  /* 0x0000000618007209 */ /* 0x001fe20007810000 */
[----:B------:R-:W-:Y:S01]  /*46c0*/  ULEA UR7, UR39, UR11, 0x3 ;  /* 0x0000000b27077291 */ /* 0x000fe2000f8e183f */
[----:B------:R-:W-:Y:S02]  /*46d0*/  FMNMX.FTZ R10, R26, R9, !PT ;  /* 0x000000091a0a7209 */ /* 0x000fe40007810000 */
[----:B------:R-:W-:Y:S01]  /*46e0*/  FMNMX.FTZ R3, R25, R0, !PT ;  /* 0x0000000019037209 */ /* 0x000fe20007810000 */
[----:B------:R-:W-:Y:S01]  /*46f0*/  UIADD3 UR7, UR7, 0x28840, URZ ;  /* 0x0002884007077890 */ /* 0x000fe2000fffe03f */
[----:B------:R-:W-:Y:S02]  /*4700*/  FMNMX.FTZ R7, R27, R10, !PT ;  /* 0x0000000a1b077209 */ /* 0x000fe40007810000 */
[----:B------:R-:W-:Y:S01]  /*4710*/  FMNMX.FTZ R0, R28, R3, !PT ;  /* 0x000000031c007209 */ /* 0x000fe20007810000 */
[----:B------:R-:W-:Y:S01]  /*4720*/  UPRMT UR7, UR6, 0x654, UR7 ;  /* 0x0000065406077896 */ /* 0x000fe20008000007 */
[----:B------:R-:W-:-:S02]  /*4730*/  FMNMX.FTZ R10, R30, R7, !PT ;  /* 0x000000071e0a7209 */ /* 0x000fc40007810000 */
[----:B------:R-:W-:Y:S02]  /*4740*/  FMNMX.FTZ R3, R29, R0, !PT ;  /* 0x000000001d037209 */ /* 0x000fe40007810000 */
[----:B------:R-:W-:Y:S02]  /*4750*/  FMNMX.FTZ R7, R31, R10, !PT ;  /* 0x0000000a1f077209 */ /* 0x000fe40007810000 */
[----:B------:R-:W-:Y:S02]  /*4760*/  FMNMX.FTZ R0, R32, R3, !PT ;  /* 0x0000000320007209 */ /* 0x000fe40007810000 */
[----:B------:R-:W-:Y:S01]  /*4770*/  FMNMX.FTZ R10, R34, R7, !PT ;  /* 0x00000007220a7209 */ /* 0x000fe20007810000 */
[----:B------:R-:W-:Y:S01]  /*4780*/  SYNCS.ARRIVE.TRANS64.RED.A1T0 RZ, [UR7], RZ ;  /* 0x000000ffffff79a7 */ /* 0x000fe20008100407 */
        /* <DEDUP_REMOVED lines=53> */
[----:B------:R-:W-:-:S03]  /*4ae0*/  FMNMX.FTZ R10, R87, R10, !PT ;  /* 0x0000000a570a7209 */ /* 0x000fc60007810000 */
[----:B------:R-:W0:Y:S04]  /*4af0*/  SHFL.BFLY PT, R0, R11, 0x2, 0x1f ;  /* 0x0c401f000b007f89 */ /* 0x000e2800000e0000 */
[----:B------:R-:W1:Y:S01]  /*4b00*/  SHFL.BFLY PT, R3, R10, 0x2, 0x1f ;  /* 0x0c401f000a037f89 */ /* 0x000e6200000e0000 */
[----:B0-----:R-:W-:Y:S02]  /*4b10*/  FMNMX.FTZ R12, R11, R0, !PT ;  /* 0x000000000b0c7209 */ /* 0x001fe40007810000 */
[----:B------:R-:W0:Y:S01]  /*4b20*/  LDC R0, c[0x0][0x988] ;  /* 0x00026200ff007b82 */ /* 0x000e220000000800 */
[----:B-1----:R-:W-:Y:S02]  /*4b30*/  FMNMX.FTZ R13, R10, R3, !PT ;  /* 0x000000030a0d7209 */ /* 0x002fe40007810000 */
[----:B------:R-:W1:Y:S04]  /*4b40*/  SHFL.BFLY PT, R3, R12, 0x1, 0x1f ;  /* 0x0c201f000c037f89 */ /* 0x000e6800000e0000 */
[----:B------:R-:W2:Y:S01]  /*4b50*/  SHFL.BFLY PT, R14, R13, 0x1, 0x1f ;  /* 0x0c201f000d0e7f89 */ /* 0x000ea200000e0000 */
[----:B-1----:R-:W-:-:S02]  /*4b60*/  FMNMX.FTZ R3, R12, R3, !PT ;  /* 0x000000030c037209 */ /* 0x002fc40007810000 */
[----:B--2---:R-:W-:-:S03]  /*4b70*/  FMNMX.FTZ R7, R13, R14, !PT ;  /* 0x0000000e0d077209 */ /* 0x004fc60007810000 */
[C---:B0-----:R-:W-:Y:S01]  /*4b80*/  FMUL.FTZ R157, R3.reuse, R0 ;  /* 0x00000000039d7220 */ /* 0x041fe20000410000 */
[----:B------:R-:W-:-:S03]  /*4b90*/  FADD.FTZ R15, -R3, R6 ;  /* 0x00000006030f7221 */ /* 0x000fc60000010100 */
[-CC-:B------:R-:W-:Y:S01]  /*4ba0*/  FFMA.FTZ R165, R41, R0.reuse, -R157.reuse ;  /* 0x0000000029a57223 */ /* 0x180fe2000001089d */
[-C--:B------:R-:W-:Y:S01]  /*4bb0*/  FFMA.FTZ R41, R53, R0.reuse, -R157 ;  /* 0x0000000035297223 */ /* 0x080fe2000001089d */
[C---:B------:R-:W-:Y:S01]  /*4bc0*/  FADD.FTZ R9, -R7.reuse, R9 ;  /* 0x0000000907097221 */ /* 0x040fe20000010100 */
[-C--:B------:R-:W-:Y:S01]  /*4bd0*/  FMUL.FTZ R53, R7, R0.reuse ;  /* 0x0000000007357220 */ /* 0x080fe20000410000 */
[-C--:B------:R-:W-:Y:S01]  /*4be0*/  FMUL.FTZ R6, R15, R0.reuse ;  /* 0x000000000f067220 */ /* 0x080fe20000410000 */
[-C--:B------:R-:W-:Y:S01]  /*4bf0*/  FFMA.FTZ R11, R24, R0.reuse, -R157 ;  /* 0x00000000180b7223 */ /* 0x080fe2000001089d */
[-C--:B------:R-:W-:Y:S01]  /*4c00*/  FMUL.FTZ R9, R9, R0.reuse ;  /* 0x0000000009097220 */ /* 0x080fe20000410000 */
[-C--:B------:R-:W-:Y:S01]  /*4c10*/  FFMA.FTZ R10, R26, R0.reuse, -R53 ;  /* 0x000000001a0a7223 */ /* 0x080fe20000010835 */
[-CC-:B------:R-:W-:Y:S01]  /*4c20*/  FFMA.FTZ R167, R45, R0.reuse, -R157.reuse ;  /* 0x000000002da77223 */ /* 0x180fe2000001089d */
        /* <DEDUP_REMOVED lines=27> */
[-C--:B------:R-:W-:Y:S01]  /*4de0*/  FFMA.FTZ R49, R85, R0.reuse, -R157 ;  /* 0x0000000055317223 */ /* 0x080fe2000001089d */
        /* <DEDUP_REMOVED lines=26> */
[----:B0-----:R-:W-:Y:S01]  /*4f90*/  FFMA.FTZ R5, R6, R5, R11 ;  /* 0x0000000506057223 */ /* 0x001fe2000001000b */
[-CC-:B------:R-:W-:Y:S01]  /*4fa0*/  FFMA.FTZ R183, R78, R0.reuse, -R53.reuse ;  /* 0x000000004eb77223 */ /* 0x180fe20000010835 */
[-CC-:B------:R-:W-:Y:S01]  /*4fb0*/  FFMA.FTZ R185, R82, R0.reuse, -R53.reuse ;  /* 0x0000000052b97223 */ /* 0x180fe20000010835 */
[----:B------:R-:W-:-:S04]  /*4fc0*/  FFMA.FTZ R187, R86, R0, -R53 ;  /* 0x0000000056bb7223 */ /* 0x000fc80000010835 */
[----:B------:R-:W0:Y:S08]  /*4fd0*/  MUFU.EX2 R156, R156 ;  /* 0x0000009c009c7308 */ /* 0x000e300000000800 */
[----:B------:R-:W2:Y:S01]  /*4fe0*/  MUFU.EX2 R157, R157 ;  /* 0x0000009d009d7308 */ /* 0x000ea20000000800 */
[----:B-1----:R-:W-:-:S07]  /*4ff0*/  FFMA.FTZ R4, R9, R4, R10 ;  /* 0x0000000409047223 */ /* 0x002fce000001000a */
        /* <DEDUP_REMOVED lines=20> */
[----:B------:R-:W-:-:S06]  /*5140*/  FFMA.FTZ R36, R67, R0, -R53 ;  /* 0x0000000043247223 */ /* 0x000fcc0000010835 */
        /* <DEDUP_REMOVED lines=16> */
[----:B------:R-:W-:-:S06]  /*5250*/  FFMA.FTZ R38, R71, R0, -R53 ;  /* 0x0000000047267223 */ /* 0x000fcc0000010835 */
        /* <DEDUP_REMOVED lines=47> */
[----:B--2---:R-:W-:Y:S01]  /*5550*/  FADD.FTZ R47, R29, R44 ;  /* 0x0000002c1d2f7221 */ /* 0x004fe20000010000 */
[----:B------:R-:W-:-:S06]  /*5560*/  FFMA.FTZ R44, R83, R0, -R53 ;  /* 0x00000000532c7223 */ /* 0x000fcc0000010835 */
        /* <DEDUP_REMOVED lines=39> */
[----:B0-----:R-:W-:-:S03]  /*57e0*/  FADD.FTZ R5, R49, R48 ;  /* 0x0000003031057221 */ /* 0x001fc60000010000 */
[----:B--2---:R-:W-:Y:S01]  /*57f0*/  FADD.FTZ R4, R46, R47 ;  /* 0x0000002f2e047221 */ /* 0x004fe20000010000 */
[----:B------:R-:W-:Y:S06]  /*5800*/  @!P0 BRA `(.L_x_220) ;  /* 0x0000000000048947 */ /* 0x000fec0003800000 */
[----:B------:R-:W-:Y:S01]  /*5810*/  BPT.TRAP 0x1 ;  /* 0x000000040000795c */ /* 0x000fe20000300000 */
.L_x_220:
[----:B------:R-:W-:Y:S01]  /*5820*/  ULEA UR7, UR40, UR11, 0x3 ;  /* 0x0000000b28077291 */ /* 0x000fe2000f8e183f */
[----:B------:R-:W-:Y:S01]  /*5830*/  ISETP.GT.AND P1, PT, R8, R17, PT ;  /* 0x000000110800720c */ /* 0x000fe20003f24270 */
[----:B------:R-:W-:Y:S01]  /*5840*/  UMOV UR43, UR38 ;  /* 0x00000026002b7c82 */ /* 0x000fe20008000000 */
[----:B------:R-:W-:Y:S01]  /*5850*/  UMOV UR40, UR39 ;  /* 0x0000002700287c82 */ /* 0x000fe20008000000 */
[----:B------:R-:W-:Y:S01]  /*5860*/  UIADD3 UR7, UR7, 0x28860, URZ ;  /* 0x0002886007077890 */ /* 0x000fe2000fffe03f */
[----:B------:R-:W-:Y:S01]  /*5870*/  F2FP.BF16.F32.PACK_AB R158, R159, R158 ;  /* 0x0000009e9f9e723e */ /* 0x000fe200000010ff */
[----:B------:R-:W-:Y:S01]  /*5880*/  FMUL.FTZ R88, R88, R6 ;  /* 0x0000000658587220 */ /* 0x000fe20000410000 */
[----:B------:R-:W-:Y:S01]  /*5890*/  F2FP.BF16.F32.PACK_AB R160, R161, R160 ;  /* 0x000000a0a1a0723e */ /* 0x000fe200000010ff */
[----:B------:R-:W-:Y:S01]  /*58a0*/  UPRMT UR7, UR6, 0x654, UR7 ;  /* 0x0000065406077896 */ /* 0x000fe20008000007 */
        /* <DEDUP_REMOVED lines=67> */
[----:B------:R-:W-:Y:S01]  /*5ce0*/  F2FP.BF16.F32.PACK_AB R156, R156, R11 ;  /* 0x0000000b9c9c723e */ /* 0x000fe200000010ff */
[----:B------:R-:W-:Y:S01]  /*5cf0*/  VIADD R8, R8, 0xffffffff ;  /* 0xffffffff08087836 */ /* 0x000fe20000000000 */
[----:B------:R-:W-:Y:S01]  /*5d00*/  F2FP.BF16.F32.PACK_AB R157, R157, R10 ;  /* 0x0000000a9d9d723e */ /* 0x000fe200000010ff */
[----:B------:R-:W-:Y:S01]  /*5d10*/  IMAD.MOV.U32 R9, RZ, RZ, R7 ;  /* 0x000000ffff097224 */ /* 0x000fe200078e0007 */
[----:B------:R-:W-:Y:S01]  /*5d20*/  F2FP.BF16.F32.PACK_AB R159, R27, R12 ;  /* 0x0000000c1b9f723e */ /* 0x000fe200000010ff */
[----:B------:R-:W-:Y:S01]  /*5d30*/  IMAD.MOV.U32 R6, RZ, RZ, R3 ;  /* 0x000000ffff067224 */ /* 0x000fe200078e0003 */
[----:B------:R-:W-:-:S02]  /*5d40*/  F2FP.BF16.F32.PACK_AB R161, R31, R14 ;  /* 0x0000000e1fa1723e */ /* 0x000fc400000010ff */
[----:B------:R-:W-:Y:S02]  /*5d50*/  F2FP.BF16.F32.PACK_AB R163, R35, R20 ;  /* 0x0000001423a3723e */ /* 0x000fe400000010ff */
[----:B------:R-:W-:Y:S02]  /*5d60*/  F2FP.BF16.F32.PACK_AB R165, R39, R24 ;  /* 0x0000001827a5723e */ /* 0x000fe400000010ff */
[----:B------:R-:W-:Y:S02]  /*5d70*/  F2FP.BF16.F32.PACK_AB R167, R43, R26 ;  /* 0x0000001a2ba7723e */ /* 0x000fe400000010ff */
[----:B------:R-:W-:Y:S02]  /*5d80*/  F2FP.BF16.F32.PACK_AB R168, R45, R168 ;  /* 0x000000a82da8723e */ /* 0x000fe400000010ff */
[----:B------:R-:W-:Y:S02]  /*5d90*/  F2FP.BF16.F32.PACK_AB R169, R28, R169 ;  /* 0x000000a91ca9723e */ /* 0x000fe400000010ff */
        /* <DEDUP_REMOVED lines=17> */
[----:B------:R-:W-:Y:S01]  /*5eb0*/  F2FP.BF16.F32.PACK_AB R187, R46, R187 ;  /* 0x000000bb2ebb723e */ /* 0x000fe200000010ff */
[----:B------:R-:W-:Y:S06]  /*5ec0*/  @P1 BRA `(.L_x_221) ;  /* 0xffffffdc00cc1947 */ /* 0x000fec000383ffff */
.L_x_210:
[----:B------:R-:W-:Y:S06]  /*5ed0*/  BAR.ARV 0x8, 0x180 ;  /* 0x0206000000007b1d */ /* 0x000fec0000002000 */
[----:B------:R-:W-:Y:S05]  /*5ee0*/  @!P0 BRA `(.L_x_222) ;  /* 0x0000000000048947 */ /* 0x000fea0003800000 */
[----:B------:R-:W-:Y:S01]  /*5ef0*/  BPT.TRAP 0x1 ;  /* 0x000000040000795c */ /* 0x000fe20000300000 */
.L_x_222:
        /* <DEDUP_REMOVED lines=9> */
.L_x_223:
[----:B-1----:R-:W-:Y:S05]  /*5f90*/  @P1 BRA `(.L_x_224) ;  /* 0x0000000000081947 */ /* 0x002fea0003800000 */
[----:B------:R-:W1:Y:S02]  /*5fa0*/  SYNCS.PHASECHK.TRANS64.TRYWAIT P1, [UR5+0x28850], R6 ;  /* 0x02885006ff0075a7 */ /* 0x000e640008020145 */
[----:B-1----:R-:W-:Y:S05]  /*5fb0*/  @!P1 BRA `(.L_x_225) ;  /* 0x00000090008c9947 */ /* 0x002fea0003800000 */
.L_x_224:
[----:B------:R-:W-:Y:S01]  /*5fc0*/  UIADD3 UR4, UR4, 0x400, URZ ;  /* 0x0000040004047890 */ /* 0x000fe2000fffe03f */
[----:B------:R-:W-:Y:S01]  /*5fd0*/  WARPGROUP.ARRIVE ;  /* 0x00000000000079c5 */ /* 0x000fe20000000000 */
[----:B------:R-:W-:Y:S01]  /*5fe0*/  UMOV UR11, 0x40000040 ;  /* 0x40000040000b7882 */ /* 0x000fe20000000000 */
[----:B01----:R-:W0:Y:S01]  /*5ff0*/  SHFL.BFLY PT, R6, R5, 0x2, 0x1f ;  /* 0x0c401f0005067f89 */ /* 0x003e2200000e0000 */
[----:B------:R-:W-:Y:S01]  /*6000*/  USHF.R.U32.HI UR4, URZ, 0x4, UR4 ;  /* 0x000000043f047899 */ /* 0x000fe20008011604 */
[----:B------:R-:W-:Y:S02]  /*6010*/  MOV R65, RZ ;  /* 0x000000ff00417202 */ /* 0x000fe40000000f00 */
[----:B------:R-:W1:Y:S01]  /*6020*/  SHFL.BFLY PT, R9, R4, 0x2, 0x1f ;  /* 0x0c401f0004097f89 */ /* 0x000e6200000e0000 */
[----:B------:R-:W-:-:S04]  /*6030*/  ULOP3.LUT UR4, UR4, 0x3fff, URZ, 0xc0, !UPT ;  /* 0x00003fff04047892 */ /* 0x000fc8000f8ec03f */
[----:B------:R-:W-:-:S04]  /*6040*/  ULOP3.LUT UR4, UR4, 0x4000000, URZ, 0xfc, !UPT ;  /* 0x0400000004047892 */ /* 0x000fc8000f8efc3f */
[----:B------:R-:W-:-:S04]  /*6050*/  ULEA UR4, UR39, UR4, 0xb ;  /* 0x0000000427047291 */ /* 0x000fc8000f8e583f */
[----:B------:R-:W-:-:S03]  /*6060*/  UIADD3 UR6, UR4, 0x80, URZ ;  /* 0x0000008004067890 */ /* 0x000fc6000fffe03f */
[----:B------:R-:W-:Y:S02]  /*6070*/  UMOV UR10, UR4 ;  /* 0x00000004000a7c82 */ /* 0x000fe40008000000 */
[----:B------:R-:W-:Y:S01]  /*6080*/  HGMMA.64x128x16.F32.BF16 R88, R156, gdesc[UR8].tnspB, R88, gsb0 ;  /* 0x41e000089c587df0 */ /* 0x000fe20008001858 */
[----:B------:R-:W-:Y:S01]  /*6090*/  UMOV UR11, 0x40000040 ;  /* 0x40000040000b7882 */ /* 0x000fe20000000000 */
[----:B------:R-:W-:Y:S01]  /*60a0*/  UMOV UR10, UR6 ;  /* 0x00000006000a7c82 */ /* 0x000fe20008000000 */
[----:B------:R-:W-:Y:S01]  /*60b0*/  UIADD3 UR6, UR4, 0x100, URZ ;  /* 0x0000010004067890 */ /* 0x000fe2000fffe03f */
[----:B0-----:R-:W-:Y:S01]  /*60c0*/  FADD.FTZ R6, R6, R5 ;  /* 0x0000000506067221 */ /* 0x001fe20000010000 */
[----:B-1----:R-:W-:-:S04]  /*60d0*/  FADD.FTZ R8, R9, R4 ;  /* 0x0000000409087221 */ /* 0x002fc80000010000 */
[----:B------:R-:W0:Y:S04]  /*60e0*/  SHFL.BFLY PT, R9, R6, 0x1, 0x1f ;  /* 0x0c201f0006097f89 */ /* 0x000e2800000e0000 */
[----:B------:R-:W1:Y:S01]  /*60f0*/  SHFL.BFLY PT, R11, R8, 0x1, 0x1f ;  /* 0x0c201f00080b7f89 */ /* 0x000e6200000e0000 */
[----:B0-----:R-:W-:Y:S01]  /*6100*/  FADD.FTZ R12, R6, R9 ;  /* 0x00000009060c7221 */ /* 0x001fe20000010000 */
[----:B------:R-:W-:Y:S02]  /*6110*/  IMAD.MOV.U32 R9, RZ, RZ, RZ ;  /* 0x000000ffff097224 */ /* 0x000fe400078e00ff */
[----:B-1----:R-:W-:Y:S02]  /*6120*/  FADD.FTZ R11, R8, R11 ;  /* 0x0000000b080b7221 */ /* 0x002fe40000010000 */
[----:B------:R-:W-:-:S03]  /*6130*/  FSETP.NE.FTZ.AND P1, PT, R12, RZ, PT ;  /* 0x000000ff0c00720b */ /* 0x000fc60003f35000 */
[----:B------:R-:W-:-:S10]  /*6140*/  FSETP.NE.FTZ.AND P2, PT, R11, RZ, PT ;  /* 0x000000ff0b00720b */ /* 0x000fd40003f55000 */
[----:B------:R-:W0:Y:S01]  /*6150*/  @P1 MUFU.LG2 R5, R12 ;  /* 0x0000000c00051308 */ /* 0x000e220000000c00 */
[C---:B------:R-:W-:Y:S02]  /*6160*/  @P1 FMUL.FTZ R4, R0.reuse, 0.69314718246459960938 ;  /* 0x3f31721800041820 */ /* 0x040fe40000410000 */
[----:B------:R-:W-:-:S05]  /*6170*/  @P2 FMUL.FTZ R13, R0, 0.69314718246459960938 ;  /* 0x3f317218000d2820 */ /* 0x000fca0000410000 */
[----:B------:R-:W1:Y:S08]  /*6180*/  @P2 MUFU.LG2 R10, R11 ;  /* 0x0000000b000a2308 */ /* 0x000e700000000c00 */
[----:B------:R2:W3:Y:S01]  /*6190*/  @P1 MUFU.RCP R65, R12 ;  /* 0x0000000c00411308 */ /* 0x0004e20000001000 */
[----:B0-----:R-:W-:-:S07]  /*61a0*/  @P1 FMUL.FTZ R5, R5, 0.69314718246459960938 ;  /* 0x3f31721805051820 */ /* 0x001fce0000410000 */
[----:B------:R2:W0:Y:S01]  /*61b0*/  @P2 MUFU.RCP R9, R11 ;  /* 0x0000000b00092308 */ /* 0x0004220000001000 */
[----:B-1----:R-:W-:Y:S01]  /*61c0*/  @P2 FMUL.FTZ R10, R10, 0.69314718246459960938 ;  /* 0x3f3172180a0a2820 */ /* 0x002fe20000410000 */
[----:B------:R-:W-:Y:S02]  /*61d0*/  WARPGROUP.DEPBAR.LE gsb0, 0x0 ;  /* 0x00008000000079c5 */ /* 0x000fe40000010000 */
[----:B------:R-:W-:Y:S01]  /*61e0*/  WARPGROUP.ARRIVE ;  /* 0x00000000000079c5 */ /* 0x000fe20000000000 */
[----:B------:R-:W-:Y:S02]  /*61f0*/  IMAD.MOV.U32 R156, RZ, RZ, -0x800000 ;  /* 0xff800000ff9c7424 */ /* 0x000fe400078e00ff */
[----:B------:R-:W-:Y:S01]  /*6200*/  @P1 FFMA.FTZ R156, R4, R3, R5 ;  /* 0x00000003049c1223 */ /* 0x000fe20000010005 */
[----:B------:R-:W-:Y:S02]  /*6210*/  IMAD.MOV.U32 R157, RZ, RZ, -0x800000 ;  /* 0xff800000ff9d7424 */ /* 0x000fe400078e00ff */
[----:B------:R-:W-:Y:S01]  /*6220*/  @P2 FFMA.FTZ R157, R13, R7, R10 ;  /* 0x000000070d9d2223 */ /* 0x000fe2000001000a */
[----:B------:R-:W-:Y:S01]  /*6230*/  HGMMA.64x128x16.F32.BF16 R88, R160, gdesc[UR8].tnspB, R88, gsb0 ;  /* 0x41e00008a0587df0 */ /* 0x000fe20008001858 */
[----:B------:R-:W-:Y:S01]  /*6240*/  UMOV UR10, UR6 ;  /* 0x00000006000a7c82 */ /* 0x000fe20008000000 */
[----:B------:R-:W-:Y:S01]  /*6250*/  UMOV UR11, 0x40000040 ;  /* 0x40000040000b7882 */ /* 0x000fe20000000000 */
[----:B------:R-:W-:Y:S01]  /*6260*/  UIADD3 UR6, UR4, 0x180, URZ ;  /* 0x0000018004067890 */ /* 0x000fe2000fffe03f */
[----:B------:R-:W-:-:S02]  /*6270*/  WARPGROUP.DEPBAR.LE gsb0, 0x0 ;  /* 0x00008000000079c5 */ /* 0x000fc40000010000 */
        /* <DEDUP_REMOVED lines=34> */
.L_x_226:
[----:B------:R-:W-:Y:S01]  /*64a0*/  UIADD3 UR4, UR5, 0x28860, URZ ;  /* 0x0002886005047890 */ /* 0x000fe2000fffe03f */
[-C--:B------:R-:W-:Y:S01]  /*64b0*/  FMUL.FTZ R20, R88, R65.reuse ;  /* 0x0000004158147220 */ /* 0x080fe20000410000 */
[----:B------:R-:W-:Y:S01]  /*64c0*/  UIADD3 UR39, UR39, 0x1, URZ ;  /* 0x0000000127277890 */ /* 0x000fe2000fffe03f */
[-C--:B------:R-:W-:Y:S01]  /*64d0*/  FMUL.FTZ R21, R89, R65.reuse ;  /* 0x0000004159157220 */ /* 0x080fe20000410000 */
[----:B------:R-:W-:Y:S01]  /*64e0*/  UPRMT UR4, UR7, 0x654, UR4 ;  /* 0x0000065407047896 */ /* 0x000fe20008000004 */
[-C--:B------:R-:W-:Y:S01]  /*64f0*/  FMUL.FTZ R36, R92, R65.reuse ;  /* 0x000000415c247220 */ /* 0x080fe20000410000 */
[----:B------:R-:W-:Y:S01]  /*6500*/  UISETP.NE.AND UP0, UPT, UR39, 0x2, UPT ;  /* 0x000000022700788c */ /* 0x000fe2000bf05270 */
        /* <DEDUP_REMOVED lines=32> */
[----:B------:R-:W-:Y:S01]  /*6710*/  FMUL.FTZ R69, R95, R9 ;  /* 0x000000095f457220 */ /* 0x000fe20000410000 */
[----:B------:R-:W-:Y:S01]  /*6720*/  USEL UR4, URZ, 0x1, UP0 ;  /* 0x000000013f047887 */ /* 0x000fe20008000000 */
        /* <DEDUP_REMOVED lines=30> */
[----:B------:R-:W-:Y:S01]  /*6910*/  VIADD R205, R205, 0x1 ;  /* 0x00000001cdcd7836 */ /* 0x000fe20000000000 */
[----:B------:R-:W-:-:S02]  /*6920*/  USEL UR39, UR39, URZ, UP0 ;  /* 0x0000003f27277287 */ /* 0x000fc40008000000 */
[----:B------:R-:W-:-:S12]  /*6930*/  ULOP3.LUT UR38, UR38, UR4, URZ, 0x3c, !UPT ;  /* 0x0000000426267292 */ /* 0x000fd8000f8e3c3f */
.L_x_202:
[----:B------:R-:W0:Y:S01]  /*6940*/  S2R R3, SR_CgaCtaId ;  /* 0x0000000000037919 */ /* 0x000e220000008800 */
[----:B------:R-:W-:Y:S01]  /*6950*/  MOV R0, 0x400 ;  /* 0x0000040000007802 */ /* 0x000fe20000000f00 */
[----:B------:R-:W-:Y:S01]  /*6960*/  BSSY B0, `(.L_x_227) ;  /* 0x00002c4000007945 */ /* 0x000fe20003800000 */
[----:B------:R-:W-:Y:S02]  /*6970*/  BAR.SYNC.DEFER_BLOCKING 0x5, 0x180 ;  /* 0x0146000000007b1d */ /* 0x000fe40000010000 */
[----:B0-----:R-:W-:-:S05]  /*6980*/  LEA R0, R3, R0, 0x18 ;  /* 0x0000000003007211 */ /* 0x001fca00078ec0ff */
[----:B------:R0:W1:Y:S01]  /*6990*/  LDS.128 R4, [R0+0x288d0] ;  /* 0x0288d00000047984 */ /* 0x0000620000000c00 */
[----:B------:R-:W-:Y:S06]  /*69a0*/  BAR.ARV 0x4, 0x180 ;  /* 0x0106000000007b1d */ /* 0x000fec0000002000 */
[----:B------:R-:W-:Y:S05]  /*69b0*/  @P0 BRA `(.L_x_228) ;  /* 0x00000020001c0947 */ /* 0x000fea0003800000 */
[----:B------:R-:W2:Y:S01]  /*69c0*/  S2R R3, SR_SWINHI ;  /* 0x0000000000037919 */ /* 0x000ea20000002f00 */
[C---:B------:R-:W-:Y:S01]  /*69d0*/  IMAD.SHL.U32 R105, R19.reuse, 0x4, RZ ;  /* 0x0000000413697824 */ /* 0x040fe200078e00ff */
[----:B------:R-:W-:Y:S01]  /*69e0*/  SHF.L.U64.HI R104, R19, 0x2, R202 ;  /* 0x0000000213687819 */ /* 0x000fe200000102ca */
[----:B------:R-:W-:Y:S01]  /*69f0*/  ULDC.64 UR4, c[0x0][0xc08] ;  /* 0x0003020000047ab9 */ /* 0x000fe20000000a00 */
[----:B------:R-:W-:Y:S02]  /*6a00*/  MOV R88, R0 ;  /* 0x0000000000587202 */ /* 0x000fe40000000f00 */
[----:B--2---:R-:W-:-:S03]  /*6a10*/  MOV R89, R3 ;  /* 0x0000000300597202 */ /* 0x004fc60000000f00 */
[----:B------:R-:W-:-:S03]  /*6a20*/  IMAD.WIDE R12, R225, 0x2, R88 ;  /* 0x00000002e10c7825 */ /* 0x000fc600078e0258 */
[C---:B------:R-:W-:Y:S02]  /*6a30*/  LOP3.LUT R3, R12.reuse, 0x380, RZ, 0xc0, !PT ;  /* 0x000003800c037812 */ /* 0x040fe400078ec0ff */
[C---:B------:R-:W-:Y:S02]  /*6a40*/  IADD3 R15, P2, R12.reuse, 0x4020, RZ ;  /* 0x000040200c0f7810 */ /* 0x040fe40007f5e0ff */
[----:B------:R-:W-:Y:S02]  /*6a50*/  SHF.R.U64 R3, R3, 0x3, RZ ;  /* 0x0000000303037819 */ /* 0x000fe400000012ff */
[C---:B------:R-:W-:Y:S01]  /*6a60*/  IADD3 R8, P3, R12.reuse, 0x4000, RZ ;  /* 0x000040000c087810 */ /* 0x040fe20007f7e0ff */
[--C-:B------:R-:W-:Y:S01]  /*6a70*/  IMAD.X R33, RZ, RZ, R13.reuse, P2 ;  /* 0x000000ffff217224 */ /* 0x100fe200010e060d */
[----:B------:R-:W-:Y:S01]  /*6a80*/  BAR.SYNC.DEFER_BLOCKING 0x1, 0x100 ;  /* 0x0044000000007b1d */ /* 0x000fe20000010000 */
[C---:B------:R-:W-:Y:S02]  /*6a90*/  IADD3 R101, P0, R12.reuse, 0x4060, RZ ;  /* 0x000040600c657810 */ /* 0x040fe40007f1e0ff */
[C---:B------:R-:W-:Y:S01]  /*6aa0*/  IADD3 R99, P1, R12.reuse, 0x4040, RZ ;  /* 0x000040400c637810 */ /* 0x040fe20007f3e0ff */
[--C-:B------:R-:W-:Y:S01]  /*6ab0*/  IMAD.X R29, RZ, RZ, R13.reuse, P3 ;  /* 0x000000ffff1d7224 */ /* 0x100fe200018e060d */
[C---:B-1----:R-:W-:Y:S01]  /*6ac0*/  IADD3 R4, P6, R12.reuse, 0x20, RZ ;  /* 0x000000200c047810 */ /* 0x042fe20007fde0ff */
[--C-:B------:R-:W-:Y:S01]  /*6ad0*/  IMAD.X R31, RZ, RZ, R13.reuse, P0 ;  /* 0x000000ffff1f7224 */ /* 0x100fe200000e060d */
[C---:B------:R-:W-:Y:S01]  /*6ae0*/  IADD3 R35, P4, R12.reuse, 0x60, RZ ;  /* 0x000000600c237810 */ /* 0x040fe20007f9e0ff */
[--C-:B------:R-:W-:Y:S01]  /*6af0*/  IMAD.X R27, RZ, RZ, R13.reuse, P1 ;  /* 0x000000ffff1b7224 */ /* 0x100fe200008e060d */
[----:B------:R-:W-:Y:S01]  /*6b00*/  IADD3 R17, P5, R12, 0x40, RZ ;  /* 0x000000400c117810 */ /* 0x000fe20007fbe0ff */
[--C-:B------:R-:W-:Y:S01]  /*6b10*/  IMAD.X R25, RZ, RZ, R13.reuse, P6 ;  /* 0x000000ffff197224 */ /* 0x100fe200030e060d */
[----:B------:R-:W-:Y:S01]  /*6b20*/  LOP3.LUT R12, R3, R12, RZ, 0x3c, !PT ;  /* 0x0000000c030c7212 */ /* 0x000fe200078e3cff */
[--C-:B------:R-:W-:Y:S01]  /*6b30*/  IMAD.X R11, RZ, RZ, R13.reuse, P4 ;  /* 0x000000ffff0b7224 */ /* 0x100fe200020e060d */
[----:B------:R-:W-:Y:S01]  /*6b40*/  LOP3.LUT R10, R15, 0x380, RZ, 0xc0, !PT ;  /* 0x000003800f0a7812 */ /* 0x000fe200078ec0ff */
[----:B------:R-:W-:Y:S01]  /*6b50*/  IMAD.X R9, RZ, RZ, R13, P5 ;  /* 0x000000ffff097224 */ /* 0x000fe200028e060d */
[----:B------:R-:W-:-:S02]  /*6b60*/  LOP3.LUT R3, R8, 0x380, RZ, 0xc0, !PT ;  /* 0x0000038008037812 */ /* 0x000fc400078ec0ff */
[----:B------:R-:W-:Y:S02]  /*6b70*/  SHF.R.U64 R10, R10, 0x3, RZ ;  /* 0x000000030a0a7819 */ /* 0x000fe400000012ff */
[----:B------:R-:W-:Y:S02]  /*6b80*/  SHF.R.U64 R3, R3, 0x3, RZ ;  /* 0x0000000303037819 */ /* 0x000fe400000012ff */
[----:B------:R-:W-:Y:S02]  /*6b90*/  LOP3.LUT R14, R99, 0x380, RZ, 0xc0, !PT ;  /* 0x00000380630e7812 */ /* 0x000fe400078ec0ff */
[----:B------:R-:W-:Y:S02]  /*6ba0*/  LOP3.LUT R32, R10, R15, RZ, 0x3c, !PT ;  /* 0x0000000f0a207212 */ /* 0x000fe400078e3cff */
[----:B------:R-:W-:Y:S02]  /*6bb0*/  LOP3.LUT R28, R3, R8, RZ, 0x3c, !PT ;  /* 0x00000008031c7212 */ /* 0x000fe400078e3cff */
[----:B------:R-:W-:-:S02]  /*6bc0*/  LOP3.LUT R24, R101, 0x380, RZ, 0xc0, !PT ;  /* 0x0000038065187812 */ /* 0x000fc400078ec0ff */
[----:B------:R-:W-:Y:S02]  /*6bd0*/  LOP3.LUT R10, R35, 0x380, RZ, 0xc0, !PT ;  /* 0x00000380230a7812 */ /* 0x000fe400078ec0ff */
[----:B------:R-:W-:Y:S02]  /*6be0*/  LOP3.LUT R8, R17, 0x380, RZ, 0xc0, !PT ;  /* 0x0000038011087812 */ /* 0x000fe400078ec0ff */
[----:B------:R-:W-:Y:S02]  /*6bf0*/  LOP3.LUT R3, R4, 0x380, RZ, 0xc0, !PT ;  /* 0x0000038004037812 */ /* 0x000fe400078ec0ff */
[----:B------:R-:W-:Y:S02]  /*6c00*/  SHF.R.U64 R14, R14, 0x3, RZ ;  /* 0x000000030e0e7819 */ /* 0x000fe400000012ff */
[----:B------:R-:W-:Y:S02]  /*6c10*/  SHF.R.U64 R24, R24, 0x3, RZ ;  /* 0x0000000318187819 */ /* 0x000fe400000012ff */
[----:B------:R-:W-:-:S02]  /*6c20*/  SHF.R.U64 R10, R10, 0x3, RZ ;  /* 0x000000030a0a7819 */ /* 0x000fc400000012ff */
[----:B------:R-:W-:Y:S02]  /*6c30*/  SHF.R.U64 R8, R8, 0x3, RZ ;  /* 0x0000000308087819 */ /* 0x000fe400000012ff */
[----:B------:R-:W-:Y:S02]  /*6c40*/  SHF.R.U64 R3, R3, 0x3, RZ ;  /* 0x0000000303037819 */ /* 0x000fe400000012ff */
[----:B------:R-:W-:Y:S02]  /*6c50*/  LOP3.LUT R26, R14, R99, RZ, 0x3c, !PT ;  /* 0x000000630e1a7212 */ /* 0x000fe400078e3cff */
[----:B------:R-:W-:Y:S01]  /*6c60*/  MOV R34, R12 ;  /* 0x0000000c00227202 */ /* 0x000fe20000000f00 */
[----:B------:R-:W1:Y:S01]  /*6c70*/  LDC.64 R98, c[0x0][0xc00] ;  /* 0x00030000ff627b82 */ /* 0x000e620000000a00 */
[----:B------:R-:W-:Y:S02]  /*6c80*/  LOP3.LUT R30, R24, R101, RZ, 0x3c, !PT ;  /* 0x00000065181e7212 */ /* 0x000fe400078e3cff */
[----:B------:R-:W-:-:S02]  /*6c90*/  F2FP.BF16.F32.PACK_AB R12, R21, R20 ;  /* 0x00000014150c723e */ /* 0x000fc400000010ff */
[----:B------:R-:W-:Y:S02]  /*6ca0*/  F2FP.BF16.F32.PACK_AB R13, R67, R66 ;  /* 0x00000042430d723e */ /* 0x000fe400000010ff */
[----:B------:R-:W-:Y:S02]  /*6cb0*/  F2FP.BF16.F32.PACK_AB R14, R37, R36 ;  /* 0x00000024250e723e */ /* 0x000fe400000010ff */
[----:B------:R-:W-:Y:S02]  /*6cc0*/  F2FP.BF16.F32.PACK_AB R15, R69, R68 ;  /* 0x00000044450f723e */ /* 0x000fe400000010ff */
[----:B------:R-:W-:Y:S02]  /*6cd0*/  LOP3.LUT R10, R10, R35, RZ, 0x3c, !PT ;  /* 0x000000230a0a7212 */ /* 0x000fe400078e3cff */
[----:B------:R-:W-:Y:S01]  /*6ce0*/  LOP3.LUT R8, R8, R17, RZ, 0x3c, !PT ;  /* 0x0000001108087212 */ /* 0x000fe200078e3cff */
[----:B------:R2:W-:Y:S01]  /*6cf0*/  STSM.16.M88.4 [R34], R12 ;  /* 0x0000000c22007844 */ /* 0x0005e20000000200 */
[----:B------:R-:W-:-:S02]  /*6d00*/  LOP3.LUT R24, R3, R4, RZ, 0x3c, !PT ;  /* 0x0000000403187212 */ /* 0x000fc400078e3cff */
[----:B------:R-:W-:Y:S02]  /*6d10*/  MOV R101, R10 ;  /* 0x0000000a00657202 */ /* 0x000fe40000000f00 */
[----:B------:R-:W-:Y:S02]  /*6d20*/  MOV R102, R8 ;  /* 0x0000000800667202 */ /* 0x000fe40000000f00 */
[----:B------:R-:W-:Y:S02]  /*6d30*/  MOV R103, R24 ;  /* 0x0000001800677202 */ /* 0x000fe40000000f00 */
[----:B------:R-:W-:Y:S02]  /*6d40*/  F2FP.BF16.F32.PACK_AB R8, R39, R38 ;  /* 0x000000262708723e */ /* 0x000fe400000010ff */
[----:B------:R-:W-:Y:S02]  /*6d50*/  F2FP.BF16.F32.PACK_AB R9, R71, R70 ;  /* 0x000000464709723e */ /* 0x000fe400000010ff */
[----:B------:R-:W-:-:S02]  /*6d60*/  F2FP.BF16.F32.PACK_AB R10, R41, R40 ;  /* 0x00000028290a723e */ /* 0x000fc400000010ff */
[----:B------:R-:W-:Y:S02]  /*6d70*/  F2FP.BF16.F32.PACK_AB R11, R73, R72 ;  /* 0x00000048490b723e */ /* 0x000fe400000010ff */
[----:B--2---:R-:W-:Y:S02]  /*6d80*/  F2FP.BF16.F32.PACK_AB R12, R43, R42 ;  /* 0x0000002a2b0c723e */ /* 0x004fe400000010ff */
[----:B------:R-:W-:Y:S01]  /*6d90*/  F2FP.BF16.F32.PACK_AB R13, R75, R74 ;  /* 0x0000004a4b0d723e */ /* 0x000fe200000010ff */
[----:B------:R2:W-:Y:S01]  /*6da0*/  STSM.16.M88.4 [R103], R8 ;  /* 0x0000000867007844 */ /* 0x0005e20000000200 */
[----:B------:R-:W-:Y:S02]  /*6db0*/  F2FP.BF16.F32.PACK_AB R14, R45, R44 ;  /* 0x0000002c2d0e723e */ /* 0x000fe400000010ff */
[----:B------:R-:W-:Y:S02]  /*6dc0*/  F2FP.BF16.F32.PACK_AB R15, R77, R76 ;  /* 0x0000004c4d0f723e */ /* 0x000fe400000010ff */
[----:B------:R-:W-:-:S02]  /*6dd0*/  MOV R17, R26 ;  /* 0x0000001a00117202 */ /* 0x000fc40000000f00 */
[----:B------:R-:W-:Y:S01]  /*6de0*/  MOV R3, R30 ;  /* 0x0000001e00037202 */ /* 0x000fe20000000f00 */
[----:B------:R3:W-:Y:S01]  /*6df0*/  STSM.16.M88.4 [R102], R12 ;  /* 0x0000000c66007844 */ /* 0x0007e20000000200 */
[----:B------:R-:W-:Y:S02]  /*6e00*/  MOV R4, R28 ;  /* 0x0000001c00047202 */ /* 0x000fe40000000f00 */
[----:B------:R-:W-:Y:S02]  /*6e10*/  F2FP.BF16.F32.PACK_AB R24, R47, R46 ;  /* 0x0000002e2f18723e */ /* 0x000fe400000010ff */
[----:B------:R-:W-:Y:S02]  /*6e20*/  F2FP.BF16.F32.PACK_AB R25, R79, R78 ;  /* 0x0000004e4f19723e */ /* 0x000fe400000010ff */
[----:B------:R-:W-:Y:S02]  /*6e30*/  F2FP.BF16.F32.PACK_AB R26, R49, R48 ;  /* 0x00000030311a723e */ /* 0x000fe400000010ff */
[----:B------:R-:W-:-:S02]  /*6e40*/  F2FP.BF16.F32.PACK_AB R27, R81, R80 ;  /* 0x00000050511b723e */ /* 0x000fc400000010ff */
[----:B------:R-:W-:Y:S02]  /*6e50*/  F2FP.BF16.F32.PACK_AB R28, R51, R50 ;  /* 0x00000032331c723e */ /* 0x000fe400000010ff */
[----:B------:R-:W-:Y:S01]  /*6e60*/  F2FP.BF16.F32.PACK_AB R29, R83, R82 ;  /* 0x00000052531d723e */ /* 0x000fe200000010ff */
[----:B------:R-:W-:Y:S01]  /*6e70*/  STSM.16.M88.4 [R101], R24 ;  /* 0x0000001865007844 */ /* 0x000fe20000000200 */
[----:B------:R-:W-:Y:S02]  /*6e80*/  F2FP.BF16.F32.PACK_AB R30, R53, R52 ;  /* 0x00000034351e723e */ /* 0x000fe400000010ff */
[----:B------:R-:W-:Y:S02]  /*6e90*/  F2FP.BF16.F32.PACK_AB R31, R85, R84 ;  /* 0x00000054551f723e */ /* 0x000fe400000010ff */
[----:B------:R-:W-:Y:S02]  /*6ea0*/  MOV R100, R32 ;  /* 0x0000002000647202 */ /* 0x000fe40000000f00 */
[----:B------:R-:W-:Y:S01]  /*6eb0*/  F2FP.BF16.F32.PACK_AB R32, R55, R54 ;  /* 0x000000363720723e */ /* 0x000fe200000010ff */
[----:B------:R4:W-:Y:S01]  /*6ec0*/  STSM.16.M88.4 [R4], R28 ;  /* 0x0000001c04007844 */ /* 0x0009e20000000200 */
[----:B------:R-:W-:-:S02]  /*6ed0*/  F2FP.BF16.F32.PACK_AB R33, R87, R86 ;  /* 0x000000565721723e */ /* 0x000fc400000010ff */
[----:B------:R-:W-:Y:S02]  /*6ee0*/  F2FP.BF16.F32.PACK_AB R34, R57, R56 ;  /* 0x000000383922723e */ /* 0x000fe400000010ff */
[----:B------:R-:W-:Y:S02]  /*6ef0*/  F2FP.BF16.F32.PACK_AB R35, R91, R90 ;  /* 0x0000005a5b23723e */ /* 0x000fe400000010ff */
[----:B--2---:R-:W-:Y:S02]  /*6f00*/  F2FP.BF16.F32.PACK_AB R8, R59, R58 ;  /* 0x0000003a3b08723e */ /* 0x004fe400000010ff */
[----:B------:R-:W-:Y:S01]  /*6f10*/  F2FP.BF16.F32.PACK_AB R9, R93, R92 ;  /* 0x0000005c5d09723e */ /* 0x000fe200000010ff */
[----:B------:R-:W-:Y:S01]  /*6f20*/  STSM.16.M88.4 [R100], R32 ;  /* 0x0000002064007844 */ /* 0x000fe20000000200 */
[----:B------:R-:W-:Y:S02]  /*6f30*/  F2FP.BF16.F32.PACK_AB R10, R61, R60 ;  /* 0x0000003c3d0a723e */ /* 0x000fe400000010ff */
[----:B------:R-:W-:-:S02]  /*6f40*/  F2FP.BF16.F32.PACK_AB R11, R95, R94 ;  /* 0x0000005e5f0b723e */ /* 0x000fc400000010ff */
[----:B---3--:R-:W-:Y:S01]  /*6f50*/  F2FP.BF16.F32.PACK_AB R12, R63, R62 ;  /* 0x0000003e3f0c723e */ /* 0x008fe200000010ff */
[----:B----4-:R-:W-:Y:S01]  /*6f60*/  IMAD.MOV.U32 R4, RZ, RZ, RZ ;  /* 0x000000ffff047224 */ /* 0x010fe200078e00ff */
[----:B------:R-:W-:Y:S01]  /*6f70*/  F2FP.BF16.F32.PACK_AB R13, R97, R96 ;  /* 0x00000060610d723e */ /* 0x000fe200000010ff */
[----:B------:R2:W-:Y:S01]  /*6f80*/  STSM.16.M88.4 [R17], R8 ;  /* 0x0000000811007844 */ /* 0x0005e20000000200 */
[----:B------:R-:W-:Y:S02]  /*6f90*/  F2FP.BF16.F32.PACK_AB R14, R65, R64 ;  /* 0x00000040410e723e */ /* 0x000fe400000010ff */
[----:B------:R-:W-:Y:S02]  /*6fa0*/  F2FP.BF16.F32.PACK_AB R15, R151, R150 ;  /* 0x00000096970f723e */ /* 0x000fe400000010ff */
[----:B-1----:R-:W-:Y:S02]  /*6fb0*/  ISETP.NE.U32.AND P0, PT, R98, RZ, PT ;  /* 0x000000ff6200720c */ /* 0x002fe40003f05070 */
[----:B------:R-:W-:Y:S01]  /*6fc0*/  IADD3 R24, P1, R105, R98, RZ ;  /* 0x0000006269187210 */ /* 0x000fe20007f3e0ff */
[----:B------:R1:W-:Y:S01]  /*6fd0*/  STSM.16.M88.4 [R3], R12 ;  /* 0x0000000c03007844 */ /* 0x0003e20000000200 */
[----:B------:R-:W-:Y:S01]  /*6fe0*/  BAR.SYNC.DEFER_BLOCKING 0x1, 0x100 ;  /* 0x0044000000007b1d */ /* 0x000fe20000010000 */
[----:B------:R-:W-:-:S02]  /*6ff0*/  ISETP.NE.AND.EX P0, PT, R99, RZ, PT, P0 ;  /* 0x000000ff6300720c */ /* 0x000fc40003f05300 */
[----:B------:R-:W-:-:S05]  /*7000*/  IMAD.X R25, R104, 0x1, R99, P1 ;  /* 0x0000000168197824 */ /* 0x000fca00008e0663 */
[----:B--2---:R-:W2:Y:S08]  /*7010*/  LDC R9, c[0x0][0xad4] ;  /* 0x0002b500ff097b82 */ /* 0x004eb00000000800 */
[----:B-1----:R-:W1:Y:S01]  /*7020*/  LDC R3, c[0x0][0xbe8] ;  /* 0x0002fa00ff037b82 */ /* 0x002e620000000800 */
[----:B------:R-:W3:Y:S01]  /*7030*/  @P0 LDG.E R4, desc[UR36][R24.64] ;  /* 0x0000002418040981 */ /* 0x000ee2000c1e1900 */
[----:B------:R-:W-:-:S04]  /*7040*/  ISETP.NE.U32.AND P1, PT, RZ, UR4, PT ;  /* 0x00000004ff007c0c */ /* 0x000fc8000bf25070 */
[----:B------:R-:W-:-:S13]  /*7050*/  ISETP.NE.AND.EX P1, PT, RZ, UR5, PT, P1 ;  /* 0x00000005ff007c0c */ /* 0x000fda000bf25310 */
[----:B------:R-:W-:Y:S01]  /*7060*/  @P1 IADD3 R26, P2, R105, UR4, RZ ;  /* 0x00000004691a1c10 */ /* 0x000fe2000ff5e0ff */
[----:B------:R-:W-:Y:S01]  /*7070*/  ULDC UR4, c[0x0][0xa88] ;  /* 0x0002a20000047ab9 */ /* 0x000fe20000000800 */
[----:B------:R-:W-:Y:S01]  /*7080*/  MOV R29, 0x9b8 ;  /* 0x000009b8001d7802 */ /* 0x000fe20000000f00 */
[----:B------:R-:W-:Y:S01]  /*7090*/  IMAD.U32 R28, RZ, RZ, UR4 ;  /* 0x00000004ff1c7e24 */ /* 0x000fe2000f8e00ff */
[----:B------:R-:W-:Y:S02]  /*70a0*/  @P1 IADD3.X R27, R104, UR5, RZ, P2, !PT ;  /* 0x00000005681b1c10 */ /* 0x000fe400097fe4ff */
[C---:B------:R-:W-:Y:S02]  /*70b0*/  ISETP.NE.AND P2, PT, R18.reuse, RZ, PT ;  /* 0x000000ff1200720c */ /* 0x040fe40003f45270 */
[----:B-1----:R-:W-:Y:S01]  /*70c0*/  ISETP.NE.AND P4, PT, R3, 0x1, PT ;  /* 0x000000010300780c */ /* 0x002fe20003f85270 */
[----:B------:R1:W5:Y:S01]  /*70d0*/  @P1 LDG.E R28, desc[UR36][R26.64] ;  /* 0x000000241a1c1981 */ /* 0x000362000c1e1900 */
[----:B--2---:R-:W-:-:S02]  /*70e0*/  SEL R9, R18, R9, P2 ;  /* 0x0000000912097207 */ /* 0x004fc40001000000 */
[----:B------:R-:W-:Y:S02]  /*70f0*/  ISETP.NE.U32.AND P2, PT, R98, RZ, PT ;  /* 0x000000ff6200720c */ /* 0x000fe40003f45070 */
[----:B------:R-:W-:Y:S02]  /*7100*/  ISETP.GT.AND P3, PT, R9, 0x1, PT ;  /* 0x000000010900780c */ /* 0x000fe40003f64270 */
[----:B------:R-:W-:Y:S01]  /*7110*/  ISETP.NE.AND.EX P2, PT, R99, RZ, PT, P2 ;  /* 0x000000ff6300720c */ /* 0x000fe20003f45320 */
[----:B------:R-:W2:Y:S01]  /*7120*/  LDC.64 R8, c[0x0][0xba8] ;  /* 0x0002ea00ff087b82 */ /* 0x000ea20000000a00 */
[----:B------:R-:W-:Y:S01]  /*7130*/  SEL R29, R29, 0x978, P3 ;  /* 0x000009781d1d7807 */ /* 0x000fe20001800000 */
[----:B------:R-:W-:Y:S01]  /*7140*/  IMAD R99, R16, 0x80, R224 ;  /* 0x0000008010637824 */ /* 0x000fe200078e02e0 */
[----:B------:R-:W-:Y:S02]  /*7150*/  SEL R19, R19, RZ, !P2 ;  /* 0x000000ff13137207 */ /* 0x000fe40005000000 */
[----:B------:R-:W-:-:S03]  /*7160*/  SEL R17, R202, RZ, !P2 ;  /* 0x000000ffca117207 */ /* 0x000fc60005000000 */
[----:B------:R-:W4:Y:S08]  /*7170*/  LDC.64 R14, c[0x0][R29+0x220] ;  /* 0x000088001d0e7b82 */ /* 0x000f300000000a00 */
[----:B------:R-:W1:Y:S08]  /*7180*/  LDC.64 R10, c[0x0][R29+0x218] ;  /* 0x000086001d0a7b82 */ /* 0x000e700000000a00 */
[----:B------:R-:W0:Y:S08]  /*7190*/  @P4 LDC R18, c[0x0][0xbec] ;  /* 0x0002fb00ff124b82 */ /* 0x000e300000000800 */
[----:B------:R-:W0:Y:S01]  /*71a0*/  @P4 LDC R35, c[0x0][0xbf0] ;  /* 0x0002fc00ff234b82 */ /* 0x000e220000000800 */
[----:B----4-:R-:W-:-:S04]  /*71b0*/  IMAD R15, R15, R19, RZ ;  /* 0x000000130f0f7224 */ /* 0x010fc800078e02ff */
[C---:B------:R-:W-:Y:S01]  /*71c0*/  IMAD R33, R14.reuse, R17, R15 ;  /* 0x000000110e217224 */ /* 0x040fe200078e020f */
[----:B------:R-:W-:Y:S01]  /*71d0*/  SEL R17, R201, RZ, P3 ;  /* 0x000000ffc9117207 */ /* 0x000fe20001800000 */
[----:B------:R-:W-:Y:S01]  /*71e0*/  IMAD.WIDE.U32 R14, R14, R19, RZ ;  /* 0x000000130e0e7225 */ /* 0x000fe200078e00ff */
[----:B------:R-:W4:Y:S03]  /*71f0*/  LDC.64 R12, c[0x0][R29+0x228] ;  /* 0x00008a001d0c7b82 */ /* 0x000f260000000a00 */
[----:B-1----:R-:W-:-:S04]  /*7200*/  IMAD.WIDE.U32 R26, R10, R2, RZ ;  /* 0x000000020a1a7225 */ /* 0x002fc800078e00ff */
[----:B------:R-:W-:Y:S01]  /*7210*/  IMAD R31, R11, R2, RZ ;  /* 0x000000020b1f7224 */ /* 0x000fe200078e02ff */
[----:B--2---:R-:W1:Y:S01]  /*7220*/  @!P3 LDC R8, c[0x0][0xb50] ;  /* 0x0002d400ff08bb82 */ /* 0x004e620000000800 */
[----:B------:R-:W-:Y:S02]  /*7230*/  IMAD.IADD R33, R15, 0x1, R33 ;  /* 0x000000010f217824 */ /* 0x000fe400078e0221 */
[----:B------:R-:W-:Y:S02]  /*7240*/  IMAD.MOV.U32 R15, RZ, RZ, R99 ;  /* 0x000000ffff0f7224 */ /* 0x000fe400078e0063 */
[----:B------:R-:W-:-:S03]  /*7250*/  IMAD.IADD R31, R27, 0x1, R31 ;  /* 0x000000011b1f7824 */ /* 0x000fc600078e021f */
[----:B------:R-:W2:Y:S01]  /*7260*/  LDC.64 R10, c[0x0][R29+0x210] ;  /* 0x000084001d0a7b82 */ /* 0x000ea20000000a00 */
[----:B----4-:R-:W-:-:S07]  /*7270*/  IMAD R27, R13, R17, RZ ;  /* 0x000000110d1b7224 */ /* 0x010fce00078e02ff */
[----:B------:R-:W4:Y:S01]  /*7280*/  @!P3 LDC R9, c[0x0][0xb54] ;  /* 0x0002d500ff09bb82 */ /* 0x000f220000000800 */
[----:B------:R-:W-:-:S04]  /*7290*/  IMAD.WIDE.U32 R12, R12, R17, RZ ;  /* 0x000000110c0c7225 */ /* 0x000fc800078e00ff */
[----:B------:R-:W-:Y:S01]  /*72a0*/  IMAD.IADD R27, R13, 0x1, R27 ;  /* 0x000000010d1b7824 */ /* 0x000fe200078e021b */
[--C-:B---3--:R-:W-:Y:S01]  /*72b0*/  IADD3 R26, P2, P5, R14, R26, R4.reuse ;  /* 0x0000001a0e1a7210 */ /* 0x108fe20007d5e004 */
[----:B0-----:R-:W-:Y:S01]  /*72c0*/  @P4 IMAD.HI.U32 R14, R99, R18, RZ ;  /* 0x00000012630e4227 */ /* 0x001fe200078e00ff */
[----:B------:R-:W-:-:S04]  /*72d0*/  SHF.R.S32.HI R18, RZ, 0x1f, R4 ;  /* 0x0000001fff127819 */ /* 0x000fc80000011404 */
[----:B------:R-:W-:Y:S02]  /*72e0*/  @P4 SHF.R.U32.HI R15, RZ, R35, R14 ;  /* 0x00000023ff0f4219 */ /* 0x000fe4000001160e */
[----:B------:R-:W-:Y:S02]  /*72f0*/  IADD3.X R14, R33, R31, R18, P2, P5 ;  /* 0x0000001f210e7210 */ /* 0x000fe400017ea412 */
[----:B------:R-:W-:Y:S01]  /*7300*/  IADD3 R12, P2, P5, R15, R26, R12 ;  /* 0x0000001a0f0c7210 */ /* 0x000fe20007d5e00c */
[--C-:B------:R-:W-:Y:S01]  /*7310*/  IMAD.MOV R30, RZ, RZ, -R15.reuse ;  /* 0x000000ffff1e7224 */ /* 0x100fe200078e0a0f */
[----:B------:R-:W-:-:S03]  /*7320*/  SHF.R.S32.HI R13, RZ, 0x1f, R15 ;  /* 0x0000001fff0d7819 */ /* 0x000fc6000001140f */
[----:B------:R-:W-:Y:S01]  /*7330*/  IMAD R15, R3, R30, R99 ;  /* 0x0000001e030f7224 */ /* 0x000fe200078e0263 */
[----:B------:R-:W-:-:S03]  /*7340*/  IADD3.X R13, R13, R14, R27, P2, P5 ;  /* 0x0000000e0d0d7210 */ /* 0x000fc600017ea41b */
[----:B--2---:R-:W-:Y:S01]  /*7350*/  IMAD R11, R11, R15, RZ ;  /* 0x0000000f0b0b7224 */ /* 0x004fe200078e02ff */
[----:B------:R-:W-:-:S05]  /*7360*/  SHF.R.S32.HI R17, RZ, 0x1f, R15 ;  /* 0x0000001fff117819 */ /* 0x000fca000001140f */
[C---:B------:R-:W-:Y:S02]  /*7370*/  IMAD R17, R10.reuse, R17, R11 ;  /* 0x000000110a117224 */ /* 0x040fe400078e020b */
[----:B------:R-:W-:-:S04]  /*7380*/  IMAD.WIDE.U32 R10, R10, R15, R12 ;  /* 0x0000000f0a0a7225 */ /* 0x000fc800078e000c */
[----:B------:R-:W-:Y:S01]  /*7390*/  IMAD.IADD R11, R11, 0x1, R17 ;  /* 0x000000010b0b7824 */ /* 0x000fe200078e0211 */
[----:B-1----:R-:W-:-:S04]  /*73a0*/  LEA R13, P2, R10, R8, 0x2 ;  /* 0x000000080a0d7211 */ /* 0x002fc800078410ff */
[----:B----4-:R-:W-:Y:S01]  /*73b0*/  LEA.HI.X R14, R10, R9, R11, 0x2, P2 ;  /* 0x000000090a0e7211 */ /* 0x010fe200010f140b */
[----:B------:R-:W-:Y:S08]  /*73c0*/  @P1 BRA `(.L_x_229) ;  /* 0x0000000000101947 */ /* 0x000ff00003800000 */
[----:B------:R-:W-:Y:S05]  /*73d0*/  @!P0 BRA `(.L_x_229) ;  /* 0x00000000000c8947 */ /* 0x000fea0003800000 */
[----:B------:R-:W2:Y:S04]  /*73e0*/  LDG.E R9, desc[UR36][R24.64] ;  /* 0x0000002418097981 */ /* 0x000ea8000c1e1900 */
[----:B-----5:R-:W2:Y:S02]  /*73f0*/  LDG.E R28, desc[UR36][R24.64+0x4] ;  /* 0x00000424181c7981 */ /* 0x020ea4000c1e1900 */
[----:B--2---:R-:W-:-:S07]  /*7400*/  IMAD.IADD R28, R28, 0x1, -R9 ;  /* 0x000000011c1c7824 */ /* 0x004fce00078e0a09 */
.L_x_229:
[----:B------:R-:W-:Y:S01]  /*7410*/  SHFL.IDX PT, R8, R13, RZ, 0x1c1f ;  /* 0x001c1fff0d087589 */ /* 0x000fe200000e0000 */
[----:B------:R-:W-:Y:S01]  /*7420*/  IMAD R24, R16, 0x80, R223 ;  /* 0x0000008010187824 */ /* 0x000fe200078e02df */
[----:B------:R-:W-:Y:S01]  /*7430*/  LOP3.LUT P0, RZ, R206, 0x3, RZ, 0xc0, !PT ;  /* 0x00000003ceff7812 */ /* 0x000fe2000780c0ff */
[----:B-----5:R-:W-:Y:S01]  /*7440*/  IMAD R17, R28, R3, RZ ;  /* 0x000000031c117224 */ /* 0x020fe200078e02ff */
[----:B------:R-:W0:Y:S01]  /*7450*/  SHFL.IDX PT, R9, R14, RZ, 0x1c1f ;  /* 0x001c1fff0e097589 */ /* 0x000e2200000e0000 */
[----:B------:R-:W-:-:S03]  /*7460*/  VIADD R12, R24, 0x8 ;  /* 0x00000008180c7836 */ /* 0x000fc60000000000 */
[----:B------:R-:W-:Y:S01]  /*7470*/  SHFL.IDX PT, R10, R13, 0x1, 0x1c1f ;  /* 0x003c1f000d0a7f89 */ /* 0x000fe200000e0000 */
[-C--:B------:R-:W-:Y:S02]  /*7480*/  ISETP.GE.OR P1, PT, R24, R17.reuse, P0 ;  /* 0x000000111800720c */ /* 0x080fe40000726670 */
[-C--:B------:R-:W-:Y:S01]  /*7490*/  ISETP.GE.OR P0, PT, R12, R17.reuse, P0 ;  /* 0x000000110c00720c */ /* 0x080fe20000706670 */
[----:B------:R-:W1:Y:S01]  /*74a0*/  SHFL.IDX PT, R11, R14, 0x1, 0x1c1f ;  /* 0x003c1f000e0b7f89 */ /* 0x000e6200000e0000 */
[----:B------:R-:W-:-:S09]  /*74b0*/  ISETP.GE.AND P2, PT, R24, R17, PT ;  /* 0x000000111800720c */ /* 0x000fd20003f46270 */
[----:B0-----:R0:W-:Y:S04]  /*74c0*/  @!P1 ST.E desc[UR36][R8.64], R156 ;  /* 0x0000009c08009985 */ /* 0x0011e8000c101924 */
[----:B-1----:R0:W-:Y:S01]  /*74d0*/  @!P0 ST.E desc[UR36][R10.64], R157 ;  /* 0x0000009d0a008985 */ /* 0x0021e2000c101924 */
[----:B------:R-:W-:Y:S01]  /*74e0*/  ISETP.GE.AND P0, PT, R12, R17, PT ;  /* 0x000000110c00720c */ /* 0x000fe20003f06270 */
[----:B------:R-:W-:-:S12]  /*74f0*/  @P3 BRA `(.L_x_230) ;  /* 0x00000008007c3947 */ /* 0x000fd80003800000 */
[----:B0-----:R-:W-:Y:S01]  /*7500*/  IMAD R9, R204, 0x40, R153 ;  /* 0x00000040cc097824 */ /* 0x001fe200078e0299 */
[----:B------:R-:W0:Y:S01]  /*7510*/  @P4 LDC R51, c[0x0][0xbec] ;  /* 0x0002fb00ff334b82 */ /* 0x000e220000000800 */
[----:B------:R-:W-:Y:S02]  /*7520*/  ULDC.64 UR4, c[0x0][0xaa0] ;  /* 0x0002a80000047ab9 */ /* 0x000fe40000000a00 */
[----:B------:R-:W-:-:S04]  /*7530*/  IMAD.WIDE R88, R9, 0x2, R88 ;  /* 0x0000000209587825 */ /* 0x000fc800078e0258 */
[----:B------:R-:W-:Y:S01]  /*7540*/  IMAD R21, R18, UR4, RZ ;  /* 0x0000000412157c24 */ /* 0x000fe2000f8e02ff */
[----:B------:R-:W1:Y:S01]  /*7550*/  @P4 LDC R53, c[0x0][0xbf0] ;  /* 0x0002fc00ff354b82 */ /* 0x000e620000000800 */
[----:B------:R-:W-:Y:S02]  /*7560*/  IADD3 R13, P6, R88, 0x1000, RZ ;  /* 0x00001000580d7810 */ /* 0x000fe40007fde0ff */
[----:B------:R-:W-:Y:S01]  /*7570*/  IMAD R49, R4, UR5, R21 ;  /* 0x0000000504317c24 */ /* 0x000fe2000f8e0215 */
[----:B------:R-:W-:Y:S01]  /*7580*/  IADD3 R25, P5, R88, 0x2000, RZ ;  /* 0x0000200058197810 */ /* 0x000fe20007fbe0ff */
[----:B------:R-:W-:Y:S01]  /*7590*/  IMAD.WIDE.U32 R20, R4, UR4, RZ ;  /* 0x0000000404147c25 */ /* 0x000fe2000f8e00ff */
[----:B------:R-:W-:Y:S01]  /*75a0*/  LOP3.LUT R12, R13, 0x380, RZ, 0xc0, !PT ;  /* 0x000003800d0c7812 */ /* 0x000fe200078ec0ff */
[----:B------:R-:W-:Y:S01]  /*75b0*/  ULDC.64 UR4, c[0x0][0xae8] ;  /* 0x0002ba0000047ab9 */ /* 0x000fe20000000a00 */
[----:B------:R-:W-:Y:S01]  /*75c0*/  IADD3 R29, P3, R88, 0x3000, RZ ;  /* 0x00003000581d7810 */ /* 0x000fe20007f7e0ff */
[----:B------:R-:W-:Y:S01]  /*75d0*/  IMAD.IADD R21, R21, 0x1, R49 ;  /* 0x0000000115157824 */ /* 0x000fe200078e0231 */
[----:B------:R-:W-:Y:S01]  /*75e0*/  SHF.R.U64 R12, R12, 0x3, RZ ;  /* 0x000000030c0c7819 */ /* 0x000fe200000012ff */
[----:B------:R-:W-:Y:S01]  /*75f0*/  IMAD R49, R154, 0x20, R204 ;  /* 0x000000209a317824 */ /* 0x000fe200078e02cc */
[----:B------:R-:W-:Y:S01]  /*7600*/  IADD3 R33, P2, R88, 0x4000, RZ ;  /* 0x0000400058217810 */ /* 0x000fe20007f5e0ff */
[----:B------:R-:W-:Y:S01]  /*7610*/  IMAD.WIDE.U32 R20, R2, UR4, R20 ;  /* 0x0000000402147c25 */ /* 0x000fe2000f8e0014 */
[----:B------:R-:W-:-:S02]  /*7620*/  LOP3.LUT R12, R12, R13, RZ, 0x3c, !PT ;  /* 0x0000000d0c0c7212 */ /* 0x000fc400078e3cff */
[----:B------:R-:W-:Y:S01]  /*7630*/  IADD3 R37, P1, R88, 0x5000, RZ ;  /* 0x0000500058257810 */ /* 0x000fe20007f3e0ff */
[----:B------:R-:W-:Y:S01]  /*7640*/  IMAD R48, R16, 0x80, R49 ;  /* 0x0000008010307824 */ /* 0x000fe200078e0231 */
[C---:B------:R-:W-:Y:S01]  /*7650*/  IADD3 R41, P0, R88.reuse, 0x6000, RZ ;  /* 0x0000600058297810 */ /* 0x040fe20007f1e0ff */
[----:B------:R-:W-:Y:S01]  /*7660*/  IMAD.X R13, RZ, RZ, R89, P6 ;  /* 0x000000ffff0d7224 */ /* 0x000fe200030e0659 */
[----:B------:R-:W-:Y:S01]  /*7670*/  IADD3 R9, P6, R88, 0x7000, RZ ;  /* 0x0000700058097810 */ /* 0x000fe20007fde0ff */
[----:B------:R-:W-:Y:S01]  /*7680*/  IMAD R21, R2, UR5, R21 ;  /* 0x0000000502157c24 */ /* 0x000fe2000f8e0215 */
[----:B------:R-:W-:Y:S01]  /*7690*/  SHF.R.S32.HI R4, RZ, 0x1f, R19 ;  /* 0x0000001fff047819 */ /* 0x000fe20000011413 */
[----:B0-----:R-:W-:Y:S01]  /*76a0*/  @P4 IMAD.HI.U32 R2, R48, R51, RZ ;  /* 0x0000003330024227 */ /* 0x001fe200078e00ff */
[----:B------:R-:W-:Y:S01]  /*76b0*/  LOP3.LUT R24, R25, 0x380, RZ, 0xc0, !PT ;  /* 0x0000038019187812 */ /* 0x000fe200078ec0ff */
[----:B------:R-:W-:Y:S01]  /*76c0*/  ULDC.64 UR4, c[0x0][0xaf0] ;  /* 0x0002bc0000047ab9 */ /* 0x000fe20000000a00 */
[----:B------:R-:W-:-:S02]  /*76d0*/  LOP3.LUT R28, R29, 0x380, RZ, 0xc0, !PT ;  /* 0x000003801d1c7812 */ /* 0x000fc400078ec0ff */
[----:B------:R-:W-:Y:S02]  /*76e0*/  LOP3.LUT R32, R33, 0x380, RZ, 0xc0, !PT ;  /* 0x0000038021207812 */ /* 0x000fe400078ec0ff */
[----:B------:R-:W-:Y:S01]  /*76f0*/  LOP3.LUT R36, R37, 0x380, RZ, 0xc0, !PT ;  /* 0x0000038025247812 */ /* 0x000fe200078ec0ff */
[----:B------:R-:W-:Y:S01]  /*7700*/  IMAD.MOV.U32 R49, RZ, RZ, R48 ;  /* 0x000000ffff317224 */ /* 0x000fe200078e0030 */
[----:B------:R-:W-:Y:S01]  /*7710*/  LOP3.LUT R40, R41, 0x380, RZ, 0xc0, !PT ;  /* 0x0000038029287812 */ /* 0x000fe200078ec0ff */
[----:B------:R-:W-:Y:S01]  /*7720*/  IMAD.X R45, RZ, RZ, R89, P6 ;  /* 0x000000ffff2d7224 */ /* 0x000fe200030e0659 */
[----:B------:R-:W-:Y:S02]  /*7730*/  LOP3.LUT R8, R9, 0x380, RZ, 0xc0, !PT ;  /* 0x0000038009087812 */ /* 0x000fe400078ec0ff */
[----:B------:R-:W-:Y:S01]  /*7740*/  LOP3.LUT R11, R88, 0x380, RZ, 0xc0, !PT ;  /* 0x00000380580b7812 */ /* 0x000fe200078ec0ff */
[----:B------:R-:W-:Y:S01]  /*7750*/  IMAD R4, R4, UR4, RZ ;  /* 0x0000000404047c24 */ /* 0x000fe2000f8e02ff */
[----:B------:R-:W-:Y:S01]  /*7760*/  SHF.R.U64 R24, R24, 0x3, RZ ;  /* 0x0000000318187819 */ /* 0x000fe200000012ff */
[----:B------:R-:W5:Y:S01]  /*7770*/  LD.E.128 R12, desc[UR36][R12.64] ;  /* 0x000000240c0c7980 */ /* 0x000f62000c101d00 */
[----:B------:R-:W-:-:S02]  /*7780*/  SHF.R.U64 R28, R28, 0x3, RZ ;  /* 0x000000031c1c7819 */ /* 0x000fc400000012ff */
[----:B------:R-:W-:Y:S02]  /*7790*/  SHF.R.U64 R32, R32, 0x3, RZ ;  /* 0x0000000320207819 */ /* 0x000fe400000012ff */
[----:B------:R-:W-:Y:S02]  /*77a0*/  SHF.R.U64 R36, R36, 0x3, RZ ;  /* 0x0000000324247819 */ /* 0x000fe400000012ff */
[----:B------:R-:W-:Y:S02]  /*77b0*/  SHF.R.U64 R40, R40, 0x3, RZ ;  /* 0x0000000328287819 */ /* 0x000fe400000012ff */
[----:B-1----:R-:W-:Y:S02]  /*77c0*/  @P4 SHF.R.U32.HI R49, RZ, R53, R2 ;  /* 0x00000035ff314219 */ /* 0x002fe40000011602 */
[----:B------:R-:W-:Y:S02]  /*77d0*/  SHF.R.U64 R8, R8, 0x3, RZ ;  /* 0x0000000308087819 */ /* 0x000fe400000012ff */
[----:B------:R-:W-:Y:S01]  /*77e0*/  SHF.R.U64 R11, R11, 0x3, RZ ;  /* 0x000000030b0b7819 */ /* 0x000fe200000012ff */
[----:B------:R-:W-:Y:S01]  /*77f0*/  IMAD R51, R19, UR5, R4 ;  /* 0x0000000513337c24 */ /* 0x000fe2000f8e0204 */
[----:B------:R-:W-:Y:S01]  /*7800*/  LOP3.LUT R24, R24, R25, RZ, 0x3c, !PT ;  /* 0x0000001918187212 */ /* 0x000fe200078e3cff */
[--C-:B------:R-:W-:Y:S01]  /*7810*/  IMAD.X R25, RZ, RZ, R89.reuse, P5 ;  /* 0x000000ffff197224 */ /* 0x100fe200028e0659 */
[----:B------:R-:W-:Y:S01]  /*7820*/  LOP3.LUT R28, R28, R29, RZ, 0x3c, !PT ;  /* 0x0000001d1c1c7212 */ /* 0x000fe200078e3cff */
[--C-:B------:R-:W-:Y:S01]  /*7830*/  IMAD.X R29, RZ, RZ, R89.reuse, P3 ;  /* 0x000000ffff1d7224 */ /* 0x100fe200018e0659 */
[----:B------:R-:W-:Y:S01]  /*7840*/  LOP3.LUT R32, R32, R33, RZ, 0x3c, !PT ;  /* 0x0000002120207212 */ /* 0x000fe200078e3cff */
[----:B------:R-:W-:Y:S01]  /*7850*/  IMAD.X R33, RZ, RZ, R89, P2 ;  /* 0x000000ffff217224 */ /* 0x000fe200010e0659 */
[----:B------:R-:W-:Y:S01]  /*7860*/  LOP3.LUT R36, R36, R37, RZ, 0x3c, !PT ;  /* 0x0000002524247212 */ /* 0x000fe200078e3cff */
[----:B------:R-:W-:Y:S01]  /*7870*/  IMAD.MOV R4, RZ, RZ, -R49 ;  /* 0x000000ffff047224 */ /* 0x000fe200078e0a31 */
[----:B------:R-:W-:Y:S01]  /*7880*/  LOP3.LUT R40, R40, R41, RZ, 0x3c, !PT ;  /* 0x0000002928287212 */ /* 0x000fe200078e3cff */
[----:B------:R-:W-:Y:S01]  /*7890*/  IMAD.X R41, RZ, RZ, R89, P0 ;  /* 0x000000ffff297224 */ /* 0x000fe200000e0659 */
[----:B------:R-:W-:-:S02]  /*78a0*/  IADD3.X R37, RZ, R89, RZ, P1, !PT ;  /* 0x00000059ff257210 */ /* 0x000fc40000ffe4ff */
[----:B------:R-:W-:Y:S02]  /*78b0*/  LOP3.LUT R44, R8, R9, RZ, 0x3c, !PT ;  /* 0x00000009082c7212 */ /* 0x000fe400078e3cff */
[----:B------:R-:W-:Y:S01]  /*78c0*/  SHF.R.S32.HI R2, RZ, 0x1f, R49 ;  /* 0x0000001fff027819 */ /* 0x000fe20000011431 */
[----:B------:R-:W-:Y:S01]  /*78d0*/  IMAD.WIDE.U32 R18, R19, UR4, R20 ;  /* 0x0000000413127c25 */ /* 0x000fe2000f8e0014 */
[----:B------:R-:W-:Y:S01]  /*78e0*/  LOP3.LUT R88, R11, R88, RZ, 0x3c, !PT ;  /* 0x000000580b587212 */ /* 0x000fe200078e3cff */
[----:B------:R-:W-:Y:S01]  /*78f0*/  ULDC.64 UR4, c[0x0][0xae0] ;  /* 0x0002b80000047ab9 */ /* 0x000fe20000000a00 */
[----:B------:R-:W5:Y:S01]  /*7900*/  LD.E.128 R24, desc[UR36][R24.64] ;  /* 0x0000002418187980 */ /* 0x000f62000c101d00 */
[----:B------:R-:W-:Y:S02]  /*7910*/  IMAD R21, R3, R4, R48 ;  /* 0x0000000403157224 */ /* 0x000fe400078e0230 */
[----:B------:R-:W-:Y:S01]  /*7920*/  IMAD R2, R2, UR4, RZ ;  /* 0x0000000402027c24 */ /* 0x000fe2000f8e02ff */
[----:B------:R0:W5:Y:S01]  /*7930*/  LD.E.128 R8, desc[UR36][R88.64] ;  /* 0x0000002458087980 */ /* 0x000162000c101d00 */
[----:B------:R-:W-:-:S03]  /*7940*/  IMAD.IADD R19, R19, 0x1, R51 ;  /* 0x0000000113137824 */ /* 0x000fc600078e0233 */
[----:B------:R-:W5:Y:S01]  /*7950*/  LD.E.128 R28, desc[UR36][R28.64] ;  /* 0x000000241c1c7980 */ /* 0x000f62000c101d00 */
[----:B------:R-:W-:-:S03]  /*7960*/  IMAD R51, R49, UR5, R2 ;  /* 0x0000000531337c24 */ /* 0x000fc6000f8e0202 */
[----:B------:R-:W5:Y:S01]  /*7970*/  LD.E.128 R32, desc[UR36][R32.64] ;  /* 0x0000002420207980 */ /* 0x000f62000c101d00 */
[----:B------:R-:W-:-:S03]  /*7980*/  SHF.R.S32.HI R4, RZ, 0x1f, R21 ;  /* 0x0000001fff047819 */ /* 0x000fc60000011415 */
[----:B------:R-:W5:Y:S04]  /*7990*/  LD.E.128 R36, desc[UR36][R36.64] ;  /* 0x0000002424247980 */ /* 0x000f68000c101d00 */
[----:B------:R-:W5:Y:S04]  /*79a0*/  LD.E.128 R40, desc[UR36][R40.64] ;  /* 0x0000002428287980 */ /* 0x000f68000c101d00 */
[----:B------:R-:W5:Y:S01]  /*79b0*/  LD.E.128 R44, desc[UR36][R44.64] ;  /* 0x000000242c2c7980 */ /* 0x000f62000c101d00 */
[----:B------:R-:W-:Y:S01]  /*79c0*/  IMAD.WIDE.U32 R2, R49, UR4, R18 ;  /* 0x0000000431027c25 */ /* 0x000fe2000f8e0012 */
[----:B------:R-:W-:Y:S01]  /*79d0*/  ULDC.64 UR4, c[0x0][0xad8] ;  /* 0x0002b60000047ab9 */ /* 0x000fe20000000a00 */
[----:B------:R-:W-:Y:S01]  /*79e0*/  @!PT LDS RZ, [RZ] ;  /* 0x00000000fffff984 */ /* 0x000fe20000000800 */
[----:B------:R-:W-:Y:S01]  /*79f0*/  @!PT LDS RZ, [RZ] ;  /* 0x00000000fffff984 */ /* 0x000fe20000000800 */
[----:B------:R-:W-:Y:S01]  /*7a00*/  @!PT LDS RZ, [RZ] ;  /* 0x00000000fffff984 */ /* 0x000fe20000000800 */
[----:B------:R-:W-:Y:S01]  /*7a10*/  @!PT LDS RZ, [RZ] ;  /* 0x00000000fffff984 */ /* 0x000fe20000000800 */
[----:B------:R1:W-:Y:S06]  /*7a20*/  MEMBAR.ALL.CTA ;  /* 0x0000000000007992 */ /* 0x0003ec0000008000 */
[----:B-1----:R-:W1:Y:S01]  /*7a30*/  FENCE.VIEW.ASYNC.S ;  /* 0x00000000000073c6 */ /* 0x002e620000000000 */
[----:B------:R-:W-:-:S02]  /*7a40*/  IMAD R20, R16, 0x80, R204 ;  /* 0x0000008010147824 */ /* 0x000fc400078e02cc */
[----:B------:R-:W-:Y:S02]  /*7a50*/  IMAD.IADD R3, R3, 0x1, R51 ;  /* 0x0000000103037824 */ /* 0x000fe400078e0233 */
[----:B------:R-:W-:Y:S02]  /*7a60*/  IMAD R16, R4, UR4, RZ ;  /* 0x0000000404107c24 */ /* 0x000fe4000f8e02ff */
[----:B------:R-:W-:Y:S02]  /*7a70*/  VIADD R4, R20, 0x20 ;  /* 0x0000002014047836 */ /* 0x000fe40000000000 */
[C---:B------:R-:W-:Y:S02]  /*7a80*/  IMAD R19, R21.reuse, UR5, R16 ;  /* 0x0000000515137c24 */ /* 0x040fe4000f8e0210 */
[----:B------:R-:W-:Y:S01]  /*7a90*/  IMAD.WIDE.U32 R2, R21, UR4, R2 ;  /* 0x0000000415027c25 */ /* 0x000fe2000f8e0002 */
[-C--:B------:R-:W-:Y:S01]  /*7aa0*/  ISETP.GE.AND P0, PT, R4, R17.reuse, PT ;  /* 0x000000110400720c */ /* 0x080fe20003f06270 */
[----:B------:R-:W-:Y:S01]  /*7ab0*/  ULDC.64 UR4, c[0x0][0xa80] ;  /* 0x0002a00000047ab9 */ /* 0x000fe20000000a00 */
[----:B------:R-:W-:Y:S01]  /*7ac0*/  ISETP.GE.AND P2, PT, R20, R17, PT ;  /* 0x000000111400720c */ /* 0x000fe20003f46270 */
[----:B------:R-:W-:-:S02]  /*7ad0*/  VIADD R0, R0, 0x28820 ;  /* 0x0002882000007836 */ /* 0x000fc40000000000 */
[----:B------:R-:W-:Y:S01]  /*7ae0*/  VIADD R4, R20, 0x40 ;  /* 0x0000004014047836 */ /* 0x000fe20000000000 */
[----:B------:R-:W-:Y:S01]  /*7af0*/  LEA R16, P3, R2, UR4, 0x1 ;  /* 0x0000000402107c11 */ /* 0x000fe2000f8608ff */
[----:B------:R-:W-:Y:S01]  /*7b00*/  IMAD.IADD R3, R3, 0x1, R19 ;  /* 0x0000000103037824 */ /* 0x000fe200078e0213 */
[----:B------:R-:W-:Y:S02]  /*7b10*/  PRMT R0, RZ, 0x654, R0 ;  /* 0x00000654ff007816 */ /* 0x000fe40000000000 */
[----:B------:R-:W-:Y:S02]  /*7b20*/  ISETP.GE.AND P1, PT, R4, R17, PT ;  /* 0x000000110400720c */ /* 0x000fe40003f26270 */
[----:B------:R-:W-:Y:S01]  /*7b30*/  LEA.HI.X R4, R2, UR5, R3, 0x1, P3 ;  /* 0x0000000502047c11 */ /* 0x000fe200098f0c03 */
[----:B-1----:R1:W-:Y:S01]  /*7b40*/  SYNCS.ARRIVE.TRANS64.RED.A1T0 RZ, [R0+URZ], RZ ;  /* 0x000000ff00ff79a7 */ /* 0x0023e2000810043f */
[----:B------:R0:W2:Y:S01]  /*7b50*/  SHFL.IDX PT, R18, R16, RZ, 0x181f ;  /* 0x00181fff10127589 */ /* 0x0000a200000e0000 */
[----:B------:R-:W-:Y:S03]  /*7b60*/  BSSY B1, `(.L_x_231) ;  /* 0x000000c000017945 */ /* 0x000fe60003800000 */
[----:B-1----:R0:W1:Y:S01]  /*7b70*/  SHFL.IDX PT, R0, R4, RZ, 0x181f ;  /* 0x00181fff04007589 */ /* 0x00206200000e0000 */
[----:B------:R-:W-:Y:S05]  /*7b80*/  @P2 BRA `(.L_x_232) ;  /* 0x0000000000242947 */ /* 0x000fea0003800000 */
[----:B------:R-:W-:Y:S02]  /*7b90*/  ULDC UR4, c[0x0][0xac8] ;  /* 0x0002b20000047ab9 */ /* 0x000fe40000000800 */
[----:B------:R-:W-:Y:S02]  /*7ba0*/  ISETP.GE.AND P2, PT, R153, UR4, PT ;  /* 0x0000000499007c0c */ /* 0x000fe4000bf46270 */
[----:B------:R-:W-:-:S11]  /*7bb0*/  ISETP.GE.AND P3, PT, R23, UR4, PT ;  /* 0x0000000417007c0c */ /* 0x000fd6000bf66270 */
[-C--:B--2---:R-:W-:Y:S02]  /*7bc0*/  @!P2 LEA R2, P4, R153, R18.reuse, 0x1 ;  /* 0x000000129902a211 */ /* 0x084fe400078808ff */
[----:B------:R-:W-:Y:S02]  /*7bd0*/  @!P3 LEA R18, P5, R23, R18, 0x1 ;  /* 0x000000121712b211 */ /* 0x000fe400078a08ff */
[-C--:B-1----:R-:W-:Y:S02]  /*7be0*/  @!P2 LEA.HI.X R3, R153, R0.reuse, R227, 0x1, P4 ;  /* 0x000000009903a211 */ /* 0x082fe400020f0ce3 */
[----:B------:R-:W-:-:S03]  /*7bf0*/  @!P3 LEA.HI.X R19, R23, R0, R226, 0x1, P5 ;  /* 0x000000001713b211 */ /* 0x000fc600028f0ce2 */
[----:B-----5:R3:W-:Y:S04]  /*7c00*/  @!P2 ST.E.128 desc[UR36][R2.64], R8 ;  /* 0x000000080200a985 */ /* 0x0207e8000c101d24 */
[----:B------:R3:W-:Y:S02]  /*7c10*/  @!P3 ST.E.128 desc[UR36][R18.64], R32 ;  /* 0x000000201200b985 */ /* 0x0007e4000c101d24 */
.L_x_232:
[----:B------:R-:W-:Y:S05]  /*7c20*/  BSYNC B1 ;  /* 0x0000000000017941 */ /* 0x000fea0003800000 */
.L_x_231:
[----:B-1----:R1:W4:Y:S01]  /*7c30*/  SHFL.IDX PT, R0, R4, 0x1, 0x181f ;  /* 0x00381f0004007f89 */ /* 0x00232200000e0000 */
[----:B------:R-:W-:Y:S03]  /*7c40*/  BSSY B1, `(.L_x_233) ;  /* 0x000000c000017945 */ /* 0x000fe60003800000 */
[----:B---3-5:R1:W3:Y:S01]  /*7c50*/  SHFL.IDX PT, R8, R16, 0x1, 0x181f ;  /* 0x00381f0010087f89 */ /* 0x0282e200000e0000 */
[----:B------:R-:W-:Y:S05]  /*7c60*/  @P0 BRA `(.L_x_234) ;  /* 0x0000000000240947 */ /* 0x000fea0003800000 */
[----:B------:R-:W-:Y:S02]  /*7c70*/  ULDC UR4, c[0x0][0xac8] ;  /* 0x0002b20000047ab9 */ /* 0x000fe40000000800 */
[----:B------:R-:W-:Y:S02]  /*7c80*/  ISETP.GE.AND P3, PT, R153, UR4, PT ;  /* 0x0000000499007c0c */ /* 0x000fe4000bf66270 */
[----:B------:R-:W-:-:S11]  /*7c90*/  ISETP.GE.AND P4, PT, R23, UR4, PT ;  /* 0x0000000417007c0c */ /* 0x000fd6000bf86270 */
[-C--:B---3--:R-:W-:Y:S02]  /*7ca0*/  @!P3 LEA R2, P0, R153, R8.reuse, 0x1 ;  /* 0x000000089902b211 */ /* 0x088fe400078008ff */
[----:B------:R-:W-:Y:S02]  /*7cb0*/  @!P4 LEA R8, P2, R23, R8, 0x1 ;  /* 0x000000081708c211 */ /* 0x000fe400078408ff */
[-C--:B----4-:R-:W-:Y:S02]  /*7cc0*/  @!P3 LEA.HI.X R3, R153, R0.reuse, R227, 0x1, P0 ;  /* 0x000000009903b211 */ /* 0x090fe400000f0ce3 */
[----:B------:R-:W-:-:S03]  /*7cd0*/  @!P4 LEA.HI.X R9, R23, R0, R226, 0x1, P2 ;  /* 0x000000001709c211 */ /* 0x000fc600010f0ce2 */
[----:B------:R3:W-:Y:S04]  /*7ce0*/  @!P3 ST.E.128 desc[UR36][R2.64], R12 ;  /* 0x0000000c0200b985 */ /* 0x0007e8000c101d24 */
[----:B------:R3:W-:Y:S02]  /*7cf0*/  @!P4 ST.E.128 desc[UR36][R8.64], R36 ;  /* 0x000000240800c985 */ /* 0x0007e4000c101d24 */
.L_x_234:
[----:B------:R-:W-:Y:S05]  /*7d00*/  BSYNC B1 ;  /* 0x0000000000017941 */ /* 0x000fea0003800000 */
.L_x_233:
[----:B----4-:R4:W0:Y:S01]  /*7d10*/  SHFL.IDX PT, R0, R4, 0x2, 0x181f ;  /* 0x00581f0004007f89 */ /* 0x01082200000e0000 */
[----:B------:R-:W-:Y:S03]  /*7d20*/  BSSY B1, `(.L_x_235) ;  /* 0x000000c000017945 */ /* 0x000fe60003800000 */
[----:B---3--:R4:W3:Y:S01]  /*7d30*/  SHFL.IDX PT, R8, R16, 0x2, 0x181f ;  /* 0x00581f0010087f89 */ /* 0x0088e200000e0000 */
[----:B------:R-:W-:Y:S05]  /*7d40*/  @P1 BRA `(.L_x_236) ;  /* 0x0000000000241947 */ /* 0x000fea0003800000 */
[----:B------:R-:W-:Y:S02]  /*7d50*/  ULDC UR4, c[0x0][0xac8] ;  /* 0x0002b20000047ab9 */ /* 0x000fe40000000800 */
[----:B------:R-:W-:Y:S02]  /*7d60*/  ISETP.GE.AND P2, PT, R153, UR4, PT ;  /* 0x0000000499007c0c */ /* 0x000fe4000bf46270 */
[----:B------:R-:W-:-:S11]  /*7d70*/  ISETP.GE.AND P3, PT, R23, UR4, PT ;  /* 0x0000000417007c0c */ /* 0x000fd6000bf66270 */
[-C--:B---3--:R-:W-:Y:S02]  /*7d80*/  @!P2 LEA R2, P0, R153, R8.reuse, 0x1 ;  /* 0x000000089902a211 */ /* 0x088fe400078008ff */
[----:B------:R-:W-:Y:S02]  /*7d90*/  @!P3 LEA R8, P1, R23, R8, 0x1 ;  /* 0x000000081708b211 */ /* 0x000fe400078208ff */
[-C--:B0-----:R-:W-:Y:S02]  /*7da0*/  @!P2 LEA.HI.X R3, R153, R0.reuse, R227, 0x1, P0 ;  /* 0x000000009903a211 */ /* 0x081fe400000f0ce3 */
[----:B------:R-:W-:-:S03]  /*7db0*/  @!P3 LEA.HI.X R9, R23, R0, R226, 0x1, P1 ;  /* 0x000000001709b211 */ /* 0x000fc600008f0ce2 */
[----:B------:R0:W-:Y:S04]  /*7dc0*/  @!P2 ST.E.128 desc[UR36][R2.64], R24 ;  /* 0x000000180200a985 */ /* 0x0001e8000c101d24 */
[----:B------:R0:W-:Y:S02]  /*7dd0*/  @!P3 ST.E.128 desc[UR36][R8.64], R40 ;  /* 0x000000280800b985 */ /* 0x0001e4000c101d24 */
.L_x_236:
[----:B------:R-:W-:Y:S05]  /*7de0*/  BSYNC B1 ;  /* 0x0000000000017941 */ /* 0x000fea0003800000 */
.L_x_235:
[----:B0-----:R-:W-:Y:S01]  /*7df0*/  VIADD R0, R20, 0x60 ;  /* 0x0000006014007836 */ /* 0x001fe20000000000 */
[----:B-1--4-:R-:W0:Y:S04]  /*7e00*/  SHFL.IDX PT, R4, R4, 0x3, 0x181f ;  /* 0x00781f0004047f89 */ /* 0x012e2800000e0000 */
[----:B------:R-:W-:Y:S01]  /*7e10*/  ISETP.GE.AND P0, PT, R0, R17, PT ;  /* 0x000000110000720c */ /* 0x000fe20003f06270 */
[----:B------:R-:W1:-:S12]  /*7e20*/  SHFL.IDX PT, R16, R16, 0x3, 0x181f ;  /* 0x00781f0010107f89 */ /* 0x000e5800000e0000 */
[----:B------:R-:W-:Y:S05]  /*7e30*/  @P0 BRA `(.L_x_237) ;  /* 0x0000001400d80947 */ /* 0x000fea0003800000 */
[----:B------:R-:W-:Y:S02]  /*7e40*/  ULDC UR4, c[0x0][0xac8] ;  /* 0x0002b20000047ab9 */ /* 0x000fe40000000800 */
[----:B------:R-:W-:-:S13]  /*7e50*/  ISETP.GE.AND P1, PT, R153, UR4, PT ;  /* 0x0000000499007c0c */ /* 0x000fda000bf26270 */
[----:B-1----:R-:W-:-:S04]  /*7e60*/  @!P1 LEA R2, P0, R153, R16, 0x1 ;  /* 0x0000001099029211 */ /* 0x002fc800078008ff */
[----:B0-----:R-:W-:Y:S02]  /*7e70*/  @!P1 LEA.HI.X R3, R153, R4, R227, 0x1, P0 ;  /* 0x0000000499039211 */ /* 0x001fe400000f0ce3 */
[----:B------:R-:W-:-:S03]  /*7e80*/  ISETP.GE.AND P0, PT, R23, UR4, PT ;  /* 0x0000000417007c0c */ /* 0x000fc6000bf06270 */
[----:B------:R0:W-:Y:S10]  /*7e90*/  @!P1 ST.E.128 desc[UR36][R2.64], R28 ;  /* 0x0000001c02009985 */ /* 0x0001f4000c101d24 */
[----:B------:R-:W-:Y:S05]  /*7ea0*/  @P0 BRA `(.L_x_237) ;  /* 0x0000001400bc0947 */ /* 0x000fea0003800000 */
[----:B0-----:R-:W-:-:S04]  /*7eb0*/  LEA R2, P0, R23, R16, 0x1 ;  /* 0x0000001017027211 */ /* 0x001fc800078008ff */
[----:B------:R-:W-:-:S05]  /*7ec0*/  LEA.HI.X R3, R23, R4, R226, 0x1, P0 ;  /* 0x0000000417037211 */ /* 0x000fca00000f0ce2 */
[----:B------:R0:W-:Y:S01]  /*7ed0*/  ST.E.128 desc[UR36][R2.64], R44 ;  /* 0x0000002c02007985 */ /* 0x0001e2000c101d24 */
[----:B------:R-:W-:Y:S05]  /*7ee0*/  BRA `(.L_x_237) ;  /* 0x0000001400ac7947 */ /* 0x000fea0003800000 */
.L_x_230:
[----:B0-----:R-:W0:Y:S01]  /*7ef0*/  @P4 LDC R10, c[0x0][0xbec] ;  /* 0x0002fb00ff0a4b82 */ /* 0x001e220000000800 */
[----:B------:R-:W-:Y:S01]  /*7f00*/  ULDC.64 UR4, c[0x0][0xb08] ;  /* 0x0002c20000047ab9 */ /* 0x000fe20000000a00 */
[----:B------:R-:W-:Y:S01]  /*7f10*/  ULDC.64 UR6, c[0x0][0xb30] ;  /* 0x0002cc0000067ab9 */ /* 0x000fe20000000a00 */
[----:B------:R-:W-:Y:S01]  /*7f20*/  IMAD R11, R18, UR4, RZ ;  /* 0x00000004120b7c24 */ /* 0x000fe2000f8e02ff */
[----:B------:R-:W-:Y:S01]  /*7f30*/  BSSY B1, `(.L_x_238) ;  /* 0x000006a000017945 */ /* 0x000fe20003800000 */
[----:B------:R-:W-:-:S03]  /*7f40*/  IMAD.WIDE.U32 R8, R4, UR4, RZ ;  /* 0x0000000404087c25 */ /* 0x000fc6000f8e00ff */
[----:B------:R-:W1:Y:S01]  /*7f50*/  @P4 LDC R15, c[0x0][0xbf0] ;  /* 0x0002fc00ff0f4b82 */ /* 0x000e620000000800 */
[----:B------:R-:W-:Y:S01]  /*7f60*/  IMAD R11, R4, UR5, R11 ;  /* 0x00000005040b7c24 */ /* 0x000fe2000f8e020b */
[----:B------:R-:W-:Y:S01]  /*7f70*/  ULDC.64 UR4, c[0x0][0xb38] ;  /* 0x0002ce0000047ab9 */ /* 0x000fe20000000a00 */
[----:B------:R-:W-:-:S03]  /*7f80*/  SHF.R.S32.HI R4, RZ, 0x1f, R19 ;  /* 0x0000001fff047819 */ /* 0x000fc60000011413 */
[----:B------:R-:W-:Y:S01]  /*7f90*/  IADD3 R9, R9, R11, RZ ;  /* 0x0000000b09097210 */ /* 0x000fe20007ffe0ff */
[----:B------:R-:W-:Y:S02]  /*7fa0*/  IMAD.MOV.U32 R11, RZ, RZ, R99 ;  /* 0x000000ffff0b7224 */ /* 0x000fe400078e0063 */
[----:B------:R-:W-:-:S04]  /*7fb0*/  IMAD.WIDE.U32 R8, R2, UR4, R8 ;  /* 0x0000000402087c25 */ /* 0x000fc8000f8e0008 */
[----:B------:R-:W-:Y:S01]  /*7fc0*/  IMAD R9, R2, UR5, R9 ;  /* 0x0000000502097c24 */ /* 0x000fe2000f8e0209 */
[----:B------:R-:W-:Y:S01]  /*7fd0*/  ULDC.64 UR4, c[0x0][0xb40] ;  /* 0x0002d00000047ab9 */ /* 0x000fe20000000a00 */
[----:B0-----:R-:W-:-:S04]  /*7fe0*/  @P4 IMAD.HI.U32 R10, R99, R10, RZ ;  /* 0x0000000a630a4227 */ /* 0x001fc800078e00ff */
[----:B------:R-:W-:Y:S02]  /*7ff0*/  IMAD R2, R4, UR4, RZ ;  /* 0x0000000404027c24 */ /* 0x000fe4000f8e02ff */
[----:B------:R-:W-:Y:S01]  /*8000*/  IMAD.WIDE.U32 R8, R19, UR4, R8 ;  /* 0x0000000413087c25 */ /* 0x000fe2000f8e0008 */
[----:B-1----:R-:W-:-:S03]  /*8010*/  @P4 SHF.R.U32.HI R11, RZ, R15, R10 ;  /* 0x0000000fff0b4219 */ /* 0x002fc6000001160a */
[----:B------:R-:W-:Y:S01]  /*8020*/  IMAD R13, R19, UR5, R2 ;  /* 0x00000005130d7c24 */ /* 0x000fe2000f8e0202 */
[----:B------:R-:W-:Y:S01]  /*8030*/  ULDC.64 UR4, c[0x0][0xb48] ;  /* 0x0002d20000047ab9 */ /* 0x000fe20000000a00 */
[--C-:B------:R-:W-:Y:S01]  /*8040*/  IMAD.MOV R4, RZ, RZ, -R11.reuse ;  /* 0x000000ffff047224 */ /* 0x100fe200078e0a0b */
[----:B------:R-:W-:Y:S01]  /*8050*/  SHF.R.S32.HI R2, RZ, 0x1f, R11 ;  /* 0x0000001fff027819 */ /* 0x000fe2000001140b */
[----:B------:R-:W-:Y:S02]  /*8060*/  IMAD.IADD R9, R9, 0x1, R13 ;  /* 0x0000000109097824 */ /* 0x000fe400078e020d */
[----:B------:R-:W-:Y:S02]  /*8070*/  IMAD R13, R3, R4, R99 ;  /* 0x00000004030d7224 */ /* 0x000fe400078e0263 */
[----:B------:R-:W-:-:S03]  /*8080*/  IMAD.WIDE.U32 R8, R201, UR4, R8 ;  /* 0x00000004c9087c25 */ /* 0x000fc6000f8e0008 */
[----:B------:R-:W-:Y:S01]  /*8090*/  SHF.R.S32.HI R4, RZ, 0x1f, R13 ;  /* 0x0000001fff047819 */ /* 0x000fe2000001140d */
[----:B------:R-:W-:Y:S02]  /*80a0*/  IMAD R2, R2, UR6, RZ ;  /* 0x0000000602027c24 */ /* 0x000fe4000f8e02ff */
[----:B------:R-:W-:Y:S01]  /*80b0*/  IMAD R9, R201, UR5, R9 ;  /* 0x00000005c9097c24 */ /* 0x000fe2000f8e0209 */
[----:B------:R-:W-:Y:S01]  /*80c0*/  ULDC.64 UR4, c[0x0][0xb28] ;  /* 0x0002ca0000047ab9 */ /* 0x000fe20000000a00 */
[C---:B------:R-:W-:Y:S02]  /*80d0*/  IMAD R15, R11.reuse, UR7, R2 ;  /* 0x000000070b0f7c24 */ /* 0x040fe4000f8e0202 */
[----:B------:R-:W-:-:S04]  /*80e0*/  IMAD.WIDE.U32 R2, R11, UR6, R8 ;  /* 0x000000060b027c25 */ /* 0x000fc8000f8e0008 */
[----:B------:R-:W-:Y:S02]  /*80f0*/  IMAD R4, R4, UR4, RZ ;  /* 0x0000000404047c24 */ /* 0x000fe4000f8e02ff */
[----:B------:R-:W-:Y:S02]  /*8100*/  IMAD.IADD R3, R3, 0x1, R15 ;  /* 0x0000000103037824 */ /* 0x000fe400078e020f */
[C---:B------:R-:W-:Y:S02]  /*8110*/  IMAD R9, R13.reuse, UR5, R4 ;  /* 0x000000050d097c24 */ /* 0x040fe4000f8e0204 */
[----:B------:R-:W-:Y:S01]  /*8120*/  IMAD.WIDE.U32 R2, R13, UR4, R2 ;  /* 0x000000040d027c25 */ /* 0x000fe2000f8e0002 */
[----:B------:R-:W-:-:S03]  /*8130*/  ULDC.64 UR4, c[0x0][0xb00] ;  /* 0x0002c00000047ab9 */ /* 0x000fc60000000a00 */
[----:B------:R-:W-:Y:S01]  /*8140*/  VIADD R4, R0, 0x28820 ;  /* 0x0002882000047836 */ /* 0x000fe20000000000 */
[----:B------:R-:W-:Y:S01]  /*8150*/  LEA R0, P1, R2, UR4, 0x2 ;  /* 0x0000000402007c11 */ /* 0x000fe2000f8210ff */
[----:B------:R-:W-:-:S03]  /*8160*/  IMAD.IADD R3, R3, 0x1, R9 ;  /* 0x0000000103037824 */ /* 0x000fc600078e0209 */
[----:B------:R-:W-:Y:S02]  /*8170*/  PRMT R8, RZ, 0x654, R4 ;  /* 0x00000654ff087816 */ /* 0x000fe40000000004 */
[----:B------:R-:W-:Y:S02]  /*8180*/  LEA.HI.X R4, R2, UR5, R3, 0x2, P1 ;  /* 0x0000000502047c11 */ /* 0x000fe400088f1403 */
[----:B------:R0:W-:Y:S03]  /*8190*/  SYNCS.ARRIVE.TRANS64.RED.A1T0 RZ, [R8+URZ], RZ ;  /* 0x000000ff08ff79a7 */ /* 0x0001e6000810043f */
[----:B------:R1:W2:Y:S04]  /*81a0*/  SHFL.IDX PT, R9, R4, RZ, 0x1c1f ;  /* 0x001c1fff04097589 */ /* 0x0002a800000e0000 */
[----:B0-----:R1:W0:Y:S01]  /*81b0*/  SHFL.IDX PT, R8, R0, RZ, 0x1c1f ;  /* 0x001c1fff00087589 */ /* 0x00122200000e0000 */
[----:B------:R-:W-:Y:S05]  /*81c0*/  @P2 BRA `(.L_x_239) ;  /* 0x0000000400002947 */ /* 0x000fea0003800000 */
[----:B------:R-:W-:Y:S02]  /*81d0*/  ULDC UR4, c[0x0][0xac8] ;  /* 0x0002b20000047ab9 */ /* 0x000fe40000000800 */
[----:B------:R-:W-:Y:S02]  /*81e0*/  ISETP.GE.AND P3, PT, R200, UR4, PT ;  /* 0x00000004c8007c0c */ /* 0x000fe4000bf66270 */
[----:B------:R-:W-:Y:S02]  /*81f0*/  ISETP.GE.AND P1, PT, R203, UR4, PT ;  /* 0x00000004cb007c0c */ /* 0x000fe4000bf26270 */
[----:B------:R-:W-:Y:S02]  /*8200*/  ISETP.GE.AND P4, PT, R199, UR4, PT ;  /* 0x00000004c7007c0c */ /* 0x000fe4000bf86270 */
[----:B------:R-:W-:-:S07]  /*8210*/  ISETP.GE.AND P2, PT, R198, UR4, PT ;  /* 0x00000004c6007c0c */ /* 0x000fce000bf46270 */
[CC--:B0-----:R-:W-:Y:S02]  /*8220*/  @!P3 LEA R10, P5, R200.reuse, R8.reuse, 0x2 ;  /* 0x00000008c80ab211 */ /* 0x0c1fe400078a10ff */
[----:B--2---:R-:W-:Y:S02]  /*8230*/  @!P1 IMAD.WIDE R2, R203, 0x4, R8 ;  /* 0x00000004cb029825 */ /* 0x004fe400078e0208 */
[----:B------:R-:W-:Y:S02]  /*8240*/  @!P3 LEA.HI.X R11, R200, R9, R221, 0x2, P5 ;  /* 0x00000009c80bb211 */ /* 0x000fe400028f14dd */
[-C--:B------:R-:W-:Y:S01]  /*8250*/  @!P4 LEA R12, P5, R199, R8.reuse, 0x2 ;  /* 0x00000008c70cc211 */ /* 0x080fe200078a10ff */
[----:B------:R0:W-:Y:S01]  /*8260*/  @!P1 ST.E.64 desc[UR36][R2.64], R20 ;  /* 0x0000001402009985 */ /* 0x0001e2000c101b24 */
[----:B------:R-:W-:Y:S02]  /*8270*/  ISETP.GE.AND P1, PT, R197, UR4, PT ;  /* 0x00000004c5007c0c */ /* 0x000fe4000bf26270 */
[----:B------:R-:W-:Y:S01]  /*8280*/  @!P2 LEA R14, P6, R198, R8, 0x2 ;  /* 0x00000008c60ea211 */ /* 0x000fe200078c10ff */
[----:B------:R2:W-:Y:S01]  /*8290*/  @!P3 ST.E.64 desc[UR36][R10.64], R36 ;  /* 0x000000240a00b985 */ /* 0x0005e2000c101b24 */
[----:B------:R-:W-:-:S02]  /*82a0*/  ISETP.GE.AND P3, PT, R196, UR4, PT ;  /* 0x00000004c4007c0c */ /* 0x000fc4000bf66270 */
[-C--:B------:R-:W-:Y:S02]  /*82b0*/  @!P4 LEA.HI.X R13, R199, R9.reuse, R220, 0x2, P5 ;  /* 0x00000009c70dc211 */ /* 0x080fe400028f14dc */
[----:B------:R-:W-:Y:S02]  /*82c0*/  @!P2 LEA.HI.X R15, R198, R9, R219, 0x2, P6 ;  /* 0x00000009c60fa211 */ /* 0x000fe400030f14db */
[----:B------:R-:W-:Y:S01]  /*82d0*/  ISETP.GE.AND P5, PT, R195, UR4, PT ;  /* 0x00000004c3007c0c */ /* 0x000fe2000bfa6270 */
[----:B------:R3:W-:Y:S02]  /*82e0*/  @!P4 ST.E.64 desc[UR36][R12.64], R38 ;  /* 0x000000260c00c985 */ /* 0x0007e4000c101b24 */
[----:B------:R-:W-:Y:S02]  /*82f0*/  @!P1 LEA R16, P4, R197, R8, 0x2 ;  /* 0x00000008c5109211 */ /* 0x000fe400078810ff */
[----:B------:R4:W-:Y:S01]  /*8300*/  @!P2 ST.E.64 desc[UR36][R14.64], R40 ;  /* 0x000000280e00a985 */ /* 0x0009e2000c101b24 */
[----:B------:R-:W-:-:S02]  /*8310*/  ISETP.GE.AND P2, PT, R194, UR4, PT ;  /* 0x00000004c2007c0c */ /* 0x000fc4000bf46270 */
[CC--:B0-----:R-:W-:Y:S02]  /*8320*/  @!P3 LEA R2, P6, R196.reuse, R8.reuse, 0x2 ;  /* 0x00000008c402b211 */ /* 0x0c1fe400078c10ff */
[-C--:B------:R-:W-:Y:S02]  /*8330*/  @!P1 LEA.HI.X R17, R197, R9.reuse, R218, 0x2, P4 ;  /* 0x00000009c5119211 */ /* 0x080fe400020f14da */
[----:B------:R-:W-:Y:S02]  /*8340*/  @!P3 LEA.HI.X R3, R196, R9, R217, 0x2, P6 ;  /* 0x00000009c403b211 */ /* 0x000fe400030f14d9 */
[----:B------:R-:W-:Y:S01]  /*8350*/  ISETP.GE.AND P4, PT, R193, UR4, PT ;  /* 0x00000004c1007c0c */ /* 0x000fe2000bf86270 */
[----:B------:R0:W-:Y:S01]  /*8360*/  @!P1 ST.E.64 desc[UR36][R16.64], R42 ;  /* 0x0000002a10009985 */ /* 0x0001e2000c101b24 */
[----:B--2---:R-:W-:-:S03]  /*8370*/  @!P5 LEA R10, P1, R195, R8, 0x2 ;  /* 0x00000008c30ad211 */ /* 0x004fc600078210ff */
[----:B------:R2:W-:Y:S01]  /*8380*/  @!P3 ST.E.64 desc[UR36][R2.64], R44 ;  /* 0x0000002c0200b985 */ /* 0x0005e2000c101b24 */
[-C--:B---3--:R-:W-:Y:S02]  /*8390*/  @!P2 LEA R12, P6, R194, R8.reuse, 0x2 ;  /* 0x00000008c20ca211 */ /* 0x088fe400078c10ff */
[----:B------:R-:W-:Y:S02]  /*83a0*/  ISETP.GE.AND P3, PT, R192, UR4, PT ;  /* 0x00000004c0007c0c */ /* 0x000fe4000bf66270 */
[-C--:B------:R-:W-:Y:S02]  /*83b0*/  @!P5 LEA.HI.X R11, R195, R9.reuse, R216, 0x2, P1 ;  /* 0x00000009c30bd211 */ /* 0x080fe400008f14d8 */
[----:B------:R-:W-:Y:S02]  /*83c0*/  ISETP.GE.AND P1, PT, R191, UR4, PT ;  /* 0x00000004bf007c0c */ /* 0x000fe4000bf26270 */
[----:B------:R-:W-:Y:S01]  /*83d0*/  @!P2 LEA.HI.X R13, R194, R9, R215, 0x2, P6 ;  /* 0x00000009c20da211 */ /* 0x000fe200030f14d7 */
[----:B------:R3:W-:Y:S01]  /*83e0*/  @!P5 ST.E.64 desc[UR36][R10.64], R46 ;  /* 0x0000002e0a00d985 */ /* 0x0007e2000c101b24 */
[----:B----4-:R-:W-:-:S03]  /*83f0*/  @!P4 LEA R14, P6, R193, R8, 0x2 ;  /* 0x00000008c10ec211 */ /* 0x010fc600078c10ff */
[----:B------:R4:W-:Y:S01]  /*8400*/  @!P2 ST.E.64 desc[UR36][R12.64], R48 ;  /* 0x000000300c00a985 */ /* 0x0009e2000c101b24 */
[----:B------:R-:W-:Y:S02]  /*8410*/  ISETP.GE.AND P2, PT, R190, UR4, PT ;  /* 0x00000004be007c0c */ /* 0x000fe4000bf46270 */
[-C--:B------:R-:W-:Y:S02]  /*8420*/  @!P4 LEA.HI.X R15, R193, R9.reuse, R214, 0x2, P6 ;  /* 0x00000009c10fc211 */ /* 0x080fe400030f14d6 */
[CC--:B0-----:R-:W-:Y:S02]  /*8430*/  @!P3 LEA R16, P5, R192.reuse, R8.reuse, 0x2 ;  /* 0x00000008c010b211 */ /* 0x0c1fe400078a10ff */
[----:B--2---:R-:W-:Y:S01]  /*8440*/  @!P1 LEA R2, P6, R191, R8, 0x2 ;  /* 0x00000008bf029211 */ /* 0x004fe200078c10ff */
[----:B------:R0:W-:Y:S01]  /*8450*/  @!P4 ST.E.64 desc[UR36][R14.64], R50 ;  /* 0x000000320e00c985 */ /* 0x0001e2000c101b24 */
[----:B------:R-:W-:Y:S02]  /*8460*/  @!P3 LEA.HI.X R17, R192, R9, R213, 0x2, P5 ;  /* 0x00000009c011b211 */ /* 0x000fe400028f14d5 */
[----:B------:R-:W-:-:S02]  /*8470*/  ISETP.GE.AND P4, PT, R189, UR4, PT ;  /* 0x00000004bd007c0c */ /* 0x000fc4000bf86270 */
[-C--:B------:R-:W-:Y:S01]  /*8480*/  @!P1 LEA.HI.X R3, R191, R9.reuse, R212, 0x2, P6 ;  /* 0x00000009bf039211 */ /* 0x080fe200030f14d4 */
[----:B------:R2:W-:Y:S01]  /*8490*/  @!P3 ST.E.64 desc[UR36][R16.64], R52 ;  /* 0x000000341000b985 */ /* 0x0005e2000c101b24 */
[----:B------:R-:W-:Y:S02]  /*84a0*/  ISETP.GE.AND P5, PT, R188, UR4, PT ;  /* 0x00000004bc007c0c */ /* 0x000fe4000bfa6270 */
[----:B---3--:R-:W-:Y:S01]  /*84b0*/  @!P2 LEA R10, P6, R190, R8, 0x2 ;  /* 0x00000008be0aa211 */ /* 0x008fe200078c10ff */
[----:B------:R3:W-:Y:S01]  /*84c0*/  @!P1 ST.E.64 desc[UR36][R2.64], R54 ;  /* 0x0000003602009985 */ /* 0x0007e2000c101b24 */
[----:B------:R-:W-:Y:S02]  /*84d0*/  ISETP.GE.AND P3, PT, R155, UR4, PT ;  /* 0x000000049b007c0c */ /* 0x000fe4000bf66270 */
[----:B------:R-:W-:Y:S02]  /*84e0*/  ISETP.GE.AND P1, PT, R22, UR4, PT ;  /* 0x0000000416007c0c */ /* 0x000fe4000bf26270 */
[----:B------:R-:W-:-:S02]  /*84f0*/  @!P2 LEA.HI.X R11, R190, R9, R211, 0x2, P6 ;  /* 0x00000009be0ba211 */ /* 0x000fc400030f14d3 */
[----:B----4-:R-:W-:-:S03]  /*8500*/  @!P4 LEA R12, P6, R189, R8, 0x2 ;  /* 0x00000008bd0cc211 */ /* 0x010fc600078c10ff */
[----:B------:R3:W-:Y:S01]  /*8510*/  @!P2 ST.E.64 desc[UR36][R10.64], R56 ;  /* 0x000000380a00a985 */ /* 0x0007e2000c101b24 */
[CC--:B0-----:R-:W-:Y:S02]  /*8520*/  @!P5 LEA R14, P2, R188.reuse, R8.reuse, 0x2 ;  /* 0x00000008bc0ed211 */ /* 0x0c1fe400078410ff */
[-C--:B------:R-:W-:Y:S02]  /*8530*/  @!P4 LEA.HI.X R13, R189, R9.reuse, R210, 0x2, P6 ;  /* 0x00000009bd0dc211 */ /* 0x080fe400030f14d2 */
[CC--:B--2---:R-:W-:Y:S02]  /*8540*/  @!P3 LEA R16, P6, R155.reuse, R8.reuse, 0x2 ;  /* 0x000000089b10b211 */ /* 0x0c4fe400078c10ff */
[-C--:B------:R-:W-:Y:S01]  /*8550*/  @!P5 LEA.HI.X R15, R188, R9.reuse, R209, 0x2, P2 ;  /* 0x00000009bc0fd211 */ /* 0x080fe200010f14d1 */
[----:B------:R3:W-:Y:S01]  /*8560*/  @!P4 ST.E.64 desc[UR36][R12.64], R58 ;  /* 0x0000003a0c00c985 */ /* 0x0007e2000c101b24 */
[C---:B------:R-:W-:Y:S02]  /*8570*/  @!P1 LEA R8, P2, R22.reuse, R8, 0x2 ;  /* 0x0000000816089211 */ /* 0x040fe400078410ff */
[-C--:B------:R-:W-:Y:S01]  /*8580*/  @!P3 LEA.HI.X R17, R155, R9.reuse, R208, 0x2, P6 ;  /* 0x000000099b11b211 */ /* 0x080fe200030f14d0 */
[----:B------:R3:W-:Y:S01]  /*8590*/  @!P5 ST.E.64 desc[UR36][R14.64], R60 ;  /* 0x0000003c0e00d985 */ /* 0x0007e2000c101b24 */
[----:B------:R-:W-:-:S03]  /*85a0*/  @!P1 LEA.HI.X R9, R22, R9, R207, 0x2, P2 ;  /* 0x0000000916099211 */ /* 0x000fc600010f14cf */
[----:B------:R3:W-:Y:S04]  /*85b0*/  @!P3 ST.E.64 desc[UR36][R16.64], R62 ;  /* 0x0000003e1000b985 */ /* 0x0007e8000c101b24 */
[----:B------:R3:W-:Y:S02]  /*85c0*/  @!P1 ST.E.64 desc[UR36][R8.64], R64 ;  /* 0x0000004008009985 */ /* 0x0007e4000c101b24 */
.L_x_239:
[----:B------:R-:W-:Y:S05]  /*85d0*/  BSYNC B1 ;  /* 0x0000000000017941 */ /* 0x000fea0003800000 */
.L_x_238:
[----:B--23--:R2:W3:Y:S04]  /*85e0*/  SHFL.IDX PT, R9, R4, 0x1, 0x1c1f ;  /* 0x003c1f0004097f89 */ /* 0x00c4e800000e0000 */
[----:B0-----:R2:W0:Y:S01]  /*85f0*/  SHFL.IDX PT, R8, R0, 0x1, 0x1c1f ;  /* 0x003c1f0000087f89 */ /* 0x00142200000e0000 */
[----:B------:R-:W-:Y:S05]  /*8600*/  @P0 BRA `(.L_x_237) ;  /* 0x0000000c00e40947 */ /* 0x000fea0003800000 */
[----:B------:R-:W-:Y:S02]  /*8610*/  ULDC UR4, c[0x0][0xac8] ;  /* 0x0002b20000047ab9 */ /* 0x000fe40000000800 */
[----:B------:R-:W-:Y:S02]  /*8620*/  ISETP.GE.AND P1, PT, R200, UR4, PT ;  /* 0x00000004c8007c0c */ /* 0x000fe4000bf26270 */
[----:B------:R-:W-:Y:S02]  /*8630*/  ISETP.GE.AND P0, PT, R199, UR4, PT ;  /* 0x00000004c7007c0c */ /* 0x000fe4000bf06270 */
[----:B------:R-:W-:Y:S02]  /*8640*/  ISETP.GE.AND P2, PT, R203, UR4, PT ;  /* 0x00000004cb007c0c */ /* 0x000fe4000bf46270 */
[----:B------:R-:W-:Y:S02]  /*8650*/  ISETP.GE.AND P4, PT, R197, UR4, PT ;  /* 0x00000004c5007c0c */ /* 0x000fe4000bf86270 */
[----:B------:R-:W-:-:S05]  /*8660*/  ISETP.GE.AND P3, PT, R198, UR4, PT ;  /* 0x00000004c6007c0c */ /* 0x000fca000bf66270 */
[CC--:B0-----:R-:W-:Y:S02]  /*8670*/  @!P1 LEA R10, P5, R200.reuse, R8.reuse, 0x2 ;  /* 0x00000008c80a9211 */ /* 0x0c1fe400078a10ff */
[-C--:B------:R-:W-:Y:S02]  /*8680*/  @!P0 LEA R12, P6, R199, R8.reuse, 0x2 ;  /* 0x00000008c70c8211 */ /* 0x080fe400078c10ff */
[-C--:B---3--:R-:W-:Y:S01]  /*8690*/  @!P1 LEA.HI.X R11, R200, R9.reuse, R221, 0x2, P5 ;  /* 0x00000009c80b9211 */ /* 0x088fe200028f14dd */
[----:B------:R-:W-:Y:S01]  /*86a0*/  @!P2 IMAD.WIDE R2, R203, 0x4, R8 ;  /* 0x00000004cb02a825 */ /* 0x000fe200078e0208 */
[----:B------:R-:W-:Y:S02]  /*86b0*/  ISETP.GE.AND P5, PT, R196, UR4, PT ;  /* 0x00000004c4007c0c */ /* 0x000fe4000bfa6270 */
[----:B------:R-:W-:Y:S02]  /*86c0*/  @!P0 LEA.HI.X R13, R199, R9, R220, 0x2, P6 ;  /* 0x00000009c70d8211 */ /* 0x000fe400030f14dc */
[----:B------:R0:W-:Y:S01]  /*86d0*/  @!P2 ST.E.64 desc[UR36][R2.64], R66 ;  /* 0x000000420200a985 */ /* 0x0001e2000c101b24 */
[----:B------:R-:W-:-:S02]  /*86e0*/  @!P4 LEA R16, P2, R197, R8, 0x2 ;  /* 0x00000008c510c211 */ /* 0x000fc400078410ff */
[----:B------:R-:W-:Y:S01]  /*86f0*/  @!P3 LEA R14, P6, R198, R8, 0x2 ;  /* 0x00000008c60eb211 */ /* 0x000fe200078c10ff */
[----:B------:R-:W-:Y:S01]  /*8700*/  @!P1 ST.E.64 desc[UR36][R10.64], R68 ;  /* 0x000000440a009985 */ /* 0x000fe2000c101b24 */
[----:B------:R-:W-:Y:S02]  /*8710*/  ISETP.GE.AND P1, PT, R194, UR4, PT ;  /* 0x00000004c2007c0c */ /* 0x000fe4000bf26270 */
[-C--:B------:R-:W-:Y:S01]  /*8720*/  @!P4 LEA.HI.X R17, R197, R9.reuse, R218, 0x2, P2 ;  /* 0x00000009c511c211 */ /* 0x080fe200010f14da */
[----:B------:R3:W-:Y:S01]  /*8730*/  @!P0 ST.E.64 desc[UR36][R12.64], R70 ;  /* 0x000000460c008985 */ /* 0x0007e2000c101b24 */
[----:B------:R-:W-:Y:S02]  /*8740*/  ISETP.GE.AND P0, PT, R195, UR4, PT ;  /* 0x00000004c3007c0c */ /* 0x000fe4000bf06270 */
[----:B------:R-:W-:Y:S02]  /*8750*/  ISETP.GE.AND P2, PT, R193, UR4, PT ;  /* 0x00000004c1007c0c */ /* 0x000fe4000bf46270 */
[----:B------:R-:W-:-:S02]  /*8760*/  @!P3 LEA.HI.X R15, R198, R9, R219, 0x2, P6 ;  /* 0x00000009c60fb211 */ /* 0x000fc400030f14db */
[----:B------:R-:W-:-:S03]  /*8770*/  @!P5 LEA R18, P6, R196, R8, 0x2 ;  /* 0x00000008c412d211 */ /* 0x000fc600078c10ff */
[----:B------:R4:W-:Y:S01]  /*8780*/  @!P3 ST.E.64 desc[UR36][R14.64], R72 ;  /* 0x000000480e00b985 */ /* 0x0009e2000c101b24 */
[-C--:B------:R-:W-:Y:S02]  /*8790*/  @!P5 LEA.HI.X R19, R196, R9.reuse, R217, 0x2, P6 ;  /* 0x00000009c413d211 */ /* 0x080fe400030f14d9 */
[----:B------:R-:W-:Y:S01]  /*87a0*/  ISETP.GE.AND P3, PT, R192, UR4, PT ;  /* 0x00000004c0007c0c */ /* 0x000fe2000bf66270 */
[----:B------:R5:W-:Y:S01]  /*87b0*/  @!P4 ST.E.64 desc[UR36][R16.64], R74 ;  /* 0x0000004a1000c985 */ /* 0x000be2000c101b24 */
[-C--:B0-----:R-:W-:Y:S02]  /*87c0*/  @!P0 LEA R2, P4, R195, R8.reuse, 0x2 ;  /* 0x00000008c3028211 */ /* 0x081fe400078810ff */
[-C--:B---3--:R-:W-:Y:S01]  /*87d0*/  @!P2 LEA R12, P6, R193, R8.reuse, 0x2 ;  /* 0x00000008c10ca211 */ /* 0x088fe200078c10ff */
[----:B------:R-:W-:Y:S01]  /*87e0*/  @!P5 ST.E.64 desc[UR36][R18.64], R76 ;  /* 0x0000004c1200d985 */ /* 0x000fe2000c101b24 */
[----:B------:R-:W-:Y:S02]  /*87f0*/  @!P1 LEA R10, P5, R194, R8, 0x2 ;  /* 0x00000008c20a9211 */ /* 0x000fe400078a10ff */
[----:B------:R-:W-:-:S02]  /*8800*/  @!P0 LEA.HI.X R3, R195, R9, R216, 0x2, P4 ;  /* 0x00000009c3038211 */ /* 0x000fc400020f14d8 */
[-C--:B------:R-:W-:Y:S02]  /*8810*/  @!P1 LEA.HI.X R11, R194, R9.reuse, R215, 0x2, P5 ;  /* 0x00000009c20b9211 */ /* 0x080fe400028f14d7 */
[----:B------:R-:W-:Y:S01]  /*8820*/  ISETP.GE.AND P4, PT, R191, UR4, PT ;  /* 0x00000004bf007c0c */ /* 0x000fe2000bf86270 */
[----:B------:R-:W-:Y:S01]  /*8830*/  @!P0 ST.E.64 desc[UR36][R2.64], R78 ;  /* 0x0000004e02008985 */ /* 0x000fe2000c101b24 */
[----:B------:R-:W-:Y:S02]  /*8840*/  @!P2 LEA.HI.X R13, R193, R9, R214, 0x2, P6 ;  /* 0x00000009c10da211 */ /* 0x000fe400030f14d6 */
[----:B----4-:R-:W-:Y:S01]  /*8850*/  @!P3 LEA R14, P5, R192, R8, 0x2 ;  /* 0x00000008c00eb211 */ /* 0x010fe200078a10ff */
[----:B------:R0:W-:Y:S01]  /*8860*/  @!P1 ST.E.64 desc[UR36][R10.64], R80 ;  /* 0x000000500a009985 */ /* 0x0001e2000c101b24 */
[----:B------:R-:W-:Y:S02]  /*8870*/  ISETP.GE.AND P1, PT, R189, UR4, PT ;  /* 0x00000004bd007c0c */ /* 0x000fe4000bf26270 */
[----:B------:R-:W-:Y:S01]  /*8880*/  ISETP.GE.AND P0, PT, R188, UR4, PT ;  /* 0x00000004bc007c0c */ /* 0x000fe2000bf06270 */
[----:B------:R3:W-:Y:S01]  /*8890*/  @!P2 ST.E.64 desc[UR36][R12.64], R82 ;  /* 0x000000520c00a985 */ /* 0x0007e2000c101b24 */
[----:B------:R-:W-:-:S02]  /*88a0*/  ISETP.GE.AND P2, PT, R190, UR4, PT ;  /* 0x00000004be007c0c */ /* 0x000fc4000bf46270 */
[-C--:B------:R-:W-:Y:S02]  /*88b0*/  @!P3 LEA.HI.X R15, R192, R9.reuse, R213, 0x2, P5 ;  /* 0x00000009c00fb211 */ /* 0x080fe400028f14d5 */
[----:B------:R-:W-:Y:S02]  /*88c0*/  ISETP.GE.AND P5, PT, R155, UR4, PT ;  /* 0x000000049b007c0c */ /* 0x000fe4000bfa6270 */
[CC--:B-----5:R-:W-:Y:S01]  /*88d0*/  @!P4 LEA R16, P6, R191.reuse, R8.reuse, 0x2 ;  /* 0x00000008bf10c211 */ /* 0x0e0fe200078c10ff */
[----:B------:R4:W-:Y:S03]  /*88e0*/  @!P3 ST.E.64 desc[UR36][R14.64], R84 ;  /* 0x000000540e00b985 */ /* 0x0009e6000c101b24 */
[----:B------:R-:W-:Y:S02]  /*88f0*/  @!P4 LEA.HI.X R17, R191, R9, R212, 0x2, P6 ;  /* 0x00000009bf11c211 */ /* 0x000fe400030f14d4 */
[----:B0-----:R-:W-:-:S02]  /*8900*/  @!P1 LEA R10, P6, R189, R8, 0x2 ;  /* 0x00000008bd0a9211 */ /* 0x001fc400078c10ff */
[-C--:B------:R-:W-:Y:S01]  /*8910*/  @!P2 LEA R2, P3, R190, R8.reuse, 0x2 ;  /* 0x00000008be02a211 */ /* 0x080fe200078610ff */
[----:B------:R4:W-:Y:S01]  /*8920*/  @!P4 ST.E.64 desc[UR36][R16.64], R86 ;  /* 0x000000561000c985 */ /* 0x0009e2000c101b24 */
[-C--:B---3--:R-:W-:Y:S02]  /*8930*/  @!P0 LEA R12, P4, R188, R8.reuse, 0x2 ;  /* 0x00000008bc0c8211 */ /* 0x088fe400078810ff */
[-C--:B------:R-:W-:Y:S02]  /*8940*/  @!P2 LEA.HI.X R3, R190, R9.reuse, R211, 0x2, P3 ;  /* 0x00000009be03a211 */ /* 0x080fe400018f14d3 */
[----:B------:R-:W-:Y:S02]  /*8950*/  @!P5 LEA R18, P3, R155, R8, 0x2 ;  /* 0x000000089b12d211 */ /* 0x000fe400078610ff */
[-C--:B------:R-:W-:Y:S01]  /*8960*/  @!P1 LEA.HI.X R11, R189, R9.reuse, R210, 0x2, P6 ;  /* 0x00000009bd0b9211 */ /* 0x080fe200030f14d2 */
[----:B------:R4:W-:Y:S01]  /*8970*/  @!P2 ST.E.64 desc[UR36][R2.64], R90 ;  /* 0x0000005a0200a985 */ /* 0x0009e2000c101b24 */
[----:B------:R-:W-:-:S02]  /*8980*/  @!P0 LEA.HI.X R13, R188, R9, R209, 0x2, P4 ;  /* 0x00000009bc0d8211 */ /* 0x000fc400020f14d1 */
[----:B------:R-:W-:Y:S01]  /*8990*/  @!P5 LEA.HI.X R19, R155, R9, R208, 0x2, P3 ;  /* 0x000000099b13d211 */ /* 0x000fe200018f14d0 */
[----:B------:R4:W-:Y:S04]  /*89a0*/  @!P1 ST.E.64 desc[UR36][R10.64], R92 ;  /* 0x0000005c0a009985 */ /* 0x0009e8000c101b24 */
[----:B------:R4:W-:Y:S01]  /*89b0*/  @!P0 ST.E.64 desc[UR36][R12.64], R94 ;  /* 0x0000005e0c008985 */ /* 0x0009e2000c101b24 */
[----:B------:R-:W-:-:S03]  /*89c0*/  ISETP.GE.AND P0, PT, R22, UR4, PT ;  /* 0x0000000416007c0c */ /* 0x000fc6000bf06270 */
[----:B------:R4:W-:Y:S10]  /*89d0*/  @!P5 ST.E.64 desc[UR36][R18.64], R96 ;  /* 0x000000601200d985 */ /* 0x0009f4000c101b24 */
[----:B------:R-:W-:Y:S05]  /*89e0*/  @P0 BRA `(.L_x_237) ;  /* 0x0000000800ec0947 */ /* 0x000fea0003800000 */
[----:B----4-:R-:W-:-:S04]  /*89f0*/  LEA R2, P0, R22, R8, 0x2 ;  /* 0x0000000816027211 */ /* 0x010fc800078010ff */
[----:B------:R-:W-:-:S05]  /*8a00*/  LEA.HI.X R3, R22, R9, R207, 0x2, P0 ;  /* 0x0000000916037211 */ /* 0x000fca00000f14cf */
[----:B------:R0:W-:Y:S01]  /*8a10*/  ST.E.64 desc[UR36][R2.64], R150 ;  /* 0x0000009602007985 */ /* 0x0001e2000c101b24 */
[----:B------:R-:W-:Y:S05]  /*8a20*/  BRA `(.L_x_237) ;  /* 0x0000000800dc7947 */ /* 0x000fea0003800000 */
.L_x_228:
[----:B------:R-:W2:Y:S01]  /*8a30*/  LDC.64 R10, c[0x0][0xc00] ;  /* 0x00030000ff0a7b82 */ /* 0x000ea20000000a00 */
[----:B------:R-:W-:Y:S01]  /*8a40*/  ULDC.64 UR4, c[0x0][0xc08] ;  /* 0x0003020000047ab9 */ /* 0x000fe20000000a00 */
[----:B------:R-:W-:Y:S01]  /*8a50*/  IMAD.MOV.U32 R3, RZ, RZ, RZ ;  /* 0x000000ffff037224 */ /* 0x000fe200078e00ff */
[----:B------:R-:W-:-:S04]  /*8a60*/  ISETP.NE.U32.AND P0, PT, RZ, UR4, PT ;  /* 0x00000004ff007c0c */ /* 0x000fc8000bf05070 */
[----:B------:R-:W-:Y:S01]  /*8a70*/  ISETP.NE.AND.EX P1, PT, RZ, UR5, PT, P0 ;  /* 0x00000005ff007c0c */ /* 0x000fe2000bf25300 */
[----:B------:R-:W3:Y:S01]  /*8a80*/  LDC.64 R8, c[0x0][0xc00] ;  /* 0x00030000ff087b82 */ /* 0x000ee20000000a00 */
[----:B--2---:R-:W-:-:S04]  /*8a90*/  ISETP.NE.U32.AND P0, PT, R10, RZ, PT ;  /* 0x000000ff0a00720c */ /* 0x004fc80003f05070 */
[----:B------:R-:W-:-:S07]  /*8aa0*/  ISETP.NE.AND.EX P0, PT, R11, RZ, PT, P0 ;  /* 0x000000ff0b00720c */ /* 0x000fce0003f05300 */
[----:B------:R-:W2:Y:S01]  /*8ab0*/  @P1 LDC.64 R10, c[0x0][0xc08] ;  /* 0x00030200ff0a1b82 */ /* 0x000ea20000000a00 */
[----:B------:R-:W-:Y:S01]  /*8ac0*/  ULDC UR4, c[0x0][0xa88] ;  /* 0x0002a20000047ab9 */ /* 0x000fe20000000800 */
[----:B---3--:R-:W-:-:S04]  /*8ad0*/  IMAD.WIDE R12, R19, 0x4, R8 ;  /* 0x00000004130c7825 */ /* 0x008fc800078e0208 */
[----:B0-----:R-:W-:Y:S01]  /*8ae0*/  IMAD.U32 R0, RZ, RZ, UR4 ;  /* 0x00000004ff007e24 */ /* 0x001fe2000f8e00ff */
[----:B------:R0:W5:Y:S01]  /*8af0*/  @P0 LDG.E R3, desc[UR36][R12.64] ;  /* 0x000000240c030981 */ /* 0x000162000c1e1900 */
[----:B--2---:R-:W-:-:S05]  /*8b00*/  @P1 IMAD.WIDE R8, R19, 0x4, R10 ;  /* 0x0000000413081825 */ /* 0x004fca00078e020a */
[----:B------:R0:W5:Y:S01]  /*8b10*/  @P1 LDG.E R0, desc[UR36][R8.64] ;  /* 0x0000002408001981 */ /* 0x000162000c1e1900 */
[----:B------:R-:W-:Y:S02]  /*8b20*/  ISETP.NE.AND P2, PT, R18, RZ, PT ;  /* 0x000000ff1200720c */ /* 0x000fe40003f45270 */
[----:B------:R-:W-:-:S11]  /*8b30*/  ISETP.GT.AND P3, PT, R228, 0x7f, PT ;  /* 0x0000007fe400780c */ /* 0x000fd60003f64270 */
[----:B------:R-:W2:Y:S02]  /*8b40*/  @!P2 LDC R18, c[0x0][0xad4] ;  /* 0x0002b500ff12ab82 */ /* 0x000ea40000000800 */
[----:B--2---:R-:W-:Y:S01]  /*8b50*/  ISETP.GT.AND P2, PT, R18, 0x1, PT ;  /* 0x000000011200780c */ /* 0x004fe20003f44270 */
[----:B0-----:R-:W-:-:S12]  /*8b60*/  @P1 BRA `(.L_x_240) ;  /* 0x0000000000101947 */ /* 0x001fd80003800000 */
[----:B------:R-:W-:Y:S05]  /*8b70*/  @!P0 BRA `(.L_x_240) ;  /* 0x00000000000c8947 */ /* 0x000fea0003800000 */
[----:B------:R-:W2:Y:S04]  /*8b80*/  LDG.E R9, desc[UR36][R12.64] ;  /* 0x000000240c097981 */ /* 0x000ea8000c1e1900 */
[----:B-----5:R-:W2:Y:S02]  /*8b90*/  LDG.E R0, desc[UR36][R12.64+0x4] ;  /* 0x000004240c007981 */ /* 0x020ea4000c1e1900 */
[----:B--2---:R-:W-:-:S07]  /*8ba0*/  IMAD.IADD R0, R0, 0x1, -R9 ;  /* 0x0000000100007824 */ /* 0x004fce00078e0a09 */
.L_x_240:
[----:B------:R-:W-:Y:S01]  /*8bb0*/  BSSY B1, `(.L_x_241) ;  /* 0x0000037000017945 */ /* 0x000fe20003800000 */
[----:B------:R-:W-:Y:S02]  /*8bc0*/  SEL R25, R19, RZ, !P0 ;  /* 0x000000ff13197207 */ /* 0x000fe40004000000 */
[----:B------:R-:W-:Y:S02]  /*8bd0*/  SEL R202, R202, RZ, !P0 ;  /* 0x000000ffcaca7207 */ /* 0x000fe40004000000 */
[----:B-----5:R-:W-:Y:S01]  /*8be0*/  SHF.R.S32.HI R24, RZ, 0x1f, R3 ;  /* 0x0000001fff187819 */ /* 0x020fe20000011403 */
[----:B------:R-:W-:Y:S06]  /*8bf0*/  @P3 BRA `(.L_x_242) ;  /* 0x0000000000c83947 */ /* 0x000fec0003800000 */
[----:B-1----:R-:W0:Y:S01]  /*8c00*/  S2R R4, SR_TID.X ;  /* 0x0000000000047919 */ /* 0x002e220000002100 */
[----:B------:R-:W1:Y:S02]  /*8c10*/  LDC R31, c[0x0][0xbe8] ;  /* 0x0002fa00ff1f7b82 */ /* 0x000e640000000800 */
[----:B-1----:R-:W-:Y:S02]  /*8c20*/  IMAD R8, R0, R31, RZ ;  /* 0x0000001f00087224 */ /* 0x002fe400078e02ff */
[----:B0-----:R-:W-:-:S04]  /*8c30*/  IMAD R4, R16, 0x80, R4 ;  /* 0x0000008010047824 */ /* 0x001fc800078e0204 */
[----:B------:R-:W-:-:S05]  /*8c40*/  VIADD R27, R4, 0xffffff80 ;  /* 0xffffff80041b7836 */ /* 0x000fca0000000000 */
[----:B------:R-:W-:-:S13]  /*8c50*/  ISETP.GE.AND P0, PT, R27, R8, PT ;  /* 0x000000081b00720c */ /* 0x000fda0003f06270 */
[----:B------:R-:W-:Y:S05]  /*8c60*/  @P0 BRA `(.L_x_242) ;  /* 0x0000000000ac0947 */ /* 0x000fea0003800000 */
[----:B------:R-:W-:Y:S01]  /*8c70*/  ISETP.NE.AND P1, PT, R31, 0x1, PT ;  /* 0x000000011f00780c */ /* 0x000fe20003f25270 */
[----:B------:R-:W-:Y:S01]  /*8c80*/  IMAD.MOV.U32 R20, RZ, RZ, 0x9b8 ;  /* 0x000009b8ff147424 */ /* 0x000fe200078e00ff */
[----:B------:R-:W-:Y:S01]  /*8c90*/  ISETP.GT.AND P0, PT, R18, 0x1, PT ;  /* 0x000000011200780c */ /* 0x000fe20003f04270 */
[----:B------:R-:W0:Y:S01]  /*8ca0*/  LDC.64 R28, c[0x0][0xba8] ;  /* 0x0002ea00ff1c7b82 */ /* 0x000e220000000a00 */
[----:B------:R-:W-:Y:S02]  /*8cb0*/  IMAD.MOV.U32 R17, RZ, RZ, R27 ;  /* 0x000000ffff117224 */ /* 0x000fe400078e001b */
[----:B------:R-:W-:Y:S02]  /*8cc0*/  SEL R20, R20, 0x978, P0 ;  /* 0x0000097814147807 */ /* 0x000fe40000000000 */
[----:B------:R-:W-:-:S03]  /*8cd0*/  SEL R201, R201, RZ, P0 ;  /* 0x000000ffc9c97207 */ /* 0x000fc60000000000 */
[----:B------:R-:W1:Y:S08]  /*8ce0*/  LDC.64 R10, c[0x0][R20+0x220] ;  /* 0x00008800140a7b82 */ /* 0x000e700000000a00 */
[----:B------:R-:W2:Y:S08]  /*8cf0*/  @P1 LDC R4, c[0x0][0xbec] ;  /* 0x0002fb00ff041b82 */ /* 0x000eb00000000800 */
[----:B------:R-:W3:Y:S08]  /*8d00*/  LDC.64 R8, c[0x0][R20+0x218] ;  /* 0x0000860014087b82 */ /* 0x000ef00000000a00 */
[----:B------:R-:W4:Y:S01]  /*8d10*/  @P1 LDC R33, c[0x0][0xbf0] ;  /* 0x0002fc00ff211b82 */ /* 0x000f220000000800 */
[----:B-1----:R-:W-:-:S02]  /*8d20*/  IMAD R11, R11, R25, RZ ;  /* 0x000000190b0b7224 */ /* 0x002fc400078e02ff */
[----:B------:R-:W-:-:S04]  /*8d30*/  IMAD.WIDE.U32 R18, R10, R25, RZ ;  /* 0x000000190a127225 */ /* 0x000fc800078e00ff */
[----:B------:R-:W-:Y:S01]  /*8d40*/  IMAD R11, R10, R202, R11 ;  /* 0x000000ca0a0b7224 */ /* 0x000fe200078e020b */
[----:B------:R-:W1:Y:S01]  /*8d50*/  LDC.64 R12, c[0x0][R20+0x228] ;  /* 0x00008a00140c7b82 */ /* 0x000e620000000a00 */
[----:B--2---:R-:W-:-:S07]  /*8d60*/  @P1 IMAD.HI.U32 R4, R27, R4, RZ ;  /* 0x000000041b041227 */ /* 0x004fce00078e00ff */
[----:B------:R-:W2:Y:S01]  /*8d70*/  LDC.64 R14, c[0x0][R20+0x210] ;  /* 0x00008400140e7b82 */ /* 0x000ea20000000a00 */
[-C--:B---3--:R-:W-:Y:S02]  /*8d80*/  IMAD R21, R9, R2.reuse, RZ ;  /* 0x0000000209157224 */ /* 0x088fe400078e02ff */
[----:B------:R-:W-:-:S04]  /*8d90*/  IMAD.WIDE.U32 R8, R8, R2, RZ ;  /* 0x0000000208087225 */ /* 0x000fc800078e00ff */
[----:B------:R-:W-:Y:S01]  /*8da0*/  IMAD.IADD R21, R9, 0x1, R21 ;  /* 0x0000000109157824 */ /* 0x000fe200078e0215 */
[----:B----4-:R-:W-:Y:S01]  /*8db0*/  @P1 SHF.R.U32.HI R17, RZ, R33, R4 ;  /* 0x00000021ff111219 */ /* 0x010fe20000011604 */
[----:B0-----:R-:W0:Y:S01]  /*8dc0*/  @!P0 LDC R28, c[0x0][0xb50] ;  /* 0x0002d400ff1c8b82 */ /* 0x001e220000000800 */
[----:B------:R-:W-:Y:S02]  /*8dd0*/  IADD3 R4, P1, P3, R18, R8, R3 ;  /* 0x0000000812047210 */ /* 0x000fe40007b3e003 */
[----:B------:R-:W-:Y:S01]  /*8de0*/  IADD3 R18, R19, R11, RZ ;  /* 0x0000000b13127210 */ /* 0x000fe20007ffe0ff */
[----:B------:R-:W-:Y:S02]  /*8df0*/  IMAD.MOV R10, RZ, RZ, -R17 ;  /* 0x000000ffff0a7224 */ /* 0x000fe400078e0a11 */
[-C--:B-1----:R-:W-:Y:S02]  /*8e00*/  IMAD.WIDE.U32 R8, R12, R201.reuse, RZ ;  /* 0x000000c90c087225 */ /* 0x082fe400078e00ff */
[----:B------:R-:W1:Y:S02]  /*8e10*/  @!P0 LDC R29, c[0x0][0xb54] ;  /* 0x0002d500ff1d8b82 */ /* 0x000e640000000800 */
[----:B------:R-:W-:-:S02]  /*8e20*/  IMAD R13, R13, R201, RZ ;  /* 0x000000c90d0d7224 */ /* 0x000fc400078e02ff */
[----:B------:R-:W-:Y:S01]  /*8e30*/  IMAD R11, R31, R10, R27 ;  /* 0x0000000a1f0b7224 */ /* 0x000fe200078e021b */
[----:B------:R-:W-:Y:S01]  /*8e40*/  IADD3.X R10, R18, R21, R24, P1, P3 ;  /* 0x00000015120a7210 */ /* 0x000fe20000fe6418 */
[----:B------:R-:W-:Y:S01]  /*8e50*/  IMAD.IADD R13, R9, 0x1, R13 ;  /* 0x00000001090d7824 */ /* 0x000fe200078e020d */
[----:B------:R-:W-:Y:S01]  /*8e60*/  IADD3 R8, P0, P1, R17, R4, R8 ;  /* 0x0000000411087210 */ /* 0x000fe2000791e008 */
[----:B--2---:R-:W-:Y:S01]  /*8e70*/  IMAD R4, R15, R11, RZ ;  /* 0x0000000b0f047224 */ /* 0x004fe200078e02ff */
[----:B------:R-:W-:-:S04]  /*8e80*/  SHF.R.S32.HI R17, RZ, 0x1f, R17 ;  /* 0x0000001fff117819 */ /* 0x000fc80000011411 */
[----:B------:R-:W-:Y:S02]  /*8e90*/  IADD3.X R9, R17, R10, R13, P0, P1 ;  /* 0x0000000a11097210 */ /* 0x000fe400007e240d */
[----:B------:R-:W-:Y:S01]  /*8ea0*/  SHF.R.S32.HI R13, RZ, 0x1f, R11 ;  /* 0x0000001fff0d7819 */ /* 0x000fe2000001140b */
[----:B------:R-:W-:-:S04]  /*8eb0*/  IMAD.WIDE.U32 R8, R14, R11, R8 ;  /* 0x0000000b0e087225 */ /* 0x000fc800078e0008 */
[----:B------:R-:W-:Y:S01]  /*8ec0*/  IMAD R13, R14, R13, R4 ;  /* 0x0000000d0e0d7224 */ /* 0x000fe200078e0204 */
[----:B0-----:R-:W-:-:S03]  /*8ed0*/  LEA R10, P0, R8, R28, 0x2 ;  /* 0x0000001c080a7211 */ /* 0x001fc600078010ff */
[----:B------:R-:W-:Y:S02]  /*8ee0*/  IMAD.IADD R4, R9, 0x1, R13 ;  /* 0x0000000109047824 */ /* 0x000fe400078e020d */
[----:B------:R-:W-:-:S03]  /*8ef0*/  IMAD.MOV.U32 R9, RZ, RZ, -0x800000 ;  /* 0xff800000ff097424 */ /* 0x000fc600078e00ff */
[----:B-1----:R-:W-:-:S05]  /*8f00*/  LEA.HI.X R11, R8, R29, R4, 0x2, P0 ;  /* 0x0000001d080b7211 */ /* 0x002fca00000f1404 */
[----:B------:R0:W-:Y:S02]  /*8f10*/  STG.E desc[UR36][R10.64], R9 ;  /* 0x000000090a007986 */ /* 0x0001e4000c101924 */
.L_x_242:
[----:B------:R-:W-:Y:S05]  /*8f20*/  BSYNC B1 ;  /* 0x0000000000017941 */ /* 0x000fea0003800000 */
.L_x_241:
[----:B------:R-:W-:Y:S05]  /*8f30*/  @P2 BRA `(.L_x_237) ;  /* 0x0000000400982947 */ /* 0x000fea0003800000 */
[----:B------:R-:W2:Y:S01]  /*8f40*/  LDC R15, c[0x0][0xbe8] ;  /* 0x0002fa00ff0f7b82 */ /* 0x000ea20000000800 */
[----:B------:R-:W-:Y:S01]  /*8f50*/  ULDC.64 UR4, c[0x0][0xaa0] ;  /* 0x0002a80000047ab9 */ /* 0x000fe20000000a00 */
[----:B------:R-:W-:Y:S01]  /*8f60*/  ULDC.64 UR6, c[0x0][0xaf0] ;  /* 0x0002bc0000067ab9 */ /* 0x000fe20000000a00 */
[----:B-1----:R-:W-:Y:S01]  /*8f70*/  IMAD R4, R24, UR4, RZ ;  /* 0x0000000418047c24 */ /* 0x002fe2000f8e02ff */
[----:B------:R-:W-:Y:S01]  /*8f80*/  BSSY B1, `(.L_x_243) ;  /* 0x0000037000017945 */ /* 0x000fe20003800000 */
[----:B0-----:R-:W-:-:S04]  /*8f90*/  IMAD.WIDE.U32 R8, R3, UR4, RZ ;  /* 0x0000000403087c25 */ /* 0x001fc8000f8e00ff */
[----:B------:R-:W-:Y:S01]  /*8fa0*/  IMAD R11, R3, UR5, R4 ;  /* 0x00000005030b7c24 */ /* 0x000fe2000f8e0204 */
[----:B------:R-:W-:Y:S01]  /*8fb0*/  ULDC.64 UR4, c[0x0][0xae8] ;  /* 0x0002ba0000047ab9 */ /* 0x000fe20000000a00 */
[----:B------:R-:W-:Y:S02]  /*8fc0*/  IMAD R3, R154, 0x20, R204 ;  /* 0x000000209a037824 */ /* 0x000fe400078e02cc */
[----:B------:R-:W-:Y:S02]  /*8fd0*/  IMAD.IADD R9, R9, 0x1, R11 ;  /* 0x0000000109097824 */ /* 0x000fe400078e020b */
[----:B------:R-:W-:Y:S02]  /*8fe0*/  IMAD R10, R16, 0x80, R3 ;  /* 0x00000080100a7824 */ /* 0x000fe400078e0203 */
[----:B------:R-:W-:-:S04]  /*8ff0*/  IMAD.WIDE.U32 R8, R2, UR4, R8 ;  /* 0x0000000402087c25 */ /* 0x000fc8000f8e0008 */
[----:B------:R-:W-:Y:S02]  /*9000*/  IMAD.MOV.U32 R11, RZ, RZ, R10 ;  /* 0x000000ffff0b7224 */ /* 0x000fe400078e000a */
[----:B------:R-:W-:Y:S01]  /*9010*/  IMAD R4, R202, UR6, RZ ;  /* 0x00000006ca047c24 */ /* 0x000fe2000f8e02ff */
[----:B--2---:R-:W-:Y:S01]  /*9020*/  ISETP.NE.AND P0, PT, R15, 0x1, PT ;  /* 0x000000010f00780c */ /* 0x004fe20003f05270 */
[----:B------:R-:W-:Y:S01]  /*9030*/  IMAD R9, R2, UR5, R9 ;  /* 0x0000000502097c24 */ /* 0x000fe2000f8e0209 */
[----:B------:R-:W-:-:S11]  /*9040*/  ULDC.64 UR4, c[0x0][0xae0] ;  /* 0x0002b80000047ab9 */ /* 0x000fd60000000a00 */
[----:B------:R-:W0:Y:S08]  /*9050*/  @P0 LDC R13, c[0x0][0xbec] ;  /* 0x0002fb00ff0d0b82 */ /* 0x000e300000000800 */
[----:B------:R-:W1:Y:S01]  /*9060*/  @P0 LDC R12, c[0x0][0xbf0] ;  /* 0x0002fc00ff0c0b82 */ /* 0x000e620000000800 */
[----:B0-----:R-:W-:-:S04]  /*9070*/  @P0 IMAD.HI.U32 R3, R10, R13, RZ ;  /* 0x0000000d0a030227 */ /* 0x001fc800078e00ff */
[C---:B------:R-:W-:Y:S01]  /*9080*/  IMAD R13, R25.reuse, UR7, R4 ;  /* 0x00000007190d7c24 */ /* 0x040fe2000f8e0204 */
[----:B-1----:R-:W-:Y:S01]  /*9090*/  @P0 SHF.R.U32.HI R11, RZ, R12, R3 ;  /* 0x0000000cff0b0219 */ /* 0x002fe20000011603 */
[----:B------:R-:W-:-:S03]  /*90a0*/  IMAD.WIDE.U32 R2, R25, UR6, R8 ;  /* 0x0000000619027c25 */ /* 0x000fc6000f8e0008 */
[--C-:B------:R-:W-:Y:S01]  /*90b0*/  SHF.R.S32.HI R4, RZ, 0x1f, R11.reuse ;  /* 0x0000001fff047819 */ /* 0x100fe2000001140b */
[----:B------:R-:W-:Y:S02]  /*90c0*/  IMAD.MOV R9, RZ, RZ, -R11 ;  /* 0x000000ffff097224 */ /* 0x000fe400078e0a0b */
[----:B------:R-:W-:Y:S02]  /*90d0*/  IMAD.IADD R3, R3, 0x1, R13 ;  /* 0x0000000103037824 */ /* 0x000fe400078e020d */
[----:B------:R-:W-:Y:S02]  /*90e0*/  IMAD R4, R4, UR4, RZ ;  /* 0x0000000404047c24 */ /* 0x000fe4000f8e02ff */
[----:B------:R-:W-:Y:S02]  /*90f0*/  IMAD R9, R15, R9, R10 ;  /* 0x000000090f097224 */ /* 0x000fe400078e020a */
[C---:B------:R-:W-:Y:S02]  /*9100*/  IMAD R13, R11.reuse, UR5, R4 ;  /* 0x000000050b0d7c24 */ /* 0x040fe4000f8e0204 */
[----:B------:R-:W-:Y:S01]  /*9110*/  IMAD.WIDE.U32 R2, R11, UR4, R2 ;  /* 0x000000040b027c25 */ /* 0x000fe2000f8e0002 */
[----:B------:R-:W-:Y:S01]  /*9120*/  SHF.R.S32.HI R4, RZ, 0x1f, R9 ;  /* 0x0000001fff047819 */ /* 0x000fe20000011409 */
[----:B------:R-:W-:-:S02]  /*9130*/  ULDC.64 UR4, c[0x0][0xad8] ;  /* 0x0002b60000047ab9 */ /* 0x000fc40000000a00 */
[----:B------:R-:W-:Y:S02]  /*9140*/  IMAD.IADD R3, R3, 0x1, R13 ;  /* 0x0000000103037824 */ /* 0x000fe400078e020d */
[----:B------:R-:W-:Y:S02]  /*9150*/  IMAD R4, R4, UR4, RZ ;  /* 0x0000000404047c24 */ /* 0x000fe4000f8e02ff */
[----:B------:R-:W-:Y:S02]  /*9160*/  IMAD R10, R16, 0x80, R204 ;  /* 0x00000080100a7824 */ /* 0x000fe400078e02cc */
[----:B------:R-:W-:Y:S02]  /*9170*/  IMAD R15, R0, R15, RZ ;  /* 0x0000000f000f7224 */ /* 0x000fe400078e02ff */
[C---:B------:R-:W-:Y:S02]  /*9180*/  IMAD R11, R9.reuse, UR5, R4 ;  /* 0x00000005090b7c24 */ /* 0x040fe4000f8e0204 */
[----:B------:R-:W-:Y:S01]  /*9190*/  IMAD.WIDE.U32 R2, R9, UR4, R2 ;  /* 0x0000000409027c25 */ /* 0x000fe2000f8e0002 */
[----:B------:R-:W-:Y:S01]  /*91a0*/  ISETP.GE.AND P2, PT, R10, R15, PT ;  /* 0x0000000f0a00720c */ /* 0x000fe20003f46270 */
[----:B------:R-:W-:-:S02]  /*91b0*/  ULDC.64 UR4, c[0x0][0xa80] ;  /* 0x0002a00000047ab9 */ /* 0x000fc40000000a00 */
[----:B------:R-:W-:Y:S01]  /*91c0*/  VIADD R0, R10, 0x20 ;  /* 0x000000200a007836 */ /* 0x000fe20000000000 */
[----:B------:R-:W-:Y:S01]  /*91d0*/  LEA R4, P3, R2, UR4, 0x1 ;  /* 0x0000000402047c11 */ /* 0x000fe2000f8608ff */
[----:B------:R-:W-:-:S03]  /*91e0*/  IMAD.IADD R3, R3, 0x1, R11 ;  /* 0x0000000103037824 */ /* 0x000fc600078e020b */
[-C--:B------:R-:W-:Y:S01]  /*91f0*/  ISETP.GE.AND P1, PT, R0, R15.reuse, PT ;  /* 0x0000000f0000720c */ /* 0x080fe20003f26270 */
[----:B------:R-:W-:Y:S01]  /*9200*/  VIADD R0, R10, 0x40 ;  /* 0x000000400a007836 */ /* 0x000fe20000000000 */
[----:B------:R-:W-:Y:S02]  /*9210*/  LEA.HI.X R8, R2, UR5, R3, 0x1, P3 ;  /* 0x0000000502087c11 */ /* 0x000fe400098f0c03 */
[----:B------:R0:W1:Y:S02]  /*9220*/  SHFL.IDX PT, R2, R4, RZ, 0x181f ;  /* 0x00181fff04027589 */ /* 0x00006400000e0000 */
[----:B------:R-:W-:Y:S02]  /*9230*/  ISETP.GE.AND P0, PT, R0, R15, PT ;  /* 0x0000000f0000720c */ /* 0x000fe40003f06270 */
[----:B------:R0:W2:Y:S01]  /*9240*/  SHFL.IDX PT, R0, R8, RZ, 0x181f ;  /* 0x00181fff08007589 */ /* 0x0000a200000e0000 */
[----:B------:R-:W-:Y:S10]  /*9250*/  @P2 BRA `(.L_x_244) ;  /* 0x0000000000242947 */ /* 0x000ff40003800000 */
[----:B------:R-:W-:Y:S02]  /*9260*/  ULDC UR4, c[0x0][0xac8] ;  /* 0x0002b20000047ab9 */ /* 0x000fe40000000800 */
[----:B------:R-:W-:Y:S02]  /*9270*/  ISETP.GE.AND P4, PT, R153, UR4, PT ;  /* 0x0000000499007c0c */ /* 0x000fe4000bf86270 */
[----:B------:R-:W-:-:S11]  /*9280*/  ISETP.GE.AND P5, PT, R23, UR4, PT ;  /* 0x0000000417007c0c */ /* 0x000fd6000bfa6270 */
[-C--:B-1----:R-:W-:Y:S02]  /*9290*/  @!P4 LEA R12, P2, R153, R2.reuse, 0x1 ;  /* 0x00000002990cc211 */ /* 0x082fe400078408ff */
[----:B------:R-:W-:Y:S02]  /*92a0*/  @!P5 LEA R2, P3, R23, R2, 0x1 ;  /* 0x000000021702d211 */ /* 0x000fe400078608ff */
[-C--:B--2---:R-:W-:Y:S02]  /*92b0*/  @!P4 LEA.HI.X R13, R153, R0.reuse, R227, 0x1, P2 ;  /* 0x00000000990dc211 */ /* 0x084fe400010f0ce3 */
[----:B------:R-:W-:-:S03]  /*92c0*/  @!P5 LEA.HI.X R3, R23, R0, R226, 0x1, P3 ;  /* 0x000000001703d211 */ /* 0x000fc600018f0ce2 */
[----:B------:R3:W-:Y:S04]  /*92d0*/  @!P4 ST.E.128 desc[UR36][R12.64], RZ ;  /* 0x000000ff0c00c985 */ /* 0x0007e8000c101d24 */
[----:B------:R3:W-:Y:S02]  /*92e0*/  @!P5 ST.E.128 desc[UR36][R2.64], RZ ;  /* 0x000000ff0200d985 */ /* 0x0007e4000c101d24 */
.L_x_244:
[----:B------:R-:W-:Y:S05]  /*92f0*/  BSYNC B1 ;  /* 0x0000000000017941 */ /* 0x000fea0003800000 */
.L_x_243:
[----:B--2---:R2:W4:Y:S01]  /*9300*/  SHFL.IDX PT, R0, R8, 0x1, 0x181f ;  /* 0x00381f0008007f89 */ /* 0x00452200000e0000 */
[----:B------:R-:W-:Y:S03]  /*9310*/  BSSY B1, `(.L_x_245) ;  /* 0x000000c000017945 */ /* 0x000fe60003800000 */
[----:B-1-3--:R2:W1:Y:S01]  /*9320*/  SHFL.IDX PT, R2, R4, 0x1, 0x181f ;  /* 0x00381f0004027f89 */ /* 0x00a46200000e0000 */
[----:B------:R-:W-:Y:S05]  /*9330*/  @P1 BRA `(.L_x_246) ;  /* 0x0000000000241947 */ /* 0x000fea0003800000 */
[----:B------:R-:W-:Y:S02]  /*9340*/  ULDC UR4, c[0x0][0xac8] ;  /* 0x0002b20000047ab9 */ /* 0x000fe40000000800 */
[----:B------:R-:W-:Y:S02]  /*9350*/  ISETP.GE.AND P3, PT, R153, UR4, PT ;  /* 0x0000000499007c0c */ /* 0x000fe4000bf66270 */
[----:B------:R-:W-:-:S11]  /*9360*/  ISETP.GE.AND P4, PT, R23, UR4, PT ;  /* 0x0000000417007c0c */ /* 0x000fd6000bf86270 */
[-C--:B-1----:R-:W-:Y:S02]  /*9370*/  @!P3 LEA R12, P1, R153, R2.reuse, 0x1 ;  /* 0x00000002990cb211 */ /* 0x082fe400078208ff */
[----:B------:R-:W-:Y:S02]  /*9380*/  @!P4 LEA R2, P2, R23, R2, 0x1 ;  /* 0x000000021702c211 */ /* 0x000fe400078408ff */
[-C--:B----4-:R-:W-:Y:S02]  /*9390*/  @!P3 LEA.HI.X R13, R153, R0.reuse, R227, 0x1, P1 ;  /* 0x00000000990db211 */ /* 0x090fe400008f0ce3 */
[----:B------:R-:W-:-:S03]  /*93a0*/  @!P4 LEA.HI.X R3, R23, R0, R226, 0x1, P2 ;  /* 0x000000001703c211 */ /* 0x000fc600010f0ce2 */
[----:B------:R3:W-:Y:S04]  /*93b0*/  @!P3 ST.E.128 desc[UR36][R12.64], RZ ;  /* 0x000000ff0c00b985 */ /* 0x0007e8000c101d24 */
[----:B------:R3:W-:Y:S02]  /*93c0*/  @!P4 ST.E.128 desc[UR36][R2.64], RZ ;  /* 0x000000ff0200c985 */ /* 0x0007e4000c101d24 */
.L_x_246:
[----:B------:R-:W-:Y:S05]  /*93d0*/  BSYNC B1 ;  /* 0x0000000000017941 */ /* 0x000fea0003800000 */
.L_x_245:
[----:B----4-:R4:W0:Y:S01]  /*93e0*/  SHFL.IDX PT, R0, R8, 0x2, 0x181f ;  /* 0x00581f0008007f89 */ /* 0x01082200000e0000 */
        /* <DEDUP_REMOVED lines=8> */
[-C--:B0-----:R-:W-:Y:S02]  /*9470*/  @!P2 LEA.HI.X R13, R153, R0.reuse, R227, 0x1, P0 ;  /* 0x00000000990da211 */ /* 0x081fe400000f0ce3 */
[----:B------:R-:W-:-:S03]  /*9480*/  @!P3 LEA.HI.X R3, R23, R0, R226, 0x1, P1 ;  /* 0x000000001703b211 */ /* 0x000fc600008f0ce2 */
[----:B------:R3:W-:Y:S04]  /*9490*/  @!P2 ST.E.128 desc[UR36][R12.64], RZ ;  /* 0x000000ff0c00a985 */ /* 0x0007e8000c101d24 */
[----:B------:R3:W-:Y:S02]  /*94a0*/  @!P3 ST.E.128 desc[UR36][R2.64], RZ ;  /* 0x000000ff0200b985 */ /* 0x0007e4000c101d24 */
.L_x_248:
[----:B------:R-:W-:Y:S05]  /*94b0*/  BSYNC B1 ;  /* 0x0000000000017941 */ /* 0x000fea0003800000 */
.L_x_247:
[----:B0-----:R-:W-:Y:S01]  /*94c0*/  VIADD R0, R10, 0x60 ;  /* 0x000000600a007836 */ /* 0x001fe20000000000 */
[----:B--2-4-:R-:W0:Y:S04]  /*94d0*/  SHFL.IDX PT, R8, R8, 0x3, 0x181f ;  /* 0x00781f0008087f89 */ /* 0x014e2800000e0000 */
[----:B------:R-:W-:Y:S01]  /*94e0*/  ISETP.GE.AND P0, PT, R0, R15, PT ;  /* 0x0000000f0000720c */ /* 0x000fe20003f06270 */
[----:B-1-3--:R1:W2:-:S12]  /*94f0*/  SHFL.IDX PT, R2, R4, 0x3, 0x181f ;  /* 0x00781f0004027f89 */ /* 0x00a29800000e0000 */
[----:B-1----:R-:W-:Y:S05]  /*9500*/  @P0 BRA `(.L_x_237) ;  /* 0x0000000000240947 */ /* 0x002fea0003800000 */
[----:B------:R-:W-:Y:S02]  /*9510*/  ULDC UR4, c[0x0][0xac8] ;  /* 0x0002b20000047ab9 */ /* 0x000fe40000000800 */
[----:B------:R-:W-:Y:S02]  /*9520*/  ISETP.GE.AND P2, PT, R153, UR4, PT ;  /* 0x0000000499007c0c */ /* 0x000fe4000bf46270 */
[----:B------:R-:W-:-:S11]  /*9530*/  ISETP.GE.AND P3, PT, R23, UR4, PT ;  /* 0x0000000417007c0c */ /* 0x000fd6000bf66270 */
[-C--:B--2---:R-:W-:Y:S02]  /*9540*/  @!P2 LEA R10, P0, R153, R2.reuse, 0x1 ;  /* 0x00000002990aa211 */ /* 0x084fe400078008ff */
[----:B------:R-:W-:Y:S02]  /*9550*/  @!P3 LEA R2, P1, R23, R2, 0x1 ;  /* 0x000000021702b211 */ /* 0x000fe400078208ff */
[-C--:B0-----:R-:W-:Y:S02]  /*9560*/  @!P2 LEA.HI.X R11, R153, R8.reuse, R227, 0x1, P0 ;  /* 0x00000008990ba211 */ /* 0x081fe400000f0ce3 */
[----:B------:R-:W-:-:S03]  /*9570*/  @!P3 LEA.HI.X R3, R23, R8, R226, 0x1, P1 ;  /* 0x000000081703b211 */ /* 0x000fc600008f0ce2 */
[----:B------:R0:W-:Y:S04]  /*9580*/  @!P2 ST.E.128 desc[UR36][R10.64], RZ ;  /* 0x000000ff0a00a985 */ /* 0x0001e8000c101d24 */
[----:B------:R0:W-:Y:S02]  /*9590*/  @!P3 ST.E.128 desc[UR36][R2.64], RZ ;  /* 0x000000ff0200b985 */ /* 0x0001e4000c101d24 */
.L_x_237:
[----:B------:R-:W-:Y:S05]  /*95a0*/  BSYNC B0 ;  /* 0x0000000000007941 */ /* 0x000fea0003800000 */
.L_x_227:
[----:B------:R-:W-:Y:S02]  /*95b0*/  ULDC UR4, c[0x0][0xc3c] ;  /* 0x00030f0000047ab9 */ /* 0x000fe40000000800 */
[----:B-1----:R-:W-:-:S13]  /*95c0*/  ISETP.GE.AND P0, PT, R7, UR4, PT ;  /* 0x0000000407007c0c */ /* 0x002fda000bf06270 */
[----:B------:R-:W-:Y:S05]  /*95d0*/  @!P0 BRA `(.L_x_249) ;  /* 0xffffff7800548947 */ /* 0x000fea000383ffff */
[----:B------:R-:W-:Y:S05]  /*95e0*/  EXIT ;  /* 0x000000000000794d */ /* 0x000fea0003800000 */
.L_x_198:
[----:B------:R-:W-:-:S08]  /*95f0*/  NOP ;  /* 0x0000000000007918 */ /* 0x000fd00000000000 */
[----:B------:R-:W0:-:S00]  /*9600*/  USETMAXREG.DEALLOC.CTAPOOL 0x28 ;  /* 0x00000028000079c8 */ /* 0x000e0000080e0500 */
[----:B0-----:R-:W-:Y:S02]  /*9610*/  LOP3.LUT R0, R0, 0x3, RZ, 0xc0, !PT ;  /* 0x0000000300007812 */ /* 0x001fe400078ec0ff */
[----:B------:R-:W-:-:S04]  /*9620*/  LOP3.LUT R27, R27, 0xffffffdf, RZ, 0xc0, !PT ;  /* 0xffffffdf1b1b7812 */ /* 0x000fc800078ec0ff */
[----:B------:R-:W0:Y:S02]  /*9630*/  SHFL.IDX PT, R0, R0, RZ, 0x1f ;  /* 0x00001fff00007589 */ /* 0x000e2400000e0000 */
[----:B0-----:R-:W-:Y:S02]  /*9640*/  ISETP.NE.AND P0, PT, R0, RZ, PT ;  /* 0x000000ff0000720c */ /* 0x001fe40003f05270 */
[----:B------:R-:W-:-:S11]  /*9650*/  MOV R0, RZ ;  /* 0x000000ff00007202 */ /* 0x000fd60000000f00 */
[----:B------:R-:W-:Y:S01]  /*9660*/  @P0 LOP3.LUT R27, R27, 0x20, RZ, 0xfc, !PT ;  /* 0x000000201b1b0812 */ /* 0x000fe200078efcff */
[----:B------:R-:W-:Y:S06]  /*9670*/  @!P0 BRA `(.L_x_250) ;  /* 0x00000000001c8947 */ /* 0x000fec0003800000 */
[----:B------:R-:W0:Y:S08]  /*9680*/  S2UR UR5, SR_CgaCtaId ;  /* 0x00000000000579c3 */ /* 0x000e300000008800 */
[----:B------:R-:W-:Y:S06]  /*9690*/  BAR.SYNC.DEFER_BLOCKING 0x5, 0x180 ;  /* 0x0146000000007b1d */ /* 0x000fec0000010000 */
[----:B------:R-:W-:-:S02]  /*96a0*/  UMOV UR4, 0x400 ;  /* 0x0000040000047882 */ /* 0x000fc40000000000 */
[----:B0-----:R-:W-:-:S09]  /*96b0*/  ULEA UR4, UR5, UR4, 0x18 ;  /* 0x0000000405047291 */ /* 0x001fd2000f8ec03f */
[----:B------:R-:W1:Y:S01]  /*96c0*/  LDS.128 R16, [UR4+0x288d0] ;  /* 0x0288d004ff107984 */ /* 0x000e620008000c00 */
[----:B------:R-:W-:Y:S06]  /*96d0*/  BAR.ARV 0x4, 0x180 ;  /* 0x0106000000007b1d */ /* 0x000fec0000002000 */
[----:B------:R-:W-:Y:S05]  /*96e0*/  BRA `(.L_x_251) ;  /* 0x0000000800947947 */ /* 0x000fea0003800000 */
.L_x_250:
[----:B------:R-:W0:Y:S01]  /*96f0*/  S2R R2, SR_TID.X ;  /* 0x0000000000027919 */ /* 0x000e220000002100 */
[----:B------:R-:W-:Y:S01]  /*9700*/  ULDC UR4, c[0x0][0xc3c] ;  /* 0x00030f0000047ab9 */ /* 0x000fe20000000800 */
[----:B------:R-:W-:Y:S01]  /*9710*/  IMAD.MOV.U32 R9, RZ, RZ, RZ ;  /* 0x000000ffff097224 */ /* 0x000fe200078e00ff */
[----:B------:R-:W1:Y:S01]  /*9720*/  S2UR UR6, SR_CTAID.X ;  /* 0x00000000000679c3 */ /* 0x000e620000002500 */
[----:B------:R-:W-:Y:S01]  /*9730*/  ULDC UR5, c[0x0][0xc38] ;  /* 0x00030e0000057ab9 */ /* 0x000fe20000000800 */
[----:B0-----:R-:W-:-:S04]  /*9740*/  LOP3.LUT R7, R2, 0x1f, RZ, 0xc0, !PT ;  /* 0x0000001f02077812 */ /* 0x001fc800078ec0ff */
[----:B------:R-:W-:-:S04]  /*9750*/  ISETP.NE.AND P0, PT, R7, 0x1f, PT ;  /* 0x0000001f0700780c */ /* 0x000fc80003f05270 */
[----:B------:R-:W-:-:S13]  /*9760*/  ISETP.GE.OR P1, PT, R7, UR4, !P0 ;  /* 0x0000000407007c0c */ /* 0x000fda000c726670 */
[----:B------:R-:W0:Y:S08]  /*9770*/  @!P1 LDC.64 R4, c[0x0][0xc80] ;  /* 0x00032000ff049b82 */ /* 0x000e300000000a00 */
[----:B------:R-:W2:Y:S01]  /*9780*/  @!P1 LDC.64 R2, c[0x0][0xc78] ;  /* 0x00031e00ff029b82 */ /* 0x000ea20000000a00 */
[----:B0-----:R-:W-:-:S05]  /*9790*/  @!P1 IMAD.WIDE.U32 R4, R7, 0x4, R4 ;  /* 0x0000000407049825 */ /* 0x001fca00078e0004 */
[----:B------:R-:W3:Y:S01]  /*97a0*/  @!P1 LDG.E R0, desc[UR36][R4.64] ;  /* 0x0000002404009981 */ /* 0x000ee2000c1e1900 */
[----:B--2---:R-:W-:-:S05]  /*97b0*/  @!P1 IMAD.WIDE.U32 R2, R7, 0x4, R2 ;  /* 0x0000000407029825 */ /* 0x004fca00078e0002 */
[----:B------:R-:W3:Y:S01]  /*97c0*/  @!P1 LDG.E R9, desc[UR36][R2.64] ;  /* 0x0000002402099981 */ /* 0x000ee2000c1e1900 */
[C---:B------:R-:W-:Y:S02]  /*97d0*/  ISETP.NE.AND P1, PT, R7.reuse, RZ, PT ;  /* 0x000000ff0700720c */ /* 0x040fe40003f25270 */
[C---:B------:R-:W-:Y:S02]  /*97e0*/  ISETP.GE.U32.AND P2, PT, R7.reuse, 0x2, PT ;  /* 0x000000020700780c */ /* 0x040fe40003f46070 */
[C---:B------:R-:W-:Y:S02]  /*97f0*/  ISETP.GE.U32.AND P3, PT, R7.reuse, 0x4, PT ;  /* 0x000000040700780c */ /* 0x040fe40003f66070 */
[C---:B------:R-:W-:Y:S02]  /*9800*/  ISETP.GE.U32.AND P4, PT, R7.reuse, 0x8, PT ;  /* 0x000000080700780c */ /* 0x040fe40003f86070 */
[----:B------:R-:W-:Y:S01]  /*9810*/  ISETP.GE.U32.AND P5, PT, R7, 0x10, PT ;  /* 0x000000100700780c */ /* 0x000fe20003fa6070 */
[----:B------:R-:W-:Y:S01]  /*9820*/  UMOV UR4, URZ ;  /* 0x0000003f00047c82 */ /* 0x000fe20008000000 */
[----:B---3--:R-:W-:-:S05]  /*9830*/  IMAD R6, R0, R9, RZ ;  /* 0x0000000900067224 */ /* 0x008fca00078e02ff */
[----:B------:R-:W0:Y:S02]  /*9840*/  SHFL.UP PT, R8, R6, 0x1, RZ ;  /* 0x0420000006087989 */ /* 0x000e2400000e00ff */
[----:B0-----:R-:W-:-:S05]  /*9850*/  SEL R11, R8, RZ, P1 ;  /* 0x000000ff080b7207 */ /* 0x001fca0000800000 */
[----:B------:R-:W-:-:S05]  /*9860*/  IMAD.IADD R11, R6, 0x1, R11 ;  /* 0x00000001060b7824 */ /* 0x000fca00078e020b */
        /* <DEDUP_REMOVED lines=12> */
[----:B------:R-:W0:Y:S02]  /*9930*/  SHFL.IDX PT, R6, R5, 0x1f, 0x1f ;  /* 0x03e01f0005067f89 */ /* 0x000e2400000e0000 */
[----:B0-----:R-:W-:-:S05]  /*9940*/  IMAD R6, R6, UR5, RZ ;  /* 0x0000000506067c24 */ /* 0x001fca000f8e02ff */
[----:B-1----:R-:W-:Y:S01]  /*9950*/  ISETP.GT.AND P6, PT, R6, UR6, PT ;  /* 0x0000000606007c0c */ /* 0x002fe2000bfc4270 */
[----:B------:R-:W-:-:S12]  /*9960*/  IMAD.MOV.U32 R3, RZ, RZ, R6 ;  /* 0x000000ffff037224 */ /* 0x000fd800078e0006 */
[----:B------:R-:W-:Y:S05]  /*9970*/  @P6 BRA `(.L_x_252) ;  /* 0x0000000000986947 */ /* 0x000fea0003800000 */
[----:B------:R-:W-:Y:S01]  /*9980*/  IMAD.MOV.U32 R6, RZ, RZ, R3 ;  /* 0x000000ffff067224 */ /* 0x000fe200078e0003 */
[----:B------:R-:W-:Y:S01]  /*9990*/  UMOV UR4, URZ ;  /* 0x0000003f00047c82 */ /* 0x000fe20008000000 */
[----:B------:R-:W-:-:S05]  /*99a0*/  ULDC UR5, c[0x0][0xc38] ;  /* 0x00030e0000057ab9 */ /* 0x000fca0000000800 */
.L_x_254:
[----:B------:R-:W0:Y:S01]  /*99b0*/  LDC R0, c[0x0][0xc3c] ;  /* 0x00030f00ff007b82 */ /* 0x000e220000000800 */
[----:B------:R-:W-:-:S06]  /*99c0*/  UIADD3 UR4, UR4, 0x1f, URZ ;  /* 0x0000001f04047890 */ /* 0x000fcc000fffe03f */
[----:B0-----:R-:W-:-:S13]  /*99d0*/  ISETP.LE.AND P6, PT, R0, UR4, PT ;  /* 0x0000000400007c0c */ /* 0x001fda000bfc3270 */
[----:B------:R-:W-:Y:S05]  /*99e0*/  @P6 BRA `(.L_x_253) ;  /* 0x0000000400a86947 */ /* 0x000fea0003800000 */
[----:B------:R-:W-:-:S05]  /*99f0*/  VIADD R9, R7, UR4 ;  /* 0x0000000407097c36 */ /* 0x000fca0008000000 */
[----:B------:R-:W-:Y:S01]  /*9a00*/  ISETP.GE.OR P6, PT, R9, R0, !P0 ;  /* 0x000000000900720c */ /* 0x000fe200047c6670 */
[----:B------:R-:W-:-:S12]  /*9a10*/  IMAD.MOV.U32 R0, RZ, RZ, RZ ;  /* 0x000000ffff007224 */ /* 0x000fd800078e00ff */
[----:B------:R-:W0:Y:S08]  /*9a20*/  @!P6 LDC.64 R4, c[0x0][0xc80] ;  /* 0x00032000ff04eb82 */ /* 0x000e300000000a00 */
[----:B------:R-:W1:Y:S01]  /*9a30*/  @!P6 LDC.64 R2, c[0x0][0xc78] ;  /* 0x00031e00ff02eb82 */ /* 0x000e620000000a00 */
[----:B0-----:R-:W-:-:S05]  /*9a40*/  @!P6 IMAD.WIDE R4, R9, 0x4, R4 ;  /* 0x000000040904e825 */ /* 0x001fca00078e0204 */
[----:B------:R-:W2:Y:S01]  /*9a50*/  @!P6 LDG.E R0, desc[UR36][R4.64] ;  /* 0x000000240400e981 */ /* 0x000ea2000c1e1900 */
[----:B-1----:R-:W-:-:S04]  /*9a60*/  @!P6 IMAD.WIDE R2, R9, 0x4, R2 ;  /* 0x000000040902e825 */ /* 0x002fc800078e0202 */
[----:B------:R-:W-:-:S06]  /*9a70*/  IMAD.MOV.U32 R9, RZ, RZ, RZ ;  /* 0x000000ffff097224 */ /* 0x000fcc00078e00ff */
[----:B------:R-:W2:Y:S02]  /*9a80*/  @!P6 LDG.E R9, desc[UR36][R2.64] ;  /* 0x000000240209e981 */ /* 0x000ea4000c1e1900 */
[----:B--2---:R-:W-:-:S05]  /*9a90*/  IMAD R13, R0, R9, RZ ;  /* 0x00000009000d7224 */ /* 0x004fca00078e02ff */
        /* <DEDUP_REMOVED lines=13> */
[----:B0-----:R-:W-:-:S04]  /*9b70*/  SEL R2, R2, RZ, P5 ;  /* 0x000000ff02027207 */ /* 0x001fc80002800000 */
[----:B------:R-:W-:-:S05]  /*9b80*/  IADD3 R5, R3, R2, RZ ;  /* 0x0000000203057210 */ /* 0x000fca0007ffe0ff */
[----:B------:R-:W0:Y:S02]  /*9b90*/  SHFL.IDX PT, R2, R5, 0x1f, 0x1f ;  /* 0x03e01f0005027f89 */ /* 0x000e2400000e0000 */
[----:B0-----:R-:W-:-:S04]  /*9ba0*/  IMAD R3, R2, UR5, RZ ;  /* 0x0000000502037c24 */ /* 0x001fc8000f8e02ff */
[----:B------:R-:W-:-:S05]  /*9bb0*/  IMAD.IADD R6, R3, 0x1, R6 ;  /* 0x0000000103067824 */ /* 0x000fca00078e0206 */
[----:B------:R-:W-:-:S13]  /*9bc0*/  ISETP.GT.AND P6, PT, R6, UR6, PT ;  /* 0x0000000606007c0c */ /* 0x000fda000bfc4270 */
[----:B------:R-:W-:Y:S05]  /*9bd0*/  @!P6 BRA `(.L_x_254) ;  /* 0xfffffffc0074e947 */ /* 0x000fea000383ffff */
.L_x_252:
[----:B------:R-:W-:Y:S02]  /*9be0*/  IMAD.IADD R10, R6, 0x1, -R3 ;  /* 0x00000001060a7824 */ /* 0x000fe400078e0a03 */
[----:B------:R-:W-:Y:S02]  /*9bf0*/  IMAD.MOV.U32 R16, RZ, RZ, RZ ;  /* 0x000000ffff107224 */ /* 0x000fe400078e00ff */
[----:B------:R-:W-:-:S05]  /*9c00*/  IMAD R2, R5, UR5, R10 ;  /* 0x0000000505027c24 */ /* 0x000fca000f8e020a */
[----:B------:R-:W-:-:S13]  /*9c10*/  ISETP.GT.AND P0, PT, R2, UR6, PT ;  /* 0x0000000602007c0c */ /* 0x000fda000bf04270 */
[----:B------:R-:W-:-:S04]  /*9c20*/  VOTE.ANY R6, PT, !P0 ;  /* 0x0000000000067806 */ /* 0x000fc800040e0100 */
[----:B------:R-:W0:Y:S01]  /*9c30*/  POPC R19, R6 ;  /* 0x0000000600137309 */ /* 0x000e220000000000 */
[----:B------:R-:W-:Y:S01]  /*9c40*/  ISETP.NE.AND P0, PT, R6, RZ, PT ;  /* 0x000000ff0600720c */ /* 0x000fe20003f05270 */
[----:B0-----:R-:W0:Y:S04]  /*9c50*/  SHFL.IDX PT, R0, R0, R19, 0x1f ;  /* 0x00001f1300007589 */ /* 0x001e2800000e0000 */
[----:B------:R1:W2:Y:S01]  /*9c60*/  SHFL.IDX PT, R9, R9, R19, 0x1f ;  /* 0x00001f1309097589 */ /* 0x0002a200000e0000 */
[----:B0-----:R-:W-:-:S04]  /*9c70*/  IABS R4, R0 ;  /* 0x0000000000047213 */ /* 0x001fc80000000000 */
[----:B------:R-:W0:Y:S08]  /*9c80*/  I2F.RP R8, R4 ;  /* 0x0000000400087306 */ /* 0x000e300000209400 */
[----:B0-----:R-:W0:Y:S02]  /*9c90*/  MUFU.RCP R8, R8 ;  /* 0x0000000800087308 */ /* 0x001e240000001000 */
[----:B0-----:R-:W-:-:S06]  /*9ca0*/  VIADD R2, R8, 0xffffffe ;  /* 0x0ffffffe08027836 */ /* 0x001fcc0000000000 */
[----:B------:R-:W0:Y:S02]  /*9cb0*/  F2I.FTZ.U32.TRUNC.NTZ R3, R2 ;  /* 0x0000000200037305 */ /* 0x000e24000021f000 */
[----:B0-----:R-:W-:Y:S01]  /*9cc0*/  IMAD.MOV R11, RZ, RZ, -R3 ;  /* 0x000000ffff0b7224 */ /* 0x001fe200078e0a03 */
[----:B-12---:R-:W-:Y:S06]  /*9cd0*/  @!P0 BRA `(.L_x_255) ;  /* 0x0000000000088947 */ /* 0x006fec0003800000 */
[----:B------:R-:W-:-:S06]  /*9ce0*/  VIADD R16, R19, 0xffffffff ;  /* 0xffffffff13107836 */ /* 0x000fcc0000000000 */
[----:B------:R0:W1:Y:S02]  /*9cf0*/  SHFL.IDX PT, R16, R5, R16, 0x1f ;  /* 0x00001f1005107589 */ /* 0x00006400000e0000 */
.L_x_255:
[----:B-1----:R-:W-:Y:S01]  /*9d00*/  IMAD R16, R16, UR5, R10 ;  /* 0x0000000510107c24 */ /* 0x002fe2000f8e020a */
[----:B0-----:R-:W-:Y:S01]  /*9d10*/  IABS R5, R9 ;  /* 0x0000000900057213 */ /* 0x001fe20000000000 */
[----:B------:R-:W-:Y:S01]  /*9d20*/  IMAD R11, R11, R4, RZ ;  /* 0x000000040b0b7224 */ /* 0x000fe200078e02ff */
[----:B------:R-:W-:Y:S01]  /*9d30*/  IABS R10, R0 ;  /* 0x00000000000a7213 */ /* 0x000fe20000000000 */
[----:B------:R-:W-:Y:S01]  /*9d40*/  IMAD.MOV.U32 R2, RZ, RZ, RZ ;  /* 0x000000ffff027224 */ /* 0x000fe200078e00ff */
[----:B------:R-:W-:Y:S01]  /*9d50*/  IADD3 R17, -R16, UR6, RZ ;  /* 0x0000000610117c10 */ /* 0x000fe2000fffe1ff */
[----:B------:R-:W0:Y:S01]  /*9d60*/  I2F.RP R6, R5 ;  /* 0x0000000500067306 */ /* 0x000e220000209400 */
[----:B------:R-:W-:Y:S02]  /*9d70*/  VIADD R19, R19, UR4 ;  /* 0x0000000413137c36 */ /* 0x000fe40008000000 */
[----:B------:R-:W-:Y:S01]  /*9d80*/  IABS R8, R17 ;  /* 0x0000001100087213 */ /* 0x000fe20000000000 */
[----:B------:R-:W-:-:S04]  /*9d90*/  IMAD.HI.U32 R2, R3, R11, R2 ;  /* 0x0000000b03027227 */ /* 0x000fc800078e0002 */
[----:B------:R-:W-:Y:S02]  /*9da0*/  IMAD.MOV R10, RZ, RZ, -R10 ;  /* 0x000000ffff0a7224 */ /* 0x000fe400078e0a0a */
[----:B------:R-:W-:Y:S02]  /*9db0*/  IMAD.MOV.U32 R3, RZ, RZ, R8 ;  /* 0x000000ffff037224 */ /* 0x000fe400078e0008 */
[----:B------:R-:W-:Y:S02]  /*9dc0*/  IMAD.MOV.U32 R8, RZ, RZ, R10 ;  /* 0x000000ffff087224 */ /* 0x000fe400078e000a */
[----:B------:R-:W-:Y:S01]  /*9dd0*/  IMAD.HI.U32 R2, R2, R3, RZ ;  /* 0x0000000302027227 */ /* 0x000fe200078e00ff */
[----:B0-----:R-:W0:Y:S03]  /*9de0*/  MUFU.RCP R6, R6 ;  /* 0x0000000600067308 */ /* 0x001e260000001000 */
[----:B------:R-:W-:-:S05]  /*9df0*/  IMAD R3, R2, R8, R3 ;  /* 0x0000000802037224 */ /* 0x000fca00078e0203 */
[----:B------:R-:W-:Y:S01]  /*9e00*/  ISETP.GT.U32.AND P1, PT, R4, R3, PT ;  /* 0x000000030400720c */ /* 0x000fe20003f24070 */
[----:B0-----:R-:W-:-:S12]  /*9e10*/  VIADD R8, R6, 0xffffffe ;  /* 0x0ffffffe06087836 */ /* 0x001fd80000000000 */
[----:B------:R-:W-:Y:S02]  /*9e20*/  @!P1 IMAD.IADD R3, R3, 0x1, -R4 ;  /* 0x0000000103039824 */ /* 0x000fe400078e0a04 */
[----:B------:R-:W-:Y:S01]  /*9e30*/  @!P1 VIADD R2, R2, 0x1 ;  /* 0x0000000102029836 */ /* 0x000fe20000000000 */
[----:B------:R-:W-:Y:S02]  /*9e40*/  ISETP.NE.AND P1, PT, R0, RZ, PT ;  /* 0x000000ff0000720c */ /* 0x000fe40003f25270 */
[----:B------:R-:W-:Y:S02]  /*9e50*/  ISETP.GE.U32.AND P0, PT, R3, R4, PT ;  /* 0x000000040300720c */ /* 0x000fe40003f06070 */
[----:B------:R0:W1:Y:S01]  /*9e60*/  F2I.FTZ.U32.TRUNC.NTZ R3, R8 ;  /* 0x0000000800037305 */ /* 0x000062000021f000 */
[----:B------:R-:W-:-:S04]  /*9e70*/  LOP3.LUT R4, R17, R0, RZ, 0x3c, !PT ;  /* 0x0000000011047212 */ /* 0x000fc800078e3cff */
[----:B------:R-:W-:Y:S02]  /*9e80*/  ISETP.GE.AND P2, PT, R4, RZ, PT ;  /* 0x000000ff0400720c */ /* 0x000fe40003f46270 */
[----:B0-----:R-:W-:-:S04]  /*9e90*/  IABS R8, R9 ;  /* 0x0000000900087213 */ /* 0x001fc80000000000 */
[----:B------:R-:W-:Y:S02]  /*9ea0*/  @P0 VIADD R2, R2, 0x1 ;  /* 0x0000000102020836 */ /* 0x000fe40000000000 */
[----:B------:R-:W-:Y:S02]  /*9eb0*/  IMAD.MOV R8, RZ, RZ, -R8 ;  /* 0x000000ffff087224 */ /* 0x000fe400078e0a08 */
[----:B------:R-:W-:Y:S01]  /*9ec0*/  IMAD.MOV.U32 R6, RZ, RZ, R2 ;  /* 0x000000ffff067224 */ /* 0x000fe200078e0002 */
[----:B-1----:R-:W-:-:S03]  /*9ed0*/  IADD3 R2, RZ, -R3, RZ ;  /* 0x80000003ff027210 */ /* 0x002fc60007ffe0ff */
[----:B------:R-:W-:Y:S01]  /*9ee0*/  @!P2 IMAD.MOV R6, RZ, RZ, -R6 ;  /* 0x000000ffff06a224 */ /* 0x000fe200078e0a06 */
[----:B------:R-:W-:Y:S01]  /*9ef0*/  @!P1 LOP3.LUT R6, RZ, R0, RZ, 0x33, !PT ;  /* 0x00000000ff069212 */ /* 0x000fe200078e33ff */
[----:B------:R-:W-:Y:S02]  /*9f00*/  IMAD R11, R2, R5, RZ ;  /* 0x00000005020b7224 */ /* 0x000fe400078e02ff */
[----:B------:R-:W-:Y:S01]  /*9f10*/  IMAD.MOV.U32 R2, RZ, RZ, RZ ;  /* 0x000000ffff027224 */ /* 0x000fe200078e00ff */
[-C--:B------:R-:W-:Y:S01]  /*9f20*/  IABS R4, R6.reuse ;  /* 0x0000000600047213 */ /* 0x080fe20000000000 */
[----:B------:R-:W-:Y:S02]  /*9f30*/  IMAD R0, R0, R6, RZ ;  /* 0x0000000600007224 */ /* 0x000fe400078e02ff */
[----:B------:R-:W-:-:S04]  /*9f40*/  IMAD.HI.U32 R2, R3, R11, R2 ;  /* 0x0000000b03027227 */ /* 0x000fc800078e0002 */
[----:B------:R-:W-:Y:S02]  /*9f50*/  IMAD.MOV.U32 R3, RZ, RZ, R4 ;  /* 0x000000ffff037224 */ /* 0x000fe400078e0004 */
[----:B------:R-:W-:Y:S02]  /*9f60*/  IMAD.MOV.U32 R4, RZ, RZ, R8 ;  /* 0x000000ffff047224 */ /* 0x000fe400078e0008 */
[----:B------:R-:W-:-:S04]  /*9f70*/  IMAD.HI.U32 R2, R2, R3, RZ ;  /* 0x0000000302027227 */ /* 0x000fc800078e00ff */
[----:B------:R-:W-:Y:S01]  /*9f80*/  IMAD R4, R2, R4, R3 ;  /* 0x0000000402047224 */ /* 0x000fe200078e0203 */
[----:B------:R-:W-:Y:S01]  /*9f90*/  LOP3.LUT R3, R6, R9, RZ, 0x3c, !PT ;  /* 0x0000000906037212 */ /* 0x000fe200078e3cff */
[----:B------:R-:W-:-:S03]  /*9fa0*/  IMAD.IADD R17, R17, 0x1, -R0 ;  /* 0x0000000111117824 */ /* 0x000fc600078e0a00 */
[----:B------:R-:W-:Y:S02]  /*9fb0*/  ISETP.GT.U32.AND P1, PT, R5, R4, PT ;  /* 0x000000040500720c */ /* 0x000fe40003f24070 */
[----:B------:R-:W-:-:S11]  /*9fc0*/  ISETP.GE.AND P2, PT, R3, RZ, PT ;  /* 0x000000ff0300720c */ /* 0x000fd60003f46270 */
[----:B------:R-:W-:Y:S02]  /*9fd0*/  @!P1 IMAD.IADD R4, R4, 0x1, -R5 ;  /* 0x0000000104049824 */ /* 0x000fe400078e0a05 */
[----:B------:R-:W-:Y:S01]  /*9fe0*/  @!P1 VIADD R2, R2, 0x1 ;  /* 0x0000000102029836 */ /* 0x000fe20000000000 */
[----:B------:R-:W-:Y:S02]  /*9ff0*/  ISETP.NE.AND P1, PT, R9, RZ, PT ;  /* 0x000000ff0900720c */ /* 0x000fe40003f25270 */
[----:B------:R-:W-:-:S13]  /*a000*/  ISETP.GE.U32.AND P0, PT, R4, R5, PT ;  /* 0x000000050400720c */ /* 0x000fda0003f06070 */
[----:B------:R-:W-:-:S04]  /*a010*/  @P0 VIADD R2, R2, 0x1 ;  /* 0x0000000102020836 */ /* 0x000fc80000000000 */
[----:B------:R-:W-:Y:S01]  /*a020*/  @!P2 IMAD.MOV R2, RZ, RZ, -R2 ;  /* 0x000000ffff02a224 */ /* 0x000fe200078e0a02 */
[----:B------:R-:W-:-:S05]  /*a030*/  @!P1 LOP3.LUT R2, RZ, R9, RZ, 0x33, !PT ;  /* 0x00000009ff029212 */ /* 0x000fca00078e33ff */
[----:B------:R-:W-:-:S04]  /*a040*/  IMAD.MOV R18, RZ, RZ, -R2 ;  /* 0x000000ffff127224 */ /* 0x000fc800078e0a02 */
[C---:B------:R-:W-:Y:S02]  /*a050*/  IMAD R18, R9.reuse, R18, R6 ;  /* 0x0000001209127224 */ /* 0x040fe400078e0206 */
[----:B------:R-:W-:-:S04]  /*a060*/  IMAD R9, R9, 0x1000000, R2 ;  /* 0x0100000009097824 */ /* 0x000fc800078e0202 */
[----:B------:R-:W-:Y:S01]  /*a070*/  IMAD R18, R18, 0x10000, R9 ;  /* 0x0001000012127824 */ /* 0x000fe200078e0209 */
[----:B------:R-:W-:Y:S06]  /*a080*/  BRA `(.L_x_256) ;  /* 0x0000000000147947 */ /* 0x000fec0003800000 */
.L_x_253:
[----:B------:R-:W-:Y:S01]  /*a090*/  ULDC UR4, c[0x0][0xc3c] ;  /* 0x00030f0000047ab9 */ /* 0x000fe20000000800 */
[----:B------:R-:W-:Y:S01]  /*a0a0*/  IMAD.MOV.U32 R17, RZ, RZ, RZ ;  /* 0x000000ffff117224 */ /* 0x000fe200078e00ff */
[----:B------:R-:W-:Y:S01]  /*a0b0*/  MOV R16, UR6 ;  /* 0x0000000600107c02 */ /* 0x000fe20008000f00 */
[----:B------:R-:W-:Y:S02]  /*a0c0*/  IMAD.MOV.U32 R18, RZ, RZ, RZ ;  /* 0x000000ffff127224 */ /* 0x000fe400078e00ff */
[----:B------:R-:W-:-:S07]  /*a0d0*/  IMAD.U32 R19, RZ, RZ, UR4 ;  /* 0x00000004ff137e24 */ /* 0x000fce000f8e00ff */
.L_x_256:
[----:B------:R-:W-:-:S13]  /*a0e0*/  ISETP.NE.AND P0, PT, R7, RZ, PT ;  /* 0x000000ff0700720c */ /* 0x000fda0003f05270 */
[----:B------:R-:W0:Y:S01]  /*a0f0*/  @!P0 S2R R3, SR_CgaCtaId ;  /* 0x0000000000038919 */ /* 0x000e220000008800 */
[----:B------:R-:W-:-:S04]  /*a100*/  @!P0 MOV R0, 0x400 ;  /* 0x0000040000008802 */ /* 0x000fc80000000f00 */
[----:B0-----:R-:W-:-:S05]  /*a110*/  @!P0 LEA R0, R3, R0, 0x18 ;  /* 0x0000000003008211 */ /* 0x001fca00078ec0ff */
[----:B------:R0:W-:Y:S01]  /*a120*/  @!P0 STS.128 [R0+0x288d0], R16 ;  /* 0x0288d01000008388 */ /* 0x0001e20000000c00 */
[----:B------:R-:W-:Y:S06]  /*a130*/  BAR.ARV 0x5, 0x180 ;  /* 0x0146000000007b1d */ /* 0x000fec0000002000 */
.L_x_251:
[----:B------:R2:W-:Y:S01]  /*a140*/  STL [R1+0x20], RZ ;  /* 0x000020ff01007387 */ /* 0x0005e20000100800 */
[----:B------:R-:W-:Y:S01]  /*a150*/  ULDC UR4, c[0x0][0xc3c] ;  /* 0x00030f0000047ab9 */ /* 0x000fe20000000800 */
[----:B------:R-:W-:Y:S01]  /*a160*/  IMAD.MOV.U32 R28, RZ, RZ, 0x1 ;  /* 0x00000001ff1c7424 */ /* 0x000fe200078e00ff */
[----:B-1----:R-:W-:Y:S01]  /*a170*/  ISETP.GE.AND P0, PT, R19, UR4, PT ;  /* 0x0000000413007c0c */ /* 0x002fe2000bf06270 */
[----:B------:R-:W-:-:S12]  /*a180*/  IMAD.MOV.U32 R25, RZ, RZ, RZ ;  /* 0x000000ffff197224 */ /* 0x000fd800078e00ff */
[----:B--2---:R-:W-:Y:S05]  /*a190*/  @P0 BRA `(.L_x_257) ;  /* 0x0000004800d00947 */ /* 0x004fea0003800000 */
[----:B------:R-:W2:Y:S01]  /*a1a0*/  LDL R3, [R1+0x4] ;  /* 0x0000040001037983 */ /* 0x000ea20000100800 */
[----:B------:R-:W1:Y:S01]  /*a1b0*/  S2R R4, SR_TID.X ;  /* 0x0000000000047919 */ /* 0x000e620000002100 */
[----:B------:R-:W3:Y:S01]  /*a1c0*/  S2UR UR5, SR_CgaCtaId ;  /* 0x00000000000579c3 */ /* 0x000ee20000008800 */
[----:B------:R-:W-:Y:S01]  /*a1d0*/  UMOV UR4, 0x400 ;  /* 0x0000040000047882 */ /* 0x000fe20000000000 */
[----:B-1----:R-:W-:Y:S01]  /*a1e0*/  IMAD.SHL.U32 R30, R4, 0x8, RZ ;  /* 0x00000008041e7824 */ /* 0x002fe200078e00ff */
[----:B---3--:R-:W-:-:S04]  /*a1f0*/  ULEA UR4, UR5, UR4, 0x18 ;  /* 0x0000000405047291 */ /* 0x008fc8000f8ec03f */
[----:B0-----:R-:W-:-:S04]  /*a200*/  LOP3.LUT R0, R30, 0x1f8, RZ, 0xc0, !PT ;  /* 0x000001f81e007812 */ /* 0x001fc800078ec0ff */
[----:B------:R-:W-:Y:S01]  /*a210*/  LOP3.LUT R33, R0, 0x38, R4, 0x78, !PT ;  /* 0x0000003800217812 */ /* 0x000fe200078e7804 */
[----:B------:R-:W-:-:S03]  /*a220*/  IMAD.U32 R22, RZ, RZ, UR4 ;  /* 0x00000004ff167e24 */ /* 0x000fc6000f8e00ff */
[----:B------:R-:W-:Y:S02]  /*a230*/  LOP3.LUT R33, R33, 0x200, R30, 0xf8, !PT ;  /* 0x0000020021217812 */ /* 0x000fe400078ef81e */
[----:B------:R-:W-:Y:S01]  /*a240*/  LOP3.LUT R30, R30, 0x38, RZ, 0xc0, !PT ;  /* 0x000000381e1e7812 */ /* 0x000fe200078ec0ff */
[----:B------:R-:W-:Y:S01]  /*a250*/  BSSY B8, `(.L_x_257) ;  /* 0x00004a8000087945 */ /* 0x000fe20003800000 */
[----:B------:R-:W-:Y:S02]  /*a260*/  IMAD.MOV.U32 R28, RZ, RZ, 0x1 ;  /* 0x00000001ff1c7424 */ /* 0x000fe400078e00ff */
[----:B------:R-:W-:Y:S01]  /*a270*/  IMAD.MOV.U32 R25, RZ, RZ, RZ ;  /* 0x000000ffff197224 */ /* 0x000fe200078e00ff */
[----:B------:R-:W-:Y:S01]  /*a280*/  LOP3.LUT R29, R30, 0x40, RZ, 0xfc, !PT ;  /* 0x000000401e1d7812 */ /* 0x000fe200078efcff */
[----:B------:R-:W-:Y:S01]  /*a290*/  ULDC UR38, c[0x0][0xc] ;  /* 0x0000030000267ab9 */ /* 0x000fe20000000800 */
[----:B--2---:R-:W-:-:S05]  /*a2a0*/  LOP3.LUT R0, R3, 0x2, RZ, 0xfc, !PT ;  /* 0x0000000203007812 */ /* 0x004fca00078efcff */
[----:B------:R0:W-:Y:S04]  /*a2b0*/  STL [R1+0x24], R0 ;  /* 0x0000240001007387 */ /* 0x0001e80000100800 */
[----:B------:R1:W-:Y:S01]  /*a2c0*/  STL [R1+0x20], RZ ;  /* 0x000020ff01007387 */ /* 0x0003e20000100800 */
[----:B0-----:R-:W-:-:S05]  /*a2d0*/  IMAD R0, R33, 0x2, R22 ;  /* 0x0000000221007824 */ /* 0x001fca00078e0216 */
[----:B------:R1:W-:Y:S02]  /*a2e0*/  STL [R1], R0 ;  /* 0x0000000001007387 */ /* 0x0003e40000100800 */
.L_x_320:
[----:B0-----:R-:W0:Y:S02]  /*a2f0*/  LDC.64 R2, c[0x0][0xc88] ;  /* 0x00032200ff027b82 */ /* 0x001e240000000a00 */
[----:B0-----:R-:W-:-:S05]  /*a300*/  IMAD.WIDE R2, R19, 0x4, R2 ;  /* 0x0000000413027825 */ /* 0x001fca00078e0202 */
[----:B-1----:R-:W1:Y:S01]  /*a310*/  LDG.E R31, desc[UR36][R2.64] ;  /* 0x00000024021f7981 */ /* 0x002e62000c1e1900 */
[----:B------:R-:W-:Y:S05]  /*a320*/  YIELD ;  /* 0x0000000000007946 */ /* 0x000fea0003800000 */
[----:B------:R-:W-:Y:S01]  /*a330*/  ULDC.64 UR4, c[0x0][0xa28] ;  /* 0x00028a0000047ab9 */ /* 0x000fe20000000a00 */
[----:B------:R-:W-:Y:S01]  /*a340*/  IMAD.MOV.U32 R36, RZ, RZ, RZ ;  /* 0x000000ffff247224 */ /* 0x000fe200078e00ff */
[----:B------:R-:W-:Y:S01]  /*a350*/  ISETP.NE.U32.AND P0, PT, RZ, UR4, PT ;  /* 0x00000004ff007c0c */ /* 0x000fe2000bf05070 */
[----:B------:R-:W-:-:S03]  /*a360*/  ULDC.64 UR6, c[0x0][0xa18] ;  /* 0x0002860000067ab9 */ /* 0x000fc60000000a00 */
[----:B------:R-:W-:Y:S02]  /*a370*/  ISETP.NE.AND.EX P0, PT, RZ, UR5, PT, P0 ;  /* 0x00000005ff007c0c */ /* 0x000fe4000bf05300 */
[----:B-1----:R-:W-:-:S11]  /*a380*/  SHF.R.S32.HI R0, RZ, 0x1f, R31 ;  /* 0x0000001fff007819 */ /* 0x002fd6000001141f */
[C---:B------:R-:W-:Y:S01]  /*a390*/  @P0 LEA R2, P1, R31.reuse, UR4, 0x2 ;  /* 0x000000041f020c11 */ /* 0x040fe2000f8210ff */
[C---:B------:R-:W-:Y:S01]  /*a3a0*/  IMAD.SHL.U32 R23, R31.reuse, 0x4, RZ ;  /* 0x000000041f177824 */ /* 0x040fe200078e00ff */
[C-C-:B------:R-:W-:Y:S01]  /*a3b0*/  SHF.L.U64.HI R24, R31.reuse, 0x2, R0.reuse ;  /* 0x000000021f187819 */ /* 0x140fe20000010200 */
[----:B------:R0:W-:Y:S01]  /*a3c0*/  STL [R1+0x10], R0 ;  /* 0x0000100001007387 */ /* 0x0001e20000100800 */
[----:B------:R-:W-:Y:S01]  /*a3d0*/  @P0 LEA.HI.X R3, R31, UR5, R0, 0x2, P1 ;  /* 0x000000051f030c11 */ /* 0x000fe200088f1400 */
[----:B------:R-:W-:-:S04]  /*a3e0*/  ULDC.64 UR4, c[0x0][0xa00] ;  /* 0x0002800000047ab9 */ /* 0x000fc80000000a00 */
[----:B------:R1:W5:Y:S01]  /*a3f0*/  @P0 LDG.E R36, desc[UR36][R2.64] ;  /* 0x0000002402240981 */ /* 0x000362000c1e1900 */
[----:B------:R-:W-:Y:S02]  /*a400*/  ISETP.NE.U32.AND P0, PT, RZ, UR4, PT ;  /* 0x00000004ff007c0c */ /* 0x000fe4000bf05070 */
[----:B------:R-:W-:Y:S01]  /*a410*/  LOP3.LUT R27, R27, 0xffffffef, RZ, 0xc0, !PT ;  /* 0xffffffef1b1b7812 */ /* 0x000fe200078ec0ff */
[----:B0-----:R-:W-:Y:S01]  /*a420*/  IMAD.MOV.U32 R0, RZ, RZ, RZ ;  /* 0x000000ffff007224 */ /* 0x001fe200078e00ff */
[----:B------:R-:W-:Y:S02]  /*a430*/  ISETP.NE.AND.EX P2, PT, RZ, UR5, PT, P0 ;  /* 0x00000005ff007c0c */ /* 0x000fe4000bf45300 */
[----:B------:R-:W-:Y:S02]  /*a440*/  ISETP.NE.U32.AND P0, PT, RZ, UR6, PT ;  /* 0x00000006ff007c0c */ /* 0x000fe4000bf05070 */
[----:B-1----:R-:W-:Y:S02]  /*a450*/  IADD3 R2, P1, R23, UR4, RZ ;  /* 0x0000000417027c10 */ /* 0x002fe4000ff3e0ff */
[----:B------:R-:W-:-:S02]  /*a460*/  ISETP.NE.AND.EX P0, PT, RZ, UR7, PT, P0 ;  /* 0x00000007ff007c0c */ /* 0x000fc4000bf05300 */
[----:B------:R-:W-:Y:S01]  /*a470*/  IADD3.X R3, R24, UR5, RZ, P1, !PT ;  /* 0x0000000518037c10 */ /* 0x000fe20008ffe4ff */
[----:B------:R-:W-:-:S04]  /*a480*/  ULDC.64 UR4, c[0x0][0x418] ;  /* 0x0001060000047ab9 */ /* 0x000fc80000000a00 */
[----:B------:R-:W-:Y:S01]  /*a490*/  @P2 LOP3.LUT R27, R27, 0x10, RZ, 0xfc, !PT ;  /* 0x000000101b1b2812 */ /* 0x000fe200078efcff */
[----:B--2---:R-:W2:Y:S05]  /*a4a0*/  @P2 LDG.E R0, desc[UR36][R2.64] ;  /* 0x0000002402002981 */ /* 0x004eaa000c1e1900 */
[----:B------:R-:W-:-:S04]  /*a4b0*/  @P0 IADD3 R4, P1, R23, UR6, RZ ;  /* 0x0000000617040c10 */ /* 0x000fc8000ff3e0ff */
[----:B------:R-:W-:Y:S01]  /*a4c0*/  @P0 IADD3.X R5, R24, UR7, RZ, P1, !PT ;  /* 0x0000000718050c10 */ /* 0x000fe20008ffe4ff */
[----:B--2---:R0:W-:Y:S04]  /*a4d0*/  STL [R1+0x8], R0 ;  /* 0x0000080001007387 */ /* 0x0041e80000100800 */
[----:B0-----:R-:W2:Y:S01]  /*a4e0*/  @P0 LDG.E R0, desc[UR36][R4.64] ;  /* 0x0000002404000981 */ /* 0x001ea2000c1e1900 */
[----:B------:R-:W-:-:S03]  /*a4f0*/  UISETP.NE.U32.AND UP0, UPT, UR4, URZ, UPT ;  /* 0x0000003f0400728c */ /* 0x000fc6000bf05070 */
[----:B------:R-:W-:Y:S01]  /*a500*/  ULDC UR4, c[0x0][0x424] ;  /* 0x0001090000047ab9 */ /* 0x000fe20000000800 */
[----:B------:R-:W-:-:S03]  /*a510*/  UISETP.NE.AND.EX UP0, UPT, UR5, URZ, UPT, UP0 ;  /* 0x0000003f0500728c */ /* 0x000fc6000bf05300 */
[----:B------:R-:W-:Y:S01]  /*a520*/  ULDC UR5, c[0x0][0x2f0] ;  /* 0x0000bc0000057ab9 */ /* 0x000fe20000000800 */
[----:B------:R-:W-:-:S04]  /*a530*/  USEL UR4, UR4, 0x1, UP0 ;  /* 0x0000000104047887 */ /* 0x000fc80008000000 */
[----:B------:R-:W-:-:S06]  /*a540*/  UIMAD UR4, UR4, UR5, URZ ;  /* 0x00000005040472a4 */ /* 0x000fcc000f8e023f */
[----:B------:R-:W-:Y:S01]  /*a550*/  IMAD.U32 R7, RZ, RZ, UR4 ;  /* 0x00000004ff077e24 */ /* 0x000fe2000f8e00ff */
[----:B--2---:R0:W-:Y:S01]  /*a560*/  @P0 STL [R1+0x14], R0 ;  /* 0x0000140001000387 */ /* 0x0041e20000100800 */
[----:B------:R-:W-:Y:S05]  /*a570*/  @P0 BRA `(.L_x_258) ;  /* 0x0000000000200947 */ /* 0x000fea0003800000 */
[----:B------:R-:W-:Y:S02]  /*a580*/  ULDC UR4, c[0x0][0x288] ;  /* 0x0000a20000047ab9 */ /* 0x000fe40000000800 */
[----:B0-----:R-:W-:-:S05]  /*a590*/  IMAD.U32 R0, RZ, RZ, UR4 ;  /* 0x00000004ff007e24 */ /* 0x001fca000f8e00ff */
[----:B------:R1:W-:Y:S01]  /*a5a0*/  STL [R1+0x14], R0 ;  /* 0x0000140001007387 */ /* 0x0003e20000100800 */
[----:B------:R-:W-:Y:S05]  /*a5b0*/  @!P2 BRA `(.L_x_258) ;  /* 0x000000000010a947 */ /* 0x000fea0003800000 */
[----:B------:R-:W2:Y:S04]  /*a5c0*/  LDG.E R5, desc[UR36][R2.64] ;  /* 0x0000002402057981 */ /* 0x000ea8000c1e1900 */
[----:B-1----:R-:W2:Y:S02]  /*a5d0*/  LDG.E R0, desc[UR36][R2.64+0x4] ;  /* 0x0000042402007981 */ /* 0x002ea4000c1e1900 */
[----:B--2---:R-:W-:-:S05]  /*a5e0*/  IMAD.IADD R0, R0, 0x1, -R5 ;  /* 0x0000000100007824 */ /* 0x004fca00078e0a05 */
[----:B------:R2:W-:Y:S02]  /*a5f0*/  STL [R1+0x14], R0 ;  /* 0x0000140001007387 */ /* 0x0005e40000100800 */
.L_x_258:
[----:B------:R-:W-:Y:S01]  /*a600*/  ULDC.64 UR4, c[0x0][0xa20] ;  /* 0x0002880000047ab9 */ /* 0x000fe20000000a00 */
[----:B------:R-:W-:Y:S02]  /*a610*/  MOV R32, R31 ;  /* 0x0000001f00207202 */ /* 0x000fe40000000f00 */
[----:B------:R-:W-:-:S04]  /*a620*/  ISETP.NE.U32.AND P0, PT, RZ, UR4, PT ;  /* 0x00000004ff007c0c */ /* 0x000fc8000bf05070 */
[----:B------:R-:W-:-:S13]  /*a630*/  ISETP.NE.AND.EX P0, PT, RZ, UR5, PT, P0 ;  /* 0x00000005ff007c0c */ /* 0x000fda000bf05300 */
[----:B------:R-:W-:Y:S05]  /*a640*/  @!P0 BRA `(.L_x_259) ;  /* 0x0000000000108947 */ /* 0x000fea0003800000 */
[----:B------:R-:W-:-:S04]  /*a650*/  IADD3 R2, P0, R23, UR4, RZ ;  /* 0x0000000417027c10 */ /* 0x000fc8000ff1e0ff */
[----:B------:R-:W-:-:S05]  /*a660*/  IADD3.X R3, R24, UR5, RZ, P0, !PT ;  /* 0x0000000518037c10 */ /* 0x000fca00087fe4ff */
[----:B------:R3:W5:Y:S01]  /*a670*/  LDG.E R7, desc[UR36][R2.64] ;  /* 0x0000002402077981 */ /* 0x000762000c1e1900 */
[----:B------:R-:W-:Y:S05]  /*a680*/  BRA `(.L_x_260) ;  /* 0x0000000000247947 */ /* 0x000fea0003800000 */
.L_x_259:
[----:B------:R-:W-:Y:S02]  /*a690*/  ULDC.64 UR4, c[0x0][0xa08] ;  /* 0x0002820000047ab9 */ /* 0x000fe40000000a00 */
[----:B------:R-:W-:-:S04]  /*a6a0*/  ISETP.NE.U32.AND P0, PT, RZ, UR4, PT ;  /* 0x00000004ff007c0c */ /* 0x000fc8000bf05070 */
[----:B------:R-:W-:-:S13]  /*a6b0*/  ISETP.NE.AND.EX P0, PT, RZ, UR5, PT, P0 ;  /* 0x00000005ff007c0c */ /* 0x000fda000bf05300 */
[----:B------:R-:W-:Y:S05]  /*a6c0*/  @!P0 BRA `(.L_x_260) ;  /* 0x0000000000148947 */ /* 0x000fea0003800000 */
[----:B------:R-:W3:Y:S02]  /*a6d0*/  LDC.64 R2, c[0x0][0xa08] ;  /* 0x00028200ff027b82 */ /* 0x000ee40000000a00 */
[----:B---3--:R-:W-:-:S05]  /*a6e0*/  IMAD.WIDE R2, R32, 0x4, R2 ;  /* 0x0000000420027825 */ /* 0x008fca00078e0202 */
[----:B------:R-:W3:Y:S04]  /*a6f0*/  LDG.E R7, desc[UR36][R2.64] ;  /* 0x0000002402077981 */ /* 0x000ee8000c1e1900 */
[----:B012---:R-:W3:Y:S02]  /*a700*/  LDG.E R0, desc[UR36][R2.64+0x4] ;  /* 0x0000042402007981 */ /* 0x007ee4000c1e1900 */
[----:B---3--:R-:W-:-:S07]  /*a710*/  IMAD.IADD R7, R0, 0x1, -R7 ;  /* 0x0000000100077824 */ /* 0x008fce00078e0a07 */
.L_x_260:
[----:B-----5:R-:W-:Y:S01]  /*a720*/  IMAD.IADD R34, R7, 0x1, -R36 ;  /* 0x0000000107227824 */ /* 0x020fe200078e0a24 */
[----:B------:R-:W-:Y:S03]  /*a730*/  BSSY B0, `(.L_x_261) ;  /* 0x0000029000007945 */ /* 0x000fe60003800000 */
[C---:B012---:R-:W-:Y:S01]  /*a740*/  VIADD R0, R34.reuse, 0x7f ;  /* 0x0000007f22007836 */ /* 0x047fe20000000000 */
[----:B------:R-:W-:-:S04]  /*a750*/  ISETP.GE.AND P0, PT, R34, 0x1, PT ;  /* 0x000000012200780c */ /* 0x000fc80003f06270 */
[----:B---3--:R-:W-:-:S04]  /*a760*/  SHF.R.S32.HI R3, RZ, 0x1f, R0 ;  /* 0x0000001fff037819 */ /* 0x008fc80000011400 */
[----:B------:R-:W-:Y:S02]  /*a770*/  LEA.HI R2, R3, R0, RZ, 0x7 ;  /* 0x0000000003027211 */ /* 0x000fe400078f38ff */
[----:B------:R-:W-:-:S04]  /*a780*/  LOP3.LUT R0, R18, 0xff000000, RZ, 0xc0, !PT ;  /* 0xff00000012007812 */ /* 0x000fc800078ec0ff */
[----:B------:R-:W-:Y:S02]  /*a790*/  SHF.R.U32.HI R3, RZ, 0x8, R0 ;  /* 0x00000008ff037819 */ /* 0x000fe40000011600 */
[----:B------:R-:W-:-:S04]  /*a7a0*/  LOP3.LUT R0, R18, 0xff0000, RZ, 0xc0, !PT ;  /* 0x00ff000012007812 */ /* 0x000fc800078ec0ff */
[----:B------:R-:W-:Y:S02]  /*a7b0*/  LEA.HI R3, R0, R3, RZ, 0x10 ;  /* 0x0000000300037211 */ /* 0x000fe400078f80ff */
[----:B------:R-:W-:Y:S01]  /*a7c0*/  SHF.R.S32.HI R0, RZ, 0x7, R2 ;  /* 0x00000007ff007819 */ /* 0x000fe20000011402 */
[----:B------:R-:W-:Y:S01]  /*a7d0*/  IMAD.MOV.U32 R2, RZ, RZ, RZ ;  /* 0x000000ffff027224 */ /* 0x000fe200078e00ff */
[----:B------:R-:W-:Y:S01]  /*a7e0*/  LOP3.LUT R35, R3, 0xff, RZ, 0xc0, !PT ;  /* 0x000000ff03237812 */ /* 0x000fe200078ec0ff */
[----:B------:R-:W-:Y:S06]  /*a7f0*/  @!P0 BRA `(.L_x_262) ;  /* 0x0000000000708947 */ /* 0x000fec0003800000 */
[----:B------:R-:W-:-:S04]  /*a800*/  SHF.R.U32.HI R5, RZ, 0x10, R3 ;  /* 0x00000010ff057819 */ /* 0x000fc80000011603 */
[----:B------:R-:W-:-:S13]  /*a810*/  ISETP.NE.AND P0, PT, R5, RZ, PT ;  /* 0x000000ff0500720c */ /* 0x000fda0003f05270 */
[----:B------:R-:W0:Y:S02]  /*a820*/  @!P0 LDC R5, c[0x0][0x9f0] ;  /* 0x00027c00ff058b82 */ /* 0x000e240000000800 */
[-C--:B0-----:R-:W-:Y:S02]  /*a830*/  IABS R4, R5.reuse ;  /* 0x0000000500047213 */ /* 0x081fe40000000000 */
[----:B------:R-:W-:Y:S02]  /*a840*/  IADD3 R6, R5, -0x1, R0 ;  /* 0xffffffff05067810 */ /* 0x000fe40007ffe000 */
[----:B------:R-:W0:Y:S02]  /*a850*/  I2F.RP R7, R4 ;  /* 0x0000000400077306 */ /* 0x000e240000209400 */
[----:B------:R-:W-:-:S04]  /*a860*/  LOP3.LUT R2, R6, R5, RZ, 0x3c, !PT ;  /* 0x0000000506027212 */ /* 0x000fc800078e3cff */
[----:B------:R-:W-:Y:S01]  /*a870*/  ISETP.GE.AND P2, PT, R2, RZ, PT ;  /* 0x000000ff0200720c */ /* 0x000fe20003f46270 */
[----:B------:R-:W-:Y:S01]  /*a880*/  IMAD.MOV.U32 R2, RZ, RZ, RZ ;  /* 0x000000ffff027224 */ /* 0x000fe200078e00ff */
[----:B0-----:R-:W0:Y:S02]  /*a890*/  MUFU.RCP R7, R7 ;  /* 0x0000000700077308 */ /* 0x001e240000001000 */
[----:B0-----:R-:W-:-:S06]  /*a8a0*/  VIADD R3, R7, 0xffffffe ;  /* 0x0ffffffe07037836 */ /* 0x001fcc0000000000 */
[----:B------:R-:W0:Y:S02]  /*a8b0*/  F2I.FTZ.U32.TRUNC.NTZ R3, R3 ;  /* 0x0000000300037305 */ /* 0x000e24000021f000 */
[----:B0-----:R-:W-:-:S04]  /*a8c0*/  IMAD.MOV R9, RZ, RZ, -R3 ;  /* 0x000000ffff097224 */ /* 0x001fc800078e0a03 */
[----:B------:R-:W-:-:S04]  /*a8d0*/  IMAD R9, R9, R4, RZ ;  /* 0x0000000409097224 */ /* 0x000fc800078e02ff */
[----:B------:R-:W-:Y:S01]  /*a8e0*/  IMAD.HI.U32 R2, R3, R9, R2 ;  /* 0x0000000903027227 */ /* 0x000fe200078e0002 */
[----:B------:R-:W-:Y:S02]  /*a8f0*/  IABS R3, R6 ;  /* 0x0000000600037213 */ /* 0x000fe40000000000 */
[----:B------:R-:W-:-:S03]  /*a900*/  IABS R6, R5 ;  /* 0x0000000500067213 */ /* 0x000fc60000000000 */
[----:B------:R-:W-:-:S04]  /*a910*/  IMAD.HI.U32 R2, R2, R3, RZ ;  /* 0x0000000302027227 */ /* 0x000fc800078e00ff */
[----:B------:R-:W-:-:S04]  /*a920*/  IMAD.MOV R6, RZ, RZ, -R6 ;  /* 0x000000ffff067224 */ /* 0x000fc800078e0a06 */
        /* <DEDUP_REMOVED lines=8> */
[----:B------:R-:W-:-:S07]  /*a9b0*/  @!P1 LOP3.LUT R2, RZ, R5, RZ, 0x33, !PT ;  /* 0x00000005ff029212 */ /* 0x000fce00078e33ff */
.L_x_262:
[----:B------:R-:W-:Y:S05]  /*a9c0*/  BSYNC B0 ;  /* 0x0000000000007941 */ /* 0x000fea0003800000 */
.L_x_261:
[-C--:B------:R-:W-:Y:S01]  /*a9d0*/  IMAD R35, R35, R2.reuse, RZ ;  /* 0x0000000223237224 */ /* 0x080fe200078e02ff */
[----:B------:R-:W-:Y:S04]  /*a9e0*/  BSSY B7, `(.L_x_263) ;  /* 0x000036c000077945 */ /* 0x000fe80003800000 */
[----:B------:R-:W-:-:S04]  /*a9f0*/  VIADDMNMX R0, R35, R2, R0, PT ;  /* 0x0000000223007246 */ /* 0x000fc80003800100 */
[----:B------:R-:W-:Y:S01]  /*aa00*/  ISETP.GT.AND P0, PT, R0, R35, PT ;  /* 0x000000230000720c */ /* 0x000fe20003f04270 */
[----:B------:R0:W-:-:S12]  /*aa10*/  STL [R1+0x18], R0 ;  /* 0x0000180001007387 */ /* 0x0001d80000100800 */
[----:B0-----:R-:W-:Y:S05]  /*aa20*/  @P0 BRA `(.L_x_264) ;  /* 0x0000000000440947 */ /* 0x001fea0003800000 */
[----:B------:R-:W0:Y:S02]  /*aa30*/  S2R R3, SR_TID.X ;  /* 0x0000000000037919 */ /* 0x000e240000002100 */
[----:B0-----:R-:W-:-:S04]  /*aa40*/  LOP3.LUT R3, R3, 0x7f, RZ, 0xc0, !PT ;  /* 0x0000007f03037812 */ /* 0x001fc800078ec0ff */
[----:B------:R-:W-:-:S13]  /*aa50*/  ISETP.NE.AND P0, PT, R3, RZ, PT ;  /* 0x000000ff0300720c */ /* 0x000fda0003f05270 */
[----:B------:R-:W-:Y:S05]  /*aa60*/  @P0 BRA `(.L_x_265) ;  /* 0x00000034008c0947 */ /* 0x000fea0003800000 */
[----:B------:R-:W0:Y:S01]  /*aa70*/  S2R R5, SR_LANEID ;  /* 0x0000000000057919 */ /* 0x000e220000000000 */
[----:B------:R-:W-:Y:S01]  /*aa80*/  VOTEU.ANY UR4, UPT, PT ;  /* 0x0000000000047886 */ /* 0x000fe200038e0100 */
[----:B------:R-:W1:Y:S01]  /*aa90*/  LDC.64 R2, c[0x0][0xc60] ;  /* 0x00031800ff027b82 */ /* 0x000e620000000a00 */
[----:B------:R-:W0:Y:S02]  /*aaa0*/  FLO.U32 R0, UR4 ;  /* 0x0000000400007d00 */ /* 0x000e2400080e0000 */
[----:B0-----:R-:W-:-:S06]  /*aab0*/  ISETP.EQ.U32.AND P0, PT, R0, R5, PT ;  /* 0x000000050000720c */ /* 0x001fcc0003f02070 */
[----:B------:R-:W1:Y:S07]  /*aac0*/  POPC R5, UR4 ;  /* 0x0000000400057d09 */ /* 0x000e6e0008000000 */
[----:B-1----:R-:W2:Y:S01]  /*aad0*/  @P0 ATOMG.E.ADD.STRONG.GPU PT, R3, desc[UR36][R2.64], R5 ;  /* 0x00000005020309a8 */ /* 0x002ea200081ee1e4 */
[----:B------:R-:W0:Y:S02]  /*aae0*/  S2R R4, SR_LTMASK ;  /* 0x0000000000047919 */ /* 0x000e240000003900 */
[----:B0-----:R-:W-:-:S04]  /*aaf0*/  LOP3.LUT R4, R4, UR4, RZ, 0xc0, !PT ;  /* 0x0000000404047c12 */ /* 0x001fc8000f8ec0ff */
[----:B------:R-:W0:Y:S01]  /*ab00*/  POPC R7, R4 ;  /* 0x0000000400077309 */ /* 0x000e220000000000 */
[----:B--2---:R-:W0:Y:S02]  /*ab10*/  SHFL.IDX PT, R0, R3, R0, 0x1f ;  /* 0x00001f0003007589 */ /* 0x004e2400000e0000 */
[----:B0-----:R-:W-:Y:S01]  /*ab20*/  IADD3 R16, R0, UR38, R7 ;  /* 0x0000002600107c10 */ /* 0x001fe2000fffe007 */
[----:B------:R-:W-:Y:S06]  /*ab30*/  BRA `(.L_x_265) ;  /* 0x0000003400587947 */ /* 0x000fec0003800000 */
.L_x_264:
[----:B------:R-:W-:Y:S01]  /*ab40*/  VIADD R0, R22, 0x18400 ;  /* 0x0001840016007836 */ /* 0x000fe20000000000 */
[----:B------:R-:W-:Y:S04]  /*ab50*/  BSSY B6, `(.L_x_266) ;  /* 0x0000013000067945 */ /* 0x000fe80003800000 */
[----:B------:R-:W-:-:S13]  /*ab60*/  LOP3.LUT P0, RZ, R0, 0x3ff, RZ, 0xc0, !PT ;  /* 0x000003ff00ff7812 */ /* 0x000fda000780c0ff */
[----:B------:R-:W-:Y:S05]  /*ab70*/  @!P0 BRA `(.L_x_267) ;  /* 0x0000000000408947 */ /* 0x000fea0003800000 */
[----:B------:R-:W-:Y:S01]  /*ab80*/  MOV R2, 0x0 ;  /* 0x0000000000027802 */ /* 0x000fe20000000f00 */
[----:B------:R-:W-:Y:S01]  /*ab90*/  ULDC.64 UR6, c[0x4][0x80] ;  /* 0x0100200000067ab9 */ /* 0x000fe20000000a00 */
[----:B------:R-:W-:Y:S01]  /*aba0*/  ULDC.64 UR8, c[0x4][0x88] ;  /* 0x0100220000087ab9 */ /* 0x000fe20000000a00 */
[----:B------:R-:W-:Y:S01]  /*abb0*/  ULDC.64 UR4, c[0x4][0x8] ;  /* 0x0100020000047ab9 */ /* 0x000fe20000000a00 */
[----:B------:R-:W-:Y:S01]  /*abc0*/  IMAD.U32 R4, RZ, RZ, UR6 ;  /* 0x00000006ff047e24 */ /* 0x000fe2000f8e00ff */
[----:B------:R-:W-:Y:S01]  /*abd0*/  MOV R6, UR8 ;  /* 0x0000000800067c02 */ /* 0x000fe20008000f00 */
[----:B------:R-:W0:Y:S01]  /*abe0*/  LDC.64 R2, c[0x4][R2] ;  /* 0x0100000002027b82 */ /* 0x000e220000000a00 */
[----:B------:R-:W-:Y:S02]  /*abf0*/  IMAD.U32 R5, RZ, RZ, UR7 ;  /* 0x00000007ff057e24 */ /* 0x000fe4000f8e00ff */
[----:B------:R-:W-:Y:S02]  /*ac00*/  IMAD.U32 R7, RZ, RZ, UR9 ;  /* 0x00000009ff077e24 */ /* 0x000fe4000f8e00ff */
[----:B------:R-:W-:-:S02]  /*ac10*/  IMAD.U32 R10, RZ, RZ, UR4 ;  /* 0x00000004ff0a7e24 */ /* 0x000fc4000f8e00ff */
[----:B------:R-:W-:Y:S02]  /*ac20*/  IMAD.U32 R11, RZ, RZ, UR5 ;  /* 0x00000005ff0b7e24 */ /* 0x000fe4000f8e00ff */
[----:B------:R-:W-:Y:S02]  /*ac30*/  IMAD.MOV.U32 R8, RZ, RZ, 0x70 ;  /* 0x00000070ff087424 */ /* 0x000fe400078e00ff */
[----:B------:R-:W-:Y:S02]  /*ac40*/  IMAD.MOV.U32 R12, RZ, RZ, 0x1 ;  /* 0x00000001ff0c7424 */ /* 0x000fe400078e00ff */
[----:B------:R-:W-:-:S07]  /*ac50*/  IMAD.MOV.U32 R13, RZ, RZ, RZ ;  /* 0x000000ffff0d7224 */ /* 0x000fce00078e00ff */
[----:B------:R-:W-:-:S07]  /*ac60*/  LEPC R20, `(.L_x_267) ;  /* 0x000000001014794e */ /* 0x000fce0000000000 */
[----:B0-----:R-:W-:Y:S05]  /*ac70*/  CALL.ABS.NOINC R2 ;  /* 0x0000000002007343 */ /* 0x001fea0003c00000 */
.L_x_267:
[----:B------:R-:W-:Y:S05]  /*ac80*/  BSYNC B6 ;  /* 0x0000000000067941 */ /* 0x000fea0003800000 */
.L_x_266:
        /* <DEDUP_REMOVED lines=8> */
[----:B------:R0:W1:Y:S01]  /*ad10*/  LDC.64 R2, c[0x4][R26] ;  /* 0x010000001a027b82 */ /* 0x0000620000000a00 */
[----:B------:R-:W-:Y:S01]  /*ad20*/  IMAD.U32 R4, RZ, RZ, UR6 ;  /* 0x00000006ff047e24 */ /* 0x000fe2000f8e00ff */
[----:B------:R-:W-:Y:S01]  /*ad30*/  MOV R13, RZ ;  /* 0x000000ff000d7202 */ /* 0x000fe20000000f00 */
[----:B------:R-:W-:Y:S02]  /*ad40*/  IMAD.U32 R5, RZ, RZ, UR7 ;  /* 0x00000007ff057e24 */ /* 0x000fe4000f8e00ff */
[----:B------:R-:W-:Y:S02]  /*ad50*/  IMAD.U32 R6, RZ, RZ, UR8 ;  /* 0x00000008ff067e24 */ /* 0x000fe4000f8e00ff */
[----:B------:R-:W-:-:S02]  /*ad60*/  IMAD.U32 R7, RZ, RZ, UR9 ;  /* 0x00000009ff077e24 */ /* 0x000fc4000f8e00ff */
[----:B------:R-:W-:Y:S02]  /*ad70*/  IMAD.U32 R10, RZ, RZ, UR4 ;  /* 0x00000004ff0a7e24 */ /* 0x000fe4000f8e00ff */
[----:B------:R-:W-:Y:S02]  /*ad80*/  IMAD.U32 R11, RZ, RZ, UR5 ;  /* 0x00000005ff0b7e24 */ /* 0x000fe4000f8e00ff */
[----:B------:R-:W-:Y:S02]  /*ad90*/  IMAD.MOV.U32 R8, RZ, RZ, 0x70 ;  /* 0x00000070ff087424 */ /* 0x000fe400078e00ff */
[----:B0-----:R-:W-:-:S07]  /*ada0*/  IMAD.MOV.U32 R12, RZ, RZ, 0x1 ;  /* 0x00000001ff0c7424 */ /* 0x001fce00078e00ff */
[----:B------:R-:W-:-:S07]  /*adb0*/  LEPC R20, `(.L_x_270) ;  /* 0x000000001014794e */ /* 0x000fce0000000000 */
[----:B-1----:R-:W-:Y:S05]  /*adc0*/  CALL.ABS.NOINC R2 ;  /* 0x0000000002007343 */ /* 0x002fea0003c00000 */
.L_x_270:
[----:B------:R0:W1:Y:S01]  /*add0*/  LDC.64 R2, c[0x4][R26] ;  /* 0x010000001a027b82 */ /* 0x0000620000000a00 */
[----:B------:R-:W-:Y:S01]  /*ade0*/  ULDC.64 UR6, c[0x4][0x80] ;  /* 0x0100200000067ab9 */ /* 0x000fe20000000a00 */
[----:B------:R-:W-:Y:S01]  /*adf0*/  ULDC.64 UR8, c[0x4][0x88] ;  /* 0x0100220000087ab9 */ /* 0x000fe20000000a00 */
[----:B------:R-:W-:Y:S01]  /*ae00*/  ULDC.64 UR4, c[0x4][0x18] ;  /* 0x0100060000047ab9 */ /* 0x000fe20000000a00 */
[----:B------:R-:W-:Y:S02]  /*ae10*/  IMAD.U32 R4, RZ, RZ, UR6 ;  /* 0x00000006ff047e24 */ /* 0x000fe4000f8e00ff */
[----:B------:R-:W-:Y:S02]  /*ae20*/  IMAD.U32 R5, RZ, RZ, UR7 ;  /* 0x00000007ff057e24 */ /* 0x000fe4000f8e00ff */
[----:B------:R-:W-:Y:S02]  /*ae30*/  IMAD.U32 R6, RZ, RZ, UR8 ;  /* 0x00000008ff067e24 */ /* 0x000fe4000f8e00ff */
[----:B------:R-:W-:-:S02]  /*ae40*/  IMAD.U32 R7, RZ, RZ, UR9 ;  /* 0x00000009ff077e24 */ /* 0x000fc4000f8e00ff */
[----:B------:R-:W-:Y:S02]  /*ae50*/  IMAD.U32 R10, RZ, RZ, UR4 ;  /* 0x00000004ff0a7e24 */ /* 0x000fe4000f8e00ff */
[----:B------:R-:W-:Y:S02]  /*ae60*/  IMAD.U32 R11, RZ, RZ, UR5 ;  /* 0x00000005ff0b7e24 */ /* 0x000fe4000f8e00ff */
[----:B------:R-:W-:Y:S02]  /*ae70*/  IMAD.MOV.U32 R8, RZ, RZ, 0x70 ;  /* 0x00000070ff087424 */ /* 0x000fe400078e00ff */
[----:B------:R-:W-:Y:S02]  /*ae80*/  IMAD.MOV.U32 R12, RZ, RZ, 0x1 ;  /* 0x00000001ff0c7424 */ /* 0x000fe400078e00ff */
[----:B0-----:R-:W-:-:S07]  /*ae90*/  IMAD.MOV.U32 R13, RZ, RZ, RZ ;  /* 0x000000ffff0d7224 */ /* 0x001fce00078e00ff */
[----:B------:R-:W-:-:S07]  /*aea0*/  LEPC R20, `(.L_x_269) ;  /* 0x000000001014794e */ /* 0x000fce0000000000 */
[----:B-1----:R-:W-:Y:S05]  /*aeb0*/  CALL.ABS.NOINC R2 ;  /* 0x0000000002007343 */ /* 0x002fea0003c00000 */
.L_x_269:
[----:B------:R-:W-:Y:S05]  /*aec0*/  BSYNC B6 ;  /* 0x0000000000067941 */ /* 0x000fea0003800000 */
.L_x_268:
[----:B------:R-:W2:Y:S01]  /*aed0*/  LDL R26, [R1+0x18] ;  /* 0x00001800011a7983 */ /* 0x000ea20000100800 */
[----:B------:R-:W-:Y:S01]  /*aee0*/  ULDC.64 UR4, c[0x0][0x9f8] ;  /* 0x00027e0000047ab9 */ /* 0x000fe20000000a00 */
[----:B------:R-:W0:Y:S01]  /*aef0*/  LDC R10, c[0x0][0x430] ;  /* 0x00010c00ff0a7b82 */ /* 0x000e220000000800 */
[----:B------:R-:W-:Y:S01]  /*af00*/  ISETP.NE.U32.AND P0, PT, RZ, UR4, PT ;  /* 0x00000004ff007c0c */ /* 0x000fe2000bf05070 */
[----:B------:R-:W3:Y:S03]  /*af10*/  LDL R20, [R1+0x24] ;  /* 0x0000240001147983 */ /* 0x000ee60000100800 */
[----:B------:R-:W-:-:S13]  /*af20*/  ISETP.NE.AND.EX P0, PT, RZ, UR5, PT, P0 ;  /* 0x00000005ff007c0c */ /* 0x000fda000bf05300 */
[----:B------:R-:W-:Y:S01]  /*af30*/  @P0 IADD3 R2, P1, R23, UR4, RZ ;  /* 0x0000000417020c10 */ /* 0x000fe2000ff3e0ff */
[----:B------:R-:W1:Y:S01]  /*af40*/  S2R R0, SR_TID.X ;  /* 0x0000000000007919 */ /* 0x000e620000002100 */
[----:B------:R-:W4:Y:S02]  /*af50*/  S2R R21, SR_TID.X ;  /* 0x0000000000157919 */ /* 0x000f240000002100 */
[----:B------:R-:W-:Y:S01]  /*af60*/  @P0 IADD3.X R3, R24, UR5, RZ, P1, !PT ;  /* 0x0000000518030c10 */ /* 0x000fe20008ffe4ff */
[----:B------:R-:W-:-:S04]  /*af70*/  ULDC UR4, c[0x0][0x2f4] ;  /* 0x0000bd0000047ab9 */ /* 0x000fc80000000800 */
[----:B------:R2:W3:Y:S01]  /*af80*/  @P0 LDG.E R32, desc[UR36][R2.64] ;  /* 0x0000002402200981 */ /* 0x0004e2000c1e1900 */
[----:B0-----:R-:W-:Y:S02]  /*af90*/  ISETP.NE.AND P2, PT, R10, 0x1, PT ;  /* 0x000000010a00780c */ /* 0x001fe40003f45270 */
[----:B------:R-:W-:-:S11]  /*afa0*/  LOP3.LUT R27, R27, 0xfffffff7, RZ, 0xc0, !PT ;  /* 0xfffffff71b1b7812 */ /* 0x000fd600078ec0ff */
[----:B------:R-:W0:Y:S01]  /*afb0*/  @P2 LDC R7, c[0x0][0x434] ;  /* 0x00010d00ff072b82 */ /* 0x000e220000000800 */
[----:B------:R-:W-:Y:S01]  /*afc0*/  @P2 LOP3.LUT R27, R27, 0x8, RZ, 0xfc, !PT ;  /* 0x000000081b1b2812 */ /* 0x000fe200078efcff */
[----:B-1----:R-:W-:-:S06]  /*afd0*/  IMAD.SHL.U32 R0, R0, 0x10, RZ ;  /* 0x0000001000007824 */ /* 0x002fcc00078e00ff */
[----:B------:R-:W1:Y:S01]  /*afe0*/  @P2 LDC R5, c[0x0][0x438] ;  /* 0x00010e00ff052b82 */ /* 0x000e620000000800 */
[----:B----4-:R-:W-:Y:S02]  /*aff0*/  LOP3.LUT R21, R21, 0x7f, RZ, 0xc0, !PT ;  /* 0x0000007f15157812 */ /* 0x010fe400078ec0ff */
[----:B------:R-:W-:Y:S02]  /*b000*/  LOP3.LUT R0, R0, 0x70, RZ, 0xc0, !PT ;  /* 0x0000007000007812 */ /* 0x000fe400078ec0ff */
[----:B------:R-:W-:Y:S02]  /*b010*/  SHF.R.U32.HI R21, RZ, 0x3, R21 ;  /* 0x00000003ff157819 */ /* 0x000fe40000011615 */
[----:B------:R-:W-:Y:S01]  /*b020*/  LOP3.LUT R27, R27, 0xfffffffb, RZ, 0xc0, !PT ;  /* 0xfffffffb1b1b7812 */ /* 0x000fe200078ec0ff */
[----:B------:R-:W-:Y:S01]  /*b030*/  UMOV UR5, 0xffffffff ;  /* 0xffffffff00057882 */ /* 0x000fe20000000000 */
[----:B--2---:R-:W-:-:S04]  /*b040*/  VIADD R26, R26, 0xffffffff ;  /* 0xffffffff1a1a7836 */ /* 0x004fc80000000000 */
[----:B------:R-:W-:-:S05]  /*b050*/  IMAD.SHL.U32 R8, R26, 0x80, RZ ;  /* 0x000000801a087824 */ /* 0x000fca00078e00ff */
[----:B------:R-:W-:-:S04]  /*b060*/  LOP3.LUT R9, R8, R21, R0, 0xfe, !PT ;  /* 0x0000001508097212 */ /* 0x000fc800078efe00 */
[C---:B------:R-:W-:Y:S01]  /*b070*/  ISETP.GE.AND P0, PT, R9.reuse, R34, PT ;  /* 0x000000220900720c */ /* 0x040fe20003f06270 */
[----:B------:R-:W-:-:S04]  /*b080*/  IMAD.IADD R0, R9, 0x1, R36 ;  /* 0x0000000109007824 */ /* 0x000fc800078e0224 */
[----:B0-----:R-:W-:-:S04]  /*b090*/  @P2 IMAD.HI.U32 R6, R0, R7, RZ ;  /* 0x0000000700062227 */ /* 0x001fc800078e00ff */
[----:B------:R-:W-:Y:S01]  /*b0a0*/  IMAD.MOV.U32 R4, RZ, RZ, R0 ;  /* 0x000000ffff047224 */ /* 0x000fe200078e0000 */
[----:B-1----:R-:W-:-:S03]  /*b0b0*/  @P2 SHF.R.U32.HI R4, RZ, R5, R6 ;  /* 0x00000005ff042219 */ /* 0x002fc60000011606 */
[----:B------:R-:W0:Y:S02]  /*b0c0*/  @!P0 LDC.64 R2, c[0x0][0x428] ;  /* 0x00010a00ff028b82 */ /* 0x000e240000000a00 */
[----:B------:R-:W-:Y:S01]  /*b0d0*/  IMAD.MOV R5, RZ, RZ, -R4 ;  /* 0x000000ffff057224 */ /* 0x000fe200078e0a04 */
[----:B---3--:R-:W-:-:S03]  /*b0e0*/  SHF.R.S32.HI R37, RZ, 0x1f, R32 ;  /* 0x0000001fff257819 */ /* 0x008fc60000011420 */
[----:B------:R-:W-:Y:S01]  /*b0f0*/  IMAD R0, R10, R5, R0 ;  /* 0x000000050a007224 */ /* 0x000fe200078e0200 */
[--C-:B------:R-:W-:Y:S01]  /*b100*/  @!P0 SHF.R.S32.HI R5, RZ, 0x1f, R4.reuse ;  /* 0x0000001fff058819 */ /* 0x100fe20000011404 */
[-C--:B0-----:R-:W-:Y:S02]  /*b110*/  @!P0 IMAD R6, R37, R2.reuse, RZ ;  /* 0x0000000225068224 */ /* 0x081fe400078e02ff */
[----:B------:R-:W-:-:S04]  /*b120*/  @!P0 IMAD.WIDE.U32 R4, R32, R2, R4 ;  /* 0x0000000220048225 */ /* 0x000fc800078e0004 */
[----:B------:R-:W-:Y:S02]  /*b130*/  @!P0 IMAD R6, R32, R3, R6 ;  /* 0x0000000320068224 */ /* 0x000fe400078e0206 */
[----:B------:R-:W0:Y:S03]  /*b140*/  @!P0 LDC.64 R2, c[0x0][0x418] ;  /* 0x00010600ff028b82 */ /* 0x000e260000000a00 */
[----:B------:R-:W-:Y:S02]  /*b150*/  @!P0 IADD3 R6, R5, R6, RZ ;  /* 0x0000000605068210 */ /* 0x000fe40007ffe0ff */
[----:B------:R-:W-:Y:S02]  /*b160*/  ISETP.NE.AND P2, PT, R20, 0x3, PT ;  /* 0x000000031400780c */ /* 0x000fe40003f45270 */
[----:B0-----:R-:W-:-:S04]  /*b170*/  @!P0 LEA R2, P1, R4, R2, 0x2 ;  /* 0x0000000204028211 */ /* 0x001fc800078210ff */
[----:B------:R-:W-:Y:S01]  /*b180*/  @!P0 LEA.HI.X R3, R4, R3, R6, 0x2, P1 ;  /* 0x0000000304038211 */ /* 0x000fe200008f1406 */
[----:B------:R-:W-:-:S06]  /*b190*/  IMAD.MOV.U32 R4, RZ, RZ, RZ ;  /* 0x000000ffff047224 */ /* 0x000fcc00078e00ff */
[----:B------:R0:W5:Y:S01]  /*b1a0*/  @!P0 LDG.E R4, desc[UR36][R2.64] ;  /* 0x0000002402048981 */ /* 0x000162000c1e1900 */
[----:B------:R-:W-:Y:S02]  /*b1b0*/  ISETP.GE.AND P0, PT, R30, UR4, PT ;  /* 0x000000041e007c0c */ /* 0x000fe4000bf06270 */
[----:B------:R-:W-:-:S04]  /*b1c0*/  @P2 LOP3.LUT R27, R27, 0x4, RZ, 0xfc, !PT ;  /* 0x000000041b1b2812 */ /* 0x000fc800078efcff */
[----:B------:R-:W-:-:S07]  /*b1d0*/  LOP3.LUT R27, R27, 0xfffffffd, RZ, 0xc0, !PT ;  /* 0xfffffffd1b1b7812 */ /* 0x000fce00078ec0ff */
[----:B------:R-:W-:Y:S02]  /*b1e0*/  @P0 LOP3.LUT R27, R27, 0x2, RZ, 0xfc, !PT ;  /* 0x000000021b1b0812 */ /* 0x000fe400078efcff */
[----:B------:R-:W-:Y:S02]  /*b1f0*/  ISETP.GE.AND P0, PT, R29, UR4, PT ;  /* 0x000000041d007c0c */ /* 0x000fe4000bf06270 */
[----:B------:R-:W-:-:S11]  /*b200*/  LOP3.LUT R27, R27, 0xfffffffe, RZ, 0xc0, !PT ;  /* 0xfffffffe1b1b7812 */ /* 0x000fd600078ec0ff */
[----:B------:R-:W-:Y:S01]  /*b210*/  @P0 LOP3.LUT R27, R27, 0x1, RZ, 0xfc, !PT ;  /* 0x000000011b1b0812 */ /* 0x000fe200078efcff */
[----:B0-----:R-:W-:Y:S06]  /*b220*/  BRA.DIV UR5, `(.L_x_271) ;  /* 0x0000004205087947 */ /* 0x001fec000b800000 */
.L_x_337:
[----:B------:R-:W-:Y:S01]  /*b230*/  LOP3.LUT R24, R18, 0xffff, RZ, 0xc0, !PT ;  /* 0x0000ffff12187812 */ /* 0x000fe200078ec0ff */
[----:B------:R-:W-:Y:S06]  /*b240*/  @!P2 BRA `(.L_x_272) ;  /* 0x000000000004a947 */ /* 0x000fec0003800000 */
[----:B------:R-:W-:Y:S01]  /*b250*/  BPT.TRAP 0x1 ;  /* 0x000000040000795c */ /* 0x000fe20000300000 */
.L_x_272:
[----:B------:R-:W-:Y:S01]  /*b260*/  SHF.R.S32.HI R5, RZ, 0x1f, R0 ;  /* 0x0000001fff057819 */ /* 0x000fe20000011400 */
[----:B------:R-:W-:Y:S01]  /*b270*/  ULDC.64 UR4, c[0x0][0x328] ;  /* 0x0000ca0000047ab9 */ /* 0x000fe20000000a00 */
[----:B------:R-:W-:Y:S01]  /*b280*/  ULDC.64 UR6, c[0x0][0x318] ;  /* 0x0000c60000067ab9 */ /* 0x000fe20000000a00 */
[----:B------:R-:W-:Y:S02]  /*b290*/  BSSY B0, `(.L_x_273) ;  /* 0x0000014000007945 */ /* 0x000fe40003800000 */
[----:B------:R-:W-:-:S04]  /*b2a0*/  IMAD R3, R5, UR4, RZ ;  /* 0x0000000405037c24 */ /* 0x000fc8000f8e02ff */
[C---:B------:R-:W-:Y:S02]  /*b2b0*/  IMAD R6, R0.reuse, UR5, R3 ;  /* 0x0000000500067c24 */ /* 0x040fe4000f8e0203 */
[----:B------:R-:W-:Y:S01]  /*b2c0*/  IMAD.WIDE.U32 R2, R0, UR4, RZ ;  /* 0x0000000400027c25 */ /* 0x000fe2000f8e00ff */
[----:B------:R-:W-:-:S03]  /*b2d0*/  ULDC.64 UR4, c[0x0][0x338] ;  /* 0x0000ce0000047ab9 */ /* 0x000fc60000000a00 */
[----:B------:R-:W-:Y:S01]  /*b2e0*/  IMAD.IADD R3, R3, 0x1, R6 ;  /* 0x0000000103037824 */ /* 0x000fe200078e0206 */
[----:B-----5:R-:W-:Y:S01]  /*b2f0*/  SHF.R.S32.HI R6, RZ, 0x1f, R4 ;  /* 0x0000001fff067819 */ /* 0x020fe20000011404 */
[----:B------:R-:W-:-:S04]  /*b300*/  IMAD.WIDE.U32 R2, R4, UR4, R2 ;  /* 0x0000000404027c25 */ /* 0x000fc8000f8e0002 */
[----:B------:R-:W-:-:S04]  /*b310*/  IMAD R7, R6, UR4, RZ ;  /* 0x0000000406077c24 */ /* 0x000fc8000f8e02ff */
[----:B------:R-:W-:Y:S01]  /*b320*/  IMAD R7, R4, UR5, R7 ;  /* 0x0000000504077c24 */ /* 0x000fe2000f8e0207 */
[----:B------:R-:W-:-:S03]  /*b330*/  ULDC.64 UR4, c[0x0][0x330] ;  /* 0x0000cc0000047ab9 */ /* 0x000fc60000000a00 */
[----:B------:R-:W-:Y:S02]  /*b340*/  IMAD.IADD R3, R3, 0x1, R7 ;  /* 0x0000000103037824 */ /* 0x000fe400078e0207 */
[----:B------:R-:W-:Y:S02]  /*b350*/  IMAD R7, R25, 0x8, R22 ;  /* 0x0000000819077824 */ /* 0x000fe400078e0216 */
[----:B------:R-:W-:-:S04]  /*b360*/  IMAD.WIDE.U32 R2, R24, UR4, R2 ;  /* 0x0000000418027c25 */ /* 0x000fc8000f8e0002 */
[----:B------:R-:W-:Y:S01]  /*b370*/  IMAD R23, R24, UR5, R3 ;  /* 0x0000000518177c24 */ /* 0x000fe2000f8e0203 */
[----:B------:R-:W-:-:S04]  /*b380*/  LEA R18, P0, R2, UR6, 0x1 ;  /* 0x0000000602127c11 */ /* 0x000fc8000f8008ff */
[----:B------:R-:W-:Y:S02]  /*b390*/  LEA.HI.X R23, R2, UR7, R23, 0x1, P0 ;  /* 0x0000000702177c11 */ /* 0x000fe400080f0c17 */
[----:B------:R-:W-:-:S06]  /*b3a0*/  SHF.L.U32 R2, R28, 0x1f, RZ ;  /* 0x0000001f1c027819 */ /* 0x000fcc00000006ff */
[----:B------:R-:W0:Y:S02]  /*b3b0*/  SYNCS.PHASECHK.TRANS64.TRYWAIT P0, [R7+URZ+0x28840], R2 ;  /* 0x02884002070075a7 */ /* 0x000e24000800017f */
[----:B0-----:R-:W-:Y:S05]  /*b3c0*/  @!P0 BRA `(.L_x_274) ;  /* 0x0000003c00d48947 */ /* 0x001fea0003800000 */
.L_x_338:
[----:B------:R-:W-:Y:S05]  /*b3d0*/  BSYNC B0 ;  /* 0x0000000000007941 */ /* 0x000fea0003800000 */
.L_x_273:
[----:B------:R-:W1:Y:S01]  /*b3e0*/  S2R R9, SR_TID.X ;  /* 0x0000000000097919 */ /* 0x000e620000002100 */
[----:B------:R-:W-:Y:S01]  /*b3f0*/  ULDC.64 UR4, c[0x0][0x300] ;  /* 0x0000c00000047ab9 */ /* 0x000fe20000000a00 */
[----:B------:R-:W-:Y:S01]  /*b400*/  ULDC.64 UR6, c[0x0][0x2e8] ;  /* 0x0000ba0000067ab9 */ /* 0x000fe20000000a00 */
[----:B------:R-:W-:Y:S01]  /*b410*/  IMAD R5, R5, UR4, RZ ;  /* 0x0000000405057c24 */ /* 0x000fe2000f8e02ff */
[C---:B------:R-:W-:Y:S01]  /*b420*/  LOP3.LUT P3, RZ, R27.reuse, 0x2, RZ, 0xc0, !PT ;  /* 0x000000021bff7812 */ /* 0x040fe2000786c0ff */
[----:B0-----:R-:W-:Y:S01]  /*b430*/  IMAD.WIDE.U32 R2, R0, UR4, RZ ;  /* 0x0000000400027c25 */ /* 0x001fe2000f8e00ff */
[----:B------:R-:W-:-:S03]  /*b440*/  LOP3.LUT P2, RZ, R27, 0x1, RZ, 0xc0, !PT ;  /* 0x000000011bff7812 */ /* 0x000fc6000784c0ff */
[----:B------:R-:W-:Y:S01]  /*b450*/  IMAD R5, R0, UR5, R5 ;  /* 0x0000000500057c24 */ /* 0x000fe2000f8e0205 */
[----:B------:R-:W-:Y:S02]  /*b460*/  ULDC.64 UR4, c[0x0][0x310] ;  /* 0x0000c40000047ab9 */ /* 0x000fe40000000a00 */
[----:B------:R-:W-:Y:S02]  /*b470*/  IMAD R6, R6, UR4, RZ ;  /* 0x0000000406067c24 */ /* 0x000fe4000f8e02ff */
[----:B------:R-:W-:Y:S02]  /*b480*/  IMAD.IADD R3, R3, 0x1, R5 ;  /* 0x0000000103037824 */ /* 0x000fe400078e0205 */
[C---:B------:R-:W-:Y:S02]  /*b490*/  IMAD R6, R4.reuse, UR5, R6 ;  /* 0x0000000504067c24 */ /* 0x040fe4000f8e0206 */
[----:B------:R-:W-:Y:S01]  /*b4a0*/  IMAD.WIDE.U32 R2, R4, UR4, R2 ;  /* 0x0000000404027c25 */ /* 0x000fe2000f8e0002 */
[----:B------:R-:W-:-:S03]  /*b4b0*/  ULDC.64 UR4, c[0x0][0x308] ;  /* 0x0000c20000047ab9 */ /* 0x000fc60000000a00 */
[----:B------:R-:W-:Y:S02]  /*b4c0*/  IMAD.IADD R3, R3, 0x1, R6 ;  /* 0x0000000103037824 */ /* 0x000fe400078e0206 */
[----:B------:R-:W-:Y:S02]  /*b4d0*/  IMAD R5, R25, 0x4000, R33 ;  /* 0x0000400019057824 */ /* 0x000fe400078e0221 */
[----:B------:R-:W-:Y:S01]  /*b4e0*/  IMAD.WIDE.U32 R2, R24, UR4, R2 ;  /* 0x0000000418027c25 */ /* 0x000fe2000f8e0002 */
[----:B------:R-:W-:-:S03]  /*b4f0*/  UMOV UR4, 0xffffffff ;  /* 0xffffffff00047882 */ /* 0x000fc60000000000 */
[----:B------:R-:W-:Y:S01]  /*b500*/  IMAD R0, R24, UR5, R3 ;  /* 0x0000000518007c24 */ /* 0x000fe2000f8e0203 */
[C---:B------:R-:W-:Y:S02]  /*b510*/  LEA R4, P0, R2.reuse, UR6, 0x1 ;  /* 0x0000000602047c11 */ /* 0x040fe4000f8008ff */
[----:B-1----:R-:W-:Y:S02]  /*b520*/  LOP3.LUT R9, R9, 0x7f, RZ, 0xc0, !PT ;  /* 0x0000007f09097812 */ /* 0x002fe400078ec0ff */
[----:B------:R-:W-:Y:S02]  /*b530*/  LEA.HI.X R0, R2, UR7, R0, 0x1, P0 ;  /* 0x0000000702007c11 */ /* 0x000fe400080f0c00 */
[----:B------:R-:W-:-:S04]  /*b540*/  SHF.R.U32.HI R9, RZ, 0x3, R9 ;  /* 0x00000003ff097819 */ /* 0x000fc80000011609 */
[----:B------:R-:W-:-:S04]  /*b550*/  IADD3 R6, -R9, R34, -R8 ;  /* 0x0000002209067210 */ /* 0x000fc80007ffe908 */
[----:B------:R-:W-:Y:S01]  /*b560*/  ISETP.GE.AND P0, PT, R6, 0x1, PT ;  /* 0x000000010600780c */ /* 0x000fe20003f06270 */
[----:B------:R-:W-:-:S12]  /*b570*/  BRA.DIV UR4, `(.L_x_275) ;  /* 0x0000003e047c7947 */ /* 0x000fd8000b800000 */
[----:B------:R-:W0:Y:S01]  /*b580*/  SHFL.IDX PT, R3, R4, RZ, 0x181f ;  /* 0x00181fff04037589 */ /* 0x000e2200000e0000 */
[----:B------:R-:W-:-:S03]  /*b590*/  @P0 IMAD R8, R5, 0x2, R22 ;  /* 0x0000000205080824 */ /* 0x000fc600078e0216 */
[----:B------:R-:W1:Y:S01]  /*b5a0*/  SHFL.IDX PT, R2, R0, RZ, 0x181f ;  /* 0x00181fff00027589 */ /* 0x000e6200000e0000 */
[----:B0-----:R-:W-:-:S05]  /*b5b0*/  @P0 LEA R3, P1, R30, R3, 0x1 ;  /* 0x000000031e030211 */ /* 0x001fca00078208ff */
[----:B-1----:R-:W-:Y:S01]  /*b5c0*/  @P0 IMAD.X R2, RZ, RZ, R2, P1 ;  /* 0x000000ffff020224 */ /* 0x002fe200008e0602 */
[----:B------:R-:W-:-:S04]  /*b5d0*/  ISETP.GE.AND P1, PT, R6, 0x11, PT ;  /* 0x000000110600780c */ /* 0x000fc80003f26270 */
[----:B------:R-:W-:-:S04]  /*b5e0*/  @P0 LOP3.LUT R3, R3, R2, RZ, 0x3c, !PT ;  /* 0x0000000203030212 */ /* 0x000fc800078e3cff */
[----:B------:R-:W-:-:S04]  /*b5f0*/  @P0 LOP3.LUT R2, R3, R2, RZ, 0x3c, !PT ;  /* 0x0000000203020212 */ /* 0x000fc800078e3cff */
[----:B------:R-:W-:-:S05]  /*b600*/  @P0 LOP3.LUT R3, R3, R2, RZ, 0x3c, !PT ;  /* 0x0000000203030212 */ /* 0x000fca00078e3cff */
[----:B------:R-:W-:Y:S01]  /*b610*/  @!PT LDS RZ, [RZ] ;  /* 0x00000000fffff984 */ /* 0x000fe20000000800 */
[----:B------:R-:W-:Y:S04]  /*b620*/  @P0 LDGSTS.E.BYPASS.LTC128B.128 [R8+0x18400], desc[UR36][R2.64], !P3 ;  /* 0x1840000002080fae */ /* 0x000fe8000d901d64 */
[----:B------:R0:W-:Y:S04]  /*b630*/  @P0 LDGSTS.E.BYPASS.LTC128B.128 [R8+0x1c400], desc[UR36][R2.64+0x80], !P2 ;  /* 0x1c40008002080fae */ /* 0x0001e8000d101d64 */
[----:B0-----:R-:W0:Y:S01]  /*b640*/  SHFL.IDX PT, R3, R4, 0x1, 0x181f ;  /* 0x00381f0004037f89 */ /* 0x001e2200000e0000 */
[----:B------:R-:W-:-:S03]  /*b650*/  @P1 IMAD R8, R5, 0x2, R22 ;  /* 0x0000000205081824 */ /* 0x000fc600078e0216 */
[----:B------:R-:W1:Y:S01]  /*b660*/  SHFL.IDX PT, R2, R0, 0x1, 0x181f ;  /* 0x00381f0000027f89 */ /* 0x000e6200000e0000 */
[----:B0-----:R-:W-:-:S05]  /*b670*/  @P1 LEA R3, P0, R30, R3, 0x1 ;  /* 0x000000031e031211 */ /* 0x001fca00078008ff */
[----:B-1----:R-:W-:-:S05]  /*b680*/  @P1 IMAD.X R2, RZ, RZ, R2, P0 ;  /* 0x000000ffff021224 */ /* 0x002fca00000e0602 */
[----:B------:R-:W-:-:S04]  /*b690*/  @P1 LOP3.LUT R3, R3, R2, RZ, 0x3c, !PT ;  /* 0x0000000203031212 */ /* 0x000fc800078e3cff */
[----:B------:R-:W-:-:S04]  /*b6a0*/  @P1 LOP3.LUT R2, R3, R2, RZ, 0x3c, !PT ;  /* 0x0000000203021212 */ /* 0x000fc800078e3cff */
[----:B------:R-:W-:-:S05]  /*b6b0*/  @P1 LOP3.LUT R3, R3, R2, RZ, 0x3c, !PT ;  /* 0x0000000203031212 */ /* 0x000fca00078e3cff */
[----:B------:R-:W-:Y:S04]  /*b6c0*/  @P1 LDGSTS.E.BYPASS.LTC128B.128 [R8+0x18c00], desc[UR36][R2.64], !P3 ;  /* 0x18c0000002081fae */ /* 0x000fe8000d901d64 */
[----:B------:R0:W-:Y:S01]  /*b6d0*/  @P1 LDGSTS.E.BYPASS.LTC128B.128 [R8+0x1cc00], desc[UR36][R2.64+0x80], !P2 ;  /* 0x1cc0008002081fae */ /* 0x0001e2000d101d64 */
[----:B------:R-:W-:-:S03]  /*b6e0*/  ISETP.GE.AND P1, PT, R6, 0x21, PT ;  /* 0x000000210600780c */ /* 0x000fc60003f26270 */
[----:B0-----:R-:W0:Y:S10]  /*b6f0*/  SHFL.IDX PT, R3, R4, 0x2, 0x181f ;  /* 0x00581f0004037f89 */ /* 0x001e3400000e0000 */
[----:B------:R-:W-:Y:S01]  /*b700*/  @P1 IMAD R8, R5, 0x2, R22 ;  /* 0x0000000205081824 */ /* 0x000fe200078e0216 */
        /* <DEDUP_REMOVED lines=23> */
[----:B0-----:R-:W-:-:S04]  /*b880*/  @P1 LEA R3, P0, R30, R3, 0x1 ;  /* 0x000000031e031211 */ /* 0x001fc800078008ff */
[----:B-1----:R-:W-:-:S04]  /*b890*/  @P1 IADD3.X R2, RZ, R2, RZ, P0, !PT ;  /* 0x00000002ff021210 */ /* 0x002fc800007fe4ff */
        /* <DEDUP_REMOVED lines=19> */
[----:B------:R-:W1:Y:S04]  /*b9d0*/  SHFL.IDX PT, R2, R0, 0x6, 0x181f ;  /* 0x00d81f0000027f89 */ /* 0x000e6800000e0000 */
[----:B------:R-:W2:Y:S01]  /*b9e0*/  SHFL.IDX PT, R0, R0, 0x7, 0x181f ;  /* 0x00f81f0000007f89 */ /* 0x000ea200000e0000 */
[----:B0-----:R-:W-:-:S05]  /*b9f0*/  @P1 LEA R3, P0, R30, R3, 0x1 ;  /* 0x000000031e031211 */ /* 0x001fca00078008ff */
[----:B-1----:R-:W-:-:S05]  /*ba00*/  @P1 IMAD.X R2, RZ, RZ, R2, P0 ;  /* 0x000000ffff021224 */ /* 0x002fca00000e0602 */
[----:B------:R-:W-:-:S04]  /*ba10*/  @P1 LOP3.LUT R3, R3, R2, RZ, 0x3c, !PT ;  /* 0x0000000203031212 */ /* 0x000fc800078e3cff */
[----:B------:R-:W-:-:S04]  /*ba20*/  @P1 LOP3.LUT R2, R3, R2, RZ, 0x3c, !PT ;  /* 0x0000000203021212 */ /* 0x000fc800078e3cff */
[----:B------:R-:W-:-:S05]  /*ba30*/  @P1 LOP3.LUT R3, R3, R2, RZ, 0x3c, !PT ;  /* 0x0000000203031212 */ /* 0x000fca00078e3cff */
[----:B------:R-:W-:Y:S04]  /*ba40*/  @P1 LDGSTS.E.BYPASS.LTC128B.128 [R8+0x1b400], desc[UR36][R2.64], !P3 ;  /* 0x1b40000002081fae */ /* 0x000fe8000d901d64 */
[----:B------:R0:W-:Y:S04]  /*ba50*/  @P1 LDGSTS.E.BYPASS.LTC128B.128 [R8+0x1f400], desc[UR36][R2.64+0x80], !P2 ;  /* 0x1f40008002081fae */ /* 0x0001e8000d101d64 */
[----:B0-2---:R0:W1:Y:S02]  /*ba60*/  SHFL.IDX PT, R2, R4, 0x7, 0x181f ;  /* 0x00f81f0004027f89 */ /* 0x00506400000e0000 */
.L_x_356:
[----:B------:R-:W-:-:S13]  /*ba70*/  ISETP.GE.AND P0, PT, R6, 0x71, PT ;  /* 0x000000710600780c */ /* 0x000fda0003f06270 */
[----:B-1----:R-:W-:Y:S01]  /*ba80*/  @P0 LEA R2, P1, R30, R2, 0x1 ;  /* 0x000000021e020211 */ /* 0x002fe200078208ff */
[----:B------:R-:W-:-:S04]  /*ba90*/  @P0 IMAD R5, R5, 0x2, R22 ;  /* 0x0000000205050824 */ /* 0x000fc800078e0216 */
[----:B------:R-:W-:-:S05]  /*baa0*/  @P0 IMAD.X R3, RZ, RZ, R0, P1 ;  /* 0x000000ffff030224 */ /* 0x000fca00008e0600 */
[----:B------:R-:W-:Y:S01]  /*bab0*/  @!PT LDS RZ, [RZ] ;  /* 0x00000000fffff984 */ /* 0x000fe20000000800 */
[----:B------:R-:W-:Y:S01]  /*bac0*/  @!PT LDS RZ, [RZ] ;  /* 0x00000000fffff984 */ /* 0x000fe20000000800 */
[----:B------:R-:W-:Y:S01]  /*bad0*/  @!PT LDS RZ, [RZ] ;  /* 0x00000000fffff984 */ /* 0x000fe20000000800 */
[----:B------:R1:W-:Y:S04]  /*bae0*/  @P0 LDGSTS.E.BYPASS.LTC128B.128 [R5+0x1bc00], desc[UR36][R2.64], !P3 ;  /* 0x1bc0000002050fae */ /* 0x0003e8000d901d64 */
[----:B------:R1:W-:Y:S01]  /*baf0*/  @P0 LDGSTS.E.BYPASS.LTC128B.128 [R5+0x1fc00], desc[UR36][R2.64+0x80], !P2 ;  /* 0x1fc0008002050fae */ /* 0x0003e2000d101d64 */
[----:B------:R-:W-:Y:S01]  /*bb00*/  PLOP3.LUT P0, PT, PT, PT, PT, 0x80, 0x0 ;  /* 0x000000000000781c */ /* 0x000fe20003f0f070 */
[----:B------:R-:W-:-:S12]  /*bb10*/  NOP ;  /* 0x0000000000007918 */ /* 0x000fd80000000000 */
.L_x_276:
[----:B------:R-:W-:Y:S02]  /*bb20*/  PLOP3.LUT P1, PT, P1, P0, PT, 0xa2, 0x0 ;  /* 0x000000000000781c */ /* 0x000fe40000f21472 */
[----:B------:R-:W-:-:S08]  /*bb30*/  @P0 R2UR P1, UR4, R7 ;  /* 0x00000000070402ca */ /* 0x000fd00000020000 */
[----:B------:R-:W-:-:S05]  /*bb40*/  @P0 PLOP3.LUT P0, PT, P1, PT, PT, 0x80, 0x0 ;  /* 0x000000000000081c */ /* 0x000fca0000f0f070 */
[----:B------:R-:W-:Y:S01]  /*bb50*/  @!P1 SYNCS.ARRIVE.TRANS64.RED.A0T1 RZ, [UR4+0x28830], RZ ;  /* 0x028830ffffff99a7 */ /* 0x000fe20008200404 */
[----:B------:R-:W-:Y:S07]  /*bb60*/  @!P1 ARRIVES.LDGSTSBAR.64.TRANSCNT [UR4+0x28830] ;  /* 0x02883000ff0099b0 */ /* 0x000fee0008000a84 */
[----:B------:R-:W-:Y:S05]  /*bb70*/  @P0 BRA.U.ANY `(.L_x_276) ;  /* 0xfffffffd00e80947 */ /* 0x000fea000393ffff */
[----:B------:R-:W-:Y:S01]  /*bb80*/  NOP ;  /* 0x0000000000007918 */ /* 0x000fe20000000000 */
[----:B------:R-:W2:Y:S02]  /*bb90*/  LDL R0, [R1+0x24] ;  /* 0x0000240001007983 */ /* 0x000ea40000100800 */
[----:B--2---:R-:W-:-:S13]  /*bba0*/  ISETP.NE.AND P2, PT, R0, 0x3, PT ;  /* 0x000000030000780c */ /* 0x004fda0003f45270 */
[----:B------:R-:W-:Y:S05]  /*bbb0*/  @!P2 BRA `(.L_x_277) ;  /* 0x000000000004a947 */ /* 0x000fea0003800000 */
[----:B------:R-:W-:Y:S01]  /*bbc0*/  BPT.TRAP 0x1 ;  /* 0x000000040000795c */ /* 0x000fe20000300000 */
.L_x_277:
[----:B-1----:R1:W5:Y:S01]  /*bbd0*/  LDL.LU R3, [R1+0x8] ;  /* 0x0000080001037983 */ /* 0x0023620000300800 */
[----:B------:R1:W-:Y:S03]  /*bbe0*/  SYNCS.ARRIVE.TRANS64.A1T0 RZ, [R7+URZ+0x28830], RZ ;  /* 0x028830ff07ff79a7 */ /* 0x0003e6000810003f */
[----:B0-----:R1:W5:Y:S02]  /*bbf0*/  LDL.LU R4, [R1+0x10] ;  /* 0x0000100001047983 */ /* 0x0013640000300800 */
[----:B------:R-:W-:Y:S05]  /*bc00*/  WARPSYNC.ALL ;  /* 0x0000000000007948 */ /* 0x000fea0003800000 */
[----:B------:R-:W-:Y:S01]  /*bc10*/  ULDC.64 UR4, c[0x0][0x298] ;  /* 0x0000a60000047ab9 */ /* 0x000fe20000000a00 */
[----:B------:R-:W-:Y:S01]  /*bc20*/  VIADD R2, R22, 0x10400 ;  /* 0x0001040016027836 */ /* 0x000fe20000000000 */
[----:B------:R-:W-:Y:S01]  /*bc30*/  BAR.SYNC.DEFER_BLOCKING 0x8, 0x180 ;  /* 0x0206000000007b1d */ /* 0x000fe20000010000 */
[----:B------:R-:W-:-:S03]  /*bc40*/  LOP3.LUT P1, RZ, R27, 0x10, RZ, 0xc0, !PT ;  /* 0x000000101bff7812 */ /* 0x000fc6000782c0ff */
[----:B------:R-:W-:Y:S02]  /*bc50*/  LOP3.LUT P0, RZ, R2, 0x3ff, RZ, 0xc0, !PT ;  /* 0x000003ff02ff7812 */ /* 0x000fe4000780c0ff */
[----:B------:R-:W-:Y:S01]  /*bc60*/  BSSY B6, `(.L_x_278) ;  /* 0x000001c000067945 */ /* 0x000fe20003800000 */
[----:B------:R-:W-:Y:S02]  /*bc70*/  SEL R31, R31, RZ, !P1 ;  /* 0x000000ff1f1f7207 */ /* 0x000fe40004800000 */
[----:B-----5:R-:W-:Y:S02]  /*bc80*/  SHF.R.S32.HI R0, RZ, 0x1f, R3 ;  /* 0x0000001fff007819 */ /* 0x020fe40000011403 */
[----:B------:R-:W-:-:S03]  /*bc90*/  SEL R4, R4, RZ, !P1 ;  /* 0x000000ff04047207 */ /* 0x000fc60004800000 */
[----:B------:R-:W-:-:S04]  /*bca0*/  IMAD R0, R0, UR4, RZ ;  /* 0x0000000400007c24 */ /* 0x000fc8000f8e02ff */
[C---:B------:R-:W-:Y:S02]  /*bcb0*/  IMAD R0, R3.reuse, UR5, R0 ;  /* 0x0000000503007c24 */ /* 0x040fe4000f8e0200 */
[----:B------:R-:W-:-:S04]  /*bcc0*/  IMAD.WIDE.U32 R2, R3, UR4, RZ ;  /* 0x0000000403027c25 */ /* 0x000fc8000f8e00ff */
[----:B------:R-:W-:Y:S01]  /*bcd0*/  IMAD.IADD R0, R3, 0x1, R0 ;  /* 0x0000000103007824 */ /* 0x000fe200078e0200 */
[----:B------:R0:W-:Y:S04]  /*bce0*/  STL.64 [R1+0x8], R2 ;  /* 0x0000080201007387 */ /* 0x0001e80000100a00 */
[----:B------:R0:W-:Y:S04]  /*bcf0*/  STL [R1+0x1c], R4 ;  /* 0x00001c0401007387 */ /* 0x0001e80000100800 */
[----:B------:R0:W-:Y:S01]  /*bd00*/  STL [R1+0x10], R0 ;  /* 0x0000100001007387 */ /* 0x0001e20000100800 */
[----:B------:R-:W-:Y:S05]  /*bd10*/  @!P0 BRA `(.L_x_279) ;  /* 0x0000000000408947 */ /* 0x000fea0003800000 */
[----:B0-----:R-:W-:Y:S01]  /*bd20*/  MOV R2, 0x0 ;  /* 0x0000000000027802 */ /* 0x001fe20000000f00 */
[----:B------:R-:W-:Y:S01]  /*bd30*/  ULDC.64 UR4, c[0x4][0x80] ;  /* 0x0100200000047ab9 */ /* 0x000fe20000000a00 */
[----:B------:R-:W-:Y:S01]  /*bd40*/  ULDC.64 UR6, c[0x4][0x88] ;  /* 0x0100220000067ab9 */ /* 0x000fe20000000a00 */
[----:B------:R-:W-:Y:S01]  /*bd50*/  ULDC.64 UR8, c[0x4][0x20] ;  /* 0x0100080000087ab9 */ /* 0x000fe20000000a00 */
[----:B------:R-:W-:Y:S01]  /*bd60*/  IMAD.U32 R4, RZ, RZ, UR4 ;  /* 0x00000004ff047e24 */ /* 0x000fe2000f8e00ff */
[----:B------:R-:W-:Y:S01]  /*bd70*/  MOV R8, 0x70 ;  /* 0x0000007000087802 */ /* 0x000fe20000000f00 */
[----:B------:R-:W0:Y:S01]  /*bd80*/  LDC.64 R2, c[0x4][R2] ;  /* 0x0100000002027b82 */ /* 0x000e220000000a00 */
[----:B------:R-:W-:Y:S02]  /*bd90*/  IMAD.U32 R5, RZ, RZ, UR5 ;  /* 0x00000005ff057e24 */ /* 0x000fe4000f8e00ff */
[----:B------:R-:W-:Y:S02]  /*bda0*/  IMAD.U32 R6, RZ, RZ, UR6 ;  /* 0x00000006ff067e24 */ /* 0x000fe4000f8e00ff */
[----:B-1----:R-:W-:-:S02]  /*bdb0*/  IMAD.U32 R7, RZ, RZ, UR7 ;  /* 0x00000007ff077e24 */ /* 0x002fc4000f8e00ff */
[----:B------:R-:W-:Y:S02]  /*bdc0*/  IMAD.U32 R10, RZ, RZ, UR8 ;  /* 0x00000008ff0a7e24 */ /* 0x000fe4000f8e00ff */
[----:B------:R-:W-:Y:S02]  /*bdd0*/  IMAD.U32 R11, RZ, RZ, UR9 ;  /* 0x00000009ff0b7e24 */ /* 0x000fe4000f8e00ff */
[----:B------:R-:W-:Y:S02]  /*bde0*/  IMAD.MOV.U32 R12, RZ, RZ, 0x1 ;  /* 0x00000001ff0c7424 */ /* 0x000fe400078e00ff */
[----:B------:R-:W-:-:S07]  /*bdf0*/  IMAD.MOV.U32 R13, RZ, RZ, RZ ;  /* 0x000000ffff0d7224 */ /* 0x000fce00078e00ff */
[----:B------:R-:W-:-:S07]  /*be00*/  LEPC R20, `(.L_x_279) ;  /* 0x000000001014794e */ /* 0x000fce0000000000 */
[----:B0-----:R-:W-:Y:S05]  /*be10*/  CALL.ABS.NOINC R2 ;  /* 0x0000000002007343 */ /* 0x001fea0003c00000 */
.L_x_279:
[----:B------:R-:W-:Y:S05]  /*be20*/  BSYNC B6 ;  /* 0x0000000000067941 */ /* 0x000fea0003800000 */
.L_x_278:
[----:B------:R-:W2:Y:S01]  /*be30*/  LDL.LU R20, [R1+0x1c] ;  /* 0x00001c0001147983 */ /* 0x000ea20000300800 */
[----:B------:R-:W-:Y:S01]  /*be40*/  ULDC.64 UR4, c[0x0][0x2d8] ;  /* 0x0000b60000047ab9 */ /* 0x000fe20000000a00 */
[----:B------:R-:W3:Y:S02]  /*be50*/  LDC R6, c[0x0][0x448] ;  /* 0x00011200ff067b82 */ /* 0x000ee40000000800 */
[----:B------:R-:W4:Y:S04]  /*be60*/  LDL.LU R21, [R1+0x10] ;  /* 0x0000100001157983 */ /* 0x000f280000300800 */
[----:B0-----:R-:W4:Y:S04]  /*be70*/  LDL.LU.64 R2, [R1+0x8] ;  /* 0x0000080001027983 */ /* 0x001f280000300a00 */
[----:B------:R0:W5:Y:S01]  /*be80*/  LDL R9, [R1] ;  /* 0x0000000001097983 */ /* 0x0001620000100800 */
[----:B---3--:R-:W-:Y:S01]  /*be90*/  ISETP.NE.AND P0, PT, R6, 0x1, PT ;  /* 0x000000010600780c */ /* 0x008fe20003f05270 */
[----:B------:R-:W-:-:S12]  /*bea0*/  IMAD.SHL.U32 R4, R17, 0x80, RZ ;  /* 0x0000008011047824 */ /* 0x000fd800078e00ff */
[----:B-1----:R-:W1:Y:S01]  /*beb0*/  @P0 LDC R7, c[0x0][0x450] ;  /* 0x00011400ff070b82 */ /* 0x002e620000000800 */
[----:B----4-:R-:W-:Y:S02]  /*bec0*/  IMAD.MOV.U32 R3, RZ, RZ, R21 ;  /* 0x000000ffff037224 */ /* 0x010fe400078e0015 */
[----:B------:R-:W3:Y:S01]  /*bed0*/  S2R R21, SR_TID.X ;  /* 0x0000000000157919 */ /* 0x000ee20000002100 */
[----:B------:R-:W-:-:S04]  /*bee0*/  IMAD.WIDE.U32 R2, R24, UR4, R2 ;  /* 0x0000000418027c25 */ /* 0x000fc8000f8e0002 */
[----:B------:R-:W-:Y:S01]  /*bef0*/  IMAD R3, R24, UR5, R3 ;  /* 0x0000000518037c24 */ /* 0x000fe2000f8e0203 */
[----:B------:R-:W-:Y:S02]  /*bf00*/  ULDC.64 UR4, c[0x0][0x2e0] ;  /* 0x0000b80000047ab9 */ /* 0x000fe40000000a00 */
[----:B--2---:R-:W-:Y:S02]  /*bf10*/  IMAD R0, R20, UR4, RZ ;  /* 0x0000000414007c24 */ /* 0x004fe4000f8e02ff */
[----:B------:R-:W2:Y:S01]  /*bf20*/  S2R R20, SR_TID.X ;  /* 0x0000000000147919 */ /* 0x000ea20000002100 */
[----:B------:R-:W-:-:S04]  /*bf30*/  IMAD.WIDE.U32 R2, R31, UR4, R2 ;  /* 0x000000041f027c25 */ /* 0x000fc8000f8e0002 */
[----:B------:R-:W-:Y:S01]  /*bf40*/  IMAD R0, R31, UR5, R0 ;  /* 0x000000051f007c24 */ /* 0x000fe2000f8e0200 */
[----:B------:R-:W-:-:S03]  /*bf50*/  ULDC.64 UR4, c[0x0][0x2d0] ;  /* 0x0000b40000047ab9 */ /* 0x000fc60000000a00 */
[----:B------:R-:W-:Y:S02]  /*bf60*/  IMAD.IADD R3, R3, 0x1, R0 ;  /* 0x0000000103037824 */ /* 0x000fe400078e0200 */
[----:B------:R-:W4:Y:S01]  /*bf70*/  @P0 LDC R0, c[0x0][0x44c] ;  /* 0x00011300ff000b82 */ /* 0x000f220000000800 */
[----:B--2---:R-:W-:-:S04]  /*bf80*/  LOP3.LUT R20, R20, 0x7f, RZ, 0xc0, !PT ;  /* 0x0000007f14147812 */ /* 0x004fc800078ec0ff */
[----:B------:R-:W-:Y:S02]  /*bf90*/  SHF.R.U32.HI R10, RZ, 0x3, R20 ;  /* 0x00000003ff0a7819 */ /* 0x000fe40000011614 */
[----:B------:R0:W5:Y:S01]  /*bfa0*/  LDL R20, [R1+0x14] ;  /* 0x0000140001147983 */ /* 0x0001620000100800 */
[----:B---3--:R-:W-:-:S05]  /*bfb0*/  IMAD.SHL.U32 R5, R21, 0x10, RZ ;  /* 0x0000001015057824 */ /* 0x008fca00078e00ff */
[----:B------:R-:W-:-:S04]  /*bfc0*/  LOP3.LUT R5, R5, 0x70, RZ, 0xc0, !PT ;  /* 0x0000007005057812 */ /* 0x000fc800078ec0ff */
[----:B------:R-:W-:-:S05]  /*bfd0*/  LOP3.LUT R8, R4, R10, R5, 0xfe, !PT ;  /* 0x0000000a04087212 */ /* 0x000fca00078efe05 */
[----:B----4-:R-:W-:-:S04]  /*bfe0*/  @P0 IMAD.HI.U32 R0, R8, R0, RZ ;  /* 0x0000000008000227 */ /* 0x010fc800078e00ff */
[----:B------:R-:W-:Y:S01]  /*bff0*/  IMAD.MOV.U32 R5, RZ, RZ, R8 ;  /* 0x000000ffff057224 */ /* 0x000fe200078e0008 */
[----:B-1----:R-:W-:-:S05]  /*c000*/  @P0 SHF.R.U32.HI R5, RZ, R7, R0 ;  /* 0x00000007ff050219 */ /* 0x002fca0000011600 */
[----:B------:R-:W-:-:S04]  /*c010*/  IMAD.MOV R7, RZ, RZ, -R5 ;  /* 0x000000ffff077224 */ /* 0x000fc800078e0a05 */
[----:B------:R-:W-:Y:S01]  /*c020*/  IMAD R0, R6, R7, R8 ;  /* 0x0000000706007224 */ /* 0x000fe200078e0208 */
[----:B------:R-:W-:Y:S01]  /*c030*/  SHF.R.S32.HI R7, RZ, 0x1f, R5 ;  /* 0x0000001fff077819 */ /* 0x000fe20000011405 */
[----:B------:R-:W-:-:S04]  /*c040*/  IMAD.WIDE.U32 R2, R5, UR4, R2 ;  /* 0x0000000405027c25 */ /* 0x000fc8000f8e0002 */
[----:B------:R-:W-:-:S04]  /*c050*/  IMAD R7, R7, UR4, RZ ;  /* 0x0000000407077c24 */ /* 0x000fc8000f8e02ff */
[----:B------:R-:W-:Y:S01]  /*c060*/  IMAD R7, R5, UR5, R7 ;  /* 0x0000000505077c24 */ /* 0x000fe2000f8e0207 */
[----:B------:R-:W-:Y:S01]  /*c070*/  SHF.R.S32.HI R5, RZ, 0x1f, R0 ;  /* 0x0000001fff057819 */ /* 0x000fe20000011400 */
[----:B------:R-:W-:Y:S02]  /*c080*/  ULDC.64 UR4, c[0x0][0x2c8] ;  /* 0x0000b20000047ab9 */ /* 0x000fe40000000a00 */
[----:B------:R-:W-:Y:S02]  /*c090*/  IMAD.IADD R3, R3, 0x1, R7 ;  /* 0x0000000103037824 */ /* 0x000fe400078e0207 */
[----:B------:R-:W-:Y:S02]  /*c0a0*/  IMAD R5, R5, UR4, RZ ;  /* 0x0000000405057c24 */ /* 0x000fe4000f8e02ff */
[----:B------:R-:W-:-:S04]  /*c0b0*/  IMAD.WIDE.U32 R2, R0, UR4, R2 ;  /* 0x0000000400027c25 */ /* 0x000fc8000f8e0002 */
[----:B------:R-:W-:Y:S01]  /*c0c0*/  IMAD R5, R0, UR5, R5 ;  /* 0x0000000500057c24 */ /* 0x000fe2000f8e0205 */
[----:B------:R-:W-:Y:S02]  /*c0d0*/  ULDC.64 UR4, c[0x0][0x280] ;  /* 0x0000a00000047ab9 */ /* 0x000fe40000000a00 */
[C---:B------:R-:W-:Y:S01]  /*c0e0*/  LEA R0, P0, R2.reuse, UR4, 0x1 ;  /* 0x0000000402007c11 */ /* 0x040fe2000f8008ff */
[----:B------:R-:W-:Y:S01]  /*c0f0*/  IMAD.IADD R5, R3, 0x1, R5 ;  /* 0x0000000103057824 */ /* 0x000fe200078e0205 */
[----:B------:R-:W-:Y:S02]  /*c100*/  ULDC UR4, c[0x0][0x2b8] ;  /* 0x0000ae0000047ab9 */ /* 0x000fe40000000800 */
[----:B------:R-:W-:Y:S02]  /*c110*/  ISETP.GE.AND P1, PT, R29, UR4, PT ;  /* 0x000000041d007c0c */ /* 0x000fe4000bf26270 */
[----:B------:R-:W-:Y:S02]  /*c120*/  LEA.HI.X R5, R2, UR5, R5, 0x1, P0 ;  /* 0x0000000502057c11 */ /* 0x000fe400080f0c05 */
[----:B------:R-:W-:Y:S01]  /*c130*/  ISETP.GE.AND P0, PT, R30, UR4, PT ;  /* 0x000000041e007c0c */ /* 0x000fe2000bf06270 */
[----:B------:R-:W-:-:S03]  /*c140*/  UMOV UR4, 0xffffffff ;  /* 0xffffffff00047882 */ /* 0x000fc60000000000 */
[----:B0-----:R-:W-:Y:S09]  /*c150*/  BRA.DIV UR4, `(.L_x_280) ;  /* 0x0000003e04507947 */ /* 0x001ff2000b800000 */
[----:B------:R-:W0:Y:S01]  /*c160*/  SHFL.IDX PT, R14, R0, RZ, 0x181f ;  /* 0x00181fff000e7589 */ /* 0x000e2200000e0000 */
[----:B-----5:R-:W-:Y:S02]  /*c170*/  IMAD R6, R20, R6, RZ ;  /* 0x0000000614067224 */ /* 0x020fe400078e02ff */
[----:B------:R-:W-:Y:S01]  /*c180*/  IMAD.IADD R4, R10, 0x1, R4 ;  /* 0x000000010a047824 */ /* 0x000fe200078e0204 */
[----:B------:R-:W1:Y:S03]  /*c190*/  SHFL.IDX PT, R2, R5, RZ, 0x181f ;  /* 0x00181fff05027589 */ /* 0x000e6600000e0000 */
[C---:B------:R-:W-:Y:S01]  /*c1a0*/  VIADD R7, R4.reuse, 0x10 ;  /* 0x0000001004077836 */ /* 0x040fe20000000000 */
[----:B------:R-:W-:-:S13]  /*c1b0*/  ISETP.GE.AND P2, PT, R4, R6, PT ;  /* 0x000000060400720c */ /* 0x000fda0003f46270 */
[----:B0-----:R-:W-:-:S05]  /*c1c0*/  @!P2 LEA R14, P3, R30, R14, 0x1 ;  /* 0x0000000e1e0ea211 */ /* 0x001fca00078608ff */
[----:B-1----:R-:W-:Y:S02]  /*c1d0*/  @!P2 IMAD.X R3, RZ, RZ, R2, P3 ;  /* 0x000000ffff03a224 */ /* 0x002fe400018e0602 */
[----:B------:R-:W-:Y:S02]  /*c1e0*/  @!P2 IMAD.MOV.U32 R2, RZ, RZ, R14 ;  /* 0x000000ffff02a224 */ /* 0x000fe400078e000e */
[----:B------:R-:W0:Y:S04]  /*c1f0*/  SHFL.IDX PT, R14, R0, 0x1, 0x181f ;  /* 0x00381f00000e7f89 */ /* 0x000e2800000e0000 */
[----:B------:R-:W-:Y:S04]  /*c200*/  @!P2 LDGSTS.E.BYPASS.LTC128B.128 [R9+0x10400], desc[UR36][R2.64], !P0 ;  /* 0x104000000209afae */ /* 0x000fe8000c101d64 */
[----:B------:R1:W-:Y:S01]  /*c210*/  @!P2 LDGSTS.E.BYPASS.LTC128B.128 [R9+0x14400], desc[UR36][R2.64+0x80], !P1 ;  /* 0x144000800209afae */ /* 0x0003e2000c901d64 */
[----:B------:R-:W-:-:S03]  /*c220*/  ISETP.GE.AND P2, PT, R7, R6, PT ;  /* 0x000000060700720c */ /* 0x000fc60003f46270 */
[----:B-1----:R-:W1:Y:S10]  /*c230*/  SHFL.IDX PT, R2, R5, 0x1, 0x181f ;  /* 0x00381f0005027f89 */ /* 0x002e7400000e0000 */
[----:B0-----:R-:W-:-:S05]  /*c240*/  @!P2 LEA R14, P3, R30, R14, 0x1 ;  /* 0x0000000e1e0ea211 */ /* 0x001fca00078608ff */
[----:B-1----:R-:W-:Y:S01]  /*c250*/  @!P2 IMAD.X R7, RZ, RZ, R2, P3 ;  /* 0x000000ffff07a224 */ /* 0x002fe200018e0602 */
[----:B------:R-:W-:Y:S02]  /*c260*/  @!P2 MOV R2, R14 ;  /* 0x0000000e0002a202 */ /* 0x000fe40000000f00 */
[----:B------:R-:W0:Y:S01]  /*c270*/  SHFL.IDX PT, R14, R0, 0x2, 0x181f ;  /* 0x00581f00000e7f89 */ /* 0x000e2200000e0000 */
[----:B------:R-:W-:Y:S02]  /*c280*/  @!P2 IMAD.MOV.U32 R3, RZ, RZ, R7 ;  /* 0x000000ffff03a224 */ /* 0x000fe400078e0007 */
[----:B------:R-:W-:-:S03]  /*c290*/  VIADD R7, R4, 0x20 ;  /* 0x0000002004077836 */ /* 0x000fc60000000000 */
[----:B------:R-:W-:Y:S04]  /*c2a0*/  @!P2 LDGSTS.E.BYPASS.LTC128B.128 [R9+0x10c00], desc[UR36][R2.64], !P0 ;  /* 0x10c000000209afae */ /* 0x000fe8000c101d64 */
[----:B------:R1:W-:Y:S01]  /*c2b0*/  @!P2 LDGSTS.E.BYPASS.LTC128B.128 [R9+0x14c00], desc[UR36][R2.64+0x80], !P1 ;  /* 0x14c000800209afae */ /* 0x0003e2000c901d64 */
[----:B------:R-:W-:-:S03]  /*c2c0*/  ISETP.GE.AND P2, PT, R7, R6, PT ;  /* 0x000000060700720c */ /* 0x000fc60003f46270 */
[----:B-1----:R-:W1:Y:S10]  /*c2d0*/  SHFL.IDX PT, R2, R5, 0x2, 0x181f ;  /* 0x00581f0005027f89 */ /* 0x002e7400000e0000 */
[----:B0-----:R-:W-:-:S05]  /*c2e0*/  @!P2 LEA R14, P3, R30, R14, 0x1 ;  /* 0x0000000e1e0ea211 */ /* 0x001fca00078608ff */
[----:B-1----:R-:W-:Y:S02]  /*c2f0*/  @!P2 IMAD.X R7, RZ, RZ, R2, P3 ;  /* 0x000000ffff07a224 */ /* 0x002fe400018e0602 */
[----:B------:R-:W-:Y:S02]  /*c300*/  @!P2 IMAD.MOV.U32 R2, RZ, RZ, R14 ;  /* 0x000000ffff02a224 */ /* 0x000fe400078e000e */
[----:B------:R-:W-:Y:S01]  /*c310*/  @!P2 IMAD.MOV.U32 R3, RZ, RZ, R7 ;  /* 0x000000ffff03a224 */ /* 0x000fe200078e0007 */
[----:B------:R-:W0:Y:S01]  /*c320*/  SHFL.IDX PT, R14, R0, 0x3, 0x181f ;  /* 0x00781f00000e7f89 */ /* 0x000e2200000e0000 */
        /* <DEDUP_REMOVED lines=35> */
[----:B0-----:R-:W-:Y:S01]  /*c560*/  @!P2 LEA R14, P3, R30, R14, 0x1 ;  /* 0x0000000e1e0ea211 */ /* 0x001fe200078608ff */
[----:B------:R-:W0:Y:S04]  /*c570*/  SHFL.IDX PT, R5, R5, 0x7, 0x181f ;  /* 0x00f81f0005057f89 */ /* 0x000e2800000e0000 */
[----:B-1----:R-:W-:-:S02]  /*c580*/  @!P2 IMAD.X R7, RZ, RZ, R2, P3 ;  /* 0x000000ffff07a224 */ /* 0x002fc400018e0602 */
[----:B------:R-:W-:Y:S02]  /*c590*/  @!P2 IMAD.MOV.U32 R2, RZ, RZ, R14 ;  /* 0x000000ffff02a224 */ /* 0x000fe400078e000e */
[----:B------:R-:W-:Y:S01]  /*c5a0*/  @!P2 IMAD.MOV.U32 R3, RZ, RZ, R7 ;  /* 0x000000ffff03a224 */ /* 0x000fe200078e0007 */
[----:B------:R1:W2:Y:S04]  /*c5b0*/  SHFL.IDX PT, R14, R0, 0x7, 0x181f ;  /* 0x00f81f00000e7f89 */ /* 0x0002a800000e0000 */
[----:B------:R1:W-:Y:S04]  /*c5c0*/  @!P2 LDGSTS.E.BYPASS.LTC128B.128 [R9+0x13400], desc[UR36][R2.64], !P0 ;  /* 0x134000000209afae */ /* 0x0003e8000c101d64 */
[----:B0-----:R1:W-:Y:S02]  /*c5d0*/  @!P2 LDGSTS.E.BYPASS.LTC128B.128 [R9+0x17400], desc[UR36][R2.64+0x80], !P1 ;  /* 0x174000800209afae */ /* 0x0013e4000c901d64 */
.L_x_373:
[----:B-1----:R-:W-:Y:S01]  /*c5e0*/  VIADD R3, R4, 0x70 ;  /* 0x0000007004037836 */ /* 0x002fe20000000000 */
[----:B------:R-:W-:Y:S04]  /*c5f0*/  BSSY B0, `(.L_x_281) ;  /* 0x000000a000007945 */ /* 0x000fe80003800000 */
[----:B------:R-:W-:-:S13]  /*c600*/  ISETP.GE.AND P2, PT, R3, R6, PT ;  /* 0x000000060300720c */ /* 0x000fda0003f46270 */
[----:B------:R-:W-:Y:S05]  /*c610*/  @P2 BRA `(.L_x_282) ;  /* 0x00000000001c2947 */ /* 0x000fea0003800000 */
[----:B--2---:R-:W-:-:S05]  /*c620*/  LEA R2, P2, R30, R14, 0x1 ;  /* 0x0000000e1e027211 */ /* 0x004fca00078408ff */
[----:B------:R-:W-:-:S05]  /*c630*/  IMAD.X R3, RZ, RZ, R5, P2 ;  /* 0x000000ffff037224 */ /* 0x000fca00010e0605 */
[----:B------:R-:W-:Y:S01]  /*c640*/  @!PT LDS RZ, [RZ] ;  /* 0x00000000fffff984 */ /* 0x000fe20000000800 */
[----:B------:R-:W-:Y:S01]  /*c650*/  @!PT LDS RZ, [RZ] ;  /* 0x00000000fffff984 */ /* 0x000fe20000000800 */
[----:B------:R-:W-:Y:S01]  /*c660*/  @!PT LDS RZ, [RZ] ;  /* 0x00000000fffff984 */ /* 0x000fe20000000800 */
[----:B------:R0:W-:Y:S04]  /*c670*/  LDGSTS.E.BYPASS.LTC128B.128 [R9+0x13c00], desc[UR36][R2.64], !P0 ;  /* 0x13c0000002097fae */ /* 0x0001e8000c101d64 */
[----:B------:R0:W-:Y:S02]  /*c680*/  LDGSTS.E.BYPASS.LTC128B.128 [R9+0x17c00], desc[UR36][R2.64+0x80], !P1 ;  /* 0x17c0008002097fae */ /* 0x0001e4000c901d64 */
.L_x_282:
[----:B------:R-:W-:Y:S05]  /*c690*/  BSYNC B0 ;  /* 0x0000000000007941 */ /* 0x000fea0003800000 */
.L_x_281:
[----:B------:R-:W-:Y:S01]  /*c6a0*/  NOP ;  /* 0x0000000000007918 */ /* 0x000fe20000000000 */
[----:B------:R-:W-:-:S13]  /*c6b0*/  PLOP3.LUT P0, PT, PT, PT, PT, 0x80, 0x0 ;  /* 0x000000000000781c */ /* 0x000fda0003f0f070 */
.L_x_283:
[----:B------:R-:W-:Y:S02]  /*c6c0*/  PLOP3.LUT P1, PT, P1, P0, PT, 0xa2, 0x0 ;  /* 0x000000000000781c */ /* 0x000fe40000f21472 */
[----:B------:R-:W-:-:S08]  /*c6d0*/  @P0 R2UR P1, UR4, R22 ;  /* 0x00000000160402ca */ /* 0x000fd00000020000 */
[----:B------:R-:W-:-:S05]  /*c6e0*/  @P0 PLOP3.LUT P0, PT, P1, PT, PT, 0x80, 0x0 ;  /* 0x000000000000081c */ /* 0x000fca0000f0f070 */
[----:B------:R-:W-:Y:S01]  /*c6f0*/  @!P1 SYNCS.ARRIVE.TRANS64.RED.A0T1 RZ, [UR4+0x28800], RZ ;  /* 0x028800ffffff99a7 */ /* 0x000fe20008200404 */
[----:B------:R-:W-:Y:S07]  /*c700*/  @!P1 ARRIVES.LDGSTSBAR.64.TRANSCNT [UR4+0x28800] ;  /* 0x02880000ff0099b0 */ /* 0x000fee0008000a84 */
[----:B------:R-:W-:Y:S05]  /*c710*/  @P0 BRA.U.ANY `(.L_x_283) ;  /* 0xfffffffd00e80947 */ /* 0x000fea000393ffff */
[----:B0-----:R-:W3:Y:S02]  /*c720*/  LDL.LU R2, [R1+0x20] ;  /* 0x0000200001027983 */ /* 0x001ee40000300800 */
[----:B---3--:R-:W-:-:S05]  /*c730*/  VIADD R2, R2, 0x1 ;  /* 0x0000000102027836 */ /* 0x008fca0000000000 */
[----:B------:R0:W-:Y:S01]  /*c740*/  STL [R1+0x20], R2 ;  /* 0x0000200201007387 */ /* 0x0001e20000100800 */
[----:B------:R-:W-:-:S04]  /*c750*/  LEA.HI R0, R2, R2, RZ, 0x1 ;  /* 0x0000000202007211 */ /* 0x000fc800078f08ff */
[----:B------:R-:W-:-:S05]  /*c760*/  LOP3.LUT R0, R0, 0xfffffffe, RZ, 0xc0, !PT ;  /* 0xfffffffe00007812 */ /* 0x000fca00078ec0ff */
[----:B------:R-:W-:-:S05]  /*c770*/  IMAD.IADD R0, R2, 0x1, -R0 ;  /* 0x0000000102007824 */ /* 0x000fca00078e0a00 */
[----:B------:R-:W-:Y:S01]  /*c780*/  SHF.L.U32 R3, R0, 0x1f, RZ ;  /* 0x0000001f00037819 */ /* 0x000fe200000006ff */
[----:B------:R-:W-:Y:S01]  /*c790*/  NOP ;  /* 0x0000000000007918 */ /* 0x000fe20000000000 */
[----:B0-----:R-:W3:Y:S01]  /*c7a0*/  LDL.LU R2, [R1+0x18] ;  /* 0x0000180001027983 */ /* 0x001ee20000300800 */
[----:B------:R0:W-:Y:S01]  /*c7b0*/  SYNCS.ARRIVE.TRANS64.A1T0 RZ, [R22+URZ+0x28800], RZ ;  /* 0x028800ff16ff79a7 */ /* 0x0001e2000810003f */
[----:B------:R-:W-:Y:S01]  /*c7c0*/  BSSY B0, `(.L_x_284) ;  /* 0x0000005000007945 */ /* 0x000fe20003800000 */
[----:B------:R-:W1:Y:S01]  /*c7d0*/  SYNCS.PHASECHK.TRANS64.TRYWAIT P1, [R22+URZ+0x28820], R3 ;  /* 0x02882003160075a7 */ /* 0x000e62000802017f */
[----:B---3--:R-:W-:-:S05]  /*c7e0*/  VIADD R6, R2, 0xfffffffe ;  /* 0xfffffffe02067836 */ /* 0x008fca0000000000 */
[----:B------:R-:W-:Y:S01]  /*c7f0*/  ISETP.GE.AND P0, PT, R6, R35, PT ;  /* 0x000000230600720c */ /* 0x000fe20003f06270 */
[----:B01----:R-:W-:-:S12]  /*c800*/  @!P1 BRA `(.L_x_285) ;  /* 0x0000004000249947 */ /* 0x003fd80003800000 */
.L_x_374:
[----:B------:R-:W-:Y:S05]  /*c810*/  BSYNC B0 ;  /* 0x0000000000007941 */ /* 0x000fea0003800000 */
.L_x_284:
[----:B------:R-:W-:Y:S04]  /*c820*/  BSSY B0, `(.L_x_286) ;  /* 0x0000108000007945 */ /* 0x000fe80003800000 */
[----:B------:R-:W-:Y:S05]  /*c830*/  @!P0 BRA `(.L_x_287) ;  /* 0x0000001000188947 */ /* 0x000fea0003800000 */
[----:B------:R-:W-:Y:S01]  /*c840*/  ULDC UR4, c[0x0][0x2f4] ;  /* 0x0000bd0000047ab9 */ /* 0x000fe20000000800 */
[----:B------:R-:W-:Y:S01]  /*c850*/  IMAD.MOV.U32 R17, RZ, RZ, R28 ;  /* 0x000000ffff117224 */ /* 0x000fe200078e001c */
[----:B------:R-:W-:Y:S01]  /*c860*/  ISETP.GE.AND P2, PT, R30, UR4, PT ;  /* 0x000000041e007c0c */ /* 0x000fe2000bf46270 */
[----:B------:R-:W-:Y:S01]  /*c870*/  IMAD.MOV.U32 R10, RZ, RZ, R25 ;  /* 0x000000ffff0a7224 */ /* 0x000fe200078e0019 */
[----:B------:R-:W-:Y:S01]  /*c880*/  ISETP.GE.AND P1, PT, R29, UR4, PT ;  /* 0x000000041d007c0c */ /* 0x000fe2000bf26270 */
[----:B------:R-:W-:-:S12]  /*c890*/  IMAD.MOV.U32 R31, RZ, RZ, R26 ;  /* 0x000000ffff1f7224 */ /* 0x000fd800078e001a */
.L_x_300:
[----:B0-----:R-:W0:Y:S01]  /*c8a0*/  S2R R3, SR_TID.X ;  /* 0x0000000000037919 */ /* 0x001e220000002100 */
[----:B------:R-:W1:Y:S01]  /*c8b0*/  LDC R4, c[0x0][0x430] ;  /* 0x00010c00ff047b82 */ /* 0x000e620000000800 */
[----:B------:R-:W3:Y:S01]  /*c8c0*/  LDL R9, [R1+0x24] ;  /* 0x0000240001097983 */ /* 0x000ee20000100800 */
[----:B-1----:R-:W-:Y:S02]  /*c8d0*/  ISETP.NE.AND P0, PT, R4, 0x1, PT ;  /* 0x000000010400780c */ /* 0x002fe40003f05270 */
[----:B0-----:R-:W-:-:S04]  /*c8e0*/  LOP3.LUT R0, R3, 0x7f, RZ, 0xc0, !PT ;  /* 0x0000007f03007812 */ /* 0x001fc800078ec0ff */
[----:B------:R-:W-:-:S07]  /*c8f0*/  SHF.R.U32.HI R5, RZ, 0x3, R0 ;  /* 0x00000003ff057819 */ /* 0x000fce0000011600 */
[----:B------:R-:W0:Y:S01]  /*c900*/  @P0 LDC R0, c[0x0][0x434] ;  /* 0x00010d00ff000b82 */ /* 0x000e220000000800 */
[----:B------:R-:W-:-:S07]  /*c910*/  IMAD.SHL.U32 R4, R3, 0x10, RZ ;  /* 0x0000001003047824 */ /* 0x000fce00078e00ff */
[----:B------:R-:W1:Y:S01]  /*c920*/  @P0 LDC R3, c[0x0][0x438] ;  /* 0x00010e00ff030b82 */ /* 0x000e620000000800 */
[----:B------:R-:W-:Y:S01]  /*c930*/  IMAD R7, R6, 0x80, R5 ;  /* 0x0000008006077824 */ /* 0x000fe200078e0205 */
[----:B------:R-:W-:-:S04]  /*c940*/  LOP3.LUT R4, R4, 0x70, RZ, 0xc0, !PT ;  /* 0x0000007004047812 */ /* 0x000fc800078ec0ff */
[----:B------:R-:W-:Y:S01]  /*c950*/  IADD3 R7, R4, R7, R36 ;  /* 0x0000000704077210 */ /* 0x000fe20007ffe024 */
[----:B------:R-:W-:Y:S05]  /*c960*/  YIELD ;  /* 0x0000000000007946 */ /* 0x000fea0003800000 */
[----:B------:R-:W-:Y:S01]  /*c970*/  MOV R8, R7 ;  /* 0x0000000700087202 */ /* 0x000fe20000000f00 */
[----:B------:R-:W-:Y:S01]  /*c980*/  ULDC.64 UR4, c[0x0][0x428] ;  /* 0x00010a0000047ab9 */ /* 0x000fe20000000a00 */
[----:B0-----:R-:W-:-:S05]  /*c990*/  @P0 IMAD.HI.U32 R0, R7, R0, RZ ;  /* 0x0000000007000227 */ /* 0x001fca00078e00ff */
[----:B-1----:R-:W-:Y:S01]  /*c9a0*/  @P0 SHF.R.U32.HI R8, RZ, R3, R0 ;  /* 0x00000003ff080219 */ /* 0x002fe20000011600 */
[----:B------:R-:W-:-:S03]  /*c9b0*/  IMAD R5, R37, UR4, RZ ;  /* 0x0000000425057c24 */ /* 0x000fc6000f8e02ff */
[--C-:B------:R-:W-:Y:S01]  /*c9c0*/  SHF.R.S32.HI R3, RZ, 0x1f, R8.reuse ;  /* 0x0000001fff037819 */ /* 0x100fe20000011408 */
[----:B------:R-:W-:Y:S02]  /*c9d0*/  IMAD.MOV.U32 R2, RZ, RZ, R8 ;  /* 0x000000ffff027224 */ /* 0x000fe400078e0008 */
[C---:B------:R-:W-:Y:S02]  /*c9e0*/  IMAD R5, R32.reuse, UR5, R5 ;  /* 0x0000000520057c24 */ /* 0x040fe4000f8e0205 */
[----:B------:R-:W-:Y:S01]  /*c9f0*/  IMAD.WIDE.U32 R2, R32, UR4, R2 ;  /* 0x0000000420027c25 */ /* 0x000fe2000f8e0002 */
[----:B------:R-:W-:-:S03]  /*ca00*/  ULDC.64 UR4, c[0x0][0x418] ;  /* 0x0001060000047ab9 */ /* 0x000fc60000000a00 */
[----:B------:R-:W-:Y:S01]  /*ca10*/  IMAD.IADD R3, R5, 0x1, R3 ;  /* 0x0000000105037824 */ /* 0x000fe200078e0203 */
[----:B------:R-:W-:Y:S01]  /*ca20*/  LEA R4, P0, R2, UR4, 0x2 ;  /* 0x0000000402047c11 */ /* 0x000fe2000f8010ff */
[----:B------:R-:W-:Y:S01]  /*ca30*/  VIADD R25, R10, 0x1 ;  /* 0x000000010a197836 */ /* 0x000fe20000000000 */
[----:B------:R-:W-:Y:S02]  /*ca40*/  ULDC UR4, c[0x0][0x430] ;  /* 0x00010c0000047ab9 */ /* 0x000fe40000000800 */
[----:B------:R-:W-:-:S05]  /*ca50*/  LEA.HI.X R5, R2, UR5, R3, 0x2, P0 ;  /* 0x0000000502057c11 */ /* 0x000fca00080f1403 */
[----:B------:R0:W4:Y:S01]  /*ca60*/  LDG.E R0, desc[UR36][R4.64] ;  /* 0x0000002404007981 */ /* 0x000122000c1e1900 */
[----:B------:R-:W-:Y:S01]  /*ca70*/  ISETP.NE.AND P0, PT, R25, 0x2, PT ;  /* 0x000000021900780c */ /* 0x000fe20003f05270 */
[----:B------:R-:W-:-:S03]  /*ca80*/  IMAD.MOV R2, RZ, RZ, -R8 ;  /* 0x000000ffff027224 */ /* 0x000fc600078e0a08 */
[----:B------:R-:W-:Y:S01]  /*ca90*/  SEL R28, RZ, 0x1, P0 ;  /* 0x00000001ff1c7807 */ /* 0x000fe20000000000 */
[----:B------:R-:W-:Y:S01]  /*caa0*/  IMAD.MOV.U32 R26, RZ, RZ, R6 ;  /* 0x000000ffff1a7224 */ /* 0x000fe200078e0006 */
[----:B------:R-:W-:Y:S01]  /*cab0*/  SEL R25, R25, RZ, P0 ;  /* 0x000000ff19197207 */ /* 0x000fe20000000000 */
[----:B0-----:R-:W-:Y:S01]  /*cac0*/  IMAD R4, R2, UR4, R7 ;  /* 0x0000000402047c24 */ /* 0x001fe2000f8e0207 */
[----:B------:R-:W-:Y:S02]  /*cad0*/  LOP3.LUT R28, R17, R28, RZ, 0x3c, !PT ;  /* 0x0000001c111c7212 */ /* 0x000fe400078e3cff */
[----:B---3--:R-:W-:Y:S02]  /*cae0*/  ISETP.NE.AND P3, PT, R9, 0x3, PT ;  /* 0x000000030900780c */ /* 0x008fe40003f65270 */
[----:B----4-:R-:W-:-:S11]  /*caf0*/  SHF.R.S32.HI R21, RZ, 0x1f, R0 ;  /* 0x0000001fff157819 */ /* 0x010fd60000011400 */
[----:B------:R-:W-:Y:S05]  /*cb00*/  @!P3 BRA `(.L_x_288) ;  /* 0x000000000004b947 */ /* 0x000fea0003800000 */
[----:B------:R-:W-:Y:S01]  /*cb10*/  BPT.TRAP 0x1 ;  /* 0x000000040000795c */ /* 0x000fe20000300000 */
.L_x_288:
[----:B------:R-:W-:Y:S01]  /*cb20*/  IMAD R6, R25, 0x8, R22 ;  /* 0x0000000819067824 */ /* 0x000fe200078e0216 */
[----:B------:R-:W-:Y:S01]  /*cb30*/  SHF.L.U32 R3, R28, 0x1f, RZ ;  /* 0x0000001f1c037819 */ /* 0x000fe200000006ff */
[----:B------:R-:W-:Y:S03]  /*cb40*/  BSSY B1, `(.L_x_289) ;  /* 0x0000003000017945 */ /* 0x000fe60003800000 */
[----:B------:R-:W0:Y:S02]  /*cb50*/  SYNCS.PHASECHK.TRANS64.TRYWAIT P0, [R6+URZ+0x28840], R3 ;  /* 0x02884003060075a7 */ /* 0x000e24000800017f */
[----:B0-----:R-:W-:Y:S05]  /*cb60*/  @!P0 BRA `(.L_x_290) ;  /* 0x0000003c00608947 */ /* 0x001fea0003800000 */
.L_x_375:
[----:B------:R-:W-:Y:S05]  /*cb70*/  BSYNC B1 ;  /* 0x0000000000017941 */ /* 0x000fea0003800000 */
.L_x_289:
[----:B------:R-:W-:Y:S01]  /*cb80*/  SHF.R.S32.HI R20, RZ, 0x1f, R4 ;  /* 0x0000001fff147819 */ /* 0x000fe20000011404 */
[----:B------:R-:W-:Y:S01]  /*cb90*/  ULDC.64 UR4, c[0x0][0x300] ;  /* 0x0000c00000047ab9 */ /* 0x000fe20000000a00 */
[----:B------:R-:W-:Y:S01]  /*cba0*/  ULDC.64 UR6, c[0x0][0x2e8] ;  /* 0x0000ba0000067ab9 */ /* 0x000fe20000000a00 */
[----:B0-----:R-:W-:Y:S01]  /*cbb0*/  IMAD.WIDE.U32 R2, R4, UR4, RZ ;  /* 0x0000000404027c25 */ /* 0x001fe2000f8e00ff */
[C---:B------:R-:W-:Y:S02]  /*cbc0*/  LOP3.LUT P4, RZ, R27.reuse, 0x2, RZ, 0xc0, !PT ;  /* 0x000000021bff7812 */ /* 0x040fe4000788c0ff */
[----:B------:R-:W-:Y:S01]  /*cbd0*/  LOP3.LUT P3, RZ, R27, 0x1, RZ, 0xc0, !PT ;  /* 0x000000011bff7812 */ /* 0x000fe2000786c0ff */
[----:B------:R-:W-:Y:S02]  /*cbe0*/  IMAD R5, R20, UR4, RZ ;  /* 0x0000000414057c24 */ /* 0x000fe4000f8e02ff */
[----:B------:R-:W-:Y:S02]  /*cbf0*/  IMAD R7, R25, 0x4000, R33 ;  /* 0x0000400019077824 */ /* 0x000fe400078e0221 */
[----:B------:R-:W-:Y:S01]  /*cc00*/  IMAD R5, R4, UR5, R5 ;  /* 0x0000000504057c24 */ /* 0x000fe2000f8e0205 */
[----:B------:R-:W-:-:S03]  /*cc10*/  ULDC.64 UR4, c[0x0][0x310] ;  /* 0x0000c40000047ab9 */ /* 0x000fc60000000a00 */
[----:B------:R-:W-:Y:S02]  /*cc20*/  IMAD.IADD R3, R3, 0x1, R5 ;  /* 0x0000000103037824 */ /* 0x000fe400078e0205 */
[----:B------:R-:W-:Y:S02]  /*cc30*/  IMAD R5, R21, UR4, RZ ;  /* 0x0000000415057c24 */ /* 0x000fe4000f8e02ff */
[----:B------:R-:W-:-:S04]  /*cc40*/  IMAD.WIDE.U32 R2, R0, UR4, R2 ;  /* 0x0000000400027c25 */ /* 0x000fc8000f8e0002 */
[----:B------:R-:W-:Y:S01]  /*cc50*/  IMAD R5, R0, UR5, R5 ;  /* 0x0000000500057c24 */ /* 0x000fe2000f8e0205 */
[----:B------:R-:W-:-:S03]  /*cc60*/  ULDC.64 UR4, c[0x0][0x308] ;  /* 0x0000c20000047ab9 */ /* 0x000fc60000000a00 */
[----:B------:R-:W-:Y:S02]  /*cc70*/  IMAD.IADD R3, R3, 0x1, R5 ;  /* 0x0000000103037824 */ /* 0x000fe400078e0205 */
[----:B------:R-:W-:Y:S01]  /*cc80*/  IMAD.WIDE.U32 R2, R24, UR4, R2 ;  /* 0x0000000418027c25 */ /* 0x000fe2000f8e0002 */
[----:B------:R-:W-:-:S03]  /*cc90*/  UMOV UR4, 0xffffffff ;  /* 0xffffffff00047882 */ /* 0x000fc60000000000 */
[----:B------:R-:W-:Y:S01]  /*cca0*/  IMAD R9, R24, UR5, R3 ;  /* 0x0000000518097c24 */ /* 0x000fe2000f8e0203 */
[----:B------:R-:W-:-:S04]  /*ccb0*/  LEA R8, P0, R2, UR6, 0x1 ;  /* 0x0000000602087c11 */ /* 0x000fc8000f8008ff */
[----:B------:R-:W-:Y:S01]  /*ccc0*/  LEA.HI.X R9, R2, UR7, R9, 0x1, P0 ;  /* 0x0000000702097c11 */ /* 0x000fe200080f0c09 */
[----:B------:R-:W-:Y:S08]  /*ccd0*/  BRA.DIV UR4, `(.L_x_291) ;  /* 0x0000003e04187947 */ /* 0x000ff0000b800000 */
[----:B------:R-:W0:Y:S01]  /*cce0*/  SHFL.IDX PT, R2, R8, RZ, 0x181f ;  /* 0x00181fff08027589 */ /* 0x000e2200000e0000 */
[----:B------:R-:W-:Y:S02]  /*ccf0*/  IMAD.SHL.U32 R5, R30, 0x2, RZ ;  /* 0x000000021e057824 */ /* 0x000fe400078e00ff */
[----:B------:R-:W-:Y:S01]  /*cd00*/  IMAD R7, R7, 0x2, R22 ;  /* 0x0000000207077824 */ /* 0x000fe200078e0216 */
[----:B------:R-:W1:Y:S02]  /*cd10*/  SHFL.IDX PT, R3, R9, RZ, 0x181f ;  /* 0x00181fff09037589 */ /* 0x000e6400000e0000 */
[----:B0-----:R-:W-:-:S05]  /*cd20*/  IADD3 R2, P0, R2, R5, RZ ;  /* 0x0000000502027210 */ /* 0x001fca0007f1e0ff */
[----:B-1----:R-:W-:-:S05]  /*cd30*/  IMAD.X R3, RZ, RZ, R3, P0 ;  /* 0x000000ffff037224 */ /* 0x002fca00000e0603 */
[----:B------:R-:W-:Y:S01]  /*cd40*/  @!PT LDS RZ, [RZ] ;  /* 0x00000000fffff984 */ /* 0x000fe20000000800 */
[----:B------:R-:W-:Y:S04]  /*cd50*/  LDGSTS.E.BYPASS.LTC128B.128 [R7+0x18400], desc[UR36][R2.64], !P4 ;  /* 0x1840000002077fae */ /* 0x000fe8000e101d64 */
[----:B------:R0:W-:Y:S04]  /*cd60*/  LDGSTS.E.BYPASS.LTC128B.128 [R7+0x1c400], desc[UR36][R2.64+0x80], !P3 ;  /* 0x1c40008002077fae */ /* 0x0001e8000d901d64 */
[----:B0-----:R-:W0:Y:S04]  /*cd70*/  SHFL.IDX PT, R2, R8, 0x1, 0x181f ;  /* 0x00381f0008027f89 */ /* 0x001e2800000e0000 */
[----:B------:R-:W1:Y:S01]  /*cd80*/  SHFL.IDX PT, R3, R9, 0x1, 0x181f ;  /* 0x00381f0009037f89 */ /* 0x000e6200000e0000 */
[----:B0-----:R-:W-:-:S05]  /*cd90*/  IADD3 R2, P0, R2, R5, RZ ;  /* 0x0000000502027210 */ /* 0x001fca0007f1e0ff */
[----:B-1----:R-:W-:-:S05]  /*cda0*/  IMAD.X R3, RZ, RZ, R3, P0 ;  /* 0x000000ffff037224 */ /* 0x002fca00000e0603 */
        /* <DEDUP_REMOVED lines=16> */
[----:B0-----:R-:W-:-:S04]  /*ceb0*/  IADD3 R2, P0, R2, R5, RZ ;  /* 0x0000000502027210 */ /* 0x001fc80007f1e0ff */
[----:B-1----:R-:W-:-:S05]  /*cec0*/  IADD3.X R3, RZ, R3, RZ, P0, !PT ;  /* 0x00000003ff037210 */ /* 0x002fca00007fe4ff */
        /* <DEDUP_REMOVED lines=9> */
[----:B------:R-:W1:Y:S04]  /*cf60*/  SHFL.IDX PT, R3, R9, 0x6, 0x181f ;  /* 0x00d81f0009037f89 */ /* 0x000e6800000e0000 */
[----:B------:R-:W3:Y:S01]  /*cf70*/  SHFL.IDX PT, R9, R9, 0x7, 0x181f ;  /* 0x00f81f0009097f89 */ /* 0x000ee200000e0000 */
[----:B0-----:R-:W-:-:S05]  /*cf80*/  IADD3 R2, P0, R2, R5, RZ ;  /* 0x0000000502027210 */ /* 0x001fca0007f1e0ff */
[----:B-1----:R-:W-:-:S05]  /*cf90*/  IMAD.X R3, RZ, RZ, R3, P0 ;  /* 0x000000ffff037224 */ /* 0x002fca00000e0603 */
[----:B------:R-:W-:Y:S04]  /*cfa0*/  LDGSTS.E.BYPASS.LTC128B.128 [R7+0x1b400], desc[UR36][R2.64], !P4 ;  /* 0x1b40000002077fae */ /* 0x000fe8000e101d64 */
[----:B------:R0:W-:Y:S04]  /*cfb0*/  LDGSTS.E.BYPASS.LTC128B.128 [R7+0x1f400], desc[UR36][R2.64+0x80], !P3 ;  /* 0x1f40008002077fae */ /* 0x0001e8000d901d64 */
[----:B0--3--:R0:W1:Y:S02]  /*cfc0*/  SHFL.IDX PT, R2, R8, 0x7, 0x181f ;  /* 0x00f81f0008027f89 */ /* 0x00906400000e0000 */
.L_x_393:
[----:B-1----:R-:W-:-:S05]  /*cfd0*/  IADD3 R2, P0, R2, R5, RZ ;  /* 0x0000000502027210 */ /* 0x002fca0007f1e0ff */
        /* <DEDUP_REMOVED lines=8> */
.L_x_292:
[----:B------:R-:W-:Y:S02]  /*d060*/  PLOP3.LUT P3, PT, P3, P0, PT, 0xa2, 0x0 ;  /* 0x000000000000781c */ /* 0x000fe40001f61472 */
[----:B------:R-:W-:-:S08]  /*d070*/  @P0 R2UR P3, UR4, R6 ;  /* 0x00000000060402ca */ /* 0x000fd00000060000 */
[----:B------:R-:W-:-:S05]  /*d080*/  @P0 PLOP3.LUT P0, PT, P3, PT, PT, 0x80, 0x0 ;  /* 0x000000000000081c */ /* 0x000fca0001f0f070 */
[----:B------:R-:W-:Y:S01]  /*d090*/  @!P3 SYNCS.ARRIVE.TRANS64.RED.A0T1 RZ, [UR4+0x28830], RZ ;  /* 0x028830ffffffb9a7 */ /* 0x000fe20008200404 */
[----:B------:R-:W-:Y:S07]  /*d0a0*/  @!P3 ARRIVES.LDGSTSBAR.64.TRANSCNT [UR4+0x28830] ;  /* 0x02883000ff00b9b0 */ /* 0x000fee0008000a84 */
[----:B------:R-:W-:Y:S05]  /*d0b0*/  @P0 BRA.U.ANY `(.L_x_292) ;  /* 0xfffffffd00e80947 */ /* 0x000fea000393ffff */
[----:B------:R-:W-:Y:S01]  /*d0c0*/  NOP ;  /* 0x0000000000007918 */ /* 0x000fe20000000000 */
[----:B-1----:R-:W3:Y:S02]  /*d0d0*/  LDL R2, [R1+0x24] ;  /* 0x0000240001027983 */ /* 0x002ee40000100800 */
[----:B---3--:R-:W-:-:S13]  /*d0e0*/  ISETP.NE.AND P4, PT, R2, 0x3, PT ;  /* 0x000000030200780c */ /* 0x008fda0003f85270 */
[----:B------:R-:W-:Y:S05]  /*d0f0*/  @!P4 BRA `(.L_x_293) ;  /* 0x000000000004c947 */ /* 0x000fea0003800000 */
[----:B------:R-:W-:Y:S01]  /*d100*/  BPT.TRAP 0x1 ;  /* 0x000000040000795c */ /* 0x000fe20000300000 */
.L_x_293:
[----:B------:R1:W-:Y:S01]  /*d110*/  SYNCS.ARRIVE.TRANS64.A1T0 RZ, [R6+URZ+0x28830], RZ ;  /* 0x028830ff06ff79a7 */ /* 0x0003e2000810003f */
[----:B------:R-:W-:Y:S05]  /*d120*/  @!P4 BRA `(.L_x_294) ;  /* 0x000000000004c947 */ /* 0x000fea0003800000 */
[----:B------:R-:W-:Y:S01]  /*d130*/  BPT.TRAP 0x1 ;  /* 0x000000040000795c */ /* 0x000fe20000300000 */
.L_x_294:
[----:B------:R-:W-:Y:S01]  /*d140*/  SHF.L.U32 R3, R17, 0x1f, RZ ;  /* 0x0000001f11037819 */ /* 0x000fe200000006ff */
[----:B-1----:R-:W-:Y:S01]  /*d150*/  IMAD R6, R10, 0x8, R22 ;  /* 0x000000080a067824 */ /* 0x002fe200078e0216 */
[----:B------:R-:W-:Y:S03]  /*d160*/  BSSY B1, `(.L_x_295) ;  /* 0x0000003000017945 */ /* 0x000fe60003800000 */
[----:B------:R-:W1:Y:S02]  /*d170*/  SYNCS.PHASECHK.TRANS64.TRYWAIT P0, [R6+URZ+0x28860], R3 ;  /* 0x02886003060075a7 */ /* 0x000e64000800017f */
[----:B-1----:R-:W-:Y:S05]  /*d180*/  @!P0 BRA `(.L_x_296) ;  /* 0x0000004000388947 */ /* 0x002fea0003800000 */
.L_x_394:
[----:B------:R-:W-:Y:S05]  /*d190*/  BSYNC B1 ;  /* 0x0000000000017941 */ /* 0x000fea0003800000 */
.L_x_295:
[----:B------:R-:W3:Y:S01]  /*d1a0*/  S2R R2, SR_TID.X ;  /* 0x0000000000027919 */ /* 0x000ee20000002100 */
[----:B------:R-:W-:Y:S01]  /*d1b0*/  UMOV UR4, 0xffffffff ;  /* 0xffffffff00047882 */ /* 0x000fe20000000000 */
[----:B0-----:R-:W-:Y:S02]  /*d1c0*/  IMAD R8, R31, -0x80, R34 ;  /* 0xffffff801f087824 */ /* 0x001fe400078e0222 */
[----:B------:R-:W-:Y:S01]  /*d1d0*/  IMAD R7, R10, 0x4000, R33 ;  /* 0x000040000a077824 */ /* 0x000fe200078e0221 */
[----:B---3--:R-:W-:-:S04]  /*d1e0*/  LOP3.LUT R2, R2, 0x7f, RZ, 0xc0, !PT ;  /* 0x0000007f02027812 */ /* 0x008fc800078ec0ff */
[----:B------:R-:W-:-:S05]  /*d1f0*/  SHF.R.U32.HI R2, RZ, 0x3, R2 ;  /* 0x00000003ff027819 */ /* 0x000fca0000011602 */
[----:B------:R-:W-:Y:S01]  /*d200*/  IMAD.IADD R8, R8, 0x1, -R2 ;  /* 0x0000000108087824 */ /* 0x000fe200078e0a02 */
[----:B------:R-:W-:Y:S06]  /*d210*/  BRA.DIV UR4, `(.L_x_297) ;  /* 0x0000004204287947 */ /* 0x000fec000b800000 */
[----:B------:R-:W0:Y:S01]  /*d220*/  SHFL.IDX PT, R2, R18, RZ, 0x181f ;  /* 0x00181fff12027589 */ /* 0x000e2200000e0000 */
[----:B------:R-:W-:-:S03]  /*d230*/  IMAD R7, R7, 0x2, R22 ;  /* 0x0000000207077824 */ /* 0x000fc600078e0216 */
[----:B-1----:R-:W1:Y:S04]  /*d240*/  SHFL.IDX PT, R3, R23, RZ, 0x181f ;  /* 0x00181fff17037589 */ /* 0x002e6800000e0000 */
[----:B--2---:R-:W-:Y:S01]  /*d250*/  SHFL.IDX PT, R14, R18, 0x7, 0x181f ;  /* 0x00f81f00120e7f89 */ /* 0x004fe200000e0000 */
[----:B0-----:R-:W-:-:S05]  /*d260*/  IADD3 R2, P0, R2, R5, RZ ;  /* 0x0000000502027210 */ /* 0x001fca0007f1e0ff */
[----:B-1----:R-:W-:Y:S01]  /*d270*/  IMAD.X R3, RZ, RZ, R3, P0 ;  /* 0x000000ffff037224 */ /* 0x002fe200000e0603 */
[----:B------:R-:W-:-:S13]  /*d280*/  ISETP.LT.OR P0, PT, R8, 0x1, P2 ;  /* 0x000000010800780c */ /* 0x000fda0001701670 */
[----:B------:R-:W-:Y:S01]  /*d290*/  LDGSTS.E.BYPASS.LTC128B.128 [R7+0x400], desc[UR36][R2.64], !P0 ;  /* 0x0040000002077fae */ /* 0x000fe2000c101d64 */
[----:B------:R-:W-:-:S13]  /*d2a0*/  ISETP.LT.OR P0, PT, R8, 0x1, P1 ;  /* 0x000000010800780c */ /* 0x000fda0000f01670 */
[----:B------:R0:W-:Y:S04]  /*d2b0*/  LDGSTS.E.BYPASS.LTC128B.128 [R7+0x4400], desc[UR36][R2.64+0x80], !P0 ;  /* 0x0440008002077fae */ /* 0x0001e8000c101d64 */
[----:B0-----:R-:W0:Y:S04]  /*d2c0*/  SHFL.IDX PT, R2, R18, 0x1, 0x181f ;  /* 0x00381f0012027f89 */ /* 0x001e2800000e0000 */
[----:B------:R-:W1:Y:S01]  /*d2d0*/  SHFL.IDX PT, R3, R23, 0x1, 0x181f ;  /* 0x00381f0017037f89 */ /* 0x000e6200000e0000 */
        /* <DEDUP_REMOVED lines=39> */
[----:B------:R-:W1:Y:S04]  /*d550*/  SHFL.IDX PT, R3, R23, 0x6, 0x181f ;  /* 0x00d81f0017037f89 */ /* 0x000e6800000e0000 */
[----:B------:R-:W2:Y:S01]  /*d560*/  SHFL.IDX PT, R23, R23, 0x7, 0x181f ;  /* 0x00f81f0017177f89 */ /* 0x000ea200000e0000 */
[----:B0-----:R-:W-:-:S05]  /*d570*/  IADD3 R2, P0, R2, R5, RZ ;  /* 0x0000000502027210 */ /* 0x001fca0007f1e0ff */
[----:B-1----:R-:W-:Y:S01]  /*d580*/  IMAD.X R3, RZ, RZ, R3, P0 ;  /* 0x000000ffff037224 */ /* 0x002fe200000e0603 */
[----:B------:R-:W-:-:S13]  /*d590*/  ISETP.LT.OR P0, PT, R8, 0x61, P2 ;  /* 0x000000610800780c */ /* 0x000fda0001701670 */
[----:B------:R1:W-:Y:S01]  /*d5a0*/  LDGSTS.E.BYPASS.LTC128B.128 [R7+0x3400], desc[UR36][R2.64], !P0 ;  /* 0x0340000002077fae */ /* 0x0003e2000c101d64 */
[----:B------:R-:W-:-:S13]  /*d5b0*/  ISETP.LT.OR P0, PT, R8, 0x61, P1 ;  /* 0x000000610800780c */ /* 0x000fda0000f01670 */
[----:B--2---:R1:W-:Y:S02]  /*d5c0*/  LDGSTS.E.BYPASS.LTC128B.128 [R7+0x7400], desc[UR36][R2.64+0x80], !P0 ;  /* 0x0740008002077fae */ /* 0x0043e4000c101d64 */
.L_x_412:
[----:B01----:R-:W-:Y:S01]  /*d5d0*/  IADD3 R2, P0, R14, R5, RZ ;  /* 0x000000050e027210 */ /* 0x003fe20007f1e0ff */
[----:B------:R-:W-:Y:S01]  /*d5e0*/  ULDC.64 UR4, c[0x0][0x328] ;  /* 0x0000ca0000047ab9 */ /* 0x000fe20000000a00 */
[----:B------:R-:W-:Y:S01]  /*d5f0*/  ULDC.64 UR6, c[0x0][0x318] ;  /* 0x0000c60000067ab9 */ /* 0x000fe20000000a00 */
[----:B------:R-:W-:Y:S02]  /*d600*/  IMAD R5, R20, UR4, RZ ;  /* 0x0000000414057c24 */ /* 0x000fe4000f8e02ff */
[----:B------:R-:W-:Y:S01]  /*d610*/  IMAD.X R3, RZ, RZ, R23, P0 ;  /* 0x000000ffff037224 */ /* 0x000fe200000e0617 */
[----:B------:R-:W-:Y:S01]  /*d620*/  ISETP.LT.OR P0, PT, R8, 0x71, P2 ;  /* 0x000000710800780c */ /* 0x000fe20001701670 */
[----:B------:R-:W-:-:S12]  /*d630*/  IMAD R5, R4, UR5, R5 ;  /* 0x0000000504057c24 */ /* 0x000fd8000f8e0205 */
[----:B------:R-:W-:Y:S01]  /*d640*/  @!PT LDS RZ, [RZ] ;  /* 0x00000000fffff984 */ /* 0x000fe20000000800 */
[----:B------:R-:W-:Y:S01]  /*d650*/  @!PT LDS RZ, [RZ] ;  /* 0x00000000fffff984 */ /* 0x000fe20000000800 */
[----:B------:R-:W-:Y:S01]  /*d660*/  @!PT LDS RZ, [RZ] ;  /* 0x00000000fffff984 */ /* 0x000fe20000000800 */
[----:B------:R-:W-:Y:S01]  /*d670*/  LDGSTS.E.BYPASS.LTC128B.128 [R7+0x3c00], desc[UR36][R2.64], !P0 ;  /* 0x03c0000002077fae */ /* 0x000fe2000c101d64 */
[----:B------:R-:W-:-:S13]  /*d680*/  ISETP.LT.OR P0, PT, R8, 0x71, P1 ;  /* 0x000000710800780c */ /* 0x000fda0000f01670 */
[----:B------:R0:W-:Y:S02]  /*d690*/  LDGSTS.E.BYPASS.LTC128B.128 [R7+0x7c00], desc[UR36][R2.64+0x80], !P0 ;  /* 0x07c0008002077fae */ /* 0x0001e4000c101d64 */
[----:B0-----:R-:W-:Y:S01]  /*d6a0*/  IMAD.WIDE.U32 R2, R4, UR4, RZ ;  /* 0x0000000404027c25 */ /* 0x001fe2000f8e00ff */
[----:B------:R-:W-:-:S03]  /*d6b0*/  ULDC.64 UR4, c[0x0][0x338] ;  /* 0x0000ce0000047ab9 */ /* 0x000fc60000000a00 */
[----:B------:R-:W-:Y:S01]  /*d6c0*/  IMAD R21, R21, UR4, RZ ;  /* 0x0000000415157c24 */ /* 0x000fe2000f8e02ff */
[----:B------:R-:W-:-:S03]  /*d6d0*/  IADD3 R3, R3, R5, RZ ;  /* 0x0000000503037210 */ /* 0x000fc60007ffe0ff */
[C---:B------:R-:W-:Y:S02]  /*d6e0*/  IMAD R21, R0.reuse, UR5, R21 ;  /* 0x0000000500157c24 */ /* 0x040fe4000f8e0215 */
[----:B------:R-:W-:Y:S01]  /*d6f0*/  IMAD.WIDE.U32 R2, R0, UR4, R2 ;  /* 0x0000000400027c25 */ /* 0x000fe2000f8e0002 */
[----:B------:R-:W-:Y:S01]  /*d700*/  ULDC.64 UR4, c[0x0][0x330] ;  /* 0x0000cc0000047ab9 */ /* 0x000fe20000000a00 */
[----:B------:R-:W-:Y:S02]  /*d710*/  NOP ;  /* 0x0000000000007918 */ /* 0x000fe40000000000 */
[----:B------:R-:W-:Y:S02]  /*d720*/  IMAD.IADD R3, R3, 0x1, R21 ;  /* 0x0000000103037824 */ /* 0x000fe400078e0215 */
[----:B------:R-:W-:-:S04]  /*d730*/  IMAD.WIDE.U32 R2, R24, UR4, R2 ;  /* 0x0000000418027c25 */ /* 0x000fc8000f8e0002 */
[----:B------:R-:W-:Y:S01]  /*d740*/  IMAD R3, R24, UR5, R3 ;  /* 0x0000000518037c24 */ /* 0x000fe2000f8e0203 */
[----:B------:R-:W-:-:S04]  /*d750*/  LEA R18, P0, R2, UR6, 0x1 ;  /* 0x0000000602127c11 */ /* 0x000fc8000f8008ff */
[----:B------:R-:W-:Y:S02]  /*d760*/  LEA.HI.X R23, R2, UR7, R3, 0x1, P0 ;  /* 0x0000000702177c11 */ /* 0x000fe400080f0c03 */
[----:B------:R-:W-:-:S13]  /*d770*/  PLOP3.LUT P0, PT, PT, PT, PT, 0x80, 0x0 ;  /* 0x000000000000781c */ /* 0x000fda0003f0f070 */
.L_x_298:
        /* <DEDUP_REMOVED lines=11> */
.L_x_299:
[C---:B------:R-:W-:Y:S01]  /*d830*/  ISETP.GT.AND P0, PT, R26.reuse, R35, PT ;  /* 0x000000231a00720c */ /* 0x040fe20003f04270 */
[----:B------:R0:W-:Y:S01]  /*d840*/  SYNCS.ARRIVE.TRANS64.A1T0 RZ, [R6+URZ+0x28850], RZ ;  /* 0x028850ff06ff79a7 */ /* 0x0001e2000810003f */
[----:B------:R-:W-:Y:S02]  /*d850*/  IMAD.MOV.U32 R17, RZ, RZ, R28 ;  /* 0x000000ffff117224 */ /* 0x000fe400078e001c */
[----:B------:R-:W-:Y:S02]  /*d860*/  IMAD.MOV.U32 R10, RZ, RZ, R25 ;  /* 0x000000ffff0a7224 */ /* 0x000fe400078e0019 */
[----:B------:R-:W-:Y:S02]  /*d870*/  IMAD.MOV.U32 R31, RZ, RZ, R26 ;  /* 0x000000ffff1f7224 */ /* 0x000fe400078e001a */
[----:B0-----:R-:W-:-:S05]  /*d880*/  VIADD R6, R26, 0xffffffff ;  /* 0xffffffff1a067836 */ /* 0x001fca0000000000 */
[----:B------:R-:W-:Y:S05]  /*d890*/  @P0 BRA `(.L_x_300) ;  /* 0xfffffff000000947 */ /* 0x000fea000383ffff */
.L_x_287:
[----:B------:R-:W-:Y:S05]  /*d8a0*/  BSYNC B0 ;  /* 0x0000000000007941 */ /* 0x000fea0003800000 */
.L_x_286:
[----:B------:R-:W1:Y:S01]  /*d8b0*/  S2R R0, SR_TID.X ;  /* 0x0000000000007919 */ /* 0x000e620000002100 */
[----:B------:R-:W-:Y:S01]  /*d8c0*/  BSSY B0, `(.L_x_301) ;  /* 0x0000010000007945 */ /* 0x000fe20003800000 */
[----:B-1----:R-:W-:-:S04]  /*d8d0*/  LOP3.LUT R0, R0, 0x7f, RZ, 0xc0, !PT ;  /* 0x0000007f00007812 */ /* 0x002fc800078ec0ff */
[----:B------:R-:W-:-:S13]  /*d8e0*/  ISETP.NE.AND P0, PT, R0, RZ, PT ;  /* 0x000000ff0000720c */ /* 0x000fda0003f05270 */
[----:B------:R-:W-:Y:S05]  /*d8f0*/  @P0 BRA `(.L_x_302) ;  /* 0x0000000000300947 */ /* 0x000fea0003800000 */
[----:B------:R-:W1:Y:S01]  /*d900*/  S2R R5, SR_LANEID ;  /* 0x0000000000057919 */ /* 0x000e620000000000 */
[----:B------:R-:W-:Y:S01]  /*d910*/  VOTEU.ANY UR4, UPT, PT ;  /* 0x0000000000047886 */ /* 0x000fe200038e0100 */
[----:B0-----:R-:W0:Y:S01]  /*d920*/  LDC.64 R2, c[0x0][0xc60] ;  /* 0x00031800ff027b82 */ /* 0x001e220000000a00 */
[----:B------:R-:W1:Y:S02]  /*d930*/  FLO.U32 R0, UR4 ;  /* 0x0000000400007d00 */ /* 0x000e6400080e0000 */
[----:B-1----:R-:W-:-:S06]  /*d940*/  ISETP.EQ.U32.AND P0, PT, R0, R5, PT ;  /* 0x000000050000720c */ /* 0x002fcc0003f02070 */
[----:B------:R-:W0:Y:S07]  /*d950*/  POPC R5, UR4 ;  /* 0x0000000400057d09 */ /* 0x000e2e0008000000 */
[----:B0-----:R-:W3:Y:S01]  /*d960*/  @P0 ATOMG.E.ADD.STRONG.GPU PT, R3, desc[UR36][R2.64], R5 ;  /* 0x00000005020309a8 */ /* 0x001ee200081ee1e4 */
[----:B------:R-:W0:Y:S02]  /*d970*/  S2R R4, SR_LTMASK ;  /* 0x0000000000047919 */ /* 0x000e240000003900 */
[----:B0-----:R-:W-:-:S04]  /*d980*/  LOP3.LUT R4, R4, UR4, RZ, 0xc0, !PT ;  /* 0x0000000404047c12 */ /* 0x001fc8000f8ec0ff */
[----:B------:R-:W0:Y:S01]  /*d990*/  POPC R7, R4 ;  /* 0x0000000400077309 */ /* 0x000e220000000000 */
[----:B---3--:R-:W0:Y:S02]  /*d9a0*/  SHFL.IDX PT, R0, R3, R0, 0x1f ;  /* 0x00001f0003007589 */ /* 0x008e2400000e0000 */
[----:B0-----:R-:W-:-:S07]  /*d9b0*/  IADD3 R16, R0, UR38, R7 ;  /* 0x0000002600107c10 */ /* 0x001fce000fffe007 */
.L_x_302:
[----:B------:R-:W-:Y:S05]  /*d9c0*/  BSYNC B0 ;  /* 0x0000000000007941 */ /* 0x000fea0003800000 */
.L_x_301:
[----:B------:R-:W3:Y:S02]  /*d9d0*/  LDL R0, [R1+0x24] ;  /* 0x0000240001007983 */ /* 0x000ee40000100800 */
[----:B---3--:R-:W-:-:S13]  /*d9e0*/  ISETP.NE.AND P0, PT, R0, 0x3, PT ;  /* 0x000000030000780c */ /* 0x008fda0003f05270 */
[----:B------:R-:W-:Y:S05]  /*d9f0*/  @!P0 BRA `(.L_x_303) ;  /* 0x0000000000048947 */ /* 0x000fea0003800000 */
[----:B------:R-:W-:Y:S01]  /*da00*/  BPT.TRAP 0x1 ;  /* 0x000000040000795c */ /* 0x000fe20000300000 */
.L_x_303:
[----:B------:R-:W-:Y:S01]  /*da10*/  IMAD R0, R25, 0x8, R22 ;  /* 0x0000000819007824 */ /* 0x000fe200078e0216 */
[----:B0-----:R-:W-:Y:S01]  /*da20*/  SHF.L.U32 R3, R28, 0x1f, RZ ;  /* 0x0000001f1c037819 */ /* 0x001fe200000006ff */
[----:B------:R-:W-:Y:S01]  /*da30*/  BSSY B0, `(.L_x_304) ;  /* 0x0000004000007945 */ /* 0x000fe20003800000 */
[----:B------:R-:W-:Y:S02]  /*da40*/  IMAD R6, R26, -0x80, R34 ;  /* 0xffffff801a067824 */ /* 0x000fe400078e0222 */
[----:B------:R-:W0:Y:S02]  /*da50*/  SYNCS.PHASECHK.TRANS64.TRYWAIT P0, [R0+URZ+0x28860], R3 ;  /* 0x02886003000075a7 */ /* 0x000e24000800017f */
[----:B0-----:R-:W-:Y:S05]  /*da60*/  @!P0 BRA `(.L_x_305) ;  /* 0x00000040009c8947 */ /* 0x001fea0003800000 */
.L_x_413:
[----:B------:R-:W-:Y:S05]  /*da70*/  BSYNC B0 ;  /* 0x0000000000007941 */ /* 0x000fea0003800000 */
.L_x_304:
[----:B------:R-:W1:Y:S01]  /*da80*/  S2R R2, SR_TID.X ;  /* 0x0000000000027919 */ /* 0x000e620000002100 */
[----:B------:R-:W-:Y:S01]  /*da90*/  UMOV UR4, 0xffffffff ;  /* 0xffffffff00047882 */ /* 0x000fe20000000000 */
[----:B------:R-:W-:Y:S01]  /*daa0*/  IMAD R9, R25, 0x4000, R33 ;  /* 0x0000400019097824 */ /* 0x000fe200078e0221 */
[----:B-1----:R-:W-:-:S04]  /*dab0*/  LOP3.LUT R2, R2, 0x7f, RZ, 0xc0, !PT ;  /* 0x0000007f02027812 */ /* 0x002fc800078ec0ff */
[----:B------:R-:W-:-:S05]  /*dac0*/  SHF.R.U32.HI R2, RZ, 0x3, R2 ;  /* 0x00000003ff027819 */ /* 0x000fca0000011602 */
[----:B------:R-:W-:Y:S01]  /*dad0*/  IMAD.IADD R6, R6, 0x1, -R2 ;  /* 0x0000000106067824 */ /* 0x000fe200078e0a02 */
[----:B------:R-:W-:Y:S06]  /*dae0*/  BRA.DIV UR4, `(.L_x_306) ;  /* 0x0000004204907947 */ /* 0x000fec000b800000 */
[----:B--2---:R-:W1:Y:S01]  /*daf0*/  SHFL.IDX PT, R14, R18, RZ, 0x181f ;  /* 0x00181fff120e7589 */ /* 0x004e6200000e0000 */
[----:B------:R-:W-:Y:S01]  /*db00*/  ULDC UR4, c[0x0][0x2f4] ;  /* 0x0000bd0000047ab9 */ /* 0x000fe20000000800 */
[C---:B------:R-:W-:Y:S01]  /*db10*/  IMAD.SHL.U32 R5, R30.reuse, 0x2, RZ ;  /* 0x000000021e057824 */ /* 0x040fe200078e00ff */
[----:B------:R-:W-:Y:S01]  /*db20*/  ISETP.GE.AND P1, PT, R30, UR4, PT ;  /* 0x000000041e007c0c */ /* 0x000fe2000bf26270 */
[----:B0-----:R-:W0:Y:S01]  /*db30*/  SHFL.IDX PT, R3, R23, RZ, 0x181f ;  /* 0x00181fff17037589 */ /* 0x001e2200000e0000 */
[----:B------:R-:W-:Y:S01]  /*db40*/  ISETP.GE.AND P0, PT, R29, UR4, PT ;  /* 0x000000041d007c0c */ /* 0x000fe2000bf06270 */
[----:B------:R-:W-:Y:S01]  /*db50*/  IMAD R4, R9, 0x2, R22 ;  /* 0x0000000209047824 */ /* 0x000fe200078e0216 */
[C---:B------:R-:W-:Y:S01]  /*db60*/  ISETP.LT.OR P2, PT, R6.reuse, 0x1, P1 ;  /* 0x000000010600780c */ /* 0x040fe20000f41670 */
[----:B------:R-:W2:Y:S01]  /*db70*/  SHFL.IDX PT, R10, R18, 0x1, 0x181f ;  /* 0x00381f00120a7f89 */ /* 0x000ea200000e0000 */
[----:B------:R-:W-:-:S03]  /*db80*/  ISETP.LT.OR P3, PT, R6, 0x1, P0 ;  /* 0x000000010600780c */ /* 0x000fc60000761670 */
[----:B------:R-:W3:Y:S04]  /*db90*/  SHFL.IDX PT, R7, R23, 0x1, 0x181f ;  /* 0x00381f0017077f89 */ /* 0x000ee800000e0000 */
[----:B------:R-:W-:Y:S01]  /*dba0*/  SHFL.IDX PT, R8, R23, 0x2, 0x181f ;  /* 0x00581f0017087f89 */ /* 0x000fe200000e0000 */
[----:B-1----:R-:W-:-:S03]  /*dbb0*/  IADD3 R2, P4, R14, R5, RZ ;  /* 0x000000050e027210 */ /* 0x002fc60007f9e0ff */
[----:B------:R-:W1:Y:S02]  /*dbc0*/  SHFL.IDX PT, R14, R18, 0x2, 0x181f ;  /* 0x00581f00120e7f89 */ /* 0x000e6400000e0000 */
[----:B0-----:R-:W-:-:S05]  /*dbd0*/  IMAD.X R3, RZ, RZ, R3, P4 ;  /* 0x000000ffff037224 */ /* 0x001fca00020e0603 */
[----:B------:R-:W-:Y:S01]  /*dbe0*/  LDGSTS.E.BYPASS.LTC128B.128 [R4+0x400], desc[UR36][R2.64], !P2 ;  /* 0x0040000002047fae */ /* 0x000fe2000d101d64 */
[----:B------:R-:W-:-:S03]  /*dbf0*/  ISETP.LT.OR P2, PT, R6, 0x11, P1 ;  /* 0x000000110600780c */ /* 0x000fc60000f41670 */
[----:B------:R2:W-:Y:S01]  /*dc00*/  LDGSTS.E.BYPASS.LTC128B.128 [R4+0x4400], desc[UR36][R2.64+0x80], !P3 ;  /* 0x0440008002047fae */ /* 0x0005e2000d901d64 */
[----:B------:R-:W-:Y:S02]  /*dc10*/  ISETP.LT.OR P3, PT, R6, 0x11, P0 ;  /* 0x000000110600780c */ /* 0x000fe40000761670 */
[----:B--2---:R-:W-:Y:S02]  /*dc20*/  IADD3 R2, P4, R10, R5, RZ ;  /* 0x000000050a027210 */ /* 0x004fe40007f9e0ff */
[----:B------:R-:W-:Y:S03]  /*dc30*/  SHFL.IDX PT, R10, R18, 0x4, 0x181f ;  /* 0x00981f00120a7f89 */ /* 0x000fe600000e0000 */
[----:B---3--:R-:W-:Y:S02]  /*dc40*/  IMAD.X R3, RZ, RZ, R7, P4 ;  /* 0x000000ffff037224 */ /* 0x008fe400020e0607 */
[----:B------:R-:W-:Y:S04]  /*dc50*/  SHFL.IDX PT, R7, R23, 0x3, 0x181f ;  /* 0x00781f0017077f89 */ /* 0x000fe800000e0000 */
[----:B------:R-:W-:Y:S01]  /*dc60*/  LDGSTS.E.BYPASS.LTC128B.128 [R4+0xc00], desc[UR36][R2.64], !P2 ;  /* 0x00c0000002047fae */ /* 0x000fe2000d101d64 */
[----:B------:R-:W-:-:S03]  /*dc70*/  ISETP.LT.OR P2, PT, R6, 0x21, P1 ;  /* 0x000000210600780c */ /* 0x000fc60000f41670 */
[----:B------:R1:W-:Y:S01]  /*dc80*/  LDGSTS.E.BYPASS.LTC128B.128 [R4+0x4c00], desc[UR36][R2.64+0x80], !P3 ;  /* 0x04c0008002047fae */ /* 0x0003e2000d901d64 */
[----:B------:R-:W-:Y:S02]  /*dc90*/  ISETP.LT.OR P3, PT, R6, 0x21, P0 ;  /* 0x000000210600780c */ /* 0x000fe40000761670 */
[----:B-1----:R-:W-:Y:S02]  /*dca0*/  IADD3 R2, P4, R14, R5, RZ ;  /* 0x000000050e027210 */ /* 0x002fe40007f9e0ff */
[----:B------:R-:W0:Y:S03]  /*dcb0*/  SHFL.IDX PT, R14, R18, 0x3, 0x181f ;  /* 0x00781f00120e7f89 */ /* 0x000e2600000e0000 */
[----:B------:R-:W-:Y:S02]  /*dcc0*/  IMAD.X R3, RZ, RZ, R8, P4 ;  /* 0x000000ffff037224 */ /* 0x000fe400020e0608 */
[----:B------:R-:W1:Y:S04]  /*dcd0*/  SHFL.IDX PT, R8, R23, 0x4, 0x181f ;  /* 0x00981f0017087f89 */ /* 0x000e6800000e0000 */
[----:B------:R-:W-:Y:S01]  /*dce0*/  LDGSTS.E.BYPASS.LTC128B.128 [R4+0x1400], desc[UR36][R2.64], !P2 ;  /* 0x0140000002047fae */ /* 0x000fe2000d101d64 */
[----:B------:R-:W-:-:S03]  /*dcf0*/  ISETP.LT.OR P2, PT, R6, 0x31, P1 ;  /* 0x000000310600780c */ /* 0x000fc60000f41670 */
[----:B------:R0:W-:Y:S01]  /*dd00*/  LDGSTS.E.BYPASS.LTC128B.128 [R4+0x5400], desc[UR36][R2.64+0x80], !P3 ;  /* 0x0540008002047fae */ /* 0x0001e2000d901d64 */
[----:B------:R-:W-:Y:S02]  /*dd10*/  ISETP.LT.OR P3, PT, R6, 0x31, P0 ;  /* 0x000000310600780c */ /* 0x000fe40000761670 */
[----:B0-----:R-:W-:Y:S02]  /*dd20*/  IADD3 R2, P4, R14, R5, RZ ;  /* 0x000000050e027210 */ /* 0x001fe40007f9e0ff */
[----:B------:R-:W0:Y:S03]  /*dd30*/  SHFL.IDX PT, R14, R18, 0x5, 0x181f ;  /* 0x00b81f00120e7f89 */ /* 0x000e2600000e0000 */
[----:B------:R-:W-:Y:S02]  /*dd40*/  IMAD.X R3, RZ, RZ, R7, P4 ;  /* 0x000000ffff037224 */ /* 0x000fe400020e0607 */
[----:B------:R-:W2:Y:S04]  /*dd50*/  SHFL.IDX PT, R7, R23, 0x5, 0x181f ;  /* 0x00b81f0017077f89 */ /* 0x000ea800000e0000 */
[----:B------:R-:W-:Y:S01]  /*dd60*/  LDGSTS.E.BYPASS.LTC128B.128 [R4+0x1c00], desc[UR36][R2.64], !P2 ;  /* 0x01c0000002047fae */ /* 0x000fe2000d101d64 */
[----:B------:R-:W-:-:S03]  /*dd70*/  ISETP.LT.OR P2, PT, R6, 0x41, P1 ;  /* 0x000000410600780c */ /* 0x000fc60000f41670 */
[----:B------:R3:W-:Y:S01]  /*dd80*/  LDGSTS.E.BYPASS.LTC128B.128 [R4+0x5c00], desc[UR36][R2.64+0x80], !P3 ;  /* 0x05c0008002047fae */ /* 0x0007e2000d901d64 */
[----:B------:R-:W-:Y:S02]  /*dd90*/  ISETP.LT.OR P3, PT, R6, 0x41, P0 ;  /* 0x000000410600780c */ /* 0x000fe40000761670 */
[----:B---3--:R-:W-:Y:S02]  /*dda0*/  IADD3 R2, P4, R10, R5, RZ ;  /* 0x000000050a027210 */ /* 0x008fe40007f9e0ff */
[----:B------:R-:W3:Y:S03]  /*ddb0*/  SHFL.IDX PT, R10, R18, 0x6, 0x181f ;  /* 0x00d81f00120a7f89 */ /* 0x000ee600000e0000 */
[----:B-1----:R-:W-:Y:S02]  /*ddc0*/  IMAD.X R3, RZ, RZ, R8, P4 ;  /* 0x000000ffff037224 */ /* 0x002fe400020e0608 */
[----:B------:R-:W1:Y:S04]  /*ddd0*/  SHFL.IDX PT, R8, R23, 0x6, 0x181f ;  /* 0x00d81f0017087f89 */ /* 0x000e6800000e0000 */
[----:B------:R-:W-:Y:S01]  /*dde0*/  LDGSTS.E.BYPASS.LTC128B.128 [R4+0x2400], desc[UR36][R2.64], !P2 ;  /* 0x0240000002047fae */ /* 0x000fe2000d101d64 */
[----:B------:R-:W-:-:S03]  /*ddf0*/  ISETP.LT.OR P2, PT, R6, 0x51, P1 ;  /* 0x000000510600780c */ /* 0x000fc60000f41670 */
[----:B------:R0:W-:Y:S01]  /*de00*/  LDGSTS.E.BYPASS.LTC128B.128 [R4+0x6400], desc[UR36][R2.64+0x80], !P3 ;  /* 0x0640008002047fae */ /* 0x0001e2000d901d64 */
[----:B------:R-:W-:-:S03]  /*de10*/  ISETP.LT.OR P3, PT, R6, 0x51, P0 ;  /* 0x000000510600780c */ /* 0x000fc60000761670 */
[----:B------:R-:W4:Y:S01]  /*de20*/  SHFL.IDX PT, R23, R23, 0x7, 0x181f ;  /* 0x00f81f0017177f89 */ /* 0x000f2200000e0000 */
[----:B0-----:R-:W-:-:S03]  /*de30*/  IADD3 R2, P4, R14, R5, RZ ;  /* 0x000000050e027210 */ /* 0x001fc60007f9e0ff */
[----:B------:R0:W0:Y:S01]  /*de40*/  SHFL.IDX PT, R14, R18, 0x7, 0x181f ;  /* 0x00f81f00120e7f89 */ /* 0x00002200000e0000 */
[----:B--2---:R-:W-:-:S05]  /*de50*/  IADD3.X R3, RZ, R7, RZ, P4, !PT ;  /* 0x00000007ff037210 */ /* 0x004fca00027fe4ff */
[----:B------:R-:W-:Y:S01]  /*de60*/  LDGSTS.E.BYPASS.LTC128B.128 [R4+0x2c00], desc[UR36][R2.64], !P2 ;  /* 0x02c0000002047fae */ /* 0x000fe2000d101d64 */
[----:B------:R-:W-:-:S03]  /*de70*/  ISETP.LT.OR P2, PT, R6, 0x61, P1 ;  /* 0x000000610600780c */ /* 0x000fc60000f41670 */
[----:B------:R3:W-:Y:S01]  /*de80*/  LDGSTS.E.BYPASS.LTC128B.128 [R4+0x6c00], desc[UR36][R2.64+0x80], !P3 ;  /* 0x06c0008002047fae */ /* 0x0007e2000d901d64 */
[----:B------:R-:W-:Y:S02]  /*de90*/  ISETP.LT.OR P3, PT, R6, 0x61, P0 ;  /* 0x000000610600780c */ /* 0x000fe40000761670 */
[----:B---3--:R-:W-:-:S05]  /*dea0*/  IADD3 R2, P4, R10, R5, RZ ;  /* 0x000000050a027210 */ /* 0x008fca0007f9e0ff */
[----:B-1----:R-:W-:-:S05]  /*deb0*/  IMAD.X R3, RZ, RZ, R8, P4 ;  /* 0x000000ffff037224 */ /* 0x002fca00020e0608 */
[----:B------:R1:W-:Y:S04]  /*dec0*/  LDGSTS.E.BYPASS.LTC128B.128 [R4+0x3400], desc[UR36][R2.64], !P2 ;  /* 0x0340000002047fae */ /* 0x0003e8000d101d64 */
[----:B0---4-:R1:W-:Y:S02]  /*ded0*/  LDGSTS.E.BYPASS.LTC128B.128 [R4+0x7400], desc[UR36][R2.64+0x80], !P3 ;  /* 0x0740008002047fae */ /* 0x0113e4000d901d64 */
.L_x_431:
[C---:B------:R-:W-:Y:S02]  /*dee0*/  ISETP.LT.OR P1, PT, R6.reuse, 0x71, P1 ;  /* 0x000000710600780c */ /* 0x040fe40000f21670 */
[----:B------:R-:W-:Y:S02]  /*def0*/  ISETP.LT.OR P0, PT, R6, 0x71, P0 ;  /* 0x000000710600780c */ /* 0x000fe40000701670 */
[----:B-1----:R-:W-:-:S05]  /*df00*/  IADD3 R2, P2, R14, R5, RZ ;  /* 0x000000050e027210 */ /* 0x002fca0007f5e0ff */
[----:B------:R-:W-:-:S05]  /*df10*/  IMAD.X R3, RZ, RZ, R23, P2 ;  /* 0x000000ffff037224 */ /* 0x000fca00010e0617 */
[----:B------:R-:W-:Y:S01]  /*df20*/  @!PT LDS RZ, [RZ] ;  /* 0x00000000fffff984 */ /* 0x000fe20000000800 */
[----:B------:R-:W-:Y:S01]  /*df30*/  @!PT LDS RZ, [RZ] ;  /* 0x00000000fffff984 */ /* 0x000fe20000000800 */
[----:B------:R-:W-:Y:S01]  /*df40*/  @!PT LDS RZ, [RZ] ;  /* 0x00000000fffff984 */ /* 0x000fe20000000800 */
[----:B------:R0:W-:Y:S04]  /*df50*/  LDGSTS.E.BYPASS.LTC128B.128 [R4+0x3c00], desc[UR36][R2.64], !P1 ;  /* 0x03c0000002047fae */ /* 0x0001e8000c901d64 */
[----:B------:R0:W-:Y:S01]  /*df60*/  LDGSTS.E.BYPASS.LTC128B.128 [R4+0x7c00], desc[UR36][R2.64+0x80], !P0 ;  /* 0x07c0008002047fae */ /* 0x0001e2000c101d64 */
[----:B------:R-:W-:Y:S01]  /*df70*/  PLOP3.LUT P0, PT, PT, PT, PT, 0x80, 0x0 ;  /* 0x000000000000781c */ /* 0x000fe20003f0f070 */
[----:B------:R-:W-:-:S12]  /*df80*/  NOP ;  /* 0x0000000000007918 */ /* 0x000fd80000000000 */
.L_x_307:
[----:B------:R-:W-:Y:S02]  /*df90*/  PLOP3.LUT P1, PT, P1, P0, PT, 0xa2, 0x0 ;  /* 0x000000000000781c */ /* 0x000fe40000f21472 */
[----:B------:R-:W-:-:S08]  /*dfa0*/  @P0 R2UR P1, UR4, R0 ;  /* 0x00000000000402ca */ /* 0x000fd00000020000 */
[----:B------:R-:W-:-:S05]  /*dfb0*/  @P0 PLOP3.LUT P0, PT, P1, PT, PT, 0x80, 0x0 ;  /* 0x000000000000081c */ /* 0x000fca0000f0f070 */
[----:B------:R-:W-:Y:S01]  /*dfc0*/  @!P1 SYNCS.ARRIVE.TRANS64.RED.A0T1 RZ, [UR4+0x28850], RZ ;  /* 0x028850ffffff99a7 */ /* 0x000fe20008200404 */
[----:B------:R-:W-:Y:S07]  /*dfd0*/  @!P1 ARRIVES.LDGSTSBAR.64.TRANSCNT [UR4+0x28850] ;  /* 0x02885000ff0099b0 */ /* 0x000fee0008000a84 */
[----:B------:R-:W-:Y:S05]  /*dfe0*/  @P0 BRA.U.ANY `(.L_x_307) ;  /* 0xfffffffd00e80947 */ /* 0x000fea000393ffff */
[----:B------:R-:W-:Y:S01]  /*dff0*/  NOP ;  /* 0x0000000000007918 */ /* 0x000fe20000000000 */
[----:B0-----:R-:W2:Y:S02]  /*e000*/  LDL R2, [R1+0x24] ;  /* 0x0000240001027983 */ /* 0x001ea40000100800 */
[----:B--2---:R-:W-:-:S13]  /*e010*/  ISETP.NE.AND P2, PT, R2, 0x3, PT ;  /* 0x000000030200780c */ /* 0x004fda0003f45270 */
[----:B------:R-:W-:Y:S05]  /*e020*/  @!P2 BRA `(.L_x_308) ;  /* 0x000000000004a947 */ /* 0x000fea0003800000 */
[----:B------:R-:W-:Y:S01]  /*e030*/  BPT.TRAP 0x1 ;  /* 0x000000040000795c */ /* 0x000fe20000300000 */
.L_x_308:
[----:B------:R0:W-:Y:S01]  /*e040*/  SYNCS.ARRIVE.TRANS64.A1T0 RZ, [R0+URZ+0x28850], RZ ;  /* 0x028850ff00ff79a7 */ /* 0x0001e2000810003f */
[----:B------:R-:W-:-:S05]  /*e050*/  VIADD R25, R25, 0x1 ;  /* 0x0000000119197836 */ /* 0x000fca0000000000 */
[----:B------:R-:W-:-:S04]  /*e060*/  ISETP.NE.AND P0, PT, R25, 0x2, PT ;  /* 0x000000021900780c */ /* 0x000fc80003f05270 */
[----:B------:R-:W-:Y:S02]  /*e070*/  SEL R3, RZ, 0x1, P0 ;  /* 0x00000001ff037807 */ /* 0x000fe40000000000 */
[----:B------:R-:W-:Y:S02]  /*e080*/  SEL R25, R25, RZ, P0 ;  /* 0x000000ff19197207 */ /* 0x000fe40000000000 */
[----:B0-----:R-:W-:-:S07]  /*e090*/  LOP3.LUT R28, R28, R3, RZ, 0x3c, !PT ;  /* 0x000000031c1c7212 */ /* 0x001fce00078e3cff */
.L_x_265:
[----:B------:R-:W-:Y:S05]  /*e0a0*/  BSYNC B7 ;  /* 0x0000000000077941 */ /* 0x000fea0003800000 */
.L_x_263:
[----:B------:R-:W-:-:S13]  /*e0b0*/  LOP3.LUT P0, RZ, R27, 0x20, RZ, 0xc0, !PT ;  /* 0x000000201bff7812 */ /* 0x000fda000780c0ff */
[----:B------:R-:W-:Y:S05]  /*e0c0*/  @!P0 BRA `(.L_x_309) ;  /* 0x0000000000248947 */ /* 0x000fea0003800000 */
[----:B------:R-:W-:Y:S05]  /*e0d0*/  WARPSYNC.ALL ;  /* 0x0000000000007948 */ /* 0x000fea0003800000 */
[----:B------:R-:W0:Y:S08]  /*e0e0*/  S2UR UR5, SR_CgaCtaId ;  /* 0x00000000000579c3 */ /* 0x000e300000008800 */
[----:B------:R-:W-:Y:S06]  /*e0f0*/  BAR.SYNC.DEFER_BLOCKING 0x5, 0x180 ;  /* 0x0146000000007b1d */ /* 0x000fec0000010000 */
[----:B------:R-:W-:-:S02]  /*e100*/  UMOV UR4, 0x400 ;  /* 0x0000040000047882 */ /* 0x000fc40000000000 */
[----:B0-----:R-:W-:-:S06]  /*e110*/  ULEA UR4, UR5, UR4, 0x18 ;  /* 0x0000000405047291 */ /* 0x001fcc000f8ec03f */
[----:B------:R-:W-:-:S05]  /*e120*/  IMAD.U32 R22, RZ, RZ, UR4 ;  /* 0x00000004ff167e24 */ /* 0x000fca000f8e00ff */
[----:B------:R2:W3:Y:S01]  /*e130*/  LDS.128 R16, [R22+0x288d0] ;  /* 0x0288d00016107984 */ /* 0x0004e20000000c00 */
[----:B------:R-:W-:Y:S06]  /*e140*/  BAR.ARV 0x4, 0x180 ;  /* 0x0106000000007b1d */ /* 0x000fec0000002000 */
[----:B------:R-:W-:Y:S05]  /*e150*/  BRA `(.L_x_310) ;  /* 0x0000000800d07947 */ /* 0x000fea0003800000 */
.L_x_309:
[----:B------:R-:W0:Y:S01]  /*e160*/  S2R R0, SR_TID.X ;  /* 0x0000000000007919 */ /* 0x000e220000002100 */
[----:B------:R-:W-:Y:S01]  /*e170*/  UMOV UR4, 0xffffffff ;  /* 0xffffffff00047882 */ /* 0x000fe20000000000 */
[----:B0-----:R-:W-:-:S04]  /*e180*/  LOP3.LUT R9, R0, 0x1f, RZ, 0xc0, !PT ;  /* 0x0000001f00097812 */ /* 0x001fc800078ec0ff */
[----:B------:R-:W-:Y:S01]  /*e190*/  ISETP.NE.AND P0, PT, R9, 0x1f, PT ;  /* 0x0000001f0900780c */ /* 0x000fe20003f05270 */
[----:B------:R-:W-:-:S12]  /*e1a0*/  BRA.DIV UR4, `(.L_x_311) ;  /* 0x00000046045c7947 */ /* 0x000fd8000b800000 */
[----:B------:R-:W-:Y:S01]  /*e1b0*/  IMAD.IADD R7, R19, 0x1, R9 ;  /* 0x0000000113077824 */ /* 0x000fe200078e0209 */
[----:B------:R-:W-:-:S04]  /*e1c0*/  ULDC UR4, c[0x0][0xc3c] ;  /* 0x00030f0000047ab9 */ /* 0x000fc80000000800 */
[----:B------:R-:W-:-:S13]  /*e1d0*/  ISETP.GE.OR P1, PT, R7, UR4, !P0 ;  /* 0x0000000407007c0c */ /* 0x000fda000c726670 */
[----:B------:R-:W0:Y:S08]  /*e1e0*/  @!P1 LDC.64 R2, c[0x0][0xc80] ;  /* 0x00032000ff029b82 */ /* 0x000e300000000a00 */
[----:B------:R-:W1:Y:S01]  /*e1f0*/  @!P1 LDC.64 R4, c[0x0][0xc78] ;  /* 0x00031e00ff049b82 */ /* 0x000e620000000a00 */
[----:B0-----:R-:W-:-:S05]  /*e200*/  @!P1 IMAD.WIDE R2, R7, 0x4, R2 ;  /* 0x0000000407029825 */ /* 0x001fca00078e0202 */
[----:B------:R1:W2:Y:S02]  /*e210*/  @!P1 LDG.E R6, desc[UR36][R2.64] ;  /* 0x0000002402069981 */ /* 0x0002a4000c1e1900 */
[----:B-1----:R-:W-:-:S05]  /*e220*/  @!P1 IMAD.WIDE R2, R7, 0x4, R4 ;  /* 0x0000000407029825 */ /* 0x002fca00078e0204 */
[----:B------:R-:W3:Y:S01]  /*e230*/  @!P1 LDG.E R5, desc[UR36][R2.64] ;  /* 0x0000002402059981 */ /* 0x000ee2000c1e1900 */
[----:B------:R-:W-:Y:S01]  /*e240*/  IMAD.MOV.U32 R7, RZ, RZ, RZ ;  /* 0x000000ffff077224 */ /* 0x000fe200078e00ff */
[C---:B------:R-:W-:Y:S01]  /*e250*/  ISETP.GE.U32.AND P2, PT, R9.reuse, 0x2, PT ;  /* 0x000000020900780c */ /* 0x040fe20003f46070 */
[----:B------:R-:W-:Y:S01]  /*e260*/  IMAD.MOV.U32 R4, RZ, RZ, RZ ;  /* 0x000000ffff047224 */ /* 0x000fe200078e00ff */
[C---:B------:R-:W-:Y:S01]  /*e270*/  ISETP.GE.U32.AND P3, PT, R9.reuse, 0x4, PT ;  /* 0x000000040900780c */ /* 0x040fe20003f66070 */
[----:B------:R-:W-:Y:S01]  /*e280*/  SHFL.IDX PT, R0, R16, RZ, 0x1f ;  /* 0x00001fff10007589 */ /* 0x000fe200000e0000 */
[C---:B------:R-:W-:Y:S02]  /*e290*/  ISETP.GE.U32.AND P4, PT, R9.reuse, 0x8, PT ;  /* 0x000000080900780c */ /* 0x040fe40003f86070 */
[----:B------:R-:W-:Y:S01]  /*e2a0*/  ISETP.GE.U32.AND P5, PT, R9, 0x10, PT ;  /* 0x000000100900780c */ /* 0x000fe20003fa6070 */
[----:B------:R-:W-:Y:S01]  /*e2b0*/  SHFL.IDX PT, R8, R16, 0x1, 0x1f ;  /* 0x00201f0010087f89 */ /* 0x000fe200000e0000 */
[----:B--2---:R-:W-:-:S02]  /*e2c0*/  @!P1 IMAD.MOV.U32 R7, RZ, RZ, R6 ;  /* 0x000000ffff079224 */ /* 0x004fc400078e0006 */
[----:B------:R-:W-:Y:S02]  /*e2d0*/  IMAD.MOV.U32 R6, RZ, RZ, RZ ;  /* 0x000000ffff067224 */ /* 0x000fe400078e00ff */
[----:B---3--:R-:W-:Y:S01]  /*e2e0*/  @!P1 IMAD.MOV.U32 R4, RZ, RZ, R5 ;  /* 0x000000ffff049224 */ /* 0x008fe200078e0005 */
[----:B------:R-:W-:-:S03]  /*e2f0*/  ISETP.NE.AND P1, PT, R9, RZ, PT ;  /* 0x000000ff0900720c */ /* 0x000fc60003f25270 */
[----:B------:R-:W-:-:S05]  /*e300*/  IMAD R13, R4, R7, RZ ;  /* 0x00000007040d7224 */ /* 0x000fca00078e02ff */
        /* <DEDUP_REMOVED lines=15> */
[----:B------:R0:W1:Y:S02]  /*e400*/  SHFL.IDX PT, R14, R2, 0x1f, 0x1f ;  /* 0x03e01f00020e7f89 */ /* 0x00006400000e0000 */
.L_x_441:
[----:B------:R-:W-:Y:S02]  /*e410*/  ULDC UR4, c[0x0][0xc38] ;  /* 0x00030e0000047ab9 */ /* 0x000fe40000000800 */
[----:B------:R-:W-:-:S05]  /*e420*/  MOV R5, UR4 ;  /* 0x0000000400057c02 */ /* 0x000fca0008000f00 */
[----:B-1----:R-:W-:-:S04]  /*e430*/  IMAD R14, R14, R5, RZ ;  /* 0x000000050e0e7224 */ /* 0x002fc800078e02ff */
[----:B------:R-:W-:-:S05]  /*e440*/  IMAD.IADD R9, R8, 0x1, R14 ;  /* 0x0000000108097824 */ /* 0x000fca00078e020e */
[----:B------:R-:W-:-:S13]  /*e450*/  ISETP.GT.AND P6, PT, R9, R0, PT ;  /* 0x000000000900720c */ /* 0x000fda0003fc4270 */
[----:B------:R-:W-:Y:S05]  /*e460*/  @P6 BRA `(.L_x_312) ;  /* 0x0000000000a46947 */ /* 0x000fea0003800000 */
.L_x_315:
[----:B0-----:R-:W0:Y:S01]  /*e470*/  LDC R2, c[0x0][0xc3c] ;  /* 0x00030f00ff027b82 */ /* 0x001e220000000800 */
[----:B------:R-:W-:-:S05]  /*e480*/  VIADD R19, R19, 0x1f ;  /* 0x0000001f13137836 */ /* 0x000fca0000000000 */
[----:B0-----:R-:W-:-:S13]  /*e490*/  ISETP.GE.AND P6, PT, R19, R2, PT ;  /* 0x000000021300720c */ /* 0x001fda0003fc6270 */
[----:B------:R-:W-:Y:S05]  /*e4a0*/  @P6 BRA `(.L_x_313) ;  /* 0x0000000400b86947 */ /* 0x000fea0003800000 */
[----:B------:R-:W0:Y:S01]  /*e4b0*/  S2R R3, SR_TID.X ;  /* 0x0000000000037919 */ /* 0x000e220000002100 */
[----:B------:R-:W-:Y:S01]  /*e4c0*/  IMAD.MOV.U32 R7, RZ, RZ, RZ ;  /* 0x000000ffff077224 */ /* 0x000fe200078e00ff */
[----:B0-----:R-:W-:-:S05]  /*e4d0*/  LOP3.LUT R3, R3, 0x1f, RZ, 0xc0, !PT ;  /* 0x0000001f03037812 */ /* 0x001fca00078ec0ff */
[----:B------:R-:W-:-:S05]  /*e4e0*/  IMAD.IADD R11, R19, 0x1, R3 ;  /* 0x00000001130b7824 */ /* 0x000fca00078e0203 */
[----:B------:R-:W-:-:S13]  /*e4f0*/  ISETP.GE.OR P6, PT, R11, R2, !P0 ;  /* 0x000000020b00720c */ /* 0x000fda00047c6670 */
[----:B------:R-:W0:Y:S08]  /*e500*/  @!P6 LDC.64 R2, c[0x0][0xc80] ;  /* 0x00032000ff02eb82 */ /* 0x000e300000000a00 */
[----:B------:R-:W1:Y:S01]  /*e510*/  @!P6 LDC.64 R4, c[0x0][0xc78] ;  /* 0x00031e00ff04eb82 */ /* 0x000e620000000a00 */
[----:B0-----:R-:W-:-:S05]  /*e520*/  @!P6 IMAD.WIDE R2, R11, 0x4, R2 ;  /* 0x000000040b02e825 */ /* 0x001fca00078e0202 */
[----:B------:R1:W2:Y:S02]  /*e530*/  @!P6 LDG.E R7, desc[UR36][R2.64] ;  /* 0x000000240207e981 */ /* 0x0002a4000c1e1900 */
[----:B-1----:R-:W-:-:S04]  /*e540*/  @!P6 IMAD.WIDE R2, R11, 0x4, R4 ;  /* 0x000000040b02e825 */ /* 0x002fc800078e0204 */
[----:B------:R-:W-:-:S06]  /*e550*/  IMAD.MOV.U32 R4, RZ, RZ, RZ ;  /* 0x000000ffff047224 */ /* 0x000fcc00078e00ff */
[----:B------:R-:W2:Y:S01]  /*e560*/  @!P6 LDG.E R4, desc[UR36][R2.64] ;  /* 0x000000240204e981 */ /* 0x000ea2000c1e1900 */
[----:B------:R-:W-:Y:S01]  /*e570*/  UMOV UR4, 0xffffffff ;  /* 0xffffffff00047882 */ /* 0x000fe20000000000 */
[----:B--2---:R-:W-:Y:S02]  /*e580*/  IMAD R13, R4, R7, RZ ;  /* 0x00000007040d7224 */ /* 0x004fe400078e02ff */
[----:B------:R-:W-:Y:S05]  /*e590*/  BRA.DIV UR4, `(.L_x_314) ;  /* 0x00000046049c7947 */ /* 0x000fea000b800000 */
        /* <DEDUP_REMOVED lines=16> */
.L_x_449:
[----:B------:R-:W-:Y:S02]  /*e6a0*/  ULDC UR4, c[0x0][0xc38] ;  /* 0x00030e0000047ab9 */ /* 0x000fe40000000800 */
[----:B------:R-:W-:-:S04]  /*e6b0*/  IMAD.U32 R5, RZ, RZ, UR4 ;  /* 0x00000004ff057e24 */ /* 0x000fc8000f8e00ff */
[----:B-1----:R-:W-:-:S04]  /*e6c0*/  IMAD R14, R14, R5, RZ ;  /* 0x000000050e0e7224 */ /* 0x002fc800078e02ff */
[----:B------:R-:W-:-:S05]  /*e6d0*/  IMAD.IADD R9, R14, 0x1, R9 ;  /* 0x000000010e097824 */ /* 0x000fca00078e0209 */
[----:B------:R-:W-:-:S13]  /*e6e0*/  ISETP.GT.AND P6, PT, R9, R0, PT ;  /* 0x000000000900720c */ /* 0x000fda0003fc4270 */
[----:B------:R-:W-:Y:S05]  /*e6f0*/  @!P6 BRA `(.L_x_315) ;  /* 0xfffffffc005ce947 */ /* 0x000fea000383ffff */
.L_x_312:
[----:B------:R-:W-:Y:S01]  /*e700*/  IMAD.IADD R9, R9, 0x1, -R14 ;  /* 0x0000000109097824 */ /* 0x000fe200078e0a0e */
[----:B------:R-:W-:-:S03]  /*e710*/  UMOV UR4, 0xffffffff ;  /* 0xffffffff00047882 */ /* 0x000fc60000000000 */
[----:B------:R-:W-:-:S05]  /*e720*/  IMAD R3, R2, R5, R9 ;  /* 0x0000000502037224 */ /* 0x000fca00078e0209 */
[----:B------:R-:W-:Y:S01]  /*e730*/  ISETP.GT.AND P6, PT, R3, R0, PT ;  /* 0x000000000300720c */ /* 0x000fe20003fc4270 */
[----:B------:R-:W-:-:S12]  /*e740*/  BRA.DIV UR4, `(.L_x_316) ;  /* 0x0000004604e87947 */ /* 0x000fd8000b800000 */
[----:B------:R-:W-:-:S04]  /*e750*/  VOTE.ANY R3, PT, !P6 ;  /* 0x0000000000037806 */ /* 0x000fc800070e0100 */
[----:B------:R-:W1:Y:S02]  /*e760*/  POPC R8, R3 ;  /* 0x0000000300087309 */ /* 0x000e640000000000 */
[----:B-1----:R1:W2:Y:S04]  /*e770*/  SHFL.IDX PT, R7, R7, R8, 0x1f ;  /* 0x00001f0807077589 */ /* 0x0022a800000e0000 */
[----:B------:R1:W3:Y:S02]  /*e780*/  SHFL.IDX PT, R4, R4, R8, 0x1f ;  /* 0x00001f0804047589 */ /* 0x0002e400000e0000 */
.L_x_454:
[----:B------:R-:W-:-:S13]  /*e790*/  ISETP.NE.AND P0, PT, R3, RZ, PT ;  /* 0x000000ff0300720c */ /* 0x000fda0003f05270 */
[----:B------:R-:W-:Y:S05]  /*e7a0*/  @!P0 BRA `(.L_x_317) ;  /* 0x0000000000108947 */ /* 0x000fea0003800000 */
[----:B------:R-:W-:Y:S01]  /*e7b0*/  UMOV UR4, 0xffffffff ;  /* 0xffffffff00047882 */ /* 0x000fe20000000000 */
[----:B------:R-:W-:Y:S02]  /*e7c0*/  VIADD R12, R8, 0xffffffff ;  /* 0xffffffff080c7836 */ /* 0x000fe40000000000 */
[----:B------:R-:W-:Y:S05]  /*e7d0*/  BRA.DIV UR4, `(.L_x_318) ;  /* 0x0000004a04207947 */ /* 0x000fea000b800000 */
[----:B------:R4:W0:Y:S02]  /*e7e0*/  SHFL.IDX PT, R6, R2, R12, 0x1f ;  /* 0x00001f0c02067589 */ /* 0x00082400000e0000 */
.L_x_317:
[----:B--2---:R-:W-:Y:S01]  /*e7f0*/  IABS R10, R7 ;  /* 0x00000007000a7213 */ /* 0x004fe20000000000 */
[----:B0-----:R-:W-:Y:S01]  /*e800*/  IMAD R16, R6, R5, R9 ;  /* 0x0000000506107224 */ /* 0x001fe200078e0209 */
[----:B---3--:R-:W-:Y:S01]  /*e810*/  IABS R5, R4 ;  /* 0x0000000400057213 */ /* 0x008fe20000000000 */
[----:B------:R-:W-:Y:S01]  /*e820*/  IMAD.IADD R19, R8, 0x1, R19 ;  /* 0x0000000108137824 */ /* 0x000fe200078e0213 */
[----:B------:R-:W0:Y:S01]  /*e830*/  I2F.RP R11, R10 ;  /* 0x0000000a000b7306 */ /* 0x000e220000209400 */
[----:B------:R-:W-:-:S07]  /*e840*/  IMAD.IADD R0, R0, 0x1, -R16 ;  /* 0x0000000100007824 */ /* 0x000fce00078e0a10 */
[----:B----4-:R-:W2:Y:S08]  /*e850*/  I2F.RP R12, R5 ;  /* 0x00000005000c7306 */ /* 0x010eb00000209400 */
[----:B0-----:R-:W0:Y:S08]  /*e860*/  MUFU.RCP R11, R11 ;  /* 0x0000000b000b7308 */ /* 0x001e300000001000 */
[----:B--2---:R-:W-:Y:S01]  /*e870*/  MUFU.RCP R12, R12 ;  /* 0x0000000c000c7308 */ /* 0x004fe20000001000 */
[----:B0-----:R-:W-:-:S07]  /*e880*/  VIADD R2, R11, 0xffffffe ;  /* 0x0ffffffe0b027836 */ /* 0x001fce0000000000 */
[----:B------:R0:W2:Y:S02]  /*e890*/  F2I.FTZ.U32.TRUNC.NTZ R3, R2 ;  /* 0x0000000200037305 */ /* 0x0000a4000021f000 */
[----:B0-----:R-:W-:Y:S01]  /*e8a0*/  IMAD.MOV.U32 R2, RZ, RZ, RZ ;  /* 0x000000ffff027224 */ /* 0x001fe200078e00ff */
[----:B--2---:R-:W-:-:S05]  /*e8b0*/  IADD3 R9, RZ, -R3, RZ ;  /* 0x80000003ff097210 */ /* 0x004fca0007ffe0ff */
[----:B------:R-:W-:-:S04]  /*e8c0*/  IMAD R9, R9, R10, RZ ;  /* 0x0000000a09097224 */ /* 0x000fc800078e02ff */
[----:B------:R-:W-:Y:S01]  /*e8d0*/  IMAD.HI.U32 R3, R3, R9, R2 ;  /* 0x0000000903037227 */ /* 0x000fe200078e0002 */
[----:B------:R-:W-:Y:S02]  /*e8e0*/  IABS R2, R7 ;  /* 0x0000000700027213 */ /* 0x000fe40000000000 */
[----:B------:R-:W-:-:S03]  /*e8f0*/  IABS R9, R0 ;  /* 0x0000000000097213 */ /* 0x000fc60000000000 */
[----:B------:R-:W-:Y:S02]  /*e900*/  IMAD.MOV R2, RZ, RZ, -R2 ;  /* 0x000000ffff027224 */ /* 0x000fe400078e0a02 */
[----:B------:R-:W-:-:S04]  /*e910*/  IMAD.HI.U32 R6, R3, R9, RZ ;  /* 0x0000000903067227 */ /* 0x000fc800078e00ff */
[----:B------:R-:W-:Y:S02]  /*e920*/  VIADD R3, R12, 0xffffffe ;  /* 0x0ffffffe0c037836 */ /* 0x000fe40000000000 */
[----:B------:R-:W-:-:S04]  /*e930*/  IMAD R9, R6, R2, R9 ;  /* 0x0000000206097224 */ /* 0x000fc800078e0209 */
[----:B------:R-:W0:Y:S01]  /*e940*/  F2I.FTZ.U32.TRUNC.NTZ R3, R3 ;  /* 0x0000000300037305 */ /* 0x000e22000021f000 */
[----:B------:R-:W-:-:S13]  /*e950*/  ISETP.GT.U32.AND P1, PT, R10, R9, PT ;  /* 0x000000090a00720c */ /* 0x000fda0003f24070 */
[----:B------:R-:W-:Y:S02]  /*e960*/  @!P1 IMAD.IADD R9, R9, 0x1, -R10 ;  /* 0x0000000109099824 */ /* 0x000fe400078e0a0a */
[----:B0-----:R-:W-:Y:S02]  /*e970*/  IMAD.MOV R2, RZ, RZ, -R3 ;  /* 0x000000ffff027224 */ /* 0x001fe400078e0a03 */
[----:B------:R-:W-:Y:S01]  /*e980*/  @!P1 VIADD R6, R6, 0x1 ;  /* 0x0000000106069836 */ /* 0x000fe20000000000 */
[----:B------:R-:W-:Y:S01]  /*e990*/  ISETP.GE.U32.AND P0, PT, R9, R10, PT ;  /* 0x0000000a0900720c */ /* 0x000fe20003f06070 */
[----:B------:R-:W-:Y:S01]  /*e9a0*/  IMAD R9, R2, R5, RZ ;  /* 0x0000000502097224 */ /* 0x000fe200078e02ff */
[----:B------:R-:W-:Y:S01]  /*e9b0*/  ISETP.NE.AND P1, PT, R7, RZ, PT ;  /* 0x000000ff0700720c */ /* 0x000fe20003f25270 */
[----:B------:R-:W-:-:S04]  /*e9c0*/  IMAD.MOV.U32 R2, RZ, RZ, RZ ;  /* 0x000000ffff027224 */ /* 0x000fc800078e00ff */
[----:B------:R-:W-:Y:S01]  /*e9d0*/  IMAD.HI.U32 R9, R3, R9, R2 ;  /* 0x0000000903097227 */ /* 0x000fe200078e0002 */
[----:B------:R-:W-:Y:S02]  /*e9e0*/  LOP3.LUT R2, R0, R7, RZ, 0x3c, !PT ;  /* 0x0000000700027212 */ /* 0x000fe400078e3cff */
[----:B------:R-:W-:Y:S02]  /*e9f0*/  IABS R3, R4 ;  /* 0x0000000400037213 */ /* 0x000fe40000000000 */
[----:B------:R-:W-:Y:S01]  /*ea00*/  ISETP.GE.AND P2, PT, R2, RZ, PT ;  /* 0x000000ff0200720c */ /* 0x000fe20003f46270 */
[----:B------:R-:W-:Y:S02]  /*ea10*/  @P0 VIADD R6, R6, 0x1 ;  /* 0x0000000106060836 */ /* 0x000fe40000000000 */
[----:B------:R-:W-:-:S10]  /*ea20*/  IMAD.MOV R3, RZ, RZ, -R3 ;  /* 0x000000ffff037224 */ /* 0x000fd400078e0a03 */
[----:B------:R-:W-:Y:S01]  /*ea30*/  @!P2 IMAD.MOV R6, RZ, RZ, -R6 ;  /* 0x000000ffff06a224 */ /* 0x000fe200078e0a06 */
[----:B------:R-:W-:-:S04]  /*ea40*/  @!P1 LOP3.LUT R6, RZ, R7, RZ, 0x33, !PT ;  /* 0x00000007ff069212 */ /* 0x000fc800078e33ff */
[-C--:B------:R-:W-:Y:S01]  /*ea50*/  IABS R2, R6.reuse ;  /* 0x0000000600027213 */ /* 0x080fe20000000000 */
[----:B------:R-:W-:-:S04]  /*ea60*/  IMAD R7, R7, R6, RZ ;  /* 0x0000000607077224 */ /* 0x000fc800078e02ff */
[----:B------:R-:W-:-:S04]  /*ea70*/  IMAD.HI.U32 R9, R9, R2, RZ ;  /* 0x0000000209097227 */ /* 0x000fc800078e00ff */
[----:B------:R-:W-:Y:S02]  /*ea80*/  IMAD R2, R9, R3, R2 ;  /* 0x0000000309027224 */ /* 0x000fe400078e0202 */
[----:B------:R-:W-:-:S03]  /*ea90*/  IMAD.IADD R17, R0, 0x1, -R7 ;  /* 0x0000000100117824 */ /* 0x000fc600078e0a07 */
[----:B------:R-:W-:-:S13]  /*eaa0*/  ISETP.GT.U32.AND P1, PT, R5, R2, PT ;  /* 0x000000020500720c */ /* 0x000fda0003f24070 */
[----:B------:R-:W-:Y:S02]  /*eab0*/  @!P1 IMAD.IADD R2, R2, 0x1, -R5 ;  /* 0x0000000102029824 */ /* 0x000fe400078e0a05 */
[----:B------:R-:W-:Y:S01]  /*eac0*/  @!P1 VIADD R9, R9, 0x1 ;  /* 0x0000000109099836 */ /* 0x000fe20000000000 */
[----:B------:R-:W-:Y:S02]  /*ead0*/  ISETP.NE.AND P1, PT, R4, RZ, PT ;  /* 0x000000ff0400720c */ /* 0x000fe40003f25270 */
[----:B------:R-:W-:Y:S02]  /*eae0*/  ISETP.GE.U32.AND P0, PT, R2, R5, PT ;  /* 0x000000050200720c */ /* 0x000fe40003f06070 */
[----:B------:R-:W-:-:S04]  /*eaf0*/  LOP3.LUT R2, R6, R4, RZ, 0x3c, !PT ;  /* 0x0000000406027212 */ /* 0x000fc800078e3cff */
[----:B------:R-:W-:-:S07]  /*eb00*/  ISETP.GE.AND P2, PT, R2, RZ, PT ;  /* 0x000000ff0200720c */ /* 0x000fce0003f46270 */
[----:B------:R-:W-:-:S06]  /*eb10*/  @P0 VIADD R9, R9, 0x1 ;  /* 0x0000000109090836 */ /* 0x000fcc0000000000 */
[----:B------:R-:W-:Y:S01]  /*eb20*/  @!P2 IMAD.MOV R9, RZ, RZ, -R9 ;  /* 0x000000ffff09a224 */ /* 0x000fe200078e0a09 */
[----:B------:R-:W-:-:S04]  /*eb30*/  @!P1 LOP3.LUT R9, RZ, R4, RZ, 0x33, !PT ;  /* 0x00000004ff099212 */ /* 0x000fc800078e33ff */
[----:B------:R-:W-:Y:S01]  /*eb40*/  IADD3 R3, -R9, RZ, RZ ;  /* 0x000000ff09037210 */ /* 0x000fe20007ffe1ff */
[----:B------:R-:W-:-:S04]  /*eb50*/  IMAD R9, R4, 0x1000000, R9 ;  /* 0x0100000004097824 */ /* 0x000fc800078e0209 */
[----:B------:R-:W-:-:S04]  /*eb60*/  IMAD R18, R4, R3, R6 ;  /* 0x0000000304127224 */ /* 0x000fc800078e0206 */
[----:B------:R-:W-:Y:S01]  /*eb70*/  IMAD R18, R18, 0x10000, R9 ;  /* 0x0001000012127824 */ /* 0x000fe200078e0209 */
[----:B------:R-:W-:Y:S06]  /*eb80*/  BRA `(.L_x_319) ;  /* 0x00000000001c7947 */ /* 0x000fec0003800000 */
.L_x_313:
[----:B------:R-:W-:Y:S01]  /*eb90*/  UMOV UR4, URZ ;  /* 0x0000003f00047c82 */ /* 0x000fe20008000000 */
[----:B------:R-:W-:Y:S01]  /*eba0*/  UMOV UR5, URZ ;  /* 0x0000003f00057c82 */ /* 0x000fe20008000000 */
[----:B------:R-:W-:Y:S01]  /*ebb0*/  ULDC UR6, c[0x0][0xc3c] ;  /* 0x00030f0000067ab9 */ /* 0x000fe20000000800 */
[----:B------:R-:W-:Y:S02]  /*ebc0*/  IMAD.MOV.U32 R16, RZ, RZ, R0 ;  /* 0x000000ffff107224 */ /* 0x000fe400078e0000 */
[----:B------:R-:W-:Y:S02]  /*ebd0*/  IMAD.U32 R17, RZ, RZ, UR4 ;  /* 0x00000004ff117e24 */ /* 0x000fe4000f8e00ff */
[----:B------:R-:W-:Y:S02]  /*ebe0*/  IMAD.U32 R18, RZ, RZ, UR5 ;  /* 0x00000005ff127e24 */ /* 0x000fe4000f8e00ff */
[----:B------:R-:W-:-:S07]  /*ebf0*/  IMAD.U32 R19, RZ, RZ, UR6 ;  /* 0x00000006ff137e24 */ /* 0x000fce000f8e00ff */
.L_x_319:
[----:B------:R-:W0:Y:S01]  /*ec00*/  S2R R0, SR_TID.X ;  /* 0x0000000000007919 */ /* 0x000e220000002100 */
[----:B------:R-:W-:Y:S05]  /*ec10*/  WARPSYNC.ALL ;  /* 0x0000000000007948 */ /* 0x000fea0003800000 */
[----:B------:R-:W-:Y:S01]  /*ec20*/  BAR.SYNC.DEFER_BLOCKING 0x4, 0x180 ;  /* 0x0106000000007b1d */ /* 0x000fe20000010000 */
[----:B0-----:R-:W-:-:S04]  /*ec30*/  LOP3.LUT R0, R0, 0x1f, RZ, 0xc0, !PT ;  /* 0x0000001f00007812 */ /* 0x001fc800078ec0ff */
[----:B------:R-:W-:-:S13]  /*ec40*/  ISETP.NE.AND P0, PT, R0, RZ, PT ;  /* 0x000000ff0000720c */ /* 0x000fda0003f05270 */
[----:B------:R-:W0:Y:S01]  /*ec50*/  @!P0 S2R R3, SR_CgaCtaId ;  /* 0x0000000000038919 */ /* 0x000e220000008800 */
[----:B------:R-:W-:-:S04]  /*ec60*/  @!P0 MOV R0, 0x400 ;  /* 0x0000040000008802 */ /* 0x000fc80000000f00 */
[----:B0-----:R-:W-:-:S05]  /*ec70*/  @!P0 LEA R22, R3, R0, 0x18 ;  /* 0x0000000003168211 */ /* 0x001fca00078ec0ff */
[----:B------:R0:W-:Y:S01]  /*ec80*/  @!P0 STS.128 [R22+0x288d0], R16 ;  /* 0x0288d01016008388 */ /* 0x0001e20000000c00 */
[----:B------:R-:W-:Y:S06]  /*ec90*/  BAR.ARV 0x5, 0x180 ;  /* 0x0146000000007b1d */ /* 0x000fec0000002000 */
.L_x_310:
[----:B------:R-:W-:Y:S02]  /*eca0*/  ULDC UR4, c[0x0][0xc3c] ;  /* 0x00030f0000047ab9 */ /* 0x000fe40000000800 */
[----:B---3--:R-:W-:-:S13]  /*ecb0*/  ISETP.GE.AND P0, PT, R19, UR4, PT ;  /* 0x0000000413007c0c */ /* 0x008fda000bf06270 */
[----:B------:R-:W-:Y:S05]  /*ecc0*/  @!P0 BRA `(.L_x_320) ;  /* 0xffffffb400888947 */ /* 0x000fea000383ffff */
[----:B------:R-:W-:Y:S05]  /*ecd0*/  BSYNC B8 ;  /* 0x0000000000087941 */ /* 0x000fea0003800000 */
.L_x_257:
[----:B0-----:R-:W3:Y:S01]  /*ece0*/  LDL.LU R0, [R1+0x20] ;  /* 0x0000200001007983 */ /* 0x001ee20000300800 */
[----:B------:R-:W-:Y:S01]  /*ecf0*/  BSSY B0, `(.L_x_321) ;  /* 0x000000b000007945 */ /* 0x000fe20003800000 */
[----:B------:R-:W0:Y:S01]  /*ed00*/  S2R R5, SR_CgaCtaId ;  /* 0x0000000000057919 */ /* 0x000e220000008800 */
[----:B---3--:R-:W-:-:S05]  /*ed10*/  VIADD R0, R0, 0x1 ;  /* 0x0000000100007836 */ /* 0x008fca0000000000 */
[----:B------:R-:W-:-:S04]  /*ed20*/  LEA.HI R2, R0, R0, RZ, 0x1 ;  /* 0x0000000000027211 */ /* 0x000fc800078f08ff */
[----:B------:R-:W-:Y:S02]  /*ed30*/  LOP3.LUT R3, R2, 0xfffffffe, RZ, 0xc0, !PT ;  /* 0xfffffffe02037812 */ /* 0x000fe400078ec0ff */
[----:B------:R-:W-:-:S03]  /*ed40*/  MOV R2, 0x400 ;  /* 0x0000040000027802 */ /* 0x000fc60000000f00 */
[----:B------:R-:W-:Y:S01]  /*ed50*/  IMAD.IADD R0, R0, 0x1, -R3 ;  /* 0x0000000100007824 */ /* 0x000fe200078e0a03 */
[----:B0-----:R-:W-:-:S04]  /*ed60*/  LEA R4, R5, R2, 0x18 ;  /* 0x0000000205047211 */ /* 0x001fc800078ec0ff */
[----:B------:R-:W-:-:S04]  /*ed70*/  SHF.L.U32 R0, R0, 0x1f, RZ ;  /* 0x0000001f00007819 */ /* 0x000fc800000006ff */
[----:B------:R-:W0:Y:S02]  /*ed80*/  SYNCS.PHASECHK.TRANS64.TRYWAIT P0, [R4+URZ+0x28820], R0 ;  /* 0x02882000040075a7 */ /* 0x000e24000800017f */
[----:B0-----:R-:W-:Y:S05]  /*ed90*/  @!P0 BRA `(.L_x_322) ;  /* 0x0000004000d88947 */ /* 0x001fea0003800000 */
.L_x_457:
[----:B------:R-:W-:Y:S05]  /*eda0*/  BSYNC B0 ;  /* 0x0000000000007941 */ /* 0x000fea0003800000 */
.L_x_321:
[----:B------:R-:W-:-:S03]  /*edb0*/  UMOV UR4, 0xffffffff ;  /* 0xffffffff00047882 */ /* 0x000fc60000000000 */
[----:B------:R-:W-:Y:S05]  /*edc0*/  BRA.DIV UR4, `(.L_x_323) ;  /* 0x0000004204e07947 */ /* 0x000fea000b800000 */
[----:B0-----:R-:W0:Y:S02]  /*edd0*/  S2R R0, SR_TID.X ;  /* 0x0000000000007919 */ /* 0x001e240000002100 */
[----:B0-----:R-:W-:-:S04]  /*ede0*/  SHF.R.U32.HI R0, RZ, 0x5, R0 ;  /* 0x00000005ff007819 */ /* 0x001fc80000011600 */
[----:B------:R-:W-:-:S05]  /*edf0*/  LOP3.LUT R0, R0, 0x3, RZ, 0xc0, !PT ;  /* 0x0000000300007812 */ /* 0x000fca00078ec0ff */
[----:B------:R0:W3:Y:S02]  /*ee00*/  SHFL.IDX PT, R14, R0, RZ, 0x1f ;  /* 0x00001fff000e7589 */ /* 0x0000e400000e0000 */
.L_x_460:
[----:B---3--:R-:W-:Y:S01]  /*ee10*/  ISETP.NE.AND P0, PT, R14, RZ, PT ;  /* 0x000000ff0e00720c */ /* 0x008fe20003f05270 */
[----:B------:R-:W-:-:S12]  /*ee20*/  BSSY B0, `(.L_x_324) ;  /* 0x0000024000007945 */ /* 0x000fd80003800000 */
[----:B------:R-:W-:Y:S05]  /*ee30*/  @P0 BRA `(.L_x_325) ;  /* 0x0000000000880947 */ /* 0x000fea0003800000 */
[----:B------:R-:W-:-:S03]  /*ee40*/  UMOV UR4, 0xffffffff ;  /* 0xffffffff00047882 */ /* 0x000fc60000000000 */
[----:B------:R-:W-:Y:S05]  /*ee50*/  BRA.DIV UR4, `(.L_x_326) ;  /* 0x0000004204f07947 */ /* 0x000fea000b800000 */
[----:B------:R-:W-:-:S13]  /*ee60*/  ELECT P6, URZ, PT ;  /* 0x00000000003f782f */ /* 0x000fda00038c0000 */
.L_x_463:
[----:B------:R-:W-:Y:S05]  /*ee70*/  @!P6 BRA `(.L_x_325) ;  /* 0x000000000078e947 */ /* 0x000fea0003800000 */
[----:B0-----:R-:W3:Y:S02]  /*ee80*/  LDL.LU R0, [R1+0x4] ;  /* 0x0000040001007983 */ /* 0x001ee40000300800 */
[----:B---3--:R-:W-:-:S04]  /*ee90*/  LOP3.LUT R0, R0, 0x2, RZ, 0xfc, !PT ;  /* 0x0000000200007812 */ /* 0x008fc800078efcff */
[----:B------:R-:W-:-:S13]  /*eea0*/  ISETP.NE.AND P0, PT, R0, 0x3, PT ;  /* 0x000000030000780c */ /* 0x000fda0003f05270 */
[----:B------:R-:W-:Y:S05]  /*eeb0*/  @!P0 BRA `(.L_x_327) ;  /* 0x0000000000048947 */ /* 0x000fea0003800000 */
[----:B------:R-:W-:Y:S01]  /*eec0*/  BPT.TRAP 0x1 ;  /* 0x000000040000795c */ /* 0x000fe20000300000 */
.L_x_327:
[C---:B------:R-:W-:Y:S01]  /*eed0*/  IMAD R5, R25.reuse, 0x8, R4 ;  /* 0x0000000819057824 */ /* 0x040fe200078e0204 */
[----:B------:R-:W-:Y:S01]  /*eee0*/  SHF.L.U32 R0, R28, 0x1f, RZ ;  /* 0x0000001f1c007819 */ /* 0x000fe200000006ff */
[----:B------:R-:W-:-:S03]  /*eef0*/  VIADD R25, R25, 0x1 ;  /* 0x0000000119197836 */ /* 0x000fc60000000000 */
[----:B------:R-:W0:Y:S02]  /*ef00*/  SYNCS.PHASECHK.TRANS64.TRYWAIT P1, [R5+URZ+0x28840], R0 ;  /* 0x02884000050075a7 */ /* 0x000e24000802017f */
[----:B------:R-:W-:-:S04]  /*ef10*/  ISETP.NE.AND P2, PT, R25, 0x2, PT ;  /* 0x000000021900780c */ /* 0x000fc80003f45270 */
[----:B------:R-:W-:Y:S01]  /*ef20*/  SEL R3, RZ, 0x1, P2 ;  /* 0x00000001ff037807 */ /* 0x000fe20001000000 */
[----:B0-----:R-:W-:Y:S08]  /*ef30*/  @!P1 BRA `(.L_x_328) ;  /* 0x0000004000d89947 */ /* 0x001ff00003800000 */
.L_x_464:
[----:B------:R-:W-:Y:S02]  /*ef40*/  SEL R25, R25, RZ, P2 ;  /* 0x000000ff19197207 */ /* 0x000fe40001000000 */
[----:B------:R-:W-:Y:S01]  /*ef50*/  LOP3.LUT R2, R28, R3, RZ, 0x3c, !PT ;  /* 0x000000031c027212 */ /* 0x000fe200078e3cff */
[----:B------:R-:W-:Y:S06]  /*ef60*/  @!P0 BRA `(.L_x_329) ;  /* 0x0000000000048947 */ /* 0x000fec0003800000 */
[----:B------:R-:W-:Y:S01]  /*ef70*/  BPT.TRAP 0x1 ;  /* 0x000000040000795c */ /* 0x000fe20000300000 */
.L_x_329:
[----:B------:R-:W-:Y:S01]  /*ef80*/  IMAD R25, R25, 0x8, R4 ;  /* 0x0000000819197824 */ /* 0x000fe200078e0204 */
[----:B------:R-:W-:-:S04]  /*ef90*/  SHF.L.U32 R2, R2, 0x1f, RZ ;  /* 0x0000001f02027819 */ /* 0x000fc800000006ff */
[----:B------:R-:W3:Y:S02]  /*efa0*/  SYNCS.PHASECHK.TRANS64.TRYWAIT P1, [R25+URZ+0x28840], R2 ;  /* 0x02884002190075a7 */ /* 0x000ee4000802017f */
[----:B---3--:R-:W-:Y:S05]  /*efb0*/  @!P1 BRA `(.L_x_330) ;  /* 0x0000004000cc9947 */ /* 0x008fea0003800000 */
.L_x_465:
[----:B------:R-:W-:Y:S05]  /*efc0*/  @!P0 BRA `(.L_x_331) ;  /* 0x0000000000048947 */ /* 0x000fea0003800000 */
[----:B------:R-:W-:Y:S01]  /*efd0*/  BPT.TRAP 0x1 ;  /* 0x000000040000795c */ /* 0x000fe20000300000 */
.L_x_331:
[----:B------:R-:W4:Y:S02]  /*efe0*/  SYNCS.PHASECHK.TRANS64.TRYWAIT P1, [R5+URZ+0x28860], R0 ;  /* 0x02886000050075a7 */ /* 0x000f24000802017f */
[----:B----4-:R-:W-:Y:S05]  /*eff0*/  @!P1 BRA `(.L_x_332) ;  /* 0x0000004000d09947 */ /* 0x010fea0003800000 */
.L_x_466:
[----:B------:R-:W-:Y:S05]  /*f000*/  @!P0 BRA `(.L_x_333) ;  /* 0x0000000000048947 */ /* 0x000fea0003800000 */
[----:B------:R-:W-:Y:S01]  /*f010*/  BPT.TRAP 0x1 ;  /* 0x000000040000795c */ /* 0x000fe20000300000 */
.L_x_333:
[----:B------:R0:W0:Y:S02]  /*f020*/  SYNCS.PHASECHK.TRANS64.TRYWAIT P0, [R25+URZ+0x28860], R2 ;  /* 0x02886002190075a7 */ /* 0x000024000800017f */
[----:B0-----:R-:W-:Y:S05]  /*f030*/  @!P0 NANOSLEEP.SYNCS 0x989680 ;  /* 0x009896800000895d */ /* 0x001fea0003900000 */
[----:B------:R-:W0:Y:S02]  /*f040*/  @!P0 SYNCS.PHASECHK.TRANS64 P0, [R25+URZ+0x28860], R2 ;  /* 0x02886002190085a7 */ /* 0x000e24000800007f */
[----:B0-----:R-:W-:Y:S05]  /*f050*/  @!P0 BRA `(.L_x_333) ;  /* 0xfffffffc00f08947 */ /* 0x001fea000383ffff */
.L_x_325:
[----:B------:R-:W-:Y:S05]  /*f060*/  BSYNC B0 ;  /* 0x0000000000007941 */ /* 0x000fea0003800000 */
.L_x_324:
[----:B------:R-:W-:Y:S05]  /*f070*/  EXIT ;  /* 0x000000000000794d */ /* 0x000fea0003800000 */
.L_x_204:
[----:B0-----:R-:W-:-:S04]  /*f080*/  IMAD.U32 R3, RZ, RZ, UR42 ;  /* 0x0000002aff037e24 */ /* 0x001fc8000f8e00ff */
[----:B------:R0:W1:Y:S03]  /*f090*/  SYNCS.PHASECHK.TRANS64.TRYWAIT P1, [R3+URZ+0x28800], R0 ;  /* 0x02880000030075a7 */ /* 0x000066000802017f */
[----:B-1----:R-:W-:Y:S05]  /*f0a0*/  @!P1 NANOSLEEP.SYNCS 0x989680 ;  /* 0x009896800000995d */ /* 0x002fea0003900000 */
[----:B------:R-:W1:Y:S02]  /*f0b0*/  @!P1 SYNCS.PHASECHK.TRANS64 P1, [R3+URZ+0x28800], R0 ;  /* 0x02880000030095a7 */ /* 0x000e64000802007f */
[----:B-1----:R-:W-:Y:S05]  /*f0c0*/  @!P1 BRA `(.L_x_204) ;  /* 0xfffffffc00ec9947 */ /* 0x002fea000383ffff */
[----:B------:R-:W-:Y:S05]  /*f0d0*/  BRA `(.L_x_334) ;  /* 0xffffff2800047947 */ /* 0x000fea000383ffff */
.L_x_208:
[----:B-1----:R1:W2:Y:S02]  /*f0e0*/  SYNCS.PHASECHK.TRANS64.TRYWAIT P1, [R4+URZ+0x28830], R3 ;  /* 0x02883003040075a7 */ /* 0x0022a4000802017f */
[----:B--2---:R-:W-:Y:S05]  /*f0f0*/  @!P1 NANOSLEEP.SYNCS 0x989680 ;  /* 0x009896800000995d */ /* 0x004fea0003900000 */
[----:B------:R-:W2:Y:S02]  /*f100*/  @!P1 SYNCS.PHASECHK.TRANS64 P1, [R4+URZ+0x28830], R3 ;  /* 0x02883003040095a7 */ /* 0x000ea4000802007f */
[----:B--2---:R-:W-:Y:S05]  /*f110*/  @!P1 BRA `(.L_x_208) ;  /* 0xfffffffc00f09947 */ /* 0x004fea000383ffff */
[----:B------:R-:W-:Y:S05]  /*f120*/  BRA `(.L_x_207) ;  /* 0xffffff2800247947 */ /* 0x000fea000383ffff */
.L_x_214:
[----:B-1----:R-:W-:-:S04]  /*f130*/  IMAD.U32 R3, RZ, RZ, UR6 ;  /* 0x00000006ff037e24 */ /* 0x002fc8000f8e00ff */
[----:B------:R1:W2:Y:S03]  /*f140*/  SYNCS.PHASECHK.TRANS64.TRYWAIT P1, [R3+URZ+0x28830], R0 ;  /* 0x02883000030075a7 */ /* 0x0002a6000802017f */
[----:B--2---:R-:W-:Y:S05]  /*f150*/  @!P1 NANOSLEEP.SYNCS 0x989680 ;  /* 0x009896800000995d */ /* 0x004fea0003900000 */
[----:B------:R-:W2:Y:S02]  /*f160*/  @!P1 SYNCS.PHASECHK.TRANS64 P1, [R3+URZ+0x28830], R0 ;  /* 0x02883000030095a7 */ /* 0x000ea4000802007f */
[----:B--2---:R-:W-:Y:S05]  /*f170*/  @!P1 BRA `(.L_x_214) ;  /* 0xfffffffc00ec9947 */ /* 0x004fea000383ffff */
[----:B------:R-:W-:Y:S05]  /*f180*/  BRA `(.L_x_211) ;  /* 0xffffff4c00747947 */ /* 0x000fea000383ffff */
.L_x_218:
[----:B-1----:R-:W-:-:S04]  /*f190*/  MOV R3, UR6 ;  /* 0x0000000600037c02 */ /* 0x002fc80008000f00 */
[----:B------:R1:W2:Y:S03]  /*f1a0*/  SYNCS.PHASECHK.TRANS64.TRYWAIT P1, [R3+URZ+0x28850], R0 ;  /* 0x02885000030075a7 */ /* 0x0002a6000802017f */
[----:B--2---:R-:W-:Y:S05]  /*f1b0*/  @!P1 NANOSLEEP.SYNCS 0x989680 ;  /* 0x009896800000995d */ /* 0x004fea0003900000 */
[----:B------:R-:W2:Y:S02]  /*f1c0*/  @!P1 SYNCS.PHASECHK.TRANS64 P1, [R3+URZ+0x28850], R0 ;  /* 0x02885000030095a7 */ /* 0x000ea4000802007f */
[----:B--2---:R-:W-:Y:S05]  /*f1d0*/  @!P1 BRA `(.L_x_218) ;  /* 0xfffffffc00ec9947 */ /* 0x004fea000383ffff */
[----:B------:R-:W-:Y:S05]  /*f1e0*/  BRA `(.L_x_215) ;  /* 0xffffff5000547947 */ /* 0x000fea000383ffff */
.L_x_225:
[----:B-1----:R-:W-:-:S04]  /*f1f0*/  IMAD.U32 R9, RZ, RZ, UR5 ;  /* 0x00000005ff097e24 */ /* 0x002fc8000f8e00ff */
[----:B------:R1:W2:Y:S03]  /*f200*/  SYNCS.PHASECHK.TRANS64.TRYWAIT P1, [R9+URZ+0x28850], R6 ;  /* 0x02885006090075a7 */ /* 0x0002a6000802017f */
[----:B--2---:R-:W-:Y:S05]  /*f210*/  @!P1 NANOSLEEP.SYNCS 0x989680 ;  /* 0x009896800000995d */ /* 0x004fea0003900000 */
[----:B------:R-:W2:Y:S02]  /*f220*/  @!P1 SYNCS.PHASECHK.TRANS64 P1, [R9+URZ+0x28850], R6 ;  /* 0x02885006090095a7 */ /* 0x000ea4000802007f */
[----:B--2---:R-:W-:Y:S05]  /*f230*/  @!P1 BRA `(.L_x_225) ;  /* 0xfffffffc00ec9947 */ /* 0x004fea000383ffff */
[----:B------:R-:W-:Y:S05]  /*f240*/  BRA `(.L_x_224) ;  /* 0xffffff6c005c7947 */ /* 0x000fea000383ffff */
.L_x_271:
[----:B------:R-:W0:Y:S01]  /*f250*/  S2R R20, SR_TID.X ;  /* 0x0000000000147919 */ /* 0x000e220000002100 */
[----:B------:R-:W-:Y:S01]  /*f260*/  BSSY B0, `(.L_x_335) ;  /* 0x000000a000007945 */ /* 0x000fe20003800000 */
[----:B------:R-:W-:Y:S02]  /*f270*/  IMAD.MOV.U32 R12, RZ, RZ, RZ ;  /* 0x000000ffff0c7224 */ /* 0x000fe400078e00ff */
[----:B------:R-:W-:Y:S02]  /*f280*/  IMAD.MOV.U32 R11, RZ, RZ, 0x1f ;  /* 0x0000001fff0b7424 */ /* 0x000fe400078e00ff */
[----:B------:R-:W-:Y:S01]  /*f290*/  IMAD.MOV.U32 R15, RZ, RZ, -0x1 ;  /* 0xffffffffff0f7424 */ /* 0x000fe200078e00ff */
[----:B0-----:R-:W-:-:S04]  /*f2a0*/  SHF.R.U32.HI R10, RZ, 0x5, R20 ;  /* 0x00000005ff0a7819 */ /* 0x001fc80000011614 */
[----:B------:R-:W-:-:S05]  /*f2b0*/  LOP3.LUT R10, R10, 0x3, RZ, 0xc0, !PT ;  /* 0x000000030a0a7812 */ /* 0x000fca00078ec0ff */
[----:B------:R-:W-:-:S07]  /*f2c0*/  IMAD.MOV.U32 R13, RZ, RZ, R10 ;  /* 0x000000ffff0d7224 */ /* 0x000fce00078e000a */
[----:B-----5:R-:W-:Y:S05]  /*f2d0*/  WARPSYNC.COLLECTIVE R15, `(.L_x_336) ;  /* 0x000000000f087348 */ /* 0x020fea0003c00000 */
[----:B------:R0:W1:Y:S02]  /*f2e0*/  SHFL.IDX P6, R14, R13, R12, R11 ;  /* 0x0000000c0d0e7389 */ /* 0x00006400000c000b */
[----:B01---5:R-:W-:Y:S01]  /*f2f0*/  ENDCOLLECTIVE ;  /* 0x000000000000791b */ /* 0x023fe20003800000 */
.L_x_336:
[----:B------:R-:W-:Y:S05]  /*f300*/  BSYNC B0 ;  /* 0x0000000000007941 */ /* 0x000fea0003800000 */
.L_x_335:
[----:B------:R-:W-:Y:S05]  /*f310*/  BRA `(.L_x_337) ;  /* 0xffffffbc00c47947 */ /* 0x000fea000383ffff */
.L_x_274:
[----:B0-----:R0:W1:Y:S02]  /*f320*/  SYNCS.PHASECHK.TRANS64.TRYWAIT P0, [R7+URZ+0x28840], R2 ;  /* 0x02884002070075a7 */ /* 0x001064000800017f */
[----:B-1----:R-:W-:Y:S05]  /*f330*/  @!P0 NANOSLEEP.SYNCS 0x989680 ;  /* 0x009896800000895d */ /* 0x002fea0003900000 */
[----:B------:R-:W1:Y:S02]  /*f340*/  @!P0 SYNCS.PHASECHK.TRANS64 P0, [R7+URZ+0x28840], R2 ;  /* 0x02884002070085a7 */ /* 0x000e64000800007f */
[----:B-1----:R-:W-:Y:S05]  /*f350*/  @!P0 BRA `(.L_x_274) ;  /* 0xfffffffc00f08947 */ /* 0x002fea000383ffff */
[----:B------:R-:W-:Y:S05]  /*f360*/  BRA `(.L_x_338) ;  /* 0xffffffc000187947 */ /* 0x000fea000383ffff */
.L_x_275:
[----:B------:R-:W-:Y:S01]  /*f370*/  BSSY B0, `(.L_x_339) ;  /* 0x0000008000007945 */ /* 0x000fe20003800000 */
[----:B------:R-:W-:Y:S02]  /*f380*/  IMAD.MOV.U32 R13, RZ, RZ, R0 ;  /* 0x000000ffff0d7224 */ /* 0x000fe400078e0000 */
[----:B------:R-:W-:Y:S02]  /*f390*/  IMAD.MOV.U32 R12, RZ, RZ, RZ ;  /* 0x000000ffff0c7224 */ /* 0x000fe400078e00ff */
[----:B------:R-:W-:Y:S02]  /*f3a0*/  IMAD.MOV.U32 R11, RZ, RZ, 0x181f ;  /* 0x0000181fff0b7424 */ /* 0x000fe400078e00ff */
[----:B------:R-:W-:-:S07]  /*f3b0*/  IMAD.MOV.U32 R15, RZ, RZ, -0x1 ;  /* 0xffffffffff0f7424 */ /* 0x000fce00078e00ff */
[----:B------:R-:W-:Y:S05]  /*f3c0*/  WARPSYNC.COLLECTIVE R15, `(.L_x_340) ;  /* 0x000000000f087348 */ /* 0x000fea0003c00000 */
[----:B------:R0:W1:Y:S02]  /*f3d0*/  SHFL.IDX P6, R14, R13, R12, R11 ;  /* 0x0000000c0d0e7389 */ /* 0x00006400000c000b */
[----:B01----:R-:W-:Y:S01]  /*f3e0*/  ENDCOLLECTIVE ;  /* 0x000000000000791b */ /* 0x003fe20003800000 */
.L_x_340:
[----:B------:R-:W-:Y:S05]  /*f3f0*/  BSYNC B0 ;  /* 0x0000000000007941 */ /* 0x000fea0003800000 */
.L_x_339:
[----:B------:R-:W-:Y:S02]  /*f400*/  IMAD.MOV.U32 R13, RZ, RZ, R4 ;  /* 0x000000ffff0d7224 */ /* 0x000fe400078e0004 */
[----:B------:R-:W-:Y:S02]  /*f410*/  IMAD.MOV.U32 R12, RZ, RZ, RZ ;  /* 0x000000ffff0c7224 */ /* 0x000fe400078e00ff */
[----:B------:R-:W-:Y:S02]  /*f420*/  IMAD.MOV.U32 R11, RZ, RZ, 0x181f ;  /* 0x0000181fff0b7424 */ /* 0x000fe400078e00ff */
[----:B------:R-:W-:Y:S02]  /*f430*/  IMAD.MOV.U32 R15, RZ, RZ, -0x1 ;  /* 0xffffffffff0f7424 */ /* 0x000fe400078e00ff */
[----:B------:R-:W-:Y:S02]  /*f440*/  IMAD.MOV.U32 R2, RZ, RZ, R14 ;  /* 0x000000ffff027224 */ /* 0x000fe400078e000e */
[----:B------:R-:W-:-:S07]  /*f450*/  @P0 IMAD R8, R5, 0x2, R22 ;  /* 0x0000000205080824 */ /* 0x000fce00078e0216 */
[----:B------:R-:W-:Y:S05]  /*f460*/  WARPSYNC.COLLECTIVE R15, `(.L_x_341) ;  /* 0x000000000f087348 */ /* 0x000fea0003c00000 */
[----:B------:R0:W1:Y:S02]  /*f470*/  SHFL.IDX P6, R14, R13, R12, R11 ;  /* 0x0000000c0d0e7389 */ /* 0x00006400000c000b */
[----:B01----:R-:W-:Y:S01]  /*f480*/  ENDCOLLECTIVE ;  /* 0x000000000000791b */ /* 0x003fe20003800000 */
.L_x_341:
[----:B------:R-:W-:Y:S02]  /*f490*/  IMAD.MOV.U32 R13, RZ, RZ, R0 ;  /* 0x000000ffff0d7224 */ /* 0x000fe400078e0000 */
[----:B------:R-:W-:Y:S02]  /*f4a0*/  IMAD.MOV.U32 R12, RZ, RZ, 0x1 ;  /* 0x00000001ff0c7424 */ /* 0x000fe400078e00ff */
[----:B------:R-:W-:-:S07]  /*f4b0*/  IMAD.MOV.U32 R3, RZ, RZ, R14 ;  /* 0x000000ffff037224 */ /* 0x000fce00078e000e */
[----:B------:R-:W-:Y:S05]  /*f4c0*/  WARPSYNC.COLLECTIVE R15, `(.L_x_342) ;  /* 0x000000000f087348 */ /* 0x000fea0003c00000 */
[----:B------:R0:W1:Y:S02]  /*f4d0*/  SHFL.IDX P6, R14, R13, R12, R11 ;  /* 0x0000000c0d0e7389 */ /* 0x00006400000c000b */
[----:B01----:R-:W-:Y:S01]  /*f4e0*/  ENDCOLLECTIVE ;  /* 0x000000000000791b */ /* 0x003fe20003800000 */
.L_x_342:
[----:B------:R-:W-:-:S04]  /*f4f0*/  @P0 LEA R3, P1, R30, R3, 0x1 ;  /* 0x000000031e030211 */ /* 0x000fc800078208ff */
[----:B------:R-:W-:Y:S02]  /*f500*/  @P0 IADD3.X R2, RZ, R2, RZ, P1, !PT ;  /* 0x00000002ff020210 */ /* 0x000fe40000ffe4ff */
[----:B------:R-:W-:Y:S02]  /*f510*/  ISETP.GE.AND P1, PT, R6, 0x11, PT ;  /* 0x000000110600780c */ /* 0x000fe40003f26270 */
[----:B------:R-:W-:Y:S01]  /*f520*/  @P0 LOP3.LUT R3, R3, R2, RZ, 0x3c, !PT ;  /* 0x0000000203030212 */ /* 0x000fe200078e3cff */
[----:B------:R-:W-:-:S03]  /*f530*/  IMAD.MOV.U32 R13, RZ, RZ, R4 ;  /* 0x000000ffff0d7224 */ /* 0x000fc600078e0004 */
[----:B------:R-:W-:-:S04]  /*f540*/  @P0 LOP3.LUT R2, R3, R2, RZ, 0x3c, !PT ;  /* 0x0000000203020212 */ /* 0x000fc800078e3cff */
[----:B------:R-:W-:-:S05]  /*f550*/  @P0 LOP3.LUT R3, R3, R2, RZ, 0x3c, !PT ;  /* 0x0000000203030212 */ /* 0x000fca00078e3cff */
[----:B------:R-:W-:Y:S01]  /*f560*/  @!PT LDS RZ, [RZ] ;  /* 0x00000000fffff984 */ /* 0x000fe20000000800 */
[----:B------:R-:W-:Y:S01]  /*f570*/  @!PT LDS RZ, [RZ] ;  /* 0x00000000fffff984 */ /* 0x000fe20000000800 */
[----:B------:R-:W-:Y:S01]  /*f580*/  @!PT LDS RZ, [RZ] ;  /* 0x00000000fffff984 */ /* 0x000fe20000000800 */
[----:B------:R-:W-:Y:S04]  /*f590*/  @P0 LDGSTS.E.BYPASS.LTC128B.128 [R8+0x18400], desc[UR36][R2.64], !P3 ;  /* 0x1840000002080fae */ /* 0x000fe8000d901d64 */
[----:B------:R0:W-:Y:S02]  /*f5a0*/  @P0 LDGSTS.E.BYPASS.LTC128B.128 [R8+0x1c400], desc[UR36][R2.64+0x80], !P2 ;  /* 0x1c40008002080fae */ /* 0x0001e4000d101d64 */
[----:B0-----:R-:W-:-:S07]  /*f5b0*/  IMAD.MOV.U32 R2, RZ, RZ, R14 ;  /* 0x000000ffff027224 */ /* 0x001fce00078e000e */
[----:B------:R-:W-:Y:S05]  /*f5c0*/  WARPSYNC.COLLECTIVE R15, `(.L_x_343) ;  /* 0x000000000f087348 */ /* 0x000fea0003c00000 */
[----:B------:R0:W1:Y:S02]  /*f5d0*/  SHFL.IDX P6, R14, R13, R12, R11 ;  /* 0x0000000c0d0e7389 */ /* 0x00006400000c000b */
[----:B01----:R-:W-:Y:S01]  /*f5e0*/  ENDCOLLECTIVE ;  /* 0x000000000000791b */ /* 0x003fe20003800000 */
.L_x_343:
[----:B------:R-:W-:Y:S02]  /*f5f0*/  @P1 IMAD R8, R5, 0x2, R22 ;  /* 0x0000000205081824 */ /* 0x000fe400078e0216 */
[----:B------:R-:W-:Y:S02]  /*f600*/  IMAD.MOV.U32 R13, RZ, RZ, R0 ;  /* 0x000000ffff0d7224 */ /* 0x000fe400078e0000 */
[----:B------:R-:W-:Y:S02]  /*f610*/  IMAD.MOV.U32 R12, RZ, RZ, 0x2 ;  /* 0x00000002ff0c7424 */ /* 0x000fe400078e00ff */
[----:B------:R-:W-:-:S07]  /*f620*/  IMAD.MOV.U32 R3, RZ, RZ, R14 ;  /* 0x000000ffff037224 */ /* 0x000fce00078e000e */
[----:B------:R-:W-:Y:S05]  /*f630*/  WARPSYNC.COLLECTIVE R15, `(.L_x_344) ;  /* 0x000000000f087348 */ /* 0x000fea0003c00000 */
[----:B------:R0:W1:Y:S02]  /*f640*/  SHFL.IDX P6, R14, R13, R12, R11 ;  /* 0x0000000c0d0e7389 */ /* 0x00006400000c000b */
[----:B01----:R-:W-:Y:S01]  /*f650*/  ENDCOLLECTIVE ;  /* 0x000000000000791b */ /* 0x003fe20003800000 */
.L_x_344:
[----:B------:R-:W-:-:S05]  /*f660*/  @P1 LEA R3, P0, R30, R3, 0x1 ;  /* 0x000000031e031211 */ /* 0x000fca00078008ff */
[----:B------:R-:W-:-:S05]  /*f670*/  @P1 IMAD.X R2, RZ, RZ, R2, P0 ;  /* 0x000000ffff021224 */ /* 0x000fca00000e0602 */
        /* <DEDUP_REMOVED lines=8> */
[----:B------:R0:W-:Y:S01]  /*f700*/  @P1 LDGSTS.E.BYPASS.LTC128B.128 [R8+0x1cc00], desc[UR36][R2.64+0x80], !P2 ;  /* 0x1cc0008002081fae */ /* 0x0001e2000d101d64 */
[----:B------:R-:W-:Y:S01]  /*f710*/  ISETP.GE.AND P1, PT, R6, 0x21, PT ;  /* 0x000000210600780c */ /* 0x000fe20003f26270 */
[----:B0-----:R-:W-:-:S12]  /*f720*/  IMAD.MOV.U32 R2, RZ, RZ, R14 ;  /* 0x000000ffff027224 */ /* 0x001fd800078e000e */
[----:B------:R-:W-:Y:S05]  /*f730*/  WARPSYNC.COLLECTIVE R15, `(.L_x_345) ;  /* 0x000000000f087348 */ /* 0x000fea0003c00000 */
[----:B------:R0:W1:Y:S02]  /*f740*/  SHFL.IDX P6, R14, R13, R12, R11 ;  /* 0x0000000c0d0e7389 */ /* 0x00006400000c000b */
[----:B01----:R-:W-:Y:S01]  /*f750*/  ENDCOLLECTIVE ;  /* 0x000000000000791b */ /* 0x003fe20003800000 */
.L_x_345:
[----:B------:R-:W-:Y:S01]  /*f760*/  @P1 IMAD R8, R5, 0x2, R22 ;  /* 0x0000000205081824 */ /* 0x000fe200078e0216 */
[----:B------:R-:W-:Y:S01]  /*f770*/  MOV R13, R0 ;  /* 0x00000000000d7202 */ /* 0x000fe20000000f00 */
[----:B------:R-:W-:Y:S02]  /*f780*/  IMAD.MOV.U32 R12, RZ, RZ, 0x3 ;  /* 0x00000003ff0c7424 */ /* 0x000fe400078e00ff */
[----:B------:R-:W-:-:S07]  /*f790*/  IMAD.MOV.U32 R3, RZ, RZ, R14 ;  /* 0x000000ffff037224 */ /* 0x000fce00078e000e */
[----:B------:R-:W-:Y:S05]  /*f7a0*/  WARPSYNC.COLLECTIVE R15, `(.L_x_346) ;  /* 0x000000000f087348 */ /* 0x000fea0003c00000 */
[----:B------:R0:W1:Y:S02]  /*f7b0*/  SHFL.IDX P6, R14, R13, R12, R11 ;  /* 0x0000000c0d0e7389 */ /* 0x00006400000c000b */
[----:B01----:R-:W-:Y:S01]  /*f7c0*/  ENDCOLLECTIVE ;  /* 0x000000000000791b */ /* 0x003fe20003800000 */
.L_x_346:
        /* <DEDUP_REMOVED lines=16> */
.L_x_347:
[----:B------:R-:W-:Y:S02]  /*f8d0*/  @P1 IMAD R8, R5, 0x2, R22 ;  /* 0x0000000205081824 */ /* 0x000fe400078e0216 */
[----:B------:R-:W-:Y:S02]  /*f8e0*/  IMAD.MOV.U32 R13, RZ, RZ, R0 ;  /* 0x000000ffff0d7224 */ /* 0x000fe400078e0000 */
[----:B------:R-:W-:Y:S02]  /*f8f0*/  IMAD.MOV.U32 R12, RZ, RZ, 0x4 ;  /* 0x00000004ff0c7424 */ /* 0x000fe400078e00ff */
[----:B------:R-:W-:-:S07]  /*f900*/  IMAD.MOV.U32 R3, RZ, RZ, R14 ;  /* 0x000000ffff037224 */ /* 0x000fce00078e000e */
[----:B------:R-:W-:Y:S05]  /*f910*/  WARPSYNC.COLLECTIVE R15, `(.L_x_348) ;  /* 0x000000000f087348 */ /* 0x000fea0003c00000 */
[----:B------:R0:W1:Y:S02]  /*f920*/  SHFL.IDX P6, R14, R13, R12, R11 ;  /* 0x0000000c0d0e7389 */ /* 0x00006400000c000b */
[----:B01----:R-:W-:Y:S01]  /*f930*/  ENDCOLLECTIVE ;  /* 0x000000000000791b */ /* 0x003fe20003800000 */
.L_x_348:
        /* <DEDUP_REMOVED lines=16> */
.L_x_349:
[----:B------:R-:W-:Y:S02]  /*fa40*/  @P1 IMAD R8, R5, 0x2, R22 ;  /* 0x0000000205081824 */ /* 0x000fe400078e0216 */
[----:B------:R-:W-:Y:S02]  /*fa50*/  IMAD.MOV.U32 R13, RZ, RZ, R0 ;  /* 0x000000ffff0d7224 */ /* 0x000fe400078e0000 */
[----:B------:R-:W-:Y:S02]  /*fa60*/  IMAD.MOV.U32 R12, RZ, RZ, 0x5 ;  /* 0x00000005ff0c7424 */ /* 0x000fe400078e00ff */
[----:B------:R-:W-:-:S07]  /*fa70*/  IMAD.MOV.U32 R3, RZ, RZ, R14 ;  /* 0x000000ffff037224 */ /* 0x000fce00078e000e */
[----:B------:R-:W-:Y:S05]  /*fa80*/  WARPSYNC.COLLECTIVE R15, `(.L_x_350) ;  /* 0x000000000f087348 */ /* 0x000fea0003c00000 */
[----:B------:R0:W1:Y:S02]  /*fa90*/  SHFL.IDX P6, R14, R13, R12, R11 ;  /* 0x0000000c0d0e7389 */ /* 0x00006400000c000b */
[----:B01----:R-:W-:Y:S01]  /*faa0*/  ENDCOLLECTIVE ;  /* 0x000000000000791b */ /* 0x003fe20003800000 */
.L_x_350:
        /* <DEDUP_REMOVED lines=11> */
[----:B------:R-:W-:Y:S02]  /*fb60*/  ISETP.GE.AND P1, PT, R6, 0x51, PT ;  /* 0x000000510600780c */ /* 0x000fe40003f26270 */
[----:B0-----:R-:W-:-:S11]  /*fb70*/  MOV R2, R14 ;  /* 0x0000000e00027202 */ /* 0x001fd60000000f00 */
[----:B------:R-:W-:Y:S05]  /*fb80*/  WARPSYNC.COLLECTIVE R15, `(.L_x_351) ;  /* 0x000000000f087348 */ /* 0x000fea0003c00000 */
[----:B------:R0:W1:Y:S02]  /*fb90*/  SHFL.IDX P6, R14, R13, R12, R11 ;  /* 0x0000000c0d0e7389 */ /* 0x00006400000c000b */
[----:B01----:R-:W-:Y:S01]  /*fba0*/  ENDCOLLECTIVE ;  /* 0x000000000000791b */ /* 0x003fe20003800000 */
.L_x_351:
[----:B------:R-:W-:Y:S02]  /*fbb0*/  @P1 IMAD R8, R5, 0x2, R22 ;  /* 0x0000000205081824 */ /* 0x000fe400078e0216 */
[----:B------:R-:W-:Y:S02]  /*fbc0*/  IMAD.MOV.U32 R13, RZ, RZ, R0 ;  /* 0x000000ffff0d7224 */ /* 0x000fe400078e0000 */
[----:B------:R-:W-:Y:S02]  /*fbd0*/  IMAD.MOV.U32 R12, RZ, RZ, 0x6 ;  /* 0x00000006ff0c7424 */ /* 0x000fe400078e00ff */
[----:B------:R-:W-:-:S07]  /*fbe0*/  IMAD.MOV.U32 R3, RZ, RZ, R14 ;  /* 0x000000ffff037224 */ /* 0x000fce00078e000e */
[----:B------:R-:W-:Y:S05]  /*fbf0*/  WARPSYNC.COLLECTIVE R15, `(.L_x_352) ;  /* 0x000000000f087348 */ /* 0x000fea0003c00000 */
[----:B------:R0:W1:Y:S02]  /*fc00*/  SHFL.IDX P6, R14, R13, R12, R11 ;  /* 0x0000000c0d0e7389 */ /* 0x00006400000c000b */
[----:B01----:R-:W-:Y:S01]  /*fc10*/  ENDCOLLECTIVE ;  /* 0x000000000000791b */ /* 0x003fe20003800000 */
.L_x_352:
        /* <DEDUP_REMOVED lines=16> */
.L_x_353:
[----:B------:R-:W-:Y:S02]  /*fd20*/  @P1 IMAD R8, R5, 0x2, R22 ;  /* 0x0000000205081824 */ /* 0x000fe400078e0216 */
[----:B------:R-:W-:Y:S02]  /*fd30*/  IMAD.MOV.U32 R13, RZ, RZ, R0 ;  /* 0x000000ffff0d7224 */ /* 0x000fe400078e0000 */
[----:B------:R-:W-:Y:S02]  /*fd40*/  IMAD.MOV.U32 R12, RZ, RZ, 0x7 ;  /* 0x00000007ff0c7424 */ /* 0x000fe400078e00ff */
[----:B------:R-:W-:-:S07]  /*fd50*/  IMAD.MOV.U32 R3, RZ, RZ, R14 ;  /* 0x000000ffff037224 */ /* 0x000fce00078e000e */
[----:B------:R-:W-:Y:S05]  /*fd60*/  WARPSYNC.COLLECTIVE R15, `(.L_x_354) ;  /* 0x000000000f087348 */ /* 0x000fea0003c00000 */
[----:B------:R0:W1:Y:S02]  /*fd70*/  SHFL.IDX P6, R14, R13, R12, R11 ;  /* 0x0000000c0d0e7389 */ /* 0x00006400000c000b */
[----:B01----:R-:W-:Y:S01]  /*fd80*/  ENDCOLLECTIVE ;  /* 0x000000000000791b */ /* 0x003fe20003800000 */
.L_x_354:
[----:B------:R-:W-:-:S05]  /*fd90*/  @P1 LEA R3, P0, R30, R3, 0x1 ;  /* 0x000000031e031211 */ /* 0x000fca00078008ff */
[----:B------:R-:W-:-:S05]  /*fda0*/  @P1 IMAD.X R2, RZ, RZ, R2, P0 ;  /* 0x000000ffff021224 */ /* 0x000fca00000e0602 */
[----:B------:R-:W-:Y:S01]  /*fdb0*/  @P1 LOP3.LUT R3, R3, R2, RZ, 0x3c, !PT ;  /* 0x0000000203031212 */ /* 0x000fe200078e3cff */
[----:B------:R-:W-:-:S03]  /*fdc0*/  IMAD.MOV.U32 R13, RZ, RZ, R4 ;  /* 0x000000ffff0d7224 */ /* 0x000fc600078e0004 */
[----:B------:R-:W-:-:S04]  /*fdd0*/  @P1 LOP3.LUT R2, R3, R2, RZ, 0x3c, !PT ;  /* 0x0000000203021212 */ /* 0x000fc800078e3cff */
[----:B------:R-:W-:Y:S01]  /*fde0*/  @P1 LOP3.LUT R3, R3, R2, RZ, 0x3c, !PT ;  /* 0x0000000203031212 */ /* 0x000fe200078e3cff */
[----:B------:R-:W-:-:S07]  /*fdf0*/  IMAD.MOV.U32 R0, RZ, RZ, R14 ;  /* 0x000000ffff007224 */ /* 0x000fce00078e000e */
[----:B------:R-:W-:Y:S05]  /*fe00*/  WARPSYNC.COLLECTIVE R15, `(.L_x_355) ;  /* 0x000000000f087348 */ /* 0x000fea0003c00000 */
[----:B------:R0:W1:Y:S02]  /*fe10*/  SHFL.IDX P6, R14, R13, R12, R11 ;  /* 0x0000000c0d0e7389 */ /* 0x00006400000c000b */
[----:B01----:R-:W-:Y:S01]  /*fe20*/  ENDCOLLECTIVE ;  /* 0x000000000000791b */ /* 0x003fe20003800000 */
.L_x_355:
[----:B------:R-:W-:Y:S01]  /*fe30*/  @!PT LDS RZ, [RZ] ;  /* 0x00000000fffff984 */ /* 0x000fe20000000800 */
[----:B------:R-:W-:Y:S01]  /*fe40*/  @!PT LDS RZ, [RZ] ;  /* 0x00000000fffff984 */ /* 0x000fe20000000800 */
[----:B------:R-:W-:Y:S01]  /*fe50*/  @!PT LDS RZ, [RZ] ;  /* 0x00000000fffff984 */ /* 0x000fe20000000800 */
[----:B------:R-:W-:Y:S04]  /*fe60*/  @P1 LDGSTS.E.BYPASS.LTC128B.128 [R8+0x1b400], desc[UR36][R2.64], !P3 ;  /* 0x1b40000002081fae */ /* 0x000fe8000d901d64 */
[----:B------:R0:W-:Y:S02]  /*fe70*/  @P1 LDGSTS.E.BYPASS.LTC128B.128 [R8+0x1f400], desc[UR36][R2.64+0x80], !P2 ;  /* 0x1f40008002081fae */ /* 0x0001e4000d101d64 */
[----:B0-----:R-:W-:Y:S01]  /*fe80*/  MOV R2, R14 ;  /* 0x0000000e00027202 */ /* 0x001fe20000000f00 */
[----:B------:R-:W-:Y:S06]  /*fe90*/  BRA `(.L_x_356) ;  /* 0xffffffb800f47947 */ /* 0x000fec000383ffff */
.L_x_280:
[----:B------:R-:W-:Y:S02]  /*fea0*/  IMAD.MOV.U32 R13, RZ, RZ, R5 ;  /* 0x000000ffff0d7224 */ /* 0x000fe400078e0005 */
[----:B------:R-:W-:Y:S02]  /*feb0*/  IMAD.MOV.U32 R12, RZ, RZ, RZ ;  /* 0x000000ffff0c7224 */ /* 0x000fe400078e00ff */
[----:B------:R-:W-:Y:S02]  /*fec0*/  IMAD.MOV.U32 R11, RZ, RZ, 0x181f ;  /* 0x0000181fff0b7424 */ /* 0x000fe400078e00ff */
[----:B------:R-:W-:Y:S02]  /*fed0*/  IMAD.MOV.U32 R15, RZ, RZ, -0x1 ;  /* 0xffffffffff0f7424 */ /* 0x000fe400078e00ff */
[----:B-----5:R-:W-:Y:S02]  /*fee0*/  IMAD R6, R20, R6, RZ ;  /* 0x0000000614067224 */ /* 0x020fe400078e02ff */
[----:B------:R-:W-:-:S07]  /*fef0*/  IMAD.IADD R4, R10, 0x1, R4 ;  /* 0x000000010a047824 */ /* 0x000fce00078e0204 */
[----:B------:R-:W-:Y:S05]  /*ff00*/  WARPSYNC.COLLECTIVE R15, `(.L_x_357) ;  /* 0x000000000f087348 */ /* 0x000fea0003c00000 */
[----:B------:R0:W1:Y:S02]  /*ff10*/  SHFL.IDX P6, R14, R13, R12, R11 ;  /* 0x0000000c0d0e7389 */ /* 0x00006400000c000b */
[----:B01----:R-:W-:Y:S01]  /*ff20*/  ENDCOLLECTIVE ;  /* 0x000000000000791b */ /* 0x003fe20003800000 */
.L_x_357:
[C---:B------:R-:W-:Y:S01]  /*ff30*/  VIADD R7, R4.reuse, 0x10 ;  /* 0x0000001004077836 */ /* 0x040fe20000000000 */
[----:B------:R-:W-:Y:S01]  /*ff40*/  ISETP.GE.AND P2, PT, R4, R6, PT ;  /* 0x000000060400720c */ /* 0x000fe20003f46270 */
[----:B------:R-:W-:Y:S02]  /*ff50*/  IMAD.MOV.U32 R13, RZ, RZ, R0 ;  /* 0x000000ffff0d7224 */ /* 0x000fe400078e0000 */
[----:B------:R-:W-:-:S10]  /*ff60*/  IMAD.MOV.U32 R2, RZ, RZ, R14 ;  /* 0x000000ffff027224 */ /* 0x000fd400078e000e */
[----:B------:R-:W-:Y:S05]  /*ff70*/  WARPSYNC.COLLECTIVE R15, `(.L_x_358) ;  /* 0x000000000f087348 */ /* 0x000fea0003c00000 */
[----:B------:R0:W1:Y:S02]  /*ff80*/  SHFL.IDX P6, R14, R13, R12, R11 ;  /* 0x0000000c0d0e7389 */ /* 0x00006400000c000b */
[----:B01----:R-:W-:Y:S01]  /*ff90*/  ENDCOLLECTIVE ;  /* 0x000000000000791b */ /* 0x003fe20003800000 */
.L_x_358:
[----:B------:R-:W-:Y:S02]  /*ffa0*/  IMAD.MOV.U32 R13, RZ, RZ, R5 ;  /* 0x000000ffff0d7224 */ /* 0x000fe400078e0005 */
[----:B------:R-:W-:Y:S01]  /*ffb0*/  IMAD.MOV.U32 R12, RZ, RZ, 0x1 ;  /* 0x00000001ff0c7424 */ /* 0x000fe200078e00ff */
[----:B------:R-:W-:-:S05]  /*ffc0*/  @!P2 LEA R14, P3, R30, R14, 0x1 ;  /* 0x0000000e1e0ea211 */ /* 0x000fca00078608ff */
[----:B------:R-:W-:Y:S02]  /*ffd0*/  @!P2 IMAD.X R3, RZ, RZ, R2, P3 ;  /* 0x000000ffff03a224 */ /* 0x000fe400018e0602 */
[----:B------:R-:W-:-:S07]  /*ffe0*/  @!P2 IMAD.MOV.U32 R2, RZ, RZ, R14 ;  /* 0x000000ffff02a224 */ /* 0x000fce00078e000e */
[----:B------:R-:W-:Y:S05]  /*fff0*/  WARPSYNC.COLLECTIVE R15, `(.L_x_359) ;  /* 0x000000000f087348 */ /* 0x000fea0003c00000 */
[----:B------:R0:W1:Y:S02]  /*10000*/  SHFL.IDX P6, R14, R13, R12, R11 ;  /* 0x0000000c0d0e7389 */ /* 0x00006400000c000b */
[----:B01----:R-:W-:Y:S01]  /*10010*/  ENDCOLLECTIVE ;  /* 0x000000000000791b */ /* 0x003fe20003800000 */
.L_x_359:
[----:B------:R-:W-:Y:S01]  /*10020*/  @!PT LDS RZ, [RZ] ;  /* 0x00000000fffff984 */ /* 0x000fe20000000800 */
[----:B------:R-:W-:Y:S01]  /*10030*/  @!PT LDS RZ, [RZ] ;  /* 0x00000000fffff984 */ /* 0x000fe20000000800 */
[----:B------:R-:W-:Y:S01]  /*10040*/  @!PT LDS RZ, [RZ] ;  /* 0x00000000fffff984 */ /* 0x000fe20000000800 */
[----:B------:R-:W-:Y:S04]  /*10050*/  @!P2 LDGSTS.E.BYPASS.LTC128B.128 [R9+0x10400], desc[UR36][R2.64], !P0 ;  /* 0x104000000209afae */ /* 0x000fe8000c101d64 */
[----:B------:R0:W-:Y:S01]  /*10060*/  @!P2 LDGSTS.E.BYPASS.LTC128B.128 [R9+0x14400], desc[UR36][R2.64+0x80], !P1 ;  /* 0x144000800209afae */ /* 0x0001e2000c901d64 */
[----:B------:R-:W-:Y:S01]  /*10070*/  ISETP.GE.AND P2, PT, R7, R6, PT ;  /* 0x000000060700720c */ /* 0x000fe20003f46270 */
[----:B------:R-:W-:Y:S02]  /*10080*/  IMAD.MOV.U32 R13, RZ, RZ, R0 ;  /* 0x000000ffff0d7224 */ /* 0x000fe400078e0000 */
[----:B0-----:R-:W-:-:S10]  /*10090*/  IMAD.MOV.U32 R2, RZ, RZ, R14 ;  /* 0x000000ffff027224 */ /* 0x001fd400078e000e */
[----:B------:R-:W-:Y:S05]  /*100a0*/  WARPSYNC.COLLECTIVE R15, `(.L_x_360) ;  /* 0x000000000f087348 */ /* 0x000fea0003c00000 */
[----:B------:R0:W1:Y:S02]  /*100b0*/  SHFL.IDX P6, R14, R13, R12, R11 ;  /* 0x0000000c0d0e7389 */ /* 0x00006400000c000b */
[----:B01----:R-:W-:Y:S01]  /*100c0*/  ENDCOLLECTIVE ;  /* 0x000000000000791b */ /* 0x003fe20003800000 */
.L_x_360:
[----:B------:R-:W-:Y:S02]  /*100d0*/  IMAD.MOV.U32 R13, RZ, RZ, R5 ;  /* 0x000000ffff0d7224 */ /* 0x000fe400078e0005 */
[----:B------:R-:W-:Y:S01]  /*100e0*/  IMAD.MOV.U32 R12, RZ, RZ, 0x2 ;  /* 0x00000002ff0c7424 */ /* 0x000fe200078e00ff */
[----:B------:R-:W-:-:S05]  /*100f0*/  @!P2 LEA R14, P3, R30, R14, 0x1 ;  /* 0x0000000e1e0ea211 */ /* 0x000fca00078608ff */
[----:B------:R-:W-:Y:S01]  /*10100*/  @!P2 IMAD.X R7, RZ, RZ, R2, P3 ;  /* 0x000000ffff07a224 */ /* 0x000fe200018e0602 */
[----:B------:R-:W-:-:S07]  /*10110*/  @!P2 MOV R2, R14 ;  /* 0x0000000e0002a202 */ /* 0x000fce0000000f00 */
[----:B------:R-:W-:Y:S05]  /*10120*/  WARPSYNC.COLLECTIVE R15, `(.L_x_361) ;  /* 0x000000000f087348 */ /* 0x000fea0003c00000 */
[----:B------:R0:W1:Y:S02]  /*10130*/  SHFL.IDX P6, R14, R13, R12, R11 ;  /* 0x0000000c0d0e7389 */ /* 0x00006400000c000b */
[----:B01----:R-:W-:Y:S01]  /*10140*/  ENDCOLLECTIVE ;  /* 0x000000000000791b */ /* 0x003fe20003800000 */
.L_x_361:
[----:B------:R-:W-:Y:S02]  /*10150*/  @!P2 IMAD.MOV.U32 R3, RZ, RZ, R7 ;  /* 0x000000ffff03a224 */ /* 0x000fe400078e0007 */
[----:B------:R-:W-:-:S03]  /*10160*/  VIADD R7, R4, 0x20 ;  /* 0x0000002004077836 */ /* 0x000fc60000000000 */
        /* <DEDUP_REMOVED lines=11> */
.L_x_362:
        /* <DEDUP_REMOVED lines=8> */
.L_x_363:
        /* <DEDUP_REMOVED lines=13> */
.L_x_364:
        /* <DEDUP_REMOVED lines=8> */
.L_x_365:
        /* <DEDUP_REMOVED lines=13> */
.L_x_366:
        /* <DEDUP_REMOVED lines=8> */
.L_x_367:
        /* <DEDUP_REMOVED lines=13> */
.L_x_368:
        /* <DEDUP_REMOVED lines=8> */
.L_x_369:
        /* <DEDUP_REMOVED lines=13> */
.L_x_370:
        /* <DEDUP_REMOVED lines=8> */
.L_x_371:
[----:B------:R-:W-:-:S05]  /*107e0*/  @!P2 IMAD.MOV.U32 R3, RZ, RZ, R7 ;  /* 0x000000ffff03a224 */ /* 0x000fca00078e0007 */
[----:B------:R-:W-:Y:S01]  /*107f0*/  @!PT LDS RZ, [RZ] ;  /* 0x00000000fffff984 */ /* 0x000fe20000000800 */
[----:B------:R-:W-:Y:S01]  /*10800*/  @!PT LDS RZ, [RZ] ;  /* 0x00000000fffff984 */ /* 0x000fe20000000800 */
[----:B------:R-:W-:Y:S01]  /*10810*/  @!PT LDS RZ, [RZ] ;  /* 0x00000000fffff984 */ /* 0x000fe20000000800 */
[----:B------:R0:W-:Y:S04]  /*10820*/  @!P2 LDGSTS.E.BYPASS.LTC128B.128 [R9+0x13400], desc[UR36][R2.64], !P0 ;  /* 0x134000000209afae */ /* 0x0001e8000c101d64 */
[----:B------:R0:W-:Y:S01]  /*10830*/  @!P2 LDGSTS.E.BYPASS.LTC128B.128 [R9+0x17400], desc[UR36][R2.64+0x80], !P1 ;  /* 0x174000800209afae */ /* 0x0001e2000c901d64 */
[----:B------:R-:W-:Y:S02]  /*10840*/  IMAD.MOV.U32 R13, RZ, RZ, R0 ;  /* 0x000000ffff0d7224 */ /* 0x000fe400078e0000 */
[----:B------:R-:W-:-:S07]  /*10850*/  IMAD.MOV.U32 R5, RZ, RZ, R14 ;  /* 0x000000ffff057224 */ /* 0x000fce00078e000e */
[----:B0-----:R-:W-:Y:S05]  /*10860*/  WARPSYNC.COLLECTIVE R15, `(.L_x_372) ;  /* 0x000000000f087348 */ /* 0x001fea0003c00000 */
[----:B------:R1:W2:Y:S02]  /*10870*/  SHFL.IDX P6, R14, R13, R12, R11 ;  /* 0x0000000c0d0e7389 */ /* 0x0002a400000c000b */
[----:B012---:R-:W-:Y:S01]  /*10880*/  ENDCOLLECTIVE ;  /* 0x000000000000791b */ /* 0x007fe20003800000 */
.L_x_372:
[----:B------:R-:W-:Y:S05]  /*10890*/  BRA `(.L_x_373) ;  /* 0xffffffbc00507947 */ /* 0x000fea000383ffff */
.L_x_285:
[----:B0-----:R0:W1:Y:S02]  /*108a0*/  SYNCS.PHASECHK.TRANS64.TRYWAIT P1, [R22+URZ+0x28820], R3 ;  /* 0x02882003160075a7 */ /* 0x001064000802017f */
[----:B-1----:R-:W-:Y:S05]  /*108b0*/  @!P1 NANOSLEEP.SYNCS 0x989680 ;  /* 0x009896800000995d */ /* 0x002fea0003900000 */
[----:B------:R-:W1:Y:S02]  /*108c0*/  @!P1 SYNCS.PHASECHK.TRANS64 P1, [R22+URZ+0x28820], R3 ;  /* 0x02882003160095a7 */ /* 0x000e64000802007f */
[----:B-1----:R-:W-:Y:S05]  /*108d0*/  @!P1 BRA `(.L_x_285) ;  /* 0xfffffffc00f09947 */ /* 0x002fea000383ffff */
[----:B------:R-:W-:Y:S05]  /*108e0*/  BRA `(.L_x_374) ;  /* 0xffffffbc00c87947 */ /* 0x000fea000383ffff */
.L_x_290:
[----:B0-----:R0:W1:Y:S02]  /*108f0*/  SYNCS.PHASECHK.TRANS64.TRYWAIT P0, [R6+URZ+0x28840], R3 ;  /* 0x02884003060075a7 */ /* 0x001064000800017f */
[----:B-1----:R-:W-:Y:S05]  /*10900*/  @!P0 NANOSLEEP.SYNCS 0x989680 ;  /* 0x009896800000895d */ /* 0x002fea0003900000 */
[----:B------:R-:W1:Y:S02]  /*10910*/  @!P0 SYNCS.PHASECHK.TRANS64 P0, [R6+URZ+0x28840], R3 ;  /* 0x02884003060085a7 */ /* 0x000e64000800007f */
[----:B-1----:R-:W-:Y:S05]  /*10920*/  @!P0 BRA `(.L_x_290) ;  /* 0xfffffffc00f08947 */ /* 0x002fea000383ffff */
[----:B------:R-:W-:Y:S05]  /*10930*/  BRA `(.L_x_375) ;  /* 0xffffffc0008c7947 */ /* 0x000fea000383ffff */
.L_x_291:
[----:B------:R-:W-:Y:S01]  /*10940*/  BSSY B1, `(.L_x_376) ;  /* 0x0000008000017945 */ /* 0x000fe20003800000 */
[----:B------:R-:W-:Y:S01]  /*10950*/  IMAD.MOV.U32 R13, RZ, RZ, R9 ;  /* 0x000000ffff0d7224 */ /* 0x000fe200078e0009 */
[----:B------:R-:W-:Y:S01]  /*10960*/  MOV R11, 0x181f ;  /* 0x0000181f000b7802 */ /* 0x000fe20000000f00 */
[----:B------:R-:W-:Y:S02]  /*10970*/  IMAD.MOV.U32 R12, RZ, RZ, RZ ;  /* 0x000000ffff0c7224 */ /* 0x000fe400078e00ff */
[----:B------:R-:W-:-:S07]  /*10980*/  IMAD.MOV.U32 R15, RZ, RZ, -0x1 ;  /* 0xffffffffff0f7424 */ /* 0x000fce00078e00ff */
[----:B--2---:R-:W-:Y:S05]  /*10990*/  WARPSYNC.COLLECTIVE R15, `(.L_x_377) ;  /* 0x000000000f087348 */ /* 0x004fea0003c00000 */
[----:B--2---:R0:W1:Y:S02]  /*109a0*/  SHFL.IDX P6, R14, R13, R12, R11 ;  /* 0x0000000c0d0e7389 */ /* 0x00406400000c000b */
[----:B01----:R-:W-:Y:S01]  /*109b0*/  ENDCOLLECTIVE ;  /* 0x000000000000791b */ /* 0x003fe20003800000 */
.L_x_377:
[----:B------:R-:W-:Y:S05]  /*109c0*/  BSYNC B1 ;  /* 0x0000000000017941 */ /* 0x000fea0003800000 */
.L_x_376:
[----:B------:R-:W-:Y:S02]  /*109d0*/  IMAD.MOV.U32 R13, RZ, RZ, R8 ;  /* 0x000000ffff0d7224 */ /* 0x000fe400078e0008 */
[----:B------:R-:W-:Y:S02]  /*109e0*/  IMAD.MOV.U32 R12, RZ, RZ, RZ ;  /* 0x000000ffff0c7224 */ /* 0x000fe400078e00ff */
[----:B------:R-:W-:Y:S02]  /*109f0*/  IMAD.MOV.U32 R11, RZ, RZ, 0x181f ;  /* 0x0000181fff0b7424 */ /* 0x000fe400078e00ff */
[----:B------:R-:W-:Y:S02]  /*10a00*/  IMAD.MOV.U32 R15, RZ, RZ, -0x1 ;  /* 0xffffffffff0f7424 */ /* 0x000fe400078e00ff */
[----:B------:R-:W-:Y:S02]  /*10a10*/  IMAD.MOV.U32 R3, RZ, RZ, R14 ;  /* 0x000000ffff037224 */ /* 0x000fe400078e000e */
[----:B------:R-:W-:-:S07]  /*10a20*/  IMAD.SHL.U32 R5, R30, 0x2, RZ ;  /* 0x000000021e057824 */ /* 0x000fce00078e00ff */
[----:B------:R-:W-:Y:S05]  /*10a30*/  WARPSYNC.COLLECTIVE R15, `(.L_x_378) ;  /* 0x000000000f087348 */ /* 0x000fea0003c00000 */
[----:B------:R0:W1:Y:S02]  /*10a40*/  SHFL.IDX P6, R14, R13, R12, R11 ;  /* 0x0000000c0d0e7389 */ /* 0x00006400000c000b */
[----:B01----:R-:W-:Y:S01]  /*10a50*/  ENDCOLLECTIVE ;  /* 0x000000000000791b */ /* 0x003fe20003800000 */
.L_x_378:
[----:B------:R-:W-:Y:S02]  /*10a60*/  IMAD R7, R7, 0x2, R22 ;  /* 0x0000000207077824 */ /* 0x000fe400078e0216 */
[----:B------:R-:W-:Y:S02]  /*10a70*/  IMAD.MOV.U32 R13, RZ, RZ, R9 ;  /* 0x000000ffff0d7224 */ /* 0x000fe400078e0009 */
[----:B------:R-:W-:Y:S02]  /*10a80*/  IMAD.MOV.U32 R12, RZ, RZ, 0x1 ;  /* 0x00000001ff0c7424 */ /* 0x000fe400078e00ff */
[----:B------:R-:W-:-:S07]  /*10a90*/  IMAD.MOV.U32 R2, RZ, RZ, R14 ;  /* 0x000000ffff027224 */ /* 0x000fce00078e000e */
[----:B------:R-:W-:Y:S05]  /*10aa0*/  WARPSYNC.COLLECTIVE R15, `(.L_x_379) ;  /* 0x000000000f087348 */ /* 0x000fea0003c00000 */
[----:B------:R0:W1:Y:S02]  /*10ab0*/  SHFL.IDX P6, R14, R13, R12, R11 ;  /* 0x0000000c0d0e7389 */ /* 0x00006400000c000b */
[----:B01----:R-:W-:Y:S01]  /*10ac0*/  ENDCOLLECTIVE ;  /* 0x000000000000791b */ /* 0x003fe20003800000 */
.L_x_379:
[----:B------:R-:W-:-:S05]  /*10ad0*/  IADD3 R2, P0, R2, R5, RZ ;  /* 0x0000000502027210 */ /* 0x000fca0007f1e0ff */
[----:B------:R-:W-:-:S05]  /*10ae0*/  IMAD.X R3, RZ, RZ, R3, P0 ;  /* 0x000000ffff037224 */ /* 0x000fca00000e0603 */
[----:B------:R-:W-:Y:S01]  /*10af0*/  @!PT LDS RZ, [RZ] ;  /* 0x00000000fffff984 */ /* 0x000fe20000000800 */
[----:B------:R-:W-:Y:S01]  /*10b00*/  @!PT LDS RZ, [RZ] ;  /* 0x00000000fffff984 */ /* 0x000fe20000000800 */
[----:B------:R-:W-:Y:S01]  /*10b10*/  @!PT LDS RZ, [RZ] ;  /* 0x00000000fffff984 */ /* 0x000fe20000000800 */
[----:B------:R-:W-:Y:S01]  /*10b20*/  LDGSTS.E.BYPASS.LTC128B.128 [R7+0x18400], desc[UR36][R2.64], !P4 ;  /* 0x1840000002077fae */ /* 0x000fe2000e101d64 */
[----:B------:R-:W-:-:S03]  /*10b30*/  IMAD.MOV.U32 R13, RZ, RZ, R8 ;  /* 0x000000ffff0d7224 */ /* 0x000fc600078e0008 */
[----:B------:R0:W-:Y:S02]  /*10b40*/  LDGSTS.E.BYPASS.LTC128B.128 [R7+0x1c400], desc[UR36][R2.64+0x80], !P3 ;  /* 0x1c40008002077fae */ /* 0x0001e4000d901d64 */
[----:B0-----:R-:W-:-:S07]  /*10b50*/  IMAD.MOV.U32 R3, RZ, RZ, R14 ;  /* 0x000000ffff037224 */ /* 0x001fce00078e000e */
[----:B------:R-:W-:Y:S05]  /*10b60*/  WARPSYNC.COLLECTIVE R15, `(.L_x_380) ;  /* 0x000000000f087348 */ /* 0x000fea0003c00000 */
[----:B------:R0:W1:Y:S02]  /*10b70*/  SHFL.IDX P6, R14, R13, R12, R11 ;  /* 0x0000000c0d0e7389 */ /* 0x00006400000c000b */
[----:B01----:R-:W-:Y:S01]  /*10b80*/  ENDCOLLECTIVE ;  /* 0x000000000000791b */ /* 0x003fe20003800000 */
.L_x_380:
[----:B------:R-:W-:Y:S02]  /*10b90*/  IMAD.MOV.U32 R13, RZ, RZ, R9 ;  /* 0x000000ffff0d7224 */ /* 0x000fe400078e0009 */
[----:B------:R-:W-:Y:S01]  /*10ba0*/  IMAD.MOV.U32 R12, RZ, RZ, 0x2 ;  /* 0x00000002ff0c7424 */ /* 0x000fe200078e00ff */
[----:B------:R-:W-:-:S07]  /*10bb0*/  MOV R2, R14 ;  /* 0x0000000e00027202 */ /* 0x000fce0000000f00 */
[----:B------:R-:W-:Y:S05]  /*10bc0*/  WARPSYNC.COLLECTIVE R15, `(.L_x_381) ;  /* 0x000000000f087348 */ /* 0x000fea0003c00000 */
[----:B------:R0:W1:Y:S02]  /*10bd0*/  SHFL.IDX P6, R14, R13, R12, R11 ;  /* 0x0000000c0d0e7389 */ /* 0x00006400000c000b */
[----:B01----:R-:W-:Y:S01]  /*10be0*/  ENDCOLLECTIVE ;  /* 0x000000000000791b */ /* 0x003fe20003800000 */
.L_x_381:
        /* <DEDUP_REMOVED lines=12> */
.L_x_382:
[----:B------:R-:W-:Y:S02]  /*10cb0*/  IMAD.MOV.U32 R13, RZ, RZ, R9 ;  /* 0x000000ffff0d7224 */ /* 0x000fe400078e0009 */
[----:B------:R-:W-:Y:S02]  /*10cc0*/  IMAD.MOV.U32 R12, RZ, RZ, 0x3 ;  /* 0x00000003ff0c7424 */ /* 0x000fe400078e00ff */
[----:B------:R-:W-:-:S07]  /*10cd0*/  IMAD.MOV.U32 R2, RZ, RZ, R14 ;  /* 0x000000ffff027224 */ /* 0x000fce00078e000e */
[----:B------:R-:W-:Y:S05]  /*10ce0*/  WARPSYNC.COLLECTIVE R15, `(.L_x_383) ;  /* 0x000000000f087348 */ /* 0x000fea0003c00000 */
[----:B------:R0:W1:Y:S02]  /*10cf0*/  SHFL.IDX P6, R14, R13, R12, R11 ;  /* 0x0000000c0d0e7389 */ /* 0x00006400000c000b */
[----:B01----:R-:W-:Y:S01]  /*10d00*/  ENDCOLLECTIVE ;  /* 0x000000000000791b */ /* 0x003fe20003800000 */
.L_x_383:
        /* <DEDUP_REMOVED lines=12> */
.L_x_384:
[----:B------:R-:W-:Y:S01]  /*10dd0*/  IMAD.MOV.U32 R13, RZ, RZ, R9 ;  /* 0x000000ffff0d7224 */ /* 0x000fe200078e0009 */
[----:B------:R-:W-:Y:S01]  /*10de0*/  MOV R12, 0x4 ;  /* 0x00000004000c7802 */ /* 0x000fe20000000f00 */
[----:B------:R-:W-:-:S07]  /*10df0*/  IMAD.MOV.U32 R2, RZ, RZ, R14 ;  /* 0x000000ffff027224 */ /* 0x000fce00078e000e */
[----:B------:R-:W-:Y:S05]  /*10e00*/  WARPSYNC.COLLECTIVE R15, `(.L_x_385) ;  /* 0x000000000f087348 */ /* 0x000fea0003c00000 */
[----:B------:R0:W1:Y:S02]  /*10e10*/  SHFL.IDX P6, R14, R13, R12, R11 ;  /* 0x0000000c0d0e7389 */ /* 0x00006400000c000b */
[----:B01----:R-:W-:Y:S01]  /*10e20*/  ENDCOLLECTIVE ;  /* 0x000000000000791b */ /* 0x003fe20003800000 */
.L_x_385:
        /* <DEDUP_REMOVED lines=12> */
.L_x_386:
[----:B------:R-:W-:Y:S02]  /*10ef0*/  IMAD.MOV.U32 R13, RZ, RZ, R9 ;  /* 0x000000ffff0d7224 */ /* 0x000fe400078e0009 */
[----:B------:R-:W-:Y:S02]  /*10f00*/  IMAD.MOV.U32 R12, RZ, RZ, 0x5 ;  /* 0x00000005ff0c7424 */ /* 0x000fe400078e00ff */
[----:B------:R-:W-:-:S07]  /*10f10*/  IMAD.MOV.U32 R2, RZ, RZ, R14 ;  /* 0x000000ffff027224 */ /* 0x000fce00078e000e */
[----:B------:R-:W-:Y:S05]  /*10f20*/  WARPSYNC.COLLECTIVE R15, `(.L_x_387) ;  /* 0x000000000f087348 */ /* 0x000fea0003c00000 */
[----:B------:R0:W1:Y:S02]  /*10f30*/  SHFL.IDX P6, R14, R13, R12, R11 ;  /* 0x0000000c0d0e7389 */ /* 0x00006400000c000b */
[----:B01----:R-:W-:Y:S01]  /*10f40*/  ENDCOLLECTIVE ;  /* 0x000000000000791b */ /* 0x003fe20003800000 */
.L_x_387:
        /* <DEDUP_REMOVED lines=12> */
.L_x_388:
[----:B------:R-:W-:Y:S02]  /*11010*/  IMAD.MOV.U32 R13, RZ, RZ, R9 ;  /* 0x000000ffff0d7224 */ /* 0x000fe400078e0009 */
[----:B------:R-:W-:Y:S02]  /*11020*/  IMAD.MOV.U32 R12, RZ, RZ, 0x6 ;  /* 0x00000006ff0c7424 */ /* 0x000fe400078e00ff */
[----:B------:R-:W-:-:S07]  /*11030*/  IMAD.MOV.U32 R2, RZ, RZ, R14 ;  /* 0x000000ffff027224 */ /* 0x000fce00078e000e */
[----:B------:R-:W-:Y:S05]  /*11040*/  WARPSYNC.COLLECTIVE R15, `(.L_x_389) ;  /* 0x000000000f087348 */ /* 0x000fea0003c00000 */
[----:B------:R0:W1:Y:S02]  /*11050*/  SHFL.IDX P6, R14, R13, R12, R11 ;  /* 0x0000000c0d0e7389 */ /* 0x00006400000c000b */
[----:B01----:R-:W-:Y:S01]  /*11060*/  ENDCOLLECTIVE ;  /* 0x000000000000791b */ /* 0x003fe20003800000 */
.L_x_389:
        /* <DEDUP_REMOVED lines=12> */
.L_x_390:
[----:B------:R-:W-:Y:S02]  /*11130*/  IMAD.MOV.U32 R13, RZ, RZ, R9 ;  /* 0x000000ffff0d7224 */ /* 0x000fe400078e0009 */
[----:B------:R-:W-:Y:S01]  /*11140*/  IMAD.MOV.U32 R12, RZ, RZ, 0x7 ;  /* 0x00000007ff0c7424 */ /* 0x000fe200078e00ff */
[----:B------:R-:W-:-:S07]  /*11150*/  MOV R2, R14 ;  /* 0x0000000e00027202 */ /* 0x000fce0000000f00 */
[----:B------:R-:W-:Y:S05]  /*11160*/  WARPSYNC.COLLECTIVE R15, `(.L_x_391) ;  /* 0x000000000f087348 */ /* 0x000fea0003c00000 */
[----:B------:R0:W1:Y:S02]  /*11170*/  SHFL.IDX P6, R14, R13, R12, R11 ;  /* 0x0000000c0d0e7389 */ /* 0x00006400000c000b */
[----:B01----:R-:W-:Y:S01]  /*11180*/  ENDCOLLECTIVE ;  /* 0x000000000000791b */ /* 0x003fe20003800000 */
.L_x_391:
[----:B------:R-:W-:-:S05]  /*11190*/  IADD3 R2, P0, R2, R5, RZ ;  /* 0x0000000502027210 */ /* 0x000fca0007f1e0ff */
[----:B------:R-:W-:-:S05]  /*111a0*/  IMAD.X R3, RZ, RZ, R3, P0 ;  /* 0x000000ffff037224 */ /* 0x000fca00000e0603 */
[----:B------:R-:W-:Y:S01]  /*111b0*/  @!PT LDS RZ, [RZ] ;  /* 0x00000000fffff984 */ /* 0x000fe20000000800 */
[----:B------:R-:W-:Y:S01]  /*111c0*/  @!PT LDS RZ, [RZ] ;  /* 0x00000000fffff984 */ /* 0x000fe20000000800 */
[----:B------:R-:W-:Y:S01]  /*111d0*/  @!PT LDS RZ, [RZ] ;  /* 0x00000000fffff984 */ /* 0x000fe20000000800 */
[----:B------:R0:W-:Y:S01]  /*111e0*/  LDGSTS.E.BYPASS.LTC128B.128 [R7+0x1b400], desc[UR36][R2.64], !P4 ;  /* 0x1b40000002077fae */ /* 0x0001e2000e101d64 */
[----:B------:R-:W-:-:S03]  /*111f0*/  IMAD.MOV.U32 R13, RZ, RZ, R8 ;  /* 0x000000ffff0d7224 */ /* 0x000fc600078e0008 */
[----:B------:R0:W-:Y:S01]  /*11200*/  LDGSTS.E.BYPASS.LTC128B.128 [R7+0x1f400], desc[UR36][R2.64+0x80], !P3 ;  /* 0x1f40008002077fae */ /* 0x0001e2000d901d64 */
[----:B------:R-:W-:-:S07]  /*11210*/  IMAD.MOV.U32 R9, RZ, RZ, R14 ;  /* 0x000000ffff097224 */ /* 0x000fce00078e000e */
[----:B0-----:R-:W-:Y:S05]  /*11220*/  WARPSYNC.COLLECTIVE R15, `(.L_x_392) ;  /* 0x000000000f087348 */ /* 0x001fea0003c00000 */
[----:B------:R1:W2:Y:S02]  /*11230*/  SHFL.IDX P6, R14, R13, R12, R11 ;  /* 0x0000000c0d0e7389 */ /* 0x0002a400000c000b */
[----:B012---:R-:W-:Y:S01]  /*11240*/  ENDCOLLECTIVE ;  /* 0x000000000000791b */ /* 0x007fe20003800000 */
.L_x_392:
[----:B------:R-:W-:Y:S01]  /*11250*/  IMAD.MOV.U32 R2, RZ, RZ, R14 ;  /* 0x000000ffff027224 */ /* 0x000fe200078e000e */
[----:B------:R-:W-:Y:S06]  /*11260*/  BRA `(.L_x_393) ;  /* 0xffffffbc00587947 */ /* 0x000fec000383ffff */
.L_x_296:
[----:B-1----:R1:W3:Y:S02]  /*11270*/  SYNCS.PHASECHK.TRANS64.TRYWAIT P0, [R6+URZ+0x28860], R3 ;  /* 0x02886003060075a7 */ /* 0x0022e4000800017f */
[----:B---3--:R-:W-:Y:S05]  /*11280*/  @!P0 NANOSLEEP.SYNCS 0x989680 ;  /* 0x009896800000895d */ /* 0x008fea0003900000 */
[----:B------:R-:W3:Y:S02]  /*11290*/  @!P0 SYNCS.PHASECHK.TRANS64 P0, [R6+URZ+0x28860], R3 ;  /* 0x02886003060085a7 */ /* 0x000ee4000800007f */
[----:B---3--:R-:W-:Y:S05]  /*112a0*/  @!P0 BRA `(.L_x_296) ;  /* 0xfffffffc00f08947 */ /* 0x008fea000383ffff */
[----:B------:R-:W-:Y:S05]  /*112b0*/  BRA `(.L_x_394) ;  /* 0xffffffbc00b47947 */ /* 0x000fea000383ffff */
.L_x_297:
[----:B------:R-:W-:Y:S01]  /*112c0*/  BSSY B1, `(.L_x_395) ;  /* 0x0000008000017945 */ /* 0x000fe20003800000 */
[----:B------:R-:W-:Y:S02]  /*112d0*/  IMAD.MOV.U32 R13, RZ, RZ, R23 ;  /* 0x000000ffff0d7224 */ /* 0x000fe400078e0017 */
[----:B------:R-:W-:Y:S02]  /*112e0*/  IMAD.MOV.U32 R12, RZ, RZ, RZ ;  /* 0x000000ffff0c7224 */ /* 0x000fe400078e00ff */
[----:B------:R-:W-:Y:S02]  /*112f0*/  IMAD.MOV.U32 R11, RZ, RZ, 0x181f ;  /* 0x0000181fff0b7424 */ /* 0x000fe400078e00ff */
[----:B------:R-:W-:-:S07]  /*11300*/  IMAD.MOV.U32 R15, RZ, RZ, -0x1 ;  /* 0xffffffffff0f7424 */ /* 0x000fce00078e00ff */
[----:B-12---:R-:W-:Y:S05]  /*11310*/  WARPSYNC.COLLECTIVE R15, `(.L_x_396) ;  /* 0x000000000f087348 */ /* 0x006fea0003c00000 */
[----:B--2---:R0:W2:Y:S02]  /*11320*/  SHFL.IDX P6, R14, R13, R12, R11 ;  /* 0x0000000c0d0e7389 */ /* 0x0040a400000c000b */
[----:B012---:R-:W-:Y:S01]  /*11330*/  ENDCOLLECTIVE ;  /* 0x000000000000791b */ /* 0x007fe20003800000 */
.L_x_396:
[----:B------:R-:W-:Y:S05]  /*11340*/  BSYNC B1 ;  /* 0x0000000000017941 */ /* 0x000fea0003800000 */
.L_x_395:
[----:B------:R-:W-:Y:S01]  /*11350*/  IMAD.MOV.U32 R13, RZ, RZ, R18 ;  /* 0x000000ffff0d7224 */ /* 0x000fe200078e0012 */
[----:B------:R-:W-:Y:S01]  /*11360*/  MOV R15, 0xffffffff ;  /* 0xffffffff000f7802 */ /* 0x000fe20000000f00 */
[----:B------:R-:W-:Y:S02]  /*11370*/  IMAD.MOV.U32 R12, RZ, RZ, RZ ;  /* 0x000000ffff0c7224 */ /* 0x000fe400078e00ff */
[----:B------:R-:W-:Y:S02]  /*11380*/  IMAD.MOV.U32 R11, RZ, RZ, 0x181f ;  /* 0x0000181fff0b7424 */ /* 0x000fe400078e00ff */
[----:B------:R-:W-:Y:S02]  /*11390*/  IMAD.MOV.U32 R3, RZ, RZ, R14 ;  /* 0x000000ffff037224 */ /* 0x000fe400078e000e */
[----:B------:R-:W-:-:S07]  /*113a0*/  IMAD R7, R7, 0x2, R22 ;  /* 0x0000000207077824 */ /* 0x000fce00078e0216 */
[----:B------:R-:W-:Y:S05]  /*113b0*/  WARPSYNC.COLLECTIVE R15, `(.L_x_397) ;  /* 0x000000000f087348 */ /* 0x000fea0003c00000 */
[----:B------:R0:W1:Y:S02]  /*113c0*/  SHFL.IDX P6, R14, R13, R12, R11 ;  /* 0x0000000c0d0e7389 */ /* 0x00006400000c000b */
[----:B01----:R-:W-:Y:S01]  /*113d0*/  ENDCOLLECTIVE ;  /* 0x000000000000791b */ /* 0x003fe20003800000 */
.L_x_397:
[----:B------:R-:W-:Y:S02]  /*113e0*/  IMAD.MOV.U32 R13, RZ, RZ, R23 ;  /* 0x000000ffff0d7224 */ /* 0x000fe400078e0017 */
[----:B------:R-:W-:Y:S02]  /*113f0*/  IMAD.MOV.U32 R12, RZ, RZ, 0x1 ;  /* 0x00000001ff0c7424 */ /* 0x000fe400078e00ff */
[----:B------:R-:W-:-:S07]  /*11400*/  IMAD.MOV.U32 R2, RZ, RZ, R14 ;  /* 0x000000ffff027224 */ /* 0x000fce00078e000e */
[----:B------:R-:W-:Y:S05]  /*11410*/  WARPSYNC.COLLECTIVE R15, `(.L_x_398) ;  /* 0x000000000f087348 */ /* 0x000fea0003c00000 */
[----:B------:R0:W1:Y:S02]  /*11420*/  SHFL.IDX P6, R14, R13, R12, R11 ;  /* 0x0000000c0d0e7389 */ /* 0x00006400000c000b */
[----:B01----:R-:W-:Y:S01]  /*11430*/  ENDCOLLECTIVE ;  /* 0x000000000000791b */ /* 0x003fe20003800000 */
.L_x_398:
[----:B------:R-:W-:-:S05]  /*11440*/  IADD3 R2, P0, R2, R5, RZ ;  /* 0x0000000502027210 */ /* 0x000fca0007f1e0ff */
[----:B------:R-:W-:Y:S01]  /*11450*/  IMAD.X R3, RZ, RZ, R3, P0 ;  /* 0x000000ffff037224 */ /* 0x000fe200000e0603 */
[----:B------:R-:W-:Y:S01]  /*11460*/  ISETP.LT.OR P0, PT, R8, 0x1, P2 ;  /* 0x000000010800780c */ /* 0x000fe20001701670 */
[----:B------:R-:W-:-:S12]  /*11470*/  IMAD.MOV.U32 R13, RZ, RZ, R18 ;  /* 0x000000ffff0d7224 */ /* 0x000fd800078e0012 */
[----:B------:R-:W-:Y:S01]  /*11480*/  @!PT LDS RZ, [RZ] ;  /* 0x00000000fffff984 */ /* 0x000fe20000000800 */
[----:B------:R-:W-:Y:S01]  /*11490*/  @!PT LDS RZ, [RZ] ;  /* 0x00000000fffff984 */ /* 0x000fe20000000800 */
[----:B------:R-:W-:Y:S01]  /*114a0*/  @!PT LDS RZ, [RZ] ;  /* 0x00000000fffff984 */ /* 0x000fe20000000800 */
[----:B------:R-:W-:Y:S01]  /*114b0*/  LDGSTS.E.BYPASS.LTC128B.128 [R7+0x400], desc[UR36][R2.64], !P0 ;  /* 0x0040000002077fae */ /* 0x000fe2000c101d64 */
[----:B------:R-:W-:-:S13]  /*114c0*/  ISETP.LT.OR P0, PT, R8, 0x1, P1 ;  /* 0x000000010800780c */ /* 0x000fda0000f01670 */
[----:B------:R0:W-:Y:S02]  /*114d0*/  LDGSTS.E.BYPASS.LTC128B.128 [R7+0x4400], desc[UR36][R2.64+0x80], !P0 ;  /* 0x0440008002077fae */ /* 0x0001e4000c101d64 */
[----:B0-----:R-:W-:-:S07]  /*114e0*/  IMAD.MOV.U32 R3, RZ, RZ, R14 ;  /* 0x000000ffff037224 */ /* 0x001fce00078e000e */
[----:B------:R-:W-:Y:S05]  /*114f0*/  WARPSYNC.COLLECTIVE R15, `(.L_x_399) ;  /* 0x000000000f087348 */ /* 0x000fea0003c00000 */
[----:B------:R0:W1:Y:S02]  /*11500*/  SHFL.IDX P6, R14, R13, R12, R11 ;  /* 0x0000000c0d0e7389 */ /* 0x00006400000c000b */
[----:B01----:R-:W-:Y:S01]  /*11510*/  ENDCOLLECTIVE ;  /* 0x000000000000791b */ /* 0x003fe20003800000 */
.L_x_399:
[----:B------:R-:W-:Y:S02]  /*11520*/  IMAD.MOV.U32 R13, RZ, RZ, R23 ;  /* 0x000000ffff0d7224 */ /* 0x000fe400078e0017 */
[----:B------:R-:W-:Y:S02]  /*11530*/  IMAD.MOV.U32 R12, RZ, RZ, 0x2 ;  /* 0x00000002ff0c7424 */ /* 0x000fe400078e00ff */
[----:B------:R-:W-:-:S07]  /*11540*/  IMAD.MOV.U32 R2, RZ, RZ, R14 ;  /* 0x000000ffff027224 */ /* 0x000fce00078e000e */
[----:B------:R-:W-:Y:S05]  /*11550*/  WARPSYNC.COLLECTIVE R15, `(.L_x_400) ;  /* 0x000000000f087348 */ /* 0x000fea0003c00000 */
[----:B------:R0:W1:Y:S02]  /*11560*/  SHFL.IDX P6, R14, R13, R12, R11 ;  /* 0x0000000c0d0e7389 */ /* 0x00006400000c000b */
[----:B01----:R-:W-:Y:S01]  /*11570*/  ENDCOLLECTIVE ;  /* 0x000000000000791b */ /* 0x003fe20003800000 */
.L_x_400:
        /* <DEDUP_REMOVED lines=14> */
.L_x_401:
[----:B------:R-:W-:Y:S02]  /*11660*/  IMAD.MOV.U32 R13, RZ, RZ, R23 ;  /* 0x000000ffff0d7224 */ /* 0x000fe400078e0017 */
[----:B------:R-:W-:Y:S02]  /*11670*/  IMAD.MOV.U32 R12, RZ, RZ, 0x3 ;  /* 0x00000003ff0c7424 */ /* 0x000fe400078e00ff */
[----:B------:R-:W-:-:S07]  /*11680*/  IMAD.MOV.U32 R2, RZ, RZ, R14 ;  /* 0x000000ffff027224 */ /* 0x000fce00078e000e */
[----:B------:R-:W-:Y:S05]  /*11690*/  WARPSYNC.COLLECTIVE R15, `(.L_x_402) ;  /* 0x000000000f087348 */ /* 0x000fea0003c00000 */
[----:B------:R0:W1:Y:S02]  /*116a0*/  SHFL.IDX P6, R14, R13, R12, R11 ;  /* 0x0000000c0d0e7389 */ /* 0x00006400000c000b */
[----:B01----:R-:W-:Y:S01]  /*116b0*/  ENDCOLLECTIVE ;  /* 0x000000000000791b */ /* 0x003fe20003800000 */
.L_x_402:
[----:B------:R-:W-:-:S04]  /*116c0*/  IADD3 R2, P0, R2, R5, RZ ;  /* 0x0000000502027210 */ /* 0x000fc80007f1e0ff */
[----:B------:R-:W-:Y:S02]  /*116d0*/  IADD3.X R3, RZ, R3, RZ, P0, !PT ;  /* 0x00000003ff037210 */ /* 0x000fe400007fe4ff */
        /* <DEDUP_REMOVED lines=12> */
.L_x_403:
[----:B------:R-:W-:Y:S02]  /*117a0*/  IMAD.MOV.U32 R13, RZ, RZ, R23 ;  /* 0x000000ffff0d7224 */ /* 0x000fe400078e0017 */
[----:B------:R-:W-:Y:S02]  /*117b0*/  IMAD.MOV.U32 R12, RZ, RZ, 0x4 ;  /* 0x00000004ff0c7424 */ /* 0x000fe400078e00ff */
[----:B------:R-:W-:-:S07]  /*117c0*/  IMAD.MOV.U32 R2, RZ, RZ, R14 ;  /* 0x000000ffff027224 */ /* 0x000fce00078e000e */
[----:B------:R-:W-:Y:S05]  /*117d0*/  WARPSYNC.COLLECTIVE R15, `(.L_x_404) ;  /* 0x000000000f087348 */ /* 0x000fea0003c00000 */
[----:B------:R0:W1:Y:S02]  /*117e0*/  SHFL.IDX P6, R14, R13, R12, R11 ;  /* 0x0000000c0d0e7389 */ /* 0x00006400000c000b */
[----:B01----:R-:W-:Y:S01]  /*117f0*/  ENDCOLLECTIVE ;  /* 0x000000000000791b */ /* 0x003fe20003800000 */
.L_x_404:
        /* <DEDUP_REMOVED lines=14> */
.L_x_405:
[----:B------:R-:W-:Y:S02]  /*118e0*/  IMAD.MOV.U32 R13, RZ, RZ, R23 ;  /* 0x000000ffff0d7224 */ /* 0x000fe400078e0017 */
[----:B------:R-:W-:Y:S02]  /*118f0*/  IMAD.MOV.U32 R12, RZ, RZ, 0x5 ;  /* 0x00000005ff0c7424 */ /* 0x000fe400078e00ff */
[----:B------:R-:W-:-:S07]  /*11900*/  IMAD.MOV.U32 R2, RZ, RZ, R14 ;  /* 0x000000ffff027224 */ /* 0x000fce00078e000e */
[----:B------:R-:W-:Y:S05]  /*11910*/  WARPSYNC.COLLECTIVE R15, `(.L_x_406) ;  /* 0x000000000f087348 */ /* 0x000fea0003c00000 */
[----:B------:R0:W1:Y:S02]  /*11920*/  SHFL.IDX P6, R14, R13, R12, R11 ;  /* 0x0000000c0d0e7389 */ /* 0x00006400000c000b */
[----:B01----:R-:W-:Y:S01]  /*11930*/  ENDCOLLECTIVE ;  /* 0x000000000000791b */ /* 0x003fe20003800000 */
.L_x_406:
        /* <DEDUP_REMOVED lines=10> */
[----:B0-----:R-:W-:-:S07]  /*119e0*/  MOV R3, R14 ;  /* 0x0000000e00037202 */ /* 0x001fce0000000f00 */
[----:B------:R-:W-:Y:S05]  /*119f0*/  WARPSYNC.COLLECTIVE R15, `(.L_x_407) ;  /* 0x000000000f087348 */ /* 0x000fea0003c00000 */
[----:B------:R0:W1:Y:S02]  /*11a00*/  SHFL.IDX P6, R14, R13, R12, R11 ;  /* 0x0000000c0d0e7389 */ /* 0x00006400000c000b */
[----:B01----:R-:W-:Y:S01]  /*11a10*/  ENDCOLLECTIVE ;  /* 0x000000000000791b */ /* 0x003fe20003800000 */
.L_x_407:
[----:B------:R-:W-:Y:S02]  /*11a20*/  IMAD.MOV.U32 R13, RZ, RZ, R23 ;  /* 0x000000ffff0d7224 */ /* 0x000fe400078e0017 */
[----:B------:R-:W-:Y:S02]  /*11a30*/  IMAD.MOV.U32 R12, RZ, RZ, 0x6 ;  /* 0x00000006ff0c7424 */ /* 0x000fe400078e00ff */
[----:B------:R-:W-:-:S07]  /*11a40*/  IMAD.MOV.U32 R2, RZ, RZ, R14 ;  /* 0x000000ffff027224 */ /* 0x000fce00078e000e */
[----:B------:R-:W-:Y:S05]  /*11a50*/  WARPSYNC.COLLECTIVE R15, `(.L_x_408) ;  /* 0x000000000f087348 */ /* 0x000fea0003c00000 */
[----:B------:R0:W1:Y:S02]  /*11a60*/  SHFL.IDX P6, R14, R13, R12, R11 ;  /* 0x0000000c0d0e7389 */ /* 0x00006400000c000b */
[----:B01----:R-:W-:Y:S01]  /*11a70*/  ENDCOLLECTIVE ;  /* 0x000000000000791b */ /* 0x003fe20003800000 */
.L_x_408:
        /* <DEDUP_REMOVED lines=14> */
.L_x_409:
[----:B------:R-:W-:Y:S02]  /*11b60*/  IMAD.MOV.U32 R13, RZ, RZ, R23 ;  /* 0x000000ffff0d7224 */ /* 0x000fe400078e0017 */
[----:B------:R-:W-:Y:S02]  /*11b70*/  IMAD.MOV.U32 R12, RZ, RZ, 0x7 ;  /* 0x00000007ff0c7424 */ /* 0x000fe400078e00ff */
[----:B------:R-:W-:-:S07]  /*11b80*/  IMAD.MOV.U32 R2, RZ, RZ, R14 ;  /* 0x000000ffff027224 */ /* 0x000fce00078e000e */
[----:B------:R-:W-:Y:S05]  /*11b90*/  WARPSYNC.COLLECTIVE R15, `(.L_x_410) ;  /* 0x000000000f087348 */ /* 0x000fea0003c00000 */
[----:B------:R0:W1:Y:S02]  /*11ba0*/  SHFL.IDX P6, R14, R13, R12, R11 ;  /* 0x0000000c0d0e7389 */ /* 0x00006400000c000b */
[----:B01----:R-:W-:Y:S01]  /*11bb0*/  ENDCOLLECTIVE ;  /* 0x000000000000791b */ /* 0x003fe20003800000 */
.L_x_410:
[----:B------:R-:W-:-:S05]  /*11bc0*/  IADD3 R2, P0, R2, R5, RZ ;  /* 0x0000000502027210 */ /* 0x000fca0007f1e0ff */
        /* <DEDUP_REMOVED lines=12> */
.L_x_411:
[----:B------:R-:W-:Y:S01]  /*11c90*/  @!PT LDS RZ, [RZ] ;  /* 0x00000000fffff984 */ /* 0x000fe20000000800 */
[----:B------:R-:W-:Y:S01]  /*11ca0*/  @!PT LDS RZ, [RZ] ;  /* 0x00000000fffff984 */ /* 0x000fe20000000800 */
[----:B------:R-:W-:Y:S01]  /*11cb0*/  @!PT LDS RZ, [RZ] ;  /* 0x00000000fffff984 */ /* 0x000fe20000000800 */
[----:B------:R0:W-:Y:S01]  /*11cc0*/  LDGSTS.E.BYPASS.LTC128B.128 [R7+0x7400], desc[UR36][R2.64+0x80], !P0 ;  /* 0x0740008002077fae */ /* 0x0001e2000c101d64 */
[----:B------:R-:W-:Y:S05]  /*11cd0*/  BRA `(.L_x_412) ;  /* 0xffffffb8003c7947 */ /* 0x000fea000383ffff */
.L_x_305:
[----:B0-----:R0:W1:Y:S02]  /*11ce0*/  SYNCS.PHASECHK.TRANS64.TRYWAIT P0, [R0+URZ+0x28860], R3 ;  /* 0x02886003000075a7 */ /* 0x001064000800017f */
[----:B-1----:R-:W-:Y:S05]  /*11cf0*/  @!P0 NANOSLEEP.SYNCS 0x989680 ;  /* 0x009896800000895d */ /* 0x002fea0003900000 */
[----:B------:R-:W1:Y:S02]  /*11d00*/  @!P0 SYNCS.PHASECHK.TRANS64 P0, [R0+URZ+0x28860], R3 ;  /* 0x02886003000085a7 */ /* 0x000e64000800007f */
[----:B-1----:R-:W-:Y:S05]  /*11d10*/  @!P0 BRA `(.L_x_305) ;  /* 0xfffffffc00f08947 */ /* 0x002fea000383ffff */
[----:B------:R-:W-:Y:S05]  /*11d20*/  BRA `(.L_x_413) ;  /* 0xffffffbc00507947 */ /* 0x000fea000383ffff */
.L_x_306:
[----:B------:R-:W-:Y:S01]  /*11d30*/  BSSY B0, `(.L_x_414) ;  /* 0x0000008000007945 */ /* 0x000fe20003800000 */
[----:B------:R-:W-:Y:S01]  /*11d40*/  IMAD.MOV.U32 R13, RZ, RZ, R23 ;  /* 0x000000ffff0d7224 */ /* 0x000fe200078e0017 */
[----:B------:R-:W-:Y:S01]  /*11d50*/  MOV R12, RZ ;  /* 0x000000ff000c7202 */ /* 0x000fe20000000f00 */
[----:B------:R-:W-:Y:S02]  /*11d60*/  IMAD.MOV.U32 R11, RZ, RZ, 0x181f ;  /* 0x0000181fff0b7424 */ /* 0x000fe400078e00ff */
[----:B------:R-:W-:-:S07]  /*11d70*/  IMAD.MOV.U32 R15, RZ, RZ, -0x1 ;  /* 0xffffffffff0f7424 */ /* 0x000fce00078e00ff */
[----:B0-2---:R-:W-:Y:S05]  /*11d80*/  WARPSYNC.COLLECTIVE R15, `(.L_x_415) ;  /* 0x000000000f087348 */ /* 0x005fea0003c00000 */
[----:B--2---:R1:W2:Y:S02]  /*11d90*/  SHFL.IDX P6, R14, R13, R12, R11 ;  /* 0x0000000c0d0e7389 */ /* 0x0042a400000c000b */
[----:B012---:R-:W-:Y:S01]  /*11da0*/  ENDCOLLECTIVE ;  /* 0x000000000000791b */ /* 0x007fe20003800000 */
.L_x_415:
[----:B------:R-:W-:Y:S05]  /*11db0*/  BSYNC B0 ;  /* 0x0000000000007941 */ /* 0x000fea0003800000 */
.L_x_414:
        /* <DEDUP_REMOVED lines=9> */
.L_x_416:
[----:B------:R-:W-:Y:S01]  /*11e50*/  ULDC UR4, c[0x0][0x2f4] ;  /* 0x0000bd0000047ab9 */ /* 0x000fe20000000800 */
[----:B------:R-:W-:Y:S01]  /*11e60*/  IMAD R4, R9, 0x2, R22 ;  /* 0x0000000209047824 */ /* 0x000fe200078e0216 */
[----:B------:R-:W-:Y:S02]  /*11e70*/  ISETP.GE.AND P1, PT, R30, UR4, PT ;  /* 0x000000041e007c0c */ /* 0x000fe4000bf26270 */
[----:B------:R-:W-:Y:S02]  /*11e80*/  ISETP.GE.AND P0, PT, R29, UR4, PT ;  /* 0x000000041d007c0c */ /* 0x000fe4000bf06270 */
[C---:B------:R-:W-:Y:S02]  /*11e90*/  ISETP.LT.OR P3, PT, R6.reuse, 0x1, P1 ;  /* 0x000000010600780c */ /* 0x040fe40000f61670 */
[----:B------:R-:W-:Y:S01]  /*11ea0*/  ISETP.LT.OR P4, PT, R6, 0x1, P0 ;  /* 0x000000010600780c */ /* 0x000fe20000781670 */
[----:B------:R-:W-:Y:S02]  /*11eb0*/  IMAD.MOV.U32 R13, RZ, RZ, R23 ;  /* 0x000000ffff0d7224 */ /* 0x000fe400078e0017 */
[----:B------:R-:W-:Y:S01]  /*11ec0*/  IMAD.MOV.U32 R12, RZ, RZ, 0x1 ;  /* 0x00000001ff0c7424 */ /* 0x000fe200078e00ff */
[----:B------:R-:W-:-:S13]  /*11ed0*/  IADD3 R2, P2, R14, R5, RZ ;  /* 0x000000050e027210 */ /* 0x000fda0007f5e0ff */
[----:B------:R-:W-:Y:S05]  /*11ee0*/  WARPSYNC.COLLECTIVE R15, `(.L_x_417) ;  /* 0x000000000f087348 */ /* 0x000fea0003c00000 */
[----:B------:R0:W1:Y:S02]  /*11ef0*/  SHFL.IDX P6, R14, R13, R12, R11 ;  /* 0x0000000c0d0e7389 */ /* 0x00006400000c000b */
[----:B01----:R-:W-:Y:S01]  /*11f00*/  ENDCOLLECTIVE ;  /* 0x000000000000791b */ /* 0x003fe20003800000 */
.L_x_417:
[----:B------:R-:W-:-:S05]  /*11f10*/  IMAD.X R3, RZ, RZ, R3, P2 ;  /* 0x000000ffff037224 */ /* 0x000fca00010e0603 */
[----:B------:R-:W-:Y:S01]  /*11f20*/  @!PT LDS RZ, [RZ] ;  /* 0x00000000fffff984 */ /* 0x000fe20000000800 */
[----:B------:R-:W-:Y:S01]  /*11f30*/  @!PT LDS RZ, [RZ] ;  /* 0x00000000fffff984 */ /* 0x000fe20000000800 */
[----:B------:R-:W-:Y:S01]  /*11f40*/  @!PT LDS RZ, [RZ] ;  /* 0x00000000fffff984 */ /* 0x000fe20000000800 */
[----:B------:R0:W-:Y:S01]  /*11f50*/  LDGSTS.E.BYPASS.LTC128B.128 [R4+0x400], desc[UR36][R2.64], !P3 ;  /* 0x0040000002047fae */ /* 0x0001e2000d901d64 */
[----:B------:R-:W-:-:S03]  /*11f60*/  ISETP.LT.OR P3, PT, R6, 0x11, P1 ;  /* 0x000000110600780c */ /* 0x000fc60000f61670 */
[----:B------:R0:W-:Y:S01]  /*11f70*/  LDGSTS.E.BYPASS.LTC128B.128 [R4+0x4400], desc[UR36][R2.64+0x80], !P4 ;  /* 0x0440008002047fae */ /* 0x0001e2000e101d64 */
[----:B------:R-:W-:Y:S01]  /*11f80*/  ISETP.LT.OR P4, PT, R6, 0x11, P0 ;  /* 0x000000110600780c */ /* 0x000fe20000781670 */
[----:B------:R-:W-:Y:S02]  /*11f90*/  IMAD.MOV.U32 R13, RZ, RZ, R18 ;  /* 0x000000ffff0d7224 */ /* 0x000fe400078e0012 */
[----:B------:R-:W-:-:S10]  /*11fa0*/  IMAD.MOV.U32 R7, RZ, RZ, R14 ;  /* 0x000000ffff077224 */ /* 0x000fd400078e000e */
[----:B0-----:R-:W-:Y:S05]  /*11fb0*/  WARPSYNC.COLLECTIVE R15, `(.L_x_418) ;  /* 0x000000000f087348 */ /* 0x001fea0003c00000 */
[----:B------:R1:W2:Y:S02]  /*11fc0*/  SHFL.IDX P6, R14, R13, R12, R11 ;  /* 0x0000000c0d0e7389 */ /* 0x0002a400000c000b */
[----:B012---:R-:W-:Y:S01]  /*11fd0*/  ENDCOLLECTIVE ;  /* 0x000000000000791b */ /* 0x007fe20003800000 */
.L_x_418:
[----:B------:R-:W-:Y:S02]  /*11fe0*/  IMAD.MOV.U32 R13, RZ, RZ, R23 ;  /* 0x000000ffff0d7224 */ /* 0x000fe400078e0017 */
[----:B------:R-:W-:Y:S01]  /*11ff0*/  IMAD.MOV.U32 R12, RZ, RZ, 0x2 ;  /* 0x00000002ff0c7424 */ /* 0x000fe200078e00ff */
[----:B------:R-:W-:-:S07]  /*12000*/  MOV R10, R14 ;  /* 0x0000000e000a7202 */ /* 0x000fce0000000f00 */
[----:B------:R-:W-:Y:S05]  /*12010*/  WARPSYNC.COLLECTIVE R15, `(.L_x_419) ;  /* 0x000000000f087348 */ /* 0x000fea0003c00000 */
[----:B------:R0:W1:Y:S02]  /*12020*/  SHFL.IDX P6, R14, R13, R12, R11 ;  /* 0x0000000c0d0e7389 */ /* 0x00006400000c000b */
[----:B01----:R-:W-:Y:S01]  /*12030*/  ENDCOLLECTIVE ;  /* 0x000000000000791b */ /* 0x003fe20003800000 */
.L_x_419:
[----:B------:R-:W-:-:S05]  /*12040*/  IADD3 R2, P2, R10, R5, RZ ;  /* 0x000000050a027210 */ /* 0x000fca0007f5e0ff */
[----:B------:R-:W-:-:S05]  /*12050*/  IMAD.X R3, RZ, RZ, R7, P2 ;  /* 0x000000ffff037224 */ /* 0x000fca00010e0607 */
[----:B------:R-:W-:Y:S01]  /*12060*/  @!PT LDS RZ, [RZ] ;  /* 0x00000000fffff984 */ /* 0x000fe20000000800 */
[----:B------:R-:W-:Y:S01]  /*12070*/  @!PT LDS RZ, [RZ] ;  /* 0x00000000fffff984 */ /* 0x000fe20000000800 */
[----:B------:R-:W-:Y:S01]  /*12080*/  @!PT LDS RZ, [RZ] ;  /* 0x00000000fffff984 */ /* 0x000fe20000000800 */
[----:B------:R0:W-:Y:S01]  /*12090*/  LDGSTS.E.BYPASS.LTC128B.128 [R4+0xc00], desc[UR36][R2.64], !P3 ;  /* 0x00c0000002047fae */ /* 0x0001e2000d901d64 */
[C---:B------:R-:W-:Y:S01]  /*120a0*/  ISETP.LT.OR P3, PT, R6.reuse, 0x21, P1 ;  /* 0x000000210600780c */ /* 0x040fe20000f61670 */
[----:B------:R-:W-:Y:S02]  /*120b0*/  IMAD.MOV.U32 R13, RZ, RZ, R18 ;  /* 0x000000ffff0d7224 */ /* 0x000fe400078e0012 */
[----:B------:R0:W-:Y:S01]  /*120c0*/  LDGSTS.E.BYPASS.LTC128B.128 [R4+0x4c00], desc[UR36][R2.64+0x80], !P4 ;  /* 0x04c0008002047fae */ /* 0x0001e2000e101d64 */
[----:B------:R-:W-:Y:S01]  /*120d0*/  ISETP.LT.OR P4, PT, R6, 0x21, P0 ;  /* 0x000000210600780c */ /* 0x000fe20000781670 */
[----:B------:R-:W-:-:S12]  /*120e0*/  IMAD.MOV.U32 R8, RZ, RZ, R14 ;  /* 0x000000ffff087224 */ /* 0x000fd800078e000e */
[----:B0-----:R-:W-:Y:S05]  /*120f0*/  WARPSYNC.COLLECTIVE R15, `(.L_x_420) ;  /* 0x000000000f087348 */ /* 0x001fea0003c00000 */
[----:B------:R1:W2:Y:S02]  /*12100*/  SHFL.IDX P6, R14, R13, R12, R11 ;  /* 0x0000000c0d0e7389 */ /* 0x0002a400000c000b */
[----:B012---:R-:W-:Y:S01]  /*12110*/  ENDCOLLECTIVE ;  /* 0x000000000000791b */ /* 0x007fe20003800000 */
.L_x_420:
[----:B------:R-:W-:Y:S02]  /*12120*/  IMAD.MOV.U32 R13, RZ, RZ, R23 ;  /* 0x000000ffff0d7224 */ /* 0x000fe400078e0017 */
[----:B------:R-:W-:Y:S01]  /*12130*/  IMAD.MOV.U32 R12, RZ, RZ, 0x3 ;  /* 0x00000003ff0c7424 */ /* 0x000fe200078e00ff */
[----:B------:R-:W-:-:S13]  /*12140*/  IADD3 R2, P2, R14, R5, RZ ;  /* 0x000000050e027210 */ /* 0x000fda0007f5e0ff */
[----:B------:R-:W-:Y:S05]  /*12150*/  WARPSYNC.COLLECTIVE R15, `(.L_x_421) ;  /* 0x000000000f087348 */ /* 0x000fea0003c00000 */
[----:B------:R0:W1:Y:S02]  /*12160*/  SHFL.IDX P6, R14, R13, R12, R11 ;  /* 0x0000000c0d0e7389 */ /* 0x00006400000c000b */
[----:B01----:R-:W-:Y:S01]  /*12170*/  ENDCOLLECTIVE ;  /* 0x000000000000791b */ /* 0x003fe20003800000 */
.L_x_421:
        /* <DEDUP_REMOVED lines=13> */
.L_x_422:
[----:B------:R-:W-:Y:S02]  /*12250*/  IMAD.MOV.U32 R13, RZ, RZ, R23 ;  /* 0x000000ffff0d7224 */ /* 0x000fe400078e0017 */
[----:B------:R-:W-:Y:S01]  /*12260*/  IMAD.MOV.U32 R12, RZ, RZ, 0x4 ;  /* 0x00000004ff0c7424 */ /* 0x000fe200078e00ff */
[----:B------:R-:W-:-:S13]  /*12270*/  IADD3 R2, P2, R14, R5, RZ ;  /* 0x000000050e027210 */ /* 0x000fda0007f5e0ff */
[----:B------:R-:W-:Y:S05]  /*12280*/  WARPSYNC.COLLECTIVE R15, `(.L_x_423) ;  /* 0x000000000f087348 */ /* 0x000fea0003c00000 */
[----:B------:R0:W1:Y:S02]  /*12290*/  SHFL.IDX P6, R14, R13, R12, R11 ;  /* 0x0000000c0d0e7389 */ /* 0x00006400000c000b */
[----:B01----:R-:W-:Y:S01]  /*122a0*/  ENDCOLLECTIVE ;  /* 0x000000000000791b */ /* 0x003fe20003800000 */
.L_x_423:
[----:B------:R-:W-:-:S05]  /*122b0*/  IMAD.X R3, RZ, RZ, R7, P2 ;  /* 0x000000ffff037224 */ /* 0x000fca00010e0607 */
        /* <DEDUP_REMOVED lines=12> */
.L_x_424:
[----:B------:R-:W-:Y:S02]  /*12380*/  IMAD.MOV.U32 R13, RZ, RZ, R23 ;  /* 0x000000ffff0d7224 */ /* 0x000fe400078e0017 */
[----:B------:R-:W-:Y:S02]  /*12390*/  IMAD.MOV.U32 R12, RZ, RZ, 0x5 ;  /* 0x00000005ff0c7424 */ /* 0x000fe400078e00ff */
[----:B------:R-:W-:-:S07]  /*123a0*/  IMAD.MOV.U32 R10, RZ, RZ, R14 ;  /* 0x000000ffff0a7224 */ /* 0x000fce00078e000e */
[----:B------:R-:W-:Y:S05]  /*123b0*/  WARPSYNC.COLLECTIVE R15, `(.L_x_425) ;  /* 0x000000000f087348 */ /* 0x000fea0003c00000 */
[----:B------:R0:W1:Y:S02]  /*123c0*/  SHFL.IDX P6, R14, R13, R12, R11 ;  /* 0x0000000c0d0e7389 */ /* 0x00006400000c000b */
[----:B01----:R-:W-:Y:S01]  /*123d0*/  ENDCOLLECTIVE ;  /* 0x000000000000791b */ /* 0x003fe20003800000 */
.L_x_425:
[----:B------:R-:W-:-:S05]  /*123e0*/  IADD3 R2, P2, R10, R5, RZ ;  /* 0x000000050a027210 */ /* 0x000fca0007f5e0ff */
[----:B------:R-:W-:-:S05]  /*123f0*/  IMAD.X R3, RZ, RZ, R8, P2 ;  /* 0x000000ffff037224 */ /* 0x000fca00010e0608 */
        /* <DEDUP_REMOVED lines=12> */
.L_x_426:
[----:B------:R-:W-:Y:S02]  /*124c0*/  IMAD.MOV.U32 R13, RZ, RZ, R23 ;  /* 0x000000ffff0d7224 */ /* 0x000fe400078e0017 */
[----:B------:R-:W-:Y:S01]  /*124d0*/  IMAD.MOV.U32 R12, RZ, RZ, 0x6 ;  /* 0x00000006ff0c7424 */ /* 0x000fe200078e00ff */
[----:B------:R-:W-:-:S13]  /*124e0*/  IADD3 R2, P2, R14, R5, RZ ;  /* 0x000000050e027210 */ /* 0x000fda0007f5e0ff */
[----:B------:R-:W-:Y:S05]  /*124f0*/  WARPSYNC.COLLECTIVE R15, `(.L_x_427) ;  /* 0x000000000f087348 */ /* 0x000fea0003c00000 */
[----:B------:R0:W1:Y:S02]  /*12500*/  SHFL.IDX P6, R14, R13, R12, R11 ;  /* 0x0000000c0d0e7389 */ /* 0x00006400000c000b */
[----:B01----:R-:W-:Y:S01]  /*12510*/  ENDCOLLECTIVE ;  /* 0x000000000000791b */ /* 0x003fe20003800000 */
.L_x_427:
        /* <DEDUP_REMOVED lines=13> */
.L_x_428:
[----:B------:R-:W-:Y:S01]  /*125f0*/  IMAD.MOV.U32 R13, RZ, RZ, R23 ;  /* 0x000000ffff0d7224 */ /* 0x000fe200078e0017 */
[----:B------:R-:W-:Y:S01]  /*12600*/  MOV R12, 0x7 ;  /* 0x00000007000c7802 */ /* 0x000fe20000000f00 */
[----:B------:R-:W-:-:S07]  /*12610*/  IMAD.MOV.U32 R10, RZ, RZ, R14 ;  /* 0x000000ffff0a7224 */ /* 0x000fce00078e000e */
[----:B------:R-:W-:Y:S05]  /*12620*/  WARPSYNC.COLLECTIVE R15, `(.L_x_429) ;  /* 0x000000000f087348 */ /* 0x000fea0003c00000 */
[----:B------:R0:W1:Y:S02]  /*12630*/  SHFL.IDX P6, R14, R13, R12, R11 ;  /* 0x0000000c0d0e7389 */ /* 0x00006400000c000b */
[----:B01----:R-:W-:Y:S01]  /*12640*/  ENDCOLLECTIVE ;  /* 0x000000000000791b */ /* 0x003fe20003800000 */
.L_x_429:
        /* <DEDUP_REMOVED lines=12> */
.L_x_430:
[----:B------:R-:W-:Y:S05]  /*12710*/  BRA `(.L_x_431) ;  /* 0xffffffb400f07947 */ /* 0x000fea000383ffff */
.L_x_311:
        /* <DEDUP_REMOVED lines=8> */
.L_x_433:
[----:B------:R-:W-:Y:S05]  /*127a0*/  BSYNC B0 ;  /* 0x0000000000007941 */ /* 0x000fea0003800000 */
.L_x_432:
[----:B------:R-:W-:Y:S02]  /*127b0*/  IMAD.MOV.U32 R13, RZ, RZ, R16 ;  /* 0x000000ffff0d7224 */ /* 0x000fe400078e0010 */
[----:B------:R-:W-:Y:S02]  /*127c0*/  IMAD.MOV.U32 R12, RZ, RZ, 0x1 ;  /* 0x00000001ff0c7424 */ /* 0x000fe400078e00ff */
[----:B------:R-:W-:Y:S02]  /*127d0*/  IMAD.MOV.U32 R11, RZ, RZ, 0x1f ;  /* 0x0000001fff0b7424 */ /* 0x000fe400078e00ff */
[----:B------:R-:W-:Y:S02]  /*127e0*/  IMAD.MOV.U32 R15, RZ, RZ, -0x1 ;  /* 0xffffffffff0f7424 */ /* 0x000fe400078e00ff */
[----:B------:R-:W-:Y:S02]  /*127f0*/  IMAD.IADD R7, R19, 0x1, R9 ;  /* 0x0000000113077824 */ /* 0x000fe400078e0209 */
[----:B------:R-:W-:-:S07]  /*12800*/  IMAD.MOV.U32 R0, RZ, RZ, R14 ;  /* 0x000000ffff007224 */ /* 0x000fce00078e000e */
[----:B------:R-:W-:Y:S05]  /*12810*/  WARPSYNC.COLLECTIVE R15, `(.L_x_434) ;  /* 0x000000000f087348 */ /* 0x000fea0003c00000 */
[----:B------:R0:W1:Y:S02]  /*12820*/  SHFL.IDX P6, R14, R13, R12, R11 ;  /* 0x0000000c0d0e7389 */ /* 0x00006400000c000b */
[----:B01----:R-:W-:Y:S01]  /*12830*/  ENDCOLLECTIVE ;  /* 0x000000000000791b */ /* 0x003fe20003800000 */
.L_x_434:
[----:B------:R-:W-:Y:S02]  /*12840*/  ULDC UR4, c[0x0][0xc3c] ;  /* 0x00030f0000047ab9 */ /* 0x000fe40000000800 */
[----:B------:R-:W-:-:S13]  /*12850*/  ISETP.GE.OR P1, PT, R7, UR4, !P0 ;  /* 0x0000000407007c0c */ /* 0x000fda000c726670 */
[----:B------:R-:W0:Y:S08]  /*12860*/  @!P1 LDC.64 R2, c[0x0][0xc80] ;  /* 0x00032000ff029b82 */ /* 0x000e300000000a00 */
[----:B------:R-:W1:Y:S01]  /*12870*/  @!P1 LDC.64 R4, c[0x0][0xc78] ;  /* 0x00031e00ff049b82 */ /* 0x000e620000000a00 */
[----:B------:R-:W-:Y:S02]  /*12880*/  IMAD.MOV.U32 R11, RZ, RZ, RZ ;  /* 0x000000ffff0b7224 */ /* 0x000fe400078e00ff */
[----:B------:R-:W-:-:S02]  /*12890*/  IMAD.MOV.U32 R8, RZ, RZ, R14 ;  /* 0x000000ffff087224 */ /* 0x000fc400078e000e */
[----:B0-----:R-:W-:-:S05]  /*128a0*/  @!P1 IMAD.WIDE R2, R7, 0x4, R2 ;  /* 0x0000000407029825 */ /* 0x001fca00078e0202 */
[----:B------:R1:W2:Y:S02]  /*128b0*/  @!P1 LDG.E R6, desc[UR36][R2.64] ;  /* 0x0000002402069981 */ /* 0x0002a4000c1e1900 */
[----:B-1----:R-:W-:-:S05]  /*128c0*/  @!P1 IMAD.WIDE R2, R7, 0x4, R4 ;  /* 0x0000000407029825 */ /* 0x002fca00078e0204 */
[----:B------:R-:W3:Y:S01]  /*128d0*/  @!P1 LDG.E R5, desc[UR36][R2.64] ;  /* 0x0000002402059981 */ /* 0x000ee2000c1e1900 */
[----:B------:R-:W-:Y:S01]  /*128e0*/  IMAD.MOV.U32 R7, RZ, RZ, RZ ;  /* 0x000000ffff077224 */ /* 0x000fe200078e00ff */
[C---:B------:R-:W-:Y:S01]  /*128f0*/  ISETP.GE.U32.AND P2, PT, R9.reuse, 0x2, PT ;  /* 0x000000020900780c */ /* 0x040fe20003f46070 */
[----:B------:R-:W-:Y:S01]  /*12900*/  IMAD.MOV.U32 R4, RZ, RZ, RZ ;  /* 0x000000ffff047224 */ /* 0x000fe200078e00ff */
[C---:B------:R-:W-:Y:S02]  /*12910*/  ISETP.GE.U32.AND P3, PT, R9.reuse, 0x4, PT ;  /* 0x000000040900780c */ /* 0x040fe40003f66070 */
[C---:B------:R-:W-:Y:S02]  /*12920*/  ISETP.GE.U32.AND P4, PT, R9.reuse, 0x8, PT ;  /* 0x000000080900780c */ /* 0x040fe40003f86070 */
[----:B------:R-:W-:Y:S02]  /*12930*/  ISETP.GE.U32.AND P5, PT, R9, 0x10, PT ;  /* 0x000000100900780c */ /* 0x000fe40003fa6070 */
[----:B--2---:R-:W-:Y:S01]  /*12940*/  @!P1 MOV R7, R6 ;  /* 0x0000000600079202 */ /* 0x004fe20000000f00 */
[----:B------:R-:W-:-:S02]  /*12950*/  IMAD.MOV.U32 R6, RZ, RZ, RZ ;  /* 0x000000ffff067224 */ /* 0x000fc400078e00ff */
[----:B---3--:R-:W-:Y:S01]  /*12960*/  @!P1 IMAD.MOV.U32 R4, RZ, RZ, R5 ;  /* 0x000000ffff049224 */ /* 0x008fe200078e0005 */
[----:B------:R-:W-:-:S03]  /*12970*/  ISETP.NE.AND P1, PT, R9, RZ, PT ;  /* 0x000000ff0900720c */ /* 0x000fc60003f25270 */
[----:B------:R-:W-:-:S10]  /*12980*/  IMAD R13, R4, R7, RZ ;  /* 0x00000007040d7224 */ /* 0x000fd400078e02ff */
[----:B------:R-:W-:Y:S05]  /*12990*/  WARPSYNC.COLLECTIVE R15, `(.L_x_435) ;  /* 0x000000000f087348 */ /* 0x000fea0003c00000 */
[----:B------:R0:W1:Y:S02]  /*129a0*/  SHFL.UP P6, R14, R13, R12, R11 ;  /* 0x0400000c0d0e7389 */ /* 0x00006400000c000b */
[----:B01----:R-:W-:Y:S01]  /*129b0*/  ENDCOLLECTIVE ;  /* 0x000000000000791b */ /* 0x003fe20003800000 */
.L_x_435:
[----:B------:R-:W-:Y:S01]  /*129c0*/  IMAD.MOV.U32 R12, RZ, RZ, 0x2 ;  /* 0x00000002ff0c7424 */ /* 0x000fe200078e00ff */
[----:B------:R-:W-:-:S05]  /*129d0*/  SEL R14, R14, RZ, P1 ;  /* 0x000000ff0e0e7207 */ /* 0x000fca0000800000 */
[----:B------:R-:W-:-:S04]  /*129e0*/  IMAD.IADD R5, R13, 0x1, R14 ;  /* 0x000000010d057824 */ /* 0x000fc800078e020e */
[----:B------:R-:W-:-:S07]  /*129f0*/  IMAD.MOV.U32 R13, RZ, RZ, R5 ;  /* 0x000000ffff0d7224 */ /* 0x000fce00078e0005 */
[----:B------:R-:W-:Y:S05]  /*12a00*/  WARPSYNC.COLLECTIVE R15, `(.L_x_436) ;  /* 0x000000000f087348 */ /* 0x000fea0003c00000 */
[----:B------:R0:W1:Y:S02]  /*12a10*/  SHFL.UP P6, R14, R13, R12, R11 ;  /* 0x0400000c0d0e7389 */ /* 0x00006400000c000b */
[----:B01----:R-:W-:Y:S01]  /*12a20*/  ENDCOLLECTIVE ;  /* 0x000000000000791b */ /* 0x003fe20003800000 */
.L_x_436:
[----:B------:R-:W-:Y:S01]  /*12a30*/  IMAD.MOV.U32 R12, RZ, RZ, 0x4 ;  /* 0x00000004ff0c7424 */ /* 0x000fe200078e00ff */
[----:B------:R-:W-:-:S05]  /*12a40*/  SEL R2, R14, RZ, P2 ;  /* 0x000000ff0e027207 */ /* 0x000fca0001000000 */
[----:B------:R-:W-:-:S04]  /*12a50*/  IMAD.IADD R2, R5, 0x1, R2 ;  /* 0x0000000105027824 */ /* 0x000fc800078e0202 */
[----:B------:R-:W-:-:S07]  /*12a60*/  IMAD.MOV.U32 R13, RZ, RZ, R2 ;  /* 0x000000ffff0d7224 */ /* 0x000fce00078e0002 */
[----:B------:R-:W-:Y:S05]  /*12a70*/  WARPSYNC.COLLECTIVE R15, `(.L_x_437) ;  /* 0x000000000f087348 */ /* 0x000fea0003c00000 */
[----:B------:R0:W1:Y:S02]  /*12a80*/  SHFL.UP P6, R14, R13, R12, R11 ;  /* 0x0400000c0d0e7389 */ /* 0x00006400000c000b */
[----:B01----:R-:W-:Y:S01]  /*12a90*/  ENDCOLLECTIVE ;  /* 0x000000000000791b */ /* 0x003fe20003800000 */
.L_x_437:
[----:B------:R-:W-:Y:S01]  /*12aa0*/  IMAD.MOV.U32 R12, RZ, RZ, 0x8 ;  /* 0x00000008ff0c7424 */ /* 0x000fe200078e00ff */
[----:B------:R-:W-:-:S05]  /*12ab0*/  SEL R3, R14, RZ, P3 ;  /* 0x000000ff0e037207 */ /* 0x000fca0001800000 */
[----:B------:R-:W-:-:S04]  /*12ac0*/  IMAD.IADD R3, R2, 0x1, R3 ;  /* 0x0000000102037824 */ /* 0x000fc800078e0203 */
[----:B------:R-:W-:-:S07]  /*12ad0*/  IMAD.MOV.U32 R13, RZ, RZ, R3 ;  /* 0x000000ffff0d7224 */ /* 0x000fce00078e0003 */
[----:B------:R-:W-:Y:S05]  /*12ae0*/  WARPSYNC.COLLECTIVE R15, `(.L_x_438) ;  /* 0x000000000f087348 */ /* 0x000fea0003c00000 */
[----:B------:R0:W1:Y:S02]  /*12af0*/  SHFL.UP P6, R14, R13, R12, R11 ;  /* 0x0400000c0d0e7389 */ /* 0x00006400000c000b */
[----:B01----:R-:W-:Y:S01]  /*12b00*/  ENDCOLLECTIVE ;  /* 0x000000000000791b */ /* 0x003fe20003800000 */
.L_x_438:
[----:B------:R-:W-:Y:S02]  /*12b10*/  MOV R12, 0x10 ;  /* 0x00000010000c7802 */ /* 0x000fe40000000f00 */
[----:B------:R-:W-:-:S05]  /*12b20*/  SEL R14, R14, RZ, P4 ;  /* 0x000000ff0e0e7207 */ /* 0x000fca0002000000 */
[----:B------:R-:W-:-:S04]  /*12b30*/  IMAD.IADD R5, R3, 0x1, R14 ;  /* 0x0000000103057824 */ /* 0x000fc800078e020e */
[----:B------:R-:W-:-:S07]  /*12b40*/  IMAD.MOV.U32 R13, RZ, RZ, R5 ;  /* 0x000000ffff0d7224 */ /* 0x000fce00078e0005 */
[----:B------:R-:W-:Y:S05]  /*12b50*/  WARPSYNC.COLLECTIVE R15, `(.L_x_439) ;  /* 0x000000000f087348 */ /* 0x000fea0003c00000 */
[----:B------:R0:W1:Y:S02]  /*12b60*/  SHFL.UP P6, R14, R13, R12, R11 ;  /* 0x0400000c0d0e7389 */ /* 0x00006400000c000b */
[----:B01----:R-:W-:Y:S01]  /*12b70*/  ENDCOLLECTIVE ;  /* 0x000000000000791b */ /* 0x003fe20003800000 */
.L_x_439:
[----:B------:R-:W-:Y:S02]  /*12b80*/  IMAD.MOV.U32 R12, RZ, RZ, 0x1f ;  /* 0x0000001fff0c7424 */ /* 0x000fe400078e00ff */
[----:B------:R-:W-:Y:S01]  /*12b90*/  IMAD.MOV.U32 R11, RZ, RZ, 0x1f ;  /* 0x0000001fff0b7424 */ /* 0x000fe200078e00ff */
[----:B------:R-:W-:-:S05]  /*12ba0*/  SEL R2, R14, RZ, P5 ;  /* 0x000000ff0e027207 */ /* 0x000fca0002800000 */
[----:B------:R-:W-:-:S04]  /*12bb0*/  IMAD.IADD R2, R5, 0x1, R2 ;  /* 0x0000000105027824 */ /* 0x000fc800078e0202 */
[----:B------:R-:W-:-:S07]  /*12bc0*/  IMAD.MOV.U32 R13, RZ, RZ, R2 ;  /* 0x000000ffff0d7224 */ /* 0x000fce00078e0002 */
[----:B------:R-:W-:Y:S05]  /*12bd0*/  WARPSYNC.COLLECTIVE R15, `(.L_x_440) ;  /* 0x000000000f087348 */ /* 0x000fea0003c00000 */
[----:B------:R0:W1:Y:S02]  /*12be0*/  SHFL.IDX P6, R14, R13, R12, R11 ;  /* 0x0000000c0d0e7389 */ /* 0x00006400000c000b */
[----:B01----:R-:W-:Y:S01]  /*12bf0*/  ENDCOLLECTIVE ;  /* 0x000000000000791b */ /* 0x003fe20003800000 */
.L_x_440:
[----:B------:R-:W-:Y:S05]  /*12c00*/  BRA `(.L_x_441) ;  /* 0xffffffb800007947 */ /* 0x000fea000383ffff */
.L_x_314:
[----:B------:R-:W-:Y:S01]  /*12c10*/  BSSY B0, `(.L_x_442) ;  /* 0x0000007000007945 */ /* 0x000fe20003800000 */
[----:B------:R-:W-:Y:S02]  /*12c20*/  IMAD.MOV.U32 R12, RZ, RZ, 0x1 ;  /* 0x00000001ff0c7424 */ /* 0x000fe400078e00ff */
[----:B------:R-:W-:Y:S02]  /*12c30*/  IMAD.MOV.U32 R11, RZ, RZ, RZ ;  /* 0x000000ffff0b7224 */ /* 0x000fe400078e00ff */
[----:B------:R-:W-:-:S07]  /*12c40*/  IMAD.MOV.U32 R15, RZ, RZ, -0x1 ;  /* 0xffffffffff0f7424 */ /* 0x000fce00078e00ff */
[----:B------:R-:W-:Y:S05]  /*12c50*/  WARPSYNC.COLLECTIVE R15, `(.L_x_443) ;  /* 0x000000000f087348 */ /* 0x000fea0003c00000 */
[----:B------:R0:W1:Y:S02]  /*12c60*/  SHFL.UP P6, R14, R13, R12, R11 ;  /* 0x0400000c0d0e7389 */ /* 0x00006400000c000b */
[----:B01----:R-:W-:Y:S01]  /*12c70*/  ENDCOLLECTIVE ;  /* 0x000000000000791b */ /* 0x003fe20003800000 */
.L_x_443:
[----:B------:R-:W-:Y:S05]  /*12c80*/  BSYNC B0 ;  /* 0x0000000000007941 */ /* 0x000fea0003800000 */
.L_x_442:
[----:B------:R-:W-:Y:S01]  /*12c90*/  SEL R14, R14, RZ, P1 ;  /* 0x000000ff0e0e7207 */ /* 0x000fe20000800000 */
[----:B------:R-:W-:Y:S02]  /*12ca0*/  IMAD.MOV.U32 R12, RZ, RZ, 0x2 ;  /* 0x00000002ff0c7424 */ /* 0x000fe400078e00ff */
[----:B------:R-:W-:Y:S02]  /*12cb0*/  IMAD.MOV.U32 R11, RZ, RZ, RZ ;  /* 0x000000ffff0b7224 */ /* 0x000fe400078e00ff */
[----:B------:R-:W-:Y:S02]  /*12cc0*/  IMAD.IADD R13, R13, 0x1, R14 ;  /* 0x000000010d0d7824 */ /* 0x000fe400078e020e */
[----:B------:R-:W-:-:S07]  /*12cd0*/  IMAD.MOV.U32 R15, RZ, RZ, -0x1 ;  /* 0xffffffffff0f7424 */ /* 0x000fce00078e00ff */
[----:B------:R-:W-:Y:S05]  /*12ce0*/  WARPSYNC.COLLECTIVE R15, `(.L_x_444) ;  /* 0x000000000f087348 */ /* 0x000fea0003c00000 */
[----:B------:R0:W1:Y:S02]  /*12cf0*/  SHFL.UP P6, R14, R13, R12, R11 ;  /* 0x0400000c0d0e7389 */ /* 0x00006400000c000b */
[----:B01----:R-:W-:Y:S01]  /*12d00*/  ENDCOLLECTIVE ;  /* 0x000000000000791b */ /* 0x003fe20003800000 */
.L_x_444:
[----:B------:R-:W-:Y:S02]  /*12d10*/  MOV R12, 0x4 ;  /* 0x00000004000c7802 */ /* 0x000fe40000000f00 */
[----:B------:R-:W-:-:S05]  /*12d20*/  SEL R2, R14, RZ, P2 ;  /* 0x000000ff0e027207 */ /* 0x000fca0001000000 */
[----:B------:R-:W-:-:S04]  /*12d30*/  IMAD.IADD R2, R13, 0x1, R2 ;  /* 0x000000010d027824 */ /* 0x000fc800078e0202 */
[----:B------:R-:W-:-:S07]  /*12d40*/  IMAD.MOV.U32 R13, RZ, RZ, R2 ;  /* 0x000000ffff0d7224 */ /* 0x000fce00078e0002 */
[----:B------:R-:W-:Y:S05]  /*12d50*/  WARPSYNC.COLLECTIVE R15, `(.L_x_445) ;  /* 0x000000000f087348 */ /* 0x000fea0003c00000 */
[----:B------:R0:W1:Y:S02]  /*12d60*/  SHFL.UP P6, R14, R13, R12, R11 ;  /* 0x0400000c0d0e7389 */ /* 0x00006400000c000b */
[----:B01----:R-:W-:Y:S01]  /*12d70*/  ENDCOLLECTIVE ;  /* 0x000000000000791b */ /* 0x003fe20003800000 */
.L_x_445:
[----:B------:R-:W-:Y:S01]  /*12d80*/  IMAD.MOV.U32 R12, RZ, RZ, 0x8 ;  /* 0x00000008ff0c7424 */ /* 0x000fe200078e00ff */
[----:B------:R-:W-:-:S05]  /*12d90*/  SEL R3, R14, RZ, P3 ;  /* 0x000000ff0e037207 */ /* 0x000fca0001800000 */
[----:B------:R-:W-:-:S04]  /*12da0*/  IMAD.IADD R3, R2, 0x1, R3 ;  /* 0x0000000102037824 */ /* 0x000fc800078e0203 */
[----:B------:R-:W-:-:S07]  /*12db0*/  IMAD.MOV.U32 R13, RZ, RZ, R3 ;  /* 0x000000ffff0d7224 */ /* 0x000fce00078e0003 */
[----:B------:R-:W-:Y:S05]  /*12dc0*/  WARPSYNC.COLLECTIVE R15, `(.L_x_446) ;  /* 0x000000000f087348 */ /* 0x000fea0003c00000 */
[----:B------:R0:W1:Y:S02]  /*12dd0*/  SHFL.UP P6, R14, R13, R12, R11 ;  /* 0x0400000c0d0e7389 */ /* 0x00006400000c000b */
[----:B01----:R-:W-:Y:S01]  /*12de0*/  ENDCOLLECTIVE ;  /* 0x000000000000791b */ /* 0x003fe20003800000 */
.L_x_446:
[----:B------:R-:W-:Y:S01]  /*12df0*/  IMAD.MOV.U32 R12, RZ, RZ, 0x10 ;  /* 0x00000010ff0c7424 */ /* 0x000fe200078e00ff */
[----:B------:R-:W-:-:S05]  /*12e00*/  SEL R14, R14, RZ, P4 ;  /* 0x000000ff0e0e7207 */ /* 0x000fca0002000000 */
[----:B------:R-:W-:-:S04]  /*12e10*/  IMAD.IADD R5, R3, 0x1, R14 ;  /* 0x0000000103057824 */ /* 0x000fc800078e020e */
[----:B------:R-:W-:-:S07]  /*12e20*/  IMAD.MOV.U32 R13, RZ, RZ, R5 ;  /* 0x000000ffff0d7224 */ /* 0x000fce00078e0005 */
[----:B------:R-:W-:Y:S05]  /*12e30*/  WARPSYNC.COLLECTIVE R15, `(.L_x_447) ;  /* 0x000000000f087348 */ /* 0x000fea0003c00000 */
[----:B------:R0:W1:Y:S02]  /*12e40*/  SHFL.UP P6, R14, R13, R12, R11 ;  /* 0x0400000c0d0e7389 */ /* 0x00006400000c000b */
[----:B01----:R-:W-:Y:S01]  /*12e50*/  ENDCOLLECTIVE ;  /* 0x000000000000791b */ /* 0x003fe20003800000 */
.L_x_447:
        /* <DEDUP_REMOVED lines=8> */
.L_x_448:
[----:B------:R-:W-:Y:S05]  /*12ee0*/  BRA `(.L_x_449) ;  /* 0xffffffb400ec7947 */ /* 0x000fea000383ffff */
.L_x_316:
[----:B------:R-:W-:Y:S01]  /*12ef0*/  BSSY B0, `(.L_x_450) ;  /* 0x0000006000007945 */ /* 0x000fe20003800000 */
[----:B------:R-:W-:Y:S01]  /*12f00*/  PLOP3.LUT P6, PT, P6, PT, PT, 0x8, 0x0 ;  /* 0x000000000000781c */ /* 0x000fe200037ce170 */
[----:B------:R-:W-:-:S12]  /*12f10*/  IMAD.MOV.U32 R15, RZ, RZ, -0x1 ;  /* 0xffffffffff0f7424 */ /* 0x000fd800078e00ff */
[----:B0-----:R-:W-:Y:S05]  /*12f20*/  WARPSYNC.COLLECTIVE R15, `(.L_x_451) ;  /* 0x000000000f087348 */ /* 0x001fea0003c00000 */
[----:B------:R-:W-:Y:S01]  /*12f30*/  VOTE.ANY R14, PT, P6 ;  /* 0x00000000000e7806 */ /* 0x000fe200030e0100 */
[----:B0-----:R-:W-:Y:S06]  /*12f40*/  ENDCOLLECTIVE ;  /* 0x000000000000791b */ /* 0x001fec0003800000 */
.L_x_451:
[----:B------:R-:W-:Y:S05]  /*12f50*/  BSYNC B0 ;  /* 0x0000000000007941 */ /* 0x000fea0003800000 */
.L_x_450:
[----:B------:R-:W-:Y:S01]  /*12f60*/  IMAD.MOV.U32 R3, RZ, RZ, R14 ;  /* 0x000000ffff037224 */ /* 0x000fe200078e000e */
[----:B------:R-:W-:Y:S01]  /*12f70*/  MOV R11, 0x1f ;  /* 0x0000001f000b7802 */ /* 0x000fe20000000f00 */
[----:B------:R-:W-:Y:S02]  /*12f80*/  IMAD.MOV.U32 R13, RZ, RZ, R7 ;  /* 0x000000ffff0d7224 */ /* 0x000fe400078e0007 */
[----:B------:R-:W0:Y:S01]  /*12f90*/  POPC R8, R3 ;  /* 0x0000000300087309 */ /* 0x000e220000000000 */
[----:B------:R-:W-:Y:S02]  /*12fa0*/  IMAD.MOV.U32 R15, RZ, RZ, -0x1 ;  /* 0xffffffffff0f7424 */ /* 0x000fe400078e00ff */
[----:B0-----:R-:W-:-:S07]  /*12fb0*/  IMAD.MOV.U32 R12, RZ, RZ, R8 ;  /* 0x000000ffff0c7224 */ /* 0x001fce00078e0008 */
[----:B------:R-:W-:Y:S05]  /*12fc0*/  WARPSYNC.COLLECTIVE R15, `(.L_x_452) ;  /* 0x000000000f087348 */ /* 0x000fea0003c00000 */
[----:B------:R0:W1:Y:S02]  /*12fd0*/  SHFL.IDX P6, R14, R13, R12, R11 ;  /* 0x0000000c0d0e7389 */ /* 0x00006400000c000b */
[----:B01----:R-:W-:Y:S01]  /*12fe0*/  ENDCOLLECTIVE ;  /* 0x000000000000791b */ /* 0x003fe20003800000 */
.L_x_452:
[----:B------:R-:W-:Y:S02]  /*12ff0*/  IMAD.MOV.U32 R13, RZ, RZ, R4 ;  /* 0x000000ffff0d7224 */ /* 0x000fe400078e0004 */
[----:B------:R-:W-:-:S07]  /*13000*/  IMAD.MOV.U32 R7, RZ, RZ, R14 ;  /* 0x000000ffff077224 */ /* 0x000fce00078e000e */
[----:B------:R-:W-:Y:S05]  /*13010*/  WARPSYNC.COLLECTIVE R15, `(.L_x_453) ;  /* 0x000000000f087348 */ /* 0x000fea0003c00000 */
[----:B------:R0:W1:Y:S02]  /*13020*/  SHFL.IDX P6, R14, R13, R12, R11 ;  /* 0x0000000c0d0e7389 */ /* 0x00006400000c000b */
[----:B01----:R-:W-:Y:S01]  /*13030*/  ENDCOLLECTIVE ;  /* 0x000000000000791b */ /* 0x003fe20003800000 */
.L_x_453:
[----:B------:R-:W-:Y:S01]  /*13040*/  IMAD.MOV.U32 R4, RZ, RZ, R14 ;  /* 0x000000ffff047224 */ /* 0x000fe200078e000e */
[----:B------:R-:W-:Y:S06]  /*13050*/  BRA `(.L_x_454) ;  /* 0xffffffb400cc7947 */ /* 0x000fec000383ffff */
.L_x_318:
[----:B------:R-:W-:Y:S01]  /*13060*/  BSSY B0, `(.L_x_455) ;  /* 0x0000007000007945 */ /* 0x000fe20003800000 */
[----:B------:R-:W-:Y:S02]  /*13070*/  IMAD.MOV.U32 R13, RZ, RZ, R2 ;  /* 0x000000ffff0d7224 */ /* 0x000fe400078e0002 */
[----:B------:R-:W-:Y:S02]  /*13080*/  IMAD.MOV.U32 R11, RZ, RZ, 0x1f ;  /* 0x0000001fff0b7424 */ /* 0x000fe400078e00ff */
[----:B------:R-:W-:-:S07]  /*13090*/  IMAD.MOV.U32 R15, RZ, RZ, -0x1 ;  /* 0xffffffffff0f7424 */ /* 0x000fce00078e00ff */
[----:B0123--:R-:W-:Y:S05]  /*130a0*/  WARPSYNC.COLLECTIVE R15, `(.L_x_456) ;  /* 0x000000000f087348 */ /* 0x00ffea0003c00000 */
[----:B------:R4:W0:Y:S02]  /*130b0*/  SHFL.IDX P6, R14, R13, R12, R11 ;  /* 0x0000000c0d0e7389 */ /* 0x00082400000c000b */
[----:B01234-:R-:W-:Y:S01]  /*130c0*/  ENDCOLLECTIVE ;  /* 0x000000000000791b */ /* 0x01ffe20003800000 */
.L_x_456:
[----:B------:R-:W-:Y:S05]  /*130d0*/  BSYNC B0 ;  /* 0x0000000000007941 */ /* 0x000fea0003800000 */
.L_x_455:
[----:B------:R-:W-:Y:S01]  /*130e0*/  IMAD.MOV.U32 R6, RZ, RZ, R14 ;  /* 0x000000ffff067224 */ /* 0x000fe200078e000e */
[----:B------:R-:W-:Y:S06]  /*130f0*/  BRA `(.L_x_317) ;  /* 0xffffffb400bc7947 */ /* 0x000fec000383ffff */
.L_x_322:
[----:B0-----:R0:W3:Y:S02]  /*13100*/  SYNCS.PHASECHK.TRANS64.TRYWAIT P0, [R4+URZ+0x28820], R0 ;  /* 0x02882000040075a7 */ /* 0x0010e4000800017f */
[----:B---3--:R-:W-:Y:S05]  /*13110*/  @!P0 NANOSLEEP.SYNCS 0x989680 ;  /* 0x009896800000895d */ /* 0x008fea0003900000 */
[----:B------:R-:W3:Y:S02]  /*13120*/  @!P0 SYNCS.PHASECHK.TRANS64 P0, [R4+URZ+0x28820], R0 ;  /* 0x02882000040085a7 */ /* 0x000ee4000800007f */
[----:B---3--:R-:W-:Y:S05]  /*13130*/  @!P0 BRA `(.L_x_322) ;  /* 0xfffffffc00f08947 */ /* 0x008fea000383ffff */
[----:B------:R-:W-:Y:S05]  /*13140*/  BRA `(.L_x_457) ;  /* 0xffffffbc00147947 */ /* 0x000fea000383ffff */
.L_x_323:
[----:B------:R-:W3:Y:S01]  /*13150*/  S2R R2, SR_TID.X ;  /* 0x0000000000027919 */ /* 0x000ee20000002100 */
[----:B------:R-:W-:Y:S01]  /*13160*/  BSSY B0, `(.L_x_458) ;  /* 0x000000a000007945 */ /* 0x000fe20003800000 */
[----:B------:R-:W-:Y:S02]  /*13170*/  IMAD.MOV.U32 R12, RZ, RZ, RZ ;  /* 0x000000ffff0c7224 */ /* 0x000fe400078e00ff */
[----:B------:R-:W-:Y:S02]  /*13180*/  IMAD.MOV.U32 R11, RZ, RZ, 0x1f ;  /* 0x0000001fff0b7424 */ /* 0x000fe400078e00ff */
[----:B------:R-:W-:Y:S01]  /*13190*/  IMAD.MOV.U32 R15, RZ, RZ, -0x1 ;  /* 0xffffffffff0f7424 */ /* 0x000fe200078e00ff */
[----:B---3--:R-:W-:-:S04]  /*131a0*/  SHF.R.U32.HI R2, RZ, 0x5, R2 ;  /* 0x00000005ff027819 */ /* 0x008fc80000011602 */
[----:B------:R-:W-:-:S05]  /*131b0*/  LOP3.LUT R2, R2, 0x3, RZ, 0xc0, !PT ;  /* 0x0000000302027812 */ /* 0x000fca00078ec0ff */
[----:B------:R-:W-:-:S07]  /*131c0*/  IMAD.MOV.U32 R13, RZ, RZ, R2 ;  /* 0x000000ffff0d7224 */ /* 0x000fce00078e0002 */
[----:B012---:R-:W-:Y:S05]  /*131d0*/  WARPSYNC.COLLECTIVE R15, `(.L_x_459) ;  /* 0x000000000f087348 */ /* 0x007fea0003c00000 */
[----:B------:R3:W4:Y:S02]  /*131e0*/  SHFL.IDX P6, R14, R13, R12, R11 ;  /* 0x0000000c0d0e7389 */ /* 0x00072400000c000b */
[----:B01234-:R-:W-:Y:S01]  /*131f0*/  ENDCOLLECTIVE ;  /* 0x000000000000791b */ /* 0x01ffe20003800000 */
.L_x_459:
[----:B------:R-:W-:Y:S05]  /*13200*/  BSYNC B0 ;  /* 0x0000000000007941 */ /* 0x000fea0003800000 */
.L_x_458:
[----:B------:R-:W-:Y:S05]  /*13210*/  BRA `(.L_x_460) ;  /* 0xffffffb800fc7947 */ /* 0x000fea000383ffff */
.L_x_326:
[----:B------:R-:W-:Y:S01]  /*13220*/  BSSY B1, `(.L_x_461) ;  /* 0x0000006000017945 */ /* 0x000fe20003800000 */
[----:B------:R-:W-:-:S07]  /*13230*/  IMAD.MOV.U32 R15, RZ, RZ, -0x1 ;  /* 0xffffffffff0f7424 */ /* 0x000fce00078e00ff */
[----:B012---:R-:W-:Y:S05]  /*13240*/  WARPSYNC.COLLECTIVE R15, `(.L_x_462) ;  /* 0x000000000f0c7348 */ /* 0x007fea0003c00000 */
[----:B------:R-:W-:Y:S02]  /*13250*/  ELECT P6, UR62, PT ;  /* 0x00000000003e782f */ /* 0x000fe400038c0000 */
[----:B------:R-:W-:Y:S01]  /*13260*/  MOV R14, UR62 ;  /* 0x0000003e000e7c02 */ /* 0x000fe20008000f00 */
[----:B012---:R-:W-:Y:S10]  /*13270*/  ENDCOLLECTIVE ;  /* 0x000000000000791b */ /* 0x007ff40003800000 */
.L_x_462:
[----:B------:R-:W-:Y:S05]  /*13280*/  BSYNC B1 ;  /* 0x0000000000017941 */ /* 0x000fea0003800000 */
.L_x_461:
[----:B------:R-:W-:Y:S05]  /*13290*/  BRA `(.L_x_463) ;  /* 0xffffffb800f47947 */ /* 0x000fea000383ffff */
.L_x_328:
[----:B0-----:R0:W3:Y:S02]  /*132a0*/  SYNCS.PHASECHK.TRANS64.TRYWAIT P1, [R5+URZ+0x28840], R0 ;  /* 0x02884000050075a7 */ /* 0x0010e4000802017f */
[----:B---3--:R-:W-:Y:S05]  /*132b0*/  @!P1 NANOSLEEP.SYNCS 0x989680 ;  /* 0x009896800000995d */ /* 0x008fea0003900000 */
[----:B------:R-:W3:Y:S02]  /*132c0*/  @!P1 SYNCS.PHASECHK.TRANS64 P1, [R5+URZ+0x28840], R0 ;  /* 0x02884000050095a7 */ /* 0x000ee4000802007f */
[----:B---3--:R-:W-:Y:S05]  /*132d0*/  @!P1 BRA `(.L_x_328) ;  /* 0xfffffffc00f09947 */ /* 0x008fea000383ffff */
[----:B------:R-:W-:Y:S05]  /*132e0*/  BRA `(.L_x_464) ;  /* 0xffffffbc00147947 */ /* 0x000fea000383ffff */
.L_x_330:
[----:B---3--:R3:W4:Y:S02]  /*132f0*/  SYNCS.PHASECHK.TRANS64.TRYWAIT P1, [R25+URZ+0x28840], R2 ;  /* 0x02884002190075a7 */ /* 0x008724000802017f */
[----:B----4-:R-:W-:Y:S05]  /*13300*/  @!P1 NANOSLEEP.SYNCS 0x989680 ;  /* 0x009896800000995d */ /* 0x010fea0003900000 */
[----:B------:R-:W4:Y:S02]  /*13310*/  @!P1 SYNCS.PHASECHK.TRANS64 P1, [R25+URZ+0x28840], R2 ;  /* 0x02884002190095a7 */ /* 0x000f24000802007f */
[----:B----4-:R-:W-:Y:S05]  /*13320*/  @!P1 BRA `(.L_x_330) ;  /* 0xfffffffc00f09947 */ /* 0x010fea000383ffff */
[----:B------:R-:W-:Y:S05]  /*13330*/  BRA `(.L_x_465) ;  /* 0xffffffbc00207947 */ /* 0x000fea000383ffff */
.L_x_332:
[----:B----4-:R4:W0:Y:S02]  /*13340*/  SYNCS.PHASECHK.TRANS64.TRYWAIT P1, [R5+URZ+0x28860], R0 ;  /* 0x02886000050075a7 */ /* 0x010824000802017f */
[----:B0-----:R-:W-:Y:S05]  /*13350*/  @!P1 NANOSLEEP.SYNCS 0x989680 ;  /* 0x009896800000995d */ /* 0x001fea0003900000 */
[----:B------:R-:W0:Y:S02]  /*13360*/  @!P1 SYNCS.PHASECHK.TRANS64 P1, [R5+URZ+0x28860], R0 ;  /* 0x02886000050095a7 */ /* 0x000e24000802007f */
[----:B0-----:R-:W-:Y:S05]  /*13370*/  @!P1 BRA `(.L_x_332) ;  /* 0xfffffffc00f09947 */ /* 0x001fea000383ffff */
[----:B------:R-:W-:Y:S05]  /*13380*/  BRA `(.L_x_466) ;  /* 0xffffffbc001c7947 */ /* 0x000fea000383ffff */
.L_x_467:
        /* <DEDUP_REMOVED lines=15> */
.L_x_3543:


//--------------------- .text._ZN7cutlass13device_kernelIN5flash11enable_sm90INS1_16FlashAttnFwdSm90INS1_25CollectiveMainloopFwdSm90ILi2EN4cute5tupleIJNS5_1CILi1EEES8_S8_EEENS6_IJNS7_ILi128EEESA_SA_EEELi128ENS_10bfloat16_tEfNS_4arch4Sm90ELb0ELb0ELb0ELb1ELb1ELb1ELb0ELb1ELb1ELb1ELb1ELb0EEENS1_21CollectiveEpilogueFwdISB_S9_SC_SE_Li256ELb1ELb1ELb1ELb0EEENS1_36VarlenDynamicPersistentTileSchedulerILi128ELi128ELi256ELi128ELb1ELb1ELb1ELb0ELb1ELb1EEEEEEEEEvNT_6ParamsE --------------------------
	.section	.text._ZN7cutlass13device_kernelIN5flash11enable_sm90INS1_16FlashAttnFwdSm90INS1_25CollectiveMainloopFwdSm90ILi2EN4cute5tupleIJNS5_1CILi1EEES8_S8_EEENS6_IJNS7_ILi128EEESA_SA_EEELi128ENS_10bfloat16_tEfNS_4arch4Sm90ELb0ELb0ELb0ELb1ELb1ELb1ELb0ELb1ELb1ELb1ELb1ELb0EEENS1_21CollectiveEpilogueFwdISB_S9_SC_SE_Li256ELb1ELb1ELb1ELb0EEENS1_36VarlenDynamicPersistentTileSchedulerILi128ELi128ELi256ELi128ELb1ELb1ELb1ELb0ELb1ELb1EEEEEEEEEvNT_6ParamsE,"ax",@progbits
	.align	128
.text._ZN7cutlass13device_kernelIN5flash11enable_sm90INS1_16FlashAttnFwdSm90INS1_25CollectiveMainloopFwdSm90ILi2EN4cute5tupleIJNS5_1CILi1EEES8_S8_EEENS6_IJNS7_ILi128EEESA_SA_EEELi128ENS_10bfloat16_tEfNS_4arch4Sm90ELb0ELb0ELb0ELb1ELb1ELb1ELb0ELb1ELb1ELb1ELb1ELb0EEENS1_21CollectiveEpilogueFwdISB_S9_SC_SE_Li256ELb1ELb1ELb1ELb0EEENS1_36VarlenDynamicPersistentTileSchedulerILi128ELi128ELi256ELi128ELb1ELb1ELb1ELb0ELb1ELb1EEEEEEEEEvNT_6ParamsE:
        .type           _ZN7cutlass13device_kernelIN5flash11enable_sm90INS1_16FlashAttnFwdSm90INS1_25CollectiveMainloopFwdSm90ILi2EN4cute5tupleIJNS5_1CILi1EEES8_S8_EEENS6_IJNS7_ILi128EEESA_SA_EEELi128ENS_10bfloat16_tEfNS_4arch4Sm90ELb0ELb0ELb0ELb1ELb1ELb1ELb0ELb1ELb1ELb1ELb1ELb0EEENS1_21CollectiveEpilogueFwdISB_S9_SC_SE_Li256ELb1ELb1ELb1ELb0EEENS1_36VarlenDynamicPersistentTileSchedulerILi128ELi128ELi256ELi128ELb1ELb1ELb1ELb0ELb1ELb1EEEEEEEEEvNT_6ParamsE,@function
        .size           _ZN7cutlass13device_kernelIN5flash11enable_sm90INS1_16FlashAttnFwdSm90INS1_25CollectiveMainloopFwdSm90ILi2EN4cute5tupleIJNS5_1CILi1EEES8_S8_EEENS6_IJNS7_ILi128EEESA_SA_EEELi128ENS_10bfloat16_tEfNS_4arch4Sm90ELb0ELb0ELb0ELb1ELb1ELb1ELb0ELb1ELb1ELb1ELb1ELb0EEENS1_21CollectiveEpilogueFwdISB_S9_SC_SE_Li256ELb1ELb1ELb1ELb0EEENS1_36VarlenDynamicPersistentTileSchedulerILi128ELi128ELi256ELi128ELb1ELb1ELb1ELb0ELb1ELb1EEEEEEEEEvNT_6ParamsE,(.L_x_3544 - _ZN7cutlass13device_kernelIN5flash11enable_sm90INS1_16FlashAttnFwdSm90INS1_25CollectiveMainloopFwdSm90ILi2EN4cute5tupleIJNS5_1CILi1EEES8_S8_EEENS6_IJNS7_ILi128EEESA_SA_EEELi128ENS_10bfloat16_tEfNS_4arch4Sm90ELb0ELb0ELb0ELb1ELb1ELb1ELb0ELb1ELb1ELb1ELb1ELb0EEENS1_21CollectiveEpilogueFwdISB_S9_SC_SE_Li256ELb1ELb1ELb1ELb0EEENS1_36VarlenDynamicPersistentTileSchedulerILi128ELi128ELi256ELi128ELb1ELb1ELb1ELb0ELb1ELb1EEEEEEEEEvNT_6ParamsE)
        .other          _ZN7cutlass13device_kernelIN5flash11enable_sm90INS1_16FlashAttnFwdSm90INS1_25CollectiveMainloopFwdSm90ILi2EN4cute5tupleIJNS5_1CILi1EEES8_S8_EEENS6_IJNS7_ILi128EEESA_SA_EEELi128ENS_10bfloat16_tEfNS_4arch4Sm90ELb0ELb0ELb0ELb1ELb1ELb1ELb0ELb1ELb1ELb1ELb1ELb0EEENS1_21CollectiveEpilogueFwdISB_S9_SC_SE_Li256ELb1ELb1ELb1ELb0EEENS1_36VarlenDynamicPersistentTileSchedulerILi128ELi128ELi256ELi128ELb1ELb1ELb1ELb0ELb1ELb1EEEEEEEEEvNT_6ParamsE,@"STO_CUDA_ENTRY STV_DEFAULT"
_ZN7cutlass13device_kernelIN5flash11enable_sm90INS1_16FlashAttnFwdSm90INS1_25CollectiveMainloopFwdSm90ILi2EN4cute5tupleIJNS5_1CILi1EEES8_S8_EEENS6_IJNS7_ILi128EEESA_SA_EEELi128ENS_10bfloat16_tEfNS_4arch4Sm90ELb0ELb0ELb0ELb1ELb1ELb1ELb0ELb1ELb1ELb1ELb1ELb0EEENS1_21CollectiveEpilogueFwdISB_S9_SC_SE_Li256ELb1ELb1ELb1ELb0EEENS1_36VarlenDynamicPersistentTileSchedulerILi128ELi128ELi256ELi128ELb1ELb1ELb1ELb0ELb1ELb1EEEEEEEEEvNT_6ParamsE:
[----:B------:R-:W0:Y:S02]  /*0000*/  LDC R1, c[0x0][0x28] ;  /* 0x00000a00ff017b82 */ /* 0x000e240000000800 */
[----:B0-----:R-:W-:Y:S01]  /*0010*/  VIADD R1, R1, 0xffffffd8 ;  /* 0xffffffd801017836 */ /* 0x001fe20000000000 */
[----:B------:R-:W0:Y:S01]  /*0020*/  S2R R0, SR_TID.X ;  /* 0x0000000000007919 */ /* 0x000e220000002100 */
[----:B------:R-:W-:Y:S01]  /*0030*/  ELECT P0, URZ, PT ;  /* 0x00000000003f782f */ /* 0x000fe20003800000 */
[----:B------:R-:W-:Y:S01]  /*0040*/  BSSY B0, `(.L_x_468) ;  /* 0x000000e000007945 */ /* 0x000fe20003800000 */
[--C-:B0-----:R-:W-:Y:S02]  /*0050*/  SHF.R.U32.HI R2, RZ, 0x5, R0.reuse ;  /* 0x00000005ff027819 */ /* 0x101fe40000011600 */
[----:B------:R-:W-:-:S03]  /*0060*/  SHF.R.U32.HI R4, RZ, 0x7, R0 ;  /* 0x00000007ff047819 */ /* 0x000fc60000011600 */
[----:B------:R-:W0:Y:S02]  /*0070*/  SHFL.IDX PT, R3, R2, RZ, 0x1f ;  /* 0x00001fff02037589 */ /* 0x000e2400000e0000 */
[----:B0-----:R-:W-:-:S13]  /*0080*/  ISETP.EQ.AND P0, PT, R3, RZ, P0 ;  /* 0x000000ff0300720c */ /* 0x001fda0000702270 */
[----:B------:R-:W-:Y:S05]  /*0090*/  @!P0 BRA `(.L_x_469) ;  /* 0x0000000000208947 */ /* 0x000fea0003800000 */
[----:B------:R-:W-:Y:S02]  /*00a0*/  ULDC.64 UR4, c[0x0][0x198] ;  /* 0x0000660000047ab9 */ /* 0x000fe40000000a00 */
[----:B------:R-:W-:Y:S02]  /*00b0*/  UIADD3 UR6, UP0, UR4, 0x570, URZ ;  /* 0x0000057004067890 */ /* 0x000fe4000ff1e03f */
[----:B------:R-:W-:Y:S02]  /*00c0*/  UIADD3 UR4, UP1, UR4, 0x670, URZ ;  /* 0x0000067004047890 */ /* 0x000fe4000ff3e03f */
[----:B------:R-:W-:Y:S02]  /*00d0*/  UIADD3.X UR7, URZ, UR5, URZ, UP0, !UPT ;  /* 0x000000053f077290 */ /* 0x000fe400087fe43f */
[----:B------:R-:W-:-:S07]  /*00e0*/  UIADD3.X UR5, URZ, UR5, URZ, UP1, !UPT ;  /* 0x000000053f057290 */ /* 0x000fce0008ffe43f */
[----:B------:R0:W-:Y:S02]  /*00f0*/  UTMACCTL.PF [UR6] ;  /* 0x00000000060079b9 */ /* 0x0001e40008040000 */
[----:B------:R0:W-:Y:S02]  /*0100*/  UTMACCTL.PF [UR4] ;  /* 0x00000000040079b9 */ /* 0x0001e40008040000 */
[----:B0-----:R-:W-:Y:S01]  /*0110*/  NOP ;  /* 0x0000000000007918 */ /* 0x001fe20000000000 */
.L_x_469:
[----:B------:R-:W-:Y:S05]  /*0120*/  BSYNC B0 ;  /* 0x0000000000007941 */ /* 0x000fea0003800000 */
.L_x_468:
[----:B------:R-:W-:Y:S01]  /*0130*/  VOTEU.ANY UP0, P0 ;  /* 0x00000000003f7886 */ /* 0x000fe20000000100 */
[----:B------:R-:W0:Y:S01]  /*0140*/  SHFL.IDX PT, R4, R4, RZ, 0x1f ;  /* 0x00001fff04047589 */ /* 0x000e2200000e0000 */
[----:B------:R-:W-:Y:S01]  /*0150*/  UMOV UR4, 0x80 ;  /* 0x0000008000047882 */ /* 0x000fe20000000000 */
[----:B------:R-:W-:Y:S01]  /*0160*/  UMOV UR7, 0x100 ;  /* 0x0000010000077882 */ /* 0x000fe20000000000 */
[----:B------:R-:W-:Y:S01]  /*0170*/  VOTEU.ANY UP1, P0 ;  /* 0x00000000003f7886 */ /* 0x000fe20000020100 */
[----:B------:R-:W1:Y:S01]  /*0180*/  @UP0 S2UR UR8, SR_CgaCtaId ;  /* 0x00000000000809c3 */ /* 0x000e620000008800 */
[----:B------:R-:W2:Y:S01]  /*0190*/  SHFL.IDX PT, R3, R2, RZ, 0x1f ;  /* 0x00001fff02037589 */ /* 0x000ea200000e0000 */
[----:B------:R-:W-:Y:S01]  /*01a0*/  @UP0 UMOV UR6, 0x400 ;  /* 0x0000040000060882 */ /* 0x000fe20000000000 */
[----:B------:R-:W-:-:S04]  /*01b0*/  @UP0 UIADD3 UR4, -UR4, 0x100000, URZ ;  /* 0x0010000004040890 */ /* 0x000fc8000fffe13f */
[----:B------:R-:W-:Y:S02]  /*01c0*/  @UP0 USHF.L.U32 UR5, UR4, 0xb, URZ ;  /* 0x0000000b04050899 */ /* 0x000fe4000800063f */
[----:B------:R-:W-:Y:S01]  /*01d0*/  @UP0 USHF.L.U32 UR4, UR4, 0x1, URZ ;  /* 0x0000000104040899 */ /* 0x000fe2000800063f */
[----:B------:R-:W-:Y:S01]  /*01e0*/  VOTEU.ANY UP2, P0 ;  /* 0x00000000003f7886 */ /* 0x000fe20000040100 */
[----:B0-----:R-:W-:Y:S01]  /*01f0*/  R2UR UR9, R4 ;  /* 0x00000000040972ca */ /* 0x001fe200000e0000 */
[----:B-1----:R-:W-:Y:S01]  /*0200*/  @UP0 ULEA UR8, UR8, UR6, 0x18 ;  /* 0x0000000608080291 */ /* 0x002fe2000f8ec03f */
[----:B--2---:R-:W-:Y:S01]  /*0210*/  ISETP.NE.AND P1, PT, R3, RZ, PT ;  /* 0x000000ff0300720c */ /* 0x004fe20003f25270 */
[----:B------:R-:W-:-:S04]  /*0220*/  @UP0 UIADD3 UR6, -UR7, 0x100000, URZ ;  /* 0x0010000007060890 */ /* 0x000fc8000fffe13f */
[----:B------:R-:W-:Y:S02]  /*0230*/  @UP0 USHF.L.U32 UR7, UR6, 0xb, URZ ;  /* 0x0000000b06070899 */ /* 0x000fe4000800063f */
[----:B------:R-:W-:-:S04]  /*0240*/  @UP0 USHF.L.U32 UR6, UR6, 0x1, URZ ;  /* 0x0000000106060899 */ /* 0x000fc8000800063f */
[----:B------:R-:W-:Y:S01]  /*0250*/  UISETP.NE.AND UP0, UPT, UR9, URZ, UPT ;  /* 0x0000003f0900728c */ /* 0x000fe2000bf05270 */
[----:B------:R-:W0:Y:S02]  /*0260*/  FENCE.VIEW.ASYNC.S ;  /* 0x00000000000073c6 */ /* 0x000e240000000000 */
[----:B0-----:R0:W1:Y:S05]  /*0270*/  @UP1 SYNCS.EXCH.64 URZ, [UR8+0x28800], UR4 ;  /* 0x02880004083f15b2 */ /* 0x00106a0008000100 */
[----:B------:R0:W2:Y:S01]  /*0280*/  @UP2 SYNCS.EXCH.64 URZ, [UR8+0x28820], UR6 ;  /* 0x02882006083f25b2 */ /* 0x0000a20008000100 */
        /* <DEDUP_REMOVED lines=14> */
[----:B0-----:R3:W4:Y:S08]  /*0370*/  SYNCS.EXCH.64 URZ, [UR8+0x28830], UR4 ;  /* 0x02883004083f75b2 */ /* 0x0017300008000100 */
[----:B------:R3:W0:Y:S01]  /*0380*/  SYNCS.EXCH.64 URZ, [UR8+0x28840], UR6 ;  /* 0x02884006083f75b2 */ /* 0x0006220008000100 */
[----:B------:R3:W0:Y:S01]  /*0390*/  SYNCS.EXCH.64 URZ, [UR8+0x28838], UR4 ;  /* 0x02883804083f75b2 */ /* 0x0006220008000100 */
[----:B------:R3:W0:Y:S02]  /*03a0*/  SYNCS.EXCH.64 URZ, [UR8+0x28848], UR6 ;  /* 0x02884806083f75b2 */ /* 0x0006240008000100 */
[----:B---3--:R-:W-:Y:S01]  /*03b0*/  NOP ;  /* 0x0000000000007918 */ /* 0x008fe20000000000 */
.L_x_470:
[----:B------:R-:W3:Y:S01]  /*03c0*/  SHFL.IDX PT, R3, R2, RZ, 0x1f ;  /* 0x00001fff02037589 */ /* 0x000ee200000e0000 */
[----:B------:R-:W-:Y:S01]  /*03d0*/  NOP ;  /* 0x0000000000007918 */ /* 0x000fe20000000000 */
[----:B---3--:R-:W-:-:S13]  /*03e0*/  ISETP.NE.AND P0, PT, R3, RZ, PT ;  /* 0x000000ff0300720c */ /* 0x008fda0003f05270 */
        /* <DEDUP_REMOVED lines=17> */
[----:B------:R3:W0:Y:S02]  /*0500*/  SYNCS.EXCH.64 URZ, [UR8+0x28868], UR6 ;  /* 0x02886806083f75b2 */ /* 0x0006240008000100 */
[----:B---3--:R-:W-:Y:S01]  /*0510*/  NOP ;  /* 0x0000000000007918 */ /* 0x008fe20000000000 */
.L_x_471:
[----:B------:R-:W3:Y:S01]  /*0520*/  SHFL.IDX PT, R3, R2, RZ, 0x1f ;  /* 0x00001fff02037589 */ /* 0x000ee200000e0000 */
[----:B------:R-:W-:Y:S01]  /*0530*/  NOP ;  /* 0x0000000000007918 */ /* 0x000fe20000000000 */
[----:B---3--:R-:W-:-:S13]  /*0540*/  ISETP.NE.AND P0, PT, R3, RZ, PT ;  /* 0x000000ff0300720c */ /* 0x008fda0003f05270 */
        /* <DEDUP_REMOVED lines=13> */
[----:B------:R3:W0:Y:S02]  /*0620*/  SYNCS.EXCH.64 URZ, [UR6+0x28888], UR4 ;  /* 0x02888804063f75b2 */ /* 0x0006240008000100 */
[----:B---3--:R-:W-:Y:S01]  /*0630*/  NOP ;  /* 0x0000000000007918 */ /* 0x008fe20000000000 */
.L_x_472:
        /* <DEDUP_REMOVED lines=22> */
.L_x_473:
        /* <DEDUP_REMOVED lines=22> */
.L_x_474:
[----:B------:R-:W-:Y:S01]  /*0900*/  PLOP3.LUT P0, PT, PT, PT, UP0, 0x80, 0x0 ;  /* 0x000000000000781c */ /* 0x000fe20003f0f008 */
[----:B------:R-:W-:Y:S01]  /*0910*/  UMOV UR36, 0x1 ;  /* 0x0000000100247882 */ /* 0x000fe20000000000 */
[----:B------:R-:W-:Y:S01]  /*0920*/  NOP ;  /* 0x0000000000007918 */ /* 0x000fe20000000000 */
[----:B------:R-:W-:Y:S01]  /*0930*/  USEL UR36, UR36, 0x2, !UP0 ;  /* 0x0000000224247887 */ /* 0x000fe2000c000000 */
[----:B------:R-:W-:Y:S01]  /*0940*/  BSSY B9, `(.L_x_475) ;  /* 0x0001b45000097945 */ /* 0x000fe20003800000 */
[----:B------:R-:W-:Y:S01]  /*0950*/  ULDC.64 UR42, c[0x0][0x208] ;  /* 0x00008200002a7ab9 */ /* 0x000fe20000000a00 */
[----:B012-4-:R-:W-:Y:S07]  /*0960*/  BAR.SYNC.DEFER_BLOCKING 0x0 ;  /* 0x0000000000007b1d */ /* 0x017fee0000010000 */
[----:B------:R-:W-:Y:S05]  /*0970*/  @!P0 BRA `(.L_x_476) ;  /* 0x0000014400348947 */ /* 0x000fea0003800000 */
.L_x_477:
[----:B------:R-:W-:-:S08]  /*0980*/  NOP ;  /* 0x0000000000007918 */ /* 0x000fd00000000000 */
[----:B------:R-:W0:Y:S02]  /*0990*/  USETMAXREG.TRY_ALLOC.CTAPOOL UP0, 0xe8 ;  /* 0x000000e8000079c8 */ /* 0x000e240008000600 */
[----:B0-----:R-:W-:-:S13]  /*09a0*/  PLOP3.LUT P0, PT, PT, PT, UP0, 0x80, 0x0 ;  /* 0x000000000000781c */ /* 0x001fda0003f0f008 */
[----:B------:R-:W-:Y:S05]  /*09b0*/  @!P0 BRA `(.L_x_477) ;  /* 0xfffffffc00f08947 */ /* 0x000fea000383ffff */
[----:B------:R-:W2:Y:S01]  /*09c0*/  LDL.LU R2, [R1] ;  /* 0x0000000001027983 */ /* 0x000ea20000300800 */
[----:B------:R-:W-:Y:S01]  /*09d0*/  SHF.R.U32.HI R3, RZ, 0x7, R0 ;  /* 0x00000007ff037819 */ /* 0x000fe20000011600 */
[----:B------:R-:W0:Y:S01]  /*09e0*/  S2UR UR38, SR_CgaCtaId ;  /* 0x00000000002679c3 */ /* 0x000e220000008800 */
[----:B------:R-:W-:-:S07]  /*09f0*/  UMOV UR4, 0x400 ;  /* 0x0000040000047882 */ /* 0x000fce0000000000 */
[----:B------:R-:W-:Y:S06]  /*0a00*/  BAR.ARV 0x8, 0x180 ;  /* 0x0206000000007b1d */ /* 0x000fec0000002000 */
[----:B------:R-:W-:-:S13]  /*0a10*/  ISETP.NE.AND P0, PT, R3, 0x1, PT ;  /* 0x000000010300780c */ /* 0x000fda0003f05270 */
[----:B------:R-:W-:Y:S06]  /*0a20*/  @!P0 BAR.ARV 0x9, 0x100 ;  /* 0x0244000000008b1d */ /* 0x000fec0000002000 */
[----:B0-----:R-:W-:Y:S02]  /*0a30*/  ULEA UR4, UR38, UR4, 0x18 ;  /* 0x0000000426047291 */ /* 0x001fe4000f8ec03f */
[----:B------:R-:W-:Y:S04]  /*0a40*/  BAR.SYNC.DEFER_BLOCKING 0x5, 0x180 ;  /* 0x0146000000007b1d */ /* 0x000fe80000010000 */
[----:B------:R-:W-:-:S02]  /*0a50*/  IMAD.U32 R156, RZ, RZ, UR4 ;  /* 0x00000004ff9c7e24 */ /* 0x000fc4000f8e00ff */
[----:B------:R-:W-:-:S03]  /*0a60*/  ULDC UR4, c[0x0][0xc3c] ;  /* 0x00030f0000047ab9 */ /* 0x000fc60000000800 */
[----:B------:R-:W0:Y:S01]  /*0a70*/  LDS.128 R28, [R156+0x288d0] ;  /* 0x0288d0009c1c7984 */ /* 0x000e220000000c00 */
[----:B------:R-:W-:Y:S06]  /*0a80*/  BAR.ARV 0x4, 0x180 ;  /* 0x0106000000007b1d */ /* 0x000fec0000002000 */
[----:B--2---:R-:W-:-:S04]  /*0a90*/  LOP3.LUT R2, R2, 0xffffffef, RZ, 0xc0, !PT ;  /* 0xffffffef02027812 */ /* 0x004fc800078ec0ff */
[----:B------:R-:W-:Y:S02]  /*0aa0*/  @P0 LOP3.LUT R2, R2, 0x10, RZ, 0xfc, !PT ;  /* 0x0000001002020812 */ /* 0x000fe400078efcff */
[----:B0-----:R-:W-:-:S03]  /*0ab0*/  ISETP.GE.AND P0, PT, R31, UR4, PT ;  /* 0x000000041f007c0c */ /* 0x001fc6000bf06270 */
[----:B------:R0:W-:Y:S10]  /*0ac0*/  STL [R1], R2 ;  /* 0x0000000201007387 */ /* 0x0001f40000100800 */
[----:B0-----:R-:W-:Y:S05]  /*0ad0*/  @P0 BRA `(.L_x_478) ;  /* 0x000001b000ac0947 */ /* 0x001fea0003800000 */
[----:B------:R-:W-:Y:S01]  /*0ae0*/  VIADD R12, R0, 0xffffff80 ;  /* 0xffffff80000c7836 */ /* 0x000fe20000000000 */
[----:B------:R-:W-:Y:S02]  /*0af0*/  R2UR UR40, R156 ;  /* 0x000000009c2872ca */ /* 0x000fe400000e0000 */
[----:B------:R-:W-:Y:S01]  /*0b00*/  CS2R R154, SRZ ;  /* 0x00000000009a7805 */ /* 0x000fe2000001ff00 */
[----:B------:R-:W-:Y:S01]  /*0b10*/  IMAD.MOV.U32 R158, RZ, RZ, RZ ;  /* 0x000000ffff9e7224 */ /* 0x000fe200078e00ff */
[----:B------:R-:W-:Y:S01]  /*0b20*/  ULOP3.LUT UR41, UR36, 0x1, URZ, 0xfc, !UPT ;  /* 0x0000000124297892 */ /* 0x000fe2000f8efc3f */
[----:B------:R-:W-:Y:S01]  /*0b30*/  SHF.R.S32.HI R0, RZ, 0x1f, R12 ;  /* 0x0000001fff007819 */ /* 0x000fe2000001140c */
[----:B------:R-:W-:Y:S01]  /*0b40*/  IMAD.MOV.U32 R157, RZ, RZ, RZ ;  /* 0x000000ffff9d7224 */ /* 0x000fe200078e00ff */
[----:B------:R-:W-:Y:S02]  /*0b50*/  UMOV UR39, URZ ;  /* 0x0000003f00277c82 */ /* 0x000fe40008000000 */
[----:B------:R-:W-:-:S02]  /*0b60*/  LEA.HI R2, R0, R12, RZ, 0x7 ;  /* 0x0000000c00027211 */ /* 0x000fc400078f38ff */
[-C--:B------:R-:W-:Y:S02]  /*0b70*/  LEA.HI R4, R0, R12.reuse, RZ, 0x5 ;  /* 0x0000000c00047211 */ /* 0x080fe400078f28ff */
[----:B------:R-:W-:Y:S01]  /*0b80*/  LOP3.LUT R218, R2, 0xffffff80, RZ, 0xc0, !PT ;  /* 0xffffff8002da7812 */ /* 0x000fe200078ec0ff */
[----:B------:R-:W-:Y:S01]  /*0b90*/  UIADD3 UR40, UR40, 0x10400, URZ ;  /* 0x0001040028287890 */ /* 0x000fe2000fffe03f */
[-C--:B------:R-:W-:Y:S01]  /*0ba0*/  LEA.HI R3, R0, R12.reuse, RZ, 0x4 ;  /* 0x0000000c00037211 */ /* 0x080fe200078f20ff */
[----:B------:R-:W-:Y:S01]  /*0bb0*/  IMAD.SHL.U32 R5, R4, 0x20, RZ ;  /* 0x0000002004057824 */ /* 0x000fe200078e00ff */
[----:B------:R-:W-:Y:S01]  /*0bc0*/  LEA.HI R153, R0, R12, RZ, 0x3 ;  /* 0x0000000c00997211 */ /* 0x000fe200078f18ff */
[----:B------:R-:W-:Y:S01]  /*0bd0*/  IMAD.IADD R218, R12, 0x1, -R218 ;  /* 0x000000010cda7824 */ /* 0x000fe200078e0ada */
[----:B------:R-:W-:Y:S02]  /*0be0*/  LOP3.LUT R4, R3, 0x3fffff0, RZ, 0xc0, !PT ;  /* 0x03fffff003047812 */ /* 0x000fe400078ec0ff */
[----:B------:R-:W-:-:S02]  /*0bf0*/  LOP3.LUT R5, R5, 0xfffffc00, RZ, 0xc0, !PT ;  /* 0xfffffc0005057812 */ /* 0x000fc400078ec0ff */
[----:B------:R-:W-:Y:S01]  /*0c00*/  SHF.R.S32.HI R7, RZ, 0x1f, R218 ;  /* 0x0000001fff077819 */ /* 0x000fe200000114da */
[----:B------:R-:W-:Y:S01]  /*0c10*/  IMAD.IADD R4, R12, 0x1, -R4 ;  /* 0x000000010c047824 */ /* 0x000fe200078e0a04 */
[----:B------:R-:W-:Y:S02]  /*0c20*/  LEA.HI R11, R0, R12, RZ, 0x2 ;  /* 0x0000000c000b7211 */ /* 0x000fe400078f10ff */
[CC--:B------:R-:W-:Y:S02]  /*0c30*/  LEA.HI R8, R7.reuse, R218.reuse, RZ, 0x2 ;  /* 0x000000da07087211 */ /* 0x0c0fe400078f10ff */
[----:B------:R-:W-:Y:S02]  /*0c40*/  LEA.HI R7, R7, R218, RZ, 0x5 ;  /* 0x000000da07077211 */ /* 0x000fe400078f28ff */
[--C-:B------:R-:W-:Y:S02]  /*0c50*/  SHF.R.S32.HI R9, RZ, 0x2, R8.reuse ;  /* 0x00000002ff097819 */ /* 0x100fe40000011408 */
[----:B------:R-:W-:-:S02]  /*0c60*/  SHF.R.S32.HI R6, RZ, 0x1f, R8 ;  /* 0x0000001fff067819 */ /* 0x000fc40000011408 */
[----:B------:R-:W-:Y:S02]  /*0c70*/  SHF.R.S32.HI R7, RZ, 0x5, R7 ;  /* 0x00000005ff077819 */ /* 0x000fe40000011407 */
[----:B------:R-:W-:Y:S02]  /*0c80*/  LEA.HI R6, R6, R9, RZ, 0x3 ;  /* 0x0000000906067211 */ /* 0x000fe400078f18ff */
[----:B------:R-:W-:Y:S02]  /*0c90*/  LEA.HI R0, R0, R12, RZ, 0x6 ;  /* 0x0000000c00007211 */ /* 0x000fe400078f30ff */
[----:B------:R-:W-:Y:S01]  /*0ca0*/  LOP3.LUT R10, R6, 0xfffffff8, RZ, 0xc0, !PT ;  /* 0xfffffff8060a7812 */ /* 0x000fe200078ec0ff */
[----:B------:R-:W-:Y:S01]  /*0cb0*/  IMAD R6, R4, 0x40, R5 ;  /* 0x0000004004067824 */ /* 0x000fe200078e0205 */
[----:B------:R-:W-:Y:S01]  /*0cc0*/  LOP3.LUT R203, R153, 0xfffffff8, RZ, 0xc0, !PT ;  /* 0xfffffff899cb7812 */ /* 0x000fe200078ec0ff */
[----:B------:R-:W-:Y:S01]  /*0cd0*/  IMAD.SHL.U32 R0, R0, 0x8, RZ ;  /* 0x0000000800007824 */ /* 0x000fe200078e00ff */
[----:B------:R-:W-:Y:S01]  /*0ce0*/  SHF.R.S32.HI R153, RZ, 0x3, R153 ;  /* 0x00000003ff997819 */ /* 0x000fe20000011499 */
[----:B------:R-:W-:Y:S01]  /*0cf0*/  IMAD.IADD R10, R9, 0x1, -R10 ;  /* 0x00000001090a7824 */ /* 0x000fe200078e0a0a */
[----:B------:R-:W-:Y:S01]  /*0d00*/  SHF.R.S32.HI R4, RZ, 0x4, R3 ;  /* 0x00000004ff047819 */ /* 0x000fe20000011403 */
[C---:B------:R-:W-:Y:S01]  /*0d10*/  IMAD.IADD R203, R12.reuse, 0x1, -R203 ;  /* 0x000000010ccb7824 */ /* 0x040fe200078e0acb */
[----:B------:R-:W-:Y:S01]  /*0d20*/  LOP3.LUT R11, R11, 0xfffffffc, RZ, 0xc0, !PT ;  /* 0xfffffffc0b0b7812 */ /* 0x000fe200078ec0ff */
[----:B------:R-:W-:Y:S01]  /*0d30*/  IMAD R7, R7, 0x10, R10 ;  /* 0x0000001007077824 */ /* 0x000fe200078e020a */
[----:B------:R-:W-:Y:S01]  /*0d40*/  SHF.R.S32.HI R13, RZ, 0x7, R2 ;  /* 0x00000007ff0d7819 */ /* 0x000fe20000011402 */
[----:B------:R-:W-:Y:S01]  /*0d50*/  VIADD R10, R153, 0x20 ;  /* 0x00000020990a7836 */ /* 0x000fe20000000000 */
[----:B------:R-:W-:Y:S01]  /*0d60*/  LEA.HI R3, R3, R4, RZ, 0x1 ;  /* 0x0000000403037211 */ /* 0x000fe200078f08ff */
[----:B------:R-:W-:Y:S01]  /*0d70*/  IMAD.IADD R11, R12, 0x1, -R11 ;  /* 0x000000010c0b7824 */ /* 0x000fe200078e0a0b */
[----:B------:R-:W-:Y:S01]  /*0d80*/  LEA.HI R2, R2, R13, RZ, 0x1 ;  /* 0x0000000d02027211 */ /* 0x000fe200078f08ff */
[----:B------:R-:W-:Y:S01]  /*0d90*/  IMAD.SHL.U32 R16, R203, 0x8, RZ ;  /* 0x00000008cb107824 */ /* 0x000fe200078e00ff */
[----:B------:R-:W-:Y:S01]  /*0da0*/  LOP3.LUT R201, R0, 0xfffffe00, RZ, 0xc0, !PT ;  /* 0xfffffe0000c97812 */ /* 0x000fe200078ec0ff */
[----:B------:R-:W-:Y:S01]  /*0db0*/  IMAD.SHL.U32 R193, R10, 0x40, RZ ;  /* 0x000000400ac17824 */ /* 0x000fe200078e00ff */
[----:B------:R-:W-:Y:S01]  /*0dc0*/  LOP3.LUT R3, R3, 0x1ffffffe, RZ, 0xc0, !PT ;  /* 0x1ffffffe03037812 */ /* 0x000fe200078ec0ff */
[----:B------:R-:W-:Y:S01]  /*0dd0*/  VIADD R23, R16, 0x40 ;  /* 0x0000004010177836 */ /* 0x000fe20000000000 */
[----:B------:R-:W-:-:S02]  /*0de0*/  SHF.R.S32.HI R0, RZ, 0x1f, R10 ;  /* 0x0000001fff007819 */ /* 0x000fc4000001140a */
[----:B------:R-:W-:Y:S01]  /*0df0*/  LEA.HI R5, R11, R11, RZ, 0x1 ;  /* 0x0000000b0b057211 */ /* 0x000fe200078f08ff */
[----:B------:R-:W-:Y:S01]  /*0e00*/  IMAD.IADD R3, R4, 0x1, -R3 ;  /* 0x0000000104037824 */ /* 0x000fe200078e0a03 */
[----:B------:R-:W-:Y:S02]  /*0e10*/  LOP3.LUT R2, R2, 0x3fffffe, RZ, 0xc0, !PT ;  /* 0x03fffffe02027812 */ /* 0x000fe400078ec0ff */
[----:B------:R-:W-:Y:S01]  /*0e20*/  LEA.HI R0, R0, R10, RZ, 0x3 ;  /* 0x0000000a00007211 */ /* 0x000fe200078f18ff */
[----:B------:R-:W-:Y:S01]  /*0e30*/  IMAD R3, R3, 0x8, R6 ;  /* 0x0000000803037824 */ /* 0x000fe200078e0206 */
[----:B------:R-:W-:Y:S01]  /*0e40*/  LOP3.LUT R4, R5, 0x1ffffffe, RZ, 0xc0, !PT ;  /* 0x1ffffffe05047812 */ /* 0x000fe200078ec0ff */
[----:B------:R-:W-:Y:S01]  /*0e50*/  IMAD.IADD R2, R13, 0x1, -R2 ;  /* 0x000000010d027824 */ /* 0x000fe200078e0a02 */
[----:B------:R-:W-:Y:S01]  /*0e60*/  SHF.L.U32 R18, R203, 0x2, RZ ;  /* 0x00000002cb127819 */ /* 0x000fe200000006ff */
[----:B------:R-:W-:Y:S01]  /*0e70*/  IMAD.SHL.U32 R0, R0, 0x40, RZ ;  /* 0x0000004000007824 */ /* 0x000fe200078e00ff */
[----:B------:R-:W-:Y:S01]  /*0e80*/  IADD3 R4, R11, -R4, RZ ;  /* 0x800000040b047210 */ /* 0x000fe20007ffe0ff */
[----:B------:R-:W-:Y:S01]  /*0e90*/  IMAD R9, R2, 0x40, R7 ;  /* 0x0000004002097824 */ /* 0x000fe200078e0207 */
[----:B------:R0:W-:Y:S01]  /*0ea0*/  STL [R1+0x20], R3 ;  /* 0x0000200301007387 */ /* 0x0001e20000100800 */
[C---:B------:R-:W-:Y:S01]  /*0eb0*/  IMAD.SHL.U32 R2, R153.reuse, 0x40, RZ ;  /* 0x0000004099027824 */ /* 0x040fe200078e00ff */
[----:B------:R-:W-:Y:S01]  /*0ec0*/  LOP3.LUT R199, R0, 0xfffffe00, RZ, 0xc0, !PT ;  /* 0xfffffe0000c77812 */ /* 0x000fe200078ec0ff */
[C---:B------:R-:W-:Y:S01]  /*0ed0*/  VIADD R7, R153.reuse, 0x40 ;  /* 0x0000004099077836 */ /* 0x040fe20000000000 */
[----:B------:R1:W-:Y:S01]  /*0ee0*/  STL [R1+0x18], R9 ;  /* 0x0000180901007387 */ /* 0x0003e20000100800 */
[----:B------:R-:W-:Y:S01]  /*0ef0*/  VIADD R6, R153, 0x60 ;  /* 0x0000006099067836 */ /* 0x000fe20000000000 */
[----:B------:R-:W-:Y:S01]  /*0f00*/  LOP3.LUT R193, R193, 0x1c0, RZ, 0xc0, !PT ;  /* 0x000001c0c1c17812 */ /* 0x000fe200078ec0ff */
[----:B------:R-:W-:Y:S01]  /*0f10*/  IMAD R0, R4, 0x8, R9 ;  /* 0x0000000804007824 */ /* 0x000fe200078e0209 */
[----:B------:R-:W-:Y:S01]  /*0f20*/  SHF.R.S32.HI R19, RZ, 0x1f, R18 ;  /* 0x0000001fff137819 */ /* 0x000fe20000011412 */
[----:B------:R-:W-:Y:S01]  /*0f30*/  IMAD.SHL.U32 R192, R7, 0x40, RZ ;  /* 0x0000004007c07824 */ /* 0x000fe200078e00ff */
[----:B0-----:R-:W-:Y:S01]  /*0f40*/  LOP3.LUT R3, R2, 0x1c0, RZ, 0xc0, !PT ;  /* 0x000001c002037812 */ /* 0x001fe200078ec0ff */
[----:B------:R-:W-:Y:S01]  /*0f50*/  IMAD.SHL.U32 R159, R6, 0x40, RZ ;  /* 0x00000040069f7824 */ /* 0x000fe200078e00ff */
[----:B------:R-:W-:Y:S01]  /*0f60*/  SHF.R.S32.HI R2, RZ, 0x1f, R7 ;  /* 0x0000001fff027819 */ /* 0x000fe20000011407 */
[----:B------:R1:W-:Y:S01]  /*0f70*/  STL [R1+0x1c], R0 ;  /* 0x00001c0001007387 */ /* 0x0003e20000100800 */
[----:B------:R-:W-:Y:S01]  /*0f80*/  SHF.R.S32.HI R5, RZ, 0x1f, R6 ;  /* 0x0000001fff057819 */ /* 0x000fe20000011406 */
[----:B------:R-:W-:Y:S01]  /*0f90*/  VIADD R152, R18, 0x20 ;  /* 0x0000002012987836 */ /* 0x000fe20000000000 */
[----:B------:R-:W-:-:S02]  /*0fa0*/  SHF.R.U32.HI R200, RZ, 0x3, R3 ;  /* 0x00000003ffc87819 */ /* 0x000fc40000011603 */
[----:B------:R-:W-:Y:S01]  /*0fb0*/  LOP3.LUT R196, R3, 0x38, R16, 0xf8, !PT ;  /* 0x0000003803c47812 */ /* 0x000fe200078ef810 */
[----:B------:R-:W-:Y:S01]  /*0fc0*/  IMAD.SHL.U32 R220, R152, 0x2, RZ ;  /* 0x0000000298dc7824 */ /* 0x000fe200078e00ff */
[----:B------:R-:W-:Y:S02]  /*0fd0*/  LEA.HI R2, R2, R7, RZ, 0x3 ;  /* 0x0000000702027211 */ /* 0x000fe400078f18ff */
[----:B------:R-:W-:Y:S02]  /*0fe0*/  LEA.HI R5, R5, R6, RZ, 0x3 ;  /* 0x0000000605057211 */ /* 0x000fe400078f18ff */
[----:B------:R-:W-:Y:S01]  /*0ff0*/  LOP3.LUT R3, R8, 0x7ffffffc, RZ, 0xc0, !PT ;  /* 0x7ffffffc08037812 */ /* 0x000fe200078ec0ff */
[----:B------:R-:W-:Y:S01]  /*1000*/  IMAD.SHL.U32 R2, R2, 0x40, RZ ;  /* 0x0000004002027824 */ /* 0x000fe200078e00ff */
[----:B------:R-:W-:Y:S01]  /*1010*/  LOP3.LUT R192, R192, 0x1c0, RZ, 0xc0, !PT ;  /* 0x000001c0c0c07812 */ /* 0x000fe200078ec0ff */
[----:B------:R-:W-:Y:S01]  /*1020*/  IMAD.SHL.U32 R5, R5, 0x40, RZ ;  /* 0x0000004005057824 */ /* 0x000fe200078e00ff */
[----:B------:R-:W-:Y:S01]  /*1030*/  LOP3.LUT R159, R159, 0x1c0, RZ, 0xc0, !PT ;  /* 0x000001c09f9f7812 */ /* 0x000fe200078ec0ff */
[----:B------:R-:W-:Y:S01]  /*1040*/  IMAD.IADD R3, R218, 0x1, -R3 ;  /* 0x00000001da037824 */ /* 0x000fe200078e0a03 */
[----:B------:R-:W-:-:S02]  /*1050*/  SHF.R.U32.HI R12, RZ, 0x3, R193 ;  /* 0x00000003ff0c7819 */ /* 0x000fc400000116c1 */
[----:B------:R-:W-:Y:S01]  /*1060*/  LOP3.LUT R6, R193, 0x38, R16, 0xf8, !PT ;  /* 0x00000038c1067812 */ /* 0x000fe200078ef810 */
[----:B------:R-:W-:Y:S01]  /*1070*/  IMAD.SHL.U32 R202, R3, 0x2, RZ ;  /* 0x0000000203ca7824 */ /* 0x000fe200078e00ff */
[----:B------:R-:W-:Y:S02]  /*1080*/  SHF.R.U32.HI R11, RZ, 0x3, R192 ;  /* 0x00000003ff0b7819 */ /* 0x000fe400000116c0 */
[--C-:B------:R-:W-:Y:S01]  /*1090*/  LOP3.LUT R7, R192, 0x38, R16.reuse, 0xf8, !PT ;  /* 0x00000038c0077812 */ /* 0x100fe200078ef810 */
[C---:B------:R-:W-:Y:S01]  /*10a0*/  VIADD R216, R202.reuse, 0x50 ;  /* 0x00000050cad87836 */ /* 0x040fe20000000000 */
[----:B------:R-:W-:Y:S01]  /*10b0*/  SHF.R.U32.HI R10, RZ, 0x3, R159 ;  /* 0x00000003ff0a7819 */ /* 0x000fe2000001169f */
[C---:B------:R-:W-:Y:S01]  /*10c0*/  VIADD R215, R202.reuse, 0x58 ;  /* 0x00000058cad77836 */ /* 0x040fe20000000000 */
[----:B------:R-:W-:Y:S01]  /*10d0*/  LOP3.LUT R8, R159, 0x38, R16, 0xf8, !PT ;  /* 0x000000389f087812 */ /* 0x000fe200078ef810 */
[----:B------:R-:W-:Y:S01]  /*10e0*/  VIADD R214, R202, 0x60 ;  /* 0x00000060cad67836 */ /* 0x000fe20000000000 */
[----:B------:R-:W-:Y:S01]  /*10f0*/  LOP3.LUT R198, R2, 0xfffffe00, RZ, 0xc0, !PT ;  /* 0xfffffe0002c67812 */ /* 0x000fe200078ec0ff */
[C---:B------:R-:W-:Y:S01]  /*1100*/  VIADD R213, R202.reuse, 0x68 ;  /* 0x00000068cad57836 */ /* 0x040fe20000000000 */
[----:B------:R-:W-:Y:S01]  /*1110*/  LOP3.LUT R197, R5, 0xfffffe00, RZ, 0xc0, !PT ;  /* 0xfffffe0005c57812 */ /* 0x000fe200078ec0ff */
[C---:B------:R-:W-:Y:S01]  /*1120*/  VIADD R211, R202.reuse, 0x78 ;  /* 0x00000078cad37836 */ /* 0x040fe20000000000 */
[----:B------:R-:W-:Y:S01]  /*1130*/  SHF.R.S32.HI R219, RZ, 0x1f, R152 ;  /* 0x0000001fffdb7819 */ /* 0x000fe20000011498 */
[----:B------:R-:W-:Y:S01]  /*1140*/  VIADD R210, R202, 0x48 ;  /* 0x00000048cad27836 */ /* 0x000fe20000000000 */
[----:B------:R-:W-:-:S02]  /*1150*/  LOP3.LUT R6, R199, R6, R12, 0xf6, !PT ;  /* 0x00000006c7067212 */ /* 0x000fc400078ef60c */
[----:B------:R-:W-:Y:S02]  /*1160*/  LOP3.LUT R7, R198, R7, R11, 0xf6, !PT ;  /* 0x00000007c6077212 */ /* 0x000fe400078ef60b */
[----:B------:R-:W-:Y:S02]  /*1170*/  LOP3.LUT R8, R197, R8, R10, 0xf6, !PT ;  /* 0x00000008c5087212 */ /* 0x000fe400078ef60a */
[----:B------:R-:W-:Y:S02]  /*1180*/  IADD3 R212, R202, 0x70, RZ ;  /* 0x00000070cad47810 */ /* 0x000fe40007ffe0ff */
[----:B------:R-:W-:Y:S02]  /*1190*/  SHF.R.S32.HI R17, RZ, 0x1f, R16 ;  /* 0x0000001fff117819 */ /* 0x000fe40000011410 */
[----:B------:R-:W-:Y:S02]  /*11a0*/  LOP3.LUT R196, R201, R196, R200, 0xf6, !PT ;  /* 0x000000c4c9c47212 */ /* 0x000fe400078ef6c8 */
[----:B------:R-:W-:-:S02]  /*11b0*/  SHF.R.S32.HI R22, RZ, 0x1f, R23 ;  /* 0x0000001fff167819 */ /* 0x000fc40000011417 */
[----:B------:R-:W-:Y:S02]  /*11c0*/  SHF.L.U64.HI R219, R152, 0x1, R219 ;  /* 0x0000000198db7819 */ /* 0x000fe400000102db */
[----:B------:R-:W-:Y:S02]  /*11d0*/  LEA R229, R6, UR40, 0x1 ;  /* 0x0000002806e57c11 */ /* 0x000fe4000f8e08ff */
[----:B------:R-:W-:Y:S02]  /*11e0*/  LEA R228, R7, UR40, 0x1 ;  /* 0x0000002807e47c11 */ /* 0x000fe4000f8e08ff */
[----:B------:R-:W-:Y:S02]  /*11f0*/  LEA R227, R8, UR40, 0x1 ;  /* 0x0000002808e37c11 */ /* 0x000fe4000f8e08ff */
[----:B------:R-:W-:Y:S02]  /*1200*/  SHF.R.S32.HI R226, RZ, 0x1f, R216 ;  /* 0x0000001fffe27819 */ /* 0x000fe400000114d8 */
[----:B------:R-:W-:-:S02]  /*1210*/  SHF.R.S32.HI R225, RZ, 0x1f, R215 ;  /* 0x0000001fffe17819 */ /* 0x000fc400000114d7 */
[----:B------:R-:W-:Y:S02]  /*1220*/  SHF.R.S32.HI R224, RZ, 0x1f, R214 ;  /* 0x0000001fffe07819 */ /* 0x000fe400000114d6 */
[----:B------:R-:W-:Y:S02]  /*1230*/  SHF.R.S32.HI R223, RZ, 0x1f, R213 ;  /* 0x0000001fffdf7819 */ /* 0x000fe400000114d5 */
[----:B------:R-:W-:Y:S02]  /*1240*/  SHF.R.S32.HI R222, RZ, 0x1f, R212 ;  /* 0x0000001fffde7819 */ /* 0x000fe400000114d4 */
[----:B-1----:R-:W-:-:S07]  /*1250*/  SHF.R.S32.HI R221, RZ, 0x1f, R211 ;  /* 0x0000001fffdd7819 */ /* 0x002fce00000114d3 */
.L_x_687:
[----:B01--4-:R-:W0:Y:S02]  /*1260*/  LDC.64 R2, c[0x0][0xc88] ;  /* 0x00032200ff027b82 */ /* 0x013e240000000a00 */
[----:B0-----:R-:W-:-:S05]  /*1270*/  IMAD.WIDE R2, R31, 0x4, R2 ;  /* 0x000000041f027825 */ /* 0x001fca00078e0202 */
[----:B--2---:R-:W2:Y:S01]  /*1280*/  LDG.E R205, desc[UR42][R2.64] ;  /* 0x0000002a02cd7981 */ /* 0x004ea2000c1e1900 */
[----:B------:R-:W-:Y:S05]  /*1290*/  YIELD ;  /* 0x0000000000007946 */ /* 0x000fea0003800000 */
[----:B------:R-:W-:Y:S01]  /*12a0*/  ULDC.64 UR4, c[0x0][0xa28] ;  /* 0x00028a0000047ab9 */ /* 0x000fe20000000a00 */
[----:B------:R-:W-:Y:S01]  /*12b0*/  ULDC.64 UR8, c[0x0][0xa18] ;  /* 0x0002860000087ab9 */ /* 0x000fe20000000a00 */
[----:B------:R-:W-:Y:S01]  /*12c0*/  ISETP.NE.U32.AND P1, PT, RZ, UR4, PT ;  /* 0x00000004ff007c0c */ /* 0x000fe2000bf25070 */
[----:B------:R-:W-:Y:S01]  /*12d0*/  ULDC.64 UR6, c[0x0][0xa08] ;  /* 0x0002820000067ab9 */ /* 0x000fe20000000a00 */
[----:B------:R-:W-:Y:S01]  /*12e0*/  IMAD.MOV.U32 R9, RZ, RZ, RZ ;  /* 0x000000ffff097224 */ /* 0x000fe200078e00ff */
[----:B------:R-:W-:Y:S01]  /*12f0*/  ISETP.NE.U32.AND P0, PT, RZ, UR6, PT ;  /* 0x00000006ff007c0c */ /* 0x000fe2000bf05070 */
[----:B------:R-:W-:Y:S01]  /*1300*/  IMAD.MOV.U32 R31, RZ, RZ, RZ ;  /* 0x000000ffff1f7224 */ /* 0x000fe200078e00ff */
[----:B------:R-:W-:-:S02]  /*1310*/  ISETP.NE.AND.EX P1, PT, RZ, UR5, PT, P1 ;  /* 0x00000005ff007c0c */ /* 0x000fc4000bf25310 */
[----:B------:R-:W-:Y:S02]  /*1320*/  ISETP.NE.AND.EX P0, PT, RZ, UR7, PT, P0 ;  /* 0x00000007ff007c0c */ /* 0x000fe4000bf05300 */
[----:B--2---:R-:W-:Y:S01]  /*1330*/  SHF.R.S32.HI R217, RZ, 0x1f, R205 ;  /* 0x0000001fffd97819 */ /* 0x004fe200000114cd */
[----:B------:R-:W-:-:S08]  /*1340*/  IMAD.SHL.U32 R206, R205, 0x4, RZ ;  /* 0x00000004cdce7824 */ /* 0x000fd000078e00ff */
[C---:B------:R-:W-:Y:S02]  /*1350*/  @P1 LEA R4, P2, R205.reuse, UR4, 0x2 ;  /* 0x00000004cd041c11 */ /* 0x040fe4000f8410ff */
[C-C-:B------:R-:W-:Y:S02]  /*1360*/  SHF.L.U64.HI R207, R205.reuse, 0x2, R217.reuse ;  /* 0x00000002cdcf7819 */ /* 0x140fe400000102d9 */
[----:B------:R-:W-:Y:S02]  /*1370*/  @P1 LEA.HI.X R5, R205, UR5, R217, 0x2, P2 ;  /* 0x00000005cd051c11 */ /* 0x000fe400090f14d9 */
[----:B------:R-:W-:Y:S01]  /*1380*/  ISETP.NE.U32.AND P2, PT, RZ, UR8, PT ;  /* 0x00000008ff007c0c */ /* 0x000fe2000bf45070 */
[----:B------:R-:W-:Y:S01]  /*1390*/  ULDC UR4, c[0x0][0x288] ;  /* 0x0000a20000047ab9 */ /* 0x000fe20000000800 */
[----:B------:R-:W-:Y:S01]  /*13a0*/  IADD3 R6, P3, R206, UR6, RZ ;  /* 0x00000006ce067c10 */ /* 0x000fe2000ff7e0ff */
[----:B------:R0:W5:Y:S01]  /*13b0*/  @P1 LDG.E R9, desc[UR42][R4.64] ;  /* 0x0000002a04091981 */ /* 0x000162000c1e1900 */
[----:B------:R-:W-:Y:S01]  /*13c0*/  ISETP.NE.AND.EX P2, PT, RZ, UR9, PT, P2 ;  /* 0x00000009ff007c0c */ /* 0x000fe2000bf45320 */
[----:B------:R-:W-:Y:S01]  /*13d0*/  IMAD.U32 R93, RZ, RZ, UR4 ;  /* 0x00000004ff5d7e24 */ /* 0x000fe2000f8e00ff */
[----:B------:R-:W-:Y:S01]  /*13e0*/  IADD3.X R7, R207, UR7, RZ, P3, !PT ;  /* 0x00000007cf077c10 */ /* 0x000fe20009ffe4ff */
[----:B------:R-:W-:-:S04]  /*13f0*/  ULDC.64 UR4, c[0x0][0x418] ;  /* 0x0001060000047ab9 */ /* 0x000fc80000000a00 */
[----:B------:R0:W5:Y:S06]  /*1400*/  @P0 LDG.E R31, desc[UR42][R6.64] ;  /* 0x0000002a061f0981 */ /* 0x00016c000c1e1900 */
[----:B------:R-:W-:-:S04]  /*1410*/  @P2 IADD3 R2, P1, R206, UR8, RZ ;  /* 0x00000008ce022c10 */ /* 0x000fc8000ff3e0ff */
[----:B------:R-:W-:-:S05]  /*1420*/  @P2 IADD3.X R3, R207, UR9, RZ, P1, !PT ;  /* 0x00000009cf032c10 */ /* 0x000fca0008ffe4ff */
[----:B------:R0:W5:Y:S01]  /*1430*/  @P2 LDG.E R93, desc[UR42][R2.64] ;  /* 0x0000002a025d2981 */ /* 0x000162000c1e1900 */
[----:B------:R-:W-:-:S03]  /*1440*/  UISETP.NE.U32.AND UP0, UPT, UR4, URZ, UPT ;  /* 0x0000003f0400728c */ /* 0x000fc6000bf05070 */
[----:B------:R-:W-:Y:S01]  /*1450*/  ULDC UR4, c[0x0][0x424] ;  /* 0x0001090000047ab9 */ /* 0x000fe20000000800 */
[----:B------:R-:W-:-:S03]  /*1460*/  UISETP.NE.AND.EX UP0, UPT, UR5, URZ, UPT, UP0 ;  /* 0x0000003f0500728c */ /* 0x000fc6000bf05300 */
[----:B------:R-:W-:Y:S01]  /*1470*/  ULDC UR5, c[0x0][0x2f0] ;  /* 0x0000bc0000057ab9 */ /* 0x000fe20000000800 */
[----:B------:R-:W-:-:S04]  /*1480*/  USEL UR4, UR4, 0x1, UP0 ;  /* 0x0000000104047887 */ /* 0x000fc80008000000 */
[----:B------:R-:W-:-:S03]  /*1490*/  UIMAD UR4, UR4, UR5, URZ ;  /* 0x00000005040472a4 */ /* 0x000fc6000f8e023f */
[----:B------:R-:W-:Y:S02]  /*14a0*/  ULDC UR5, c[0x0][0x348] ;  /* 0x0000d20000057ab9 */ /* 0x000fe40000000800 */
[----:B------:R-:W-:Y:S02]  /*14b0*/  IMAD.U32 R25, RZ, RZ, UR5 ;  /* 0x00000005ff197e24 */ /* 0x000fe4000f8e00ff */
[----:B------:R-:W-:Y:S01]  /*14c0*/  IMAD.U32 R28, RZ, RZ, UR4 ;  /* 0x00000004ff1c7e24 */ /* 0x000fe2000f8e00ff */
[----:B0-----:R-:W-:Y:S06]  /*14d0*/  @P2 BRA `(.L_x_479) ;  /* 0x0000000000242947 */ /* 0x001fec0003800000 */
[----:B------:R-:W-:Y:S02]  /*14e0*/  ULDC.64 UR4, c[0x0][0xa00] ;  /* 0x0002800000047ab9 */ /* 0x000fe40000000a00 */
[----:B------:R-:W-:-:S04]  /*14f0*/  ISETP.NE.U32.AND P1, PT, RZ, UR4, PT ;  /* 0x00000004ff007c0c */ /* 0x000fc8000bf25070 */
[----:B------:R-:W-:-:S13]  /*1500*/  ISETP.NE.AND.EX P1, PT, RZ, UR5, PT, P1 ;  /* 0x00000005ff007c0c */ /* 0x000fda000bf25310 */
[----:B------:R-:W-:Y:S05]  /*1510*/  @!P1 BRA `(.L_x_479) ;  /* 0x0000000000149947 */ /* 0x000fea0003800000 */
[----:B------:R-:W0:Y:S02]  /*1520*/  LDC.64 R2, c[0x0][0xa00] ;  /* 0x00028000ff027b82 */ /* 0x000e240000000a00 */
[----:B0-----:R-:W-:-:S05]  /*1530*/  IMAD.WIDE R2, R205, 0x4, R2 ;  /* 0x00000004cd027825 */ /* 0x001fca00078e0202 */
[----:B-----5:R-:W2:Y:S04]  /*1540*/  LDG.E R93, desc[UR42][R2.64] ;  /* 0x0000002a025d7981 */ /* 0x020ea8000c1e1900 */
[----:B------:R-:W2:Y:S02]  /*1550*/  LDG.E R0, desc[UR42][R2.64+0x4] ;  /* 0x0000042a02007981 */ /* 0x000ea4000c1e1900 */
[----:B--2---:R-:W-:-:S07]  /*1560*/  IMAD.IADD R93, R0, 0x1, -R93 ;  /* 0x00000001005d7824 */ /* 0x004fce00078e0a5d */
.L_x_479:
[----:B------:R-:W-:Y:S01]  /*1570*/  ULDC.64 UR4, c[0x0][0xa20] ;  /* 0x0002880000047ab9 */ /* 0x000fe20000000a00 */
[C---:B------:R-:W-:Y:S01]  /*1580*/  LOP3.LUT R2, R30.reuse, 0xff000000, RZ, 0xc0, !PT ;  /* 0xff0000001e027812 */ /* 0x040fe200078ec0ff */
[----:B------:R-:W-:Y:S01]  /*1590*/  IMAD.MOV.U32 R208, RZ, RZ, R29 ;  /* 0x000000ffffd07224 */ /* 0x000fe200078e001d */
[----:B------:R-:W-:Y:S02]  /*15a0*/  ISETP.NE.U32.AND P1, PT, RZ, UR4, PT ;  /* 0x00000004ff007c0c */ /* 0x000fe4000bf25070 */
[C---:B------:R-:W-:Y:S02]  /*15b0*/  LOP3.LUT R0, R30.reuse, 0xff0000, RZ, 0xc0, !PT ;  /* 0x00ff00001e007812 */ /* 0x040fe400078ec0ff */
[----:B------:R-:W-:Y:S02]  /*15c0*/  ISETP.NE.AND.EX P1, PT, RZ, UR5, PT, P1 ;  /* 0x00000005ff007c0c */ /* 0x000fe4000bf25310 */
[----:B------:R-:W-:Y:S02]  /*15d0*/  SHF.R.U32.HI R3, RZ, 0x8, R2 ;  /* 0x00000008ff037819 */ /* 0x000fe40000011602 */
[----:B------:R-:W-:-:S02]  /*15e0*/  LOP3.LUT R2, R30, 0xffff, RZ, 0xc0, !PT ;  /* 0x0000ffff1e027812 */ /* 0x000fc400078ec0ff */
[----:B------:R-:W-:-:S07]  /*15f0*/  LEA.HI R204, R0, R3, RZ, 0x10 ;  /* 0x0000000300cc7211 */ /* 0x000fce00078f80ff */
[----:B------:R-:W-:Y:S05]  /*1600*/  @!P1 BRA `(.L_x_480) ;  /* 0x0000000000109947 */ /* 0x000fea0003800000 */
[----:B------:R-:W-:-:S04]  /*1610*/  IADD3 R4, P0, R206, UR4, RZ ;  /* 0x00000004ce047c10 */ /* 0x000fc8000ff1e0ff */
[----:B------:R-:W-:-:S05]  /*1620*/  IADD3.X R5, R207, UR5, RZ, P0, !PT ;  /* 0x00000005cf057c10 */ /* 0x000fca00087fe4ff */
[----:B------:R0:W5:Y:S01]  /*1630*/  LDG.E R28, desc[UR42][R4.64] ;  /* 0x0000002a041c7981 */ /* 0x000162000c1e1900 */
[----:B------:R-:W-:Y:S05]  /*1640*/  BRA `(.L_x_481) ;  /* 0x0000000000107947 */ /* 0x000fea0003800000 */
.L_x_480:
[----:B------:R-:W-:Y:S05]  /*1650*/  @!P0 BRA `(.L_x_481) ;  /* 0x00000000000c8947 */ /* 0x000fea0003800000 */
[----:B------:R-:W2:Y:S04]  /*1660*/  LDG.E R3, desc[UR42][R6.64] ;  /* 0x0000002a06037981 */ /* 0x000ea8000c1e1900 */
[----:B------:R-:W2:Y:S02]  /*1670*/  LDG.E R28, desc[UR42][R6.64+0x4] ;  /* 0x0000042a061c7981 */ /* 0x000ea4000c1e1900 */
[----:B--2---:R-:W-:-:S07]  /*1680*/  IMAD.IADD R28, R28, 0x1, -R3 ;  /* 0x000000011c1c7824 */ /* 0x004fce00078e0a03 */
.L_x_481:
[----:B------:R-:W-:Y:S01]  /*1690*/  ULDC.64 UR4, c[0x0][0xa10] ;  /* 0x0002840000047ab9 */ /* 0x000fe20000000a00 */
[----:B------:R-:W2:Y:S01]  /*16a0*/  LDL.LU R8, [R1] ;  /* 0x0000000001087983 */ /* 0x000ea20000300800 */
[----:B------:R-:W-:-:S04]  /*16b0*/  ISETP.NE.U32.AND P0, PT, RZ, UR4, PT ;  /* 0x00000004ff007c0c */ /* 0x000fc8000bf05070 */
[----:B------:R-:W-:Y:S01]  /*16c0*/  ISETP.NE.AND.EX P0, PT, RZ, UR5, PT, P0 ;  /* 0x00000005ff007c0c */ /* 0x000fe2000bf05300 */
[----:B------:R-:W-:Y:S02]  /*16d0*/  ULDC.64 UR4, c[0x0][0xa30] ;  /* 0x00028c0000047ab9 */ /* 0x000fe40000000a00 */
[----:B------:R-:W-:-:S10]  /*16e0*/  ISETP.NE.U32.AND P1, PT, RZ, UR4, PT ;  /* 0x00000004ff007c0c */ /* 0x000fd4000bf25070 */
[----:B0-----:R-:W0:Y:S02]  /*16f0*/  @P0 LDC.64 R4, c[0x0][0xa10] ;  /* 0x00028400ff040b82 */ /* 0x001e240000000a00 */
[----:B0-----:R-:W-:-:S05]  /*1700*/  @P0 IMAD.WIDE R4, R205, 0x4, R4 ;  /* 0x00000004cd040825 */ /* 0x001fca00078e0204 */
[----:B------:R-:W3:Y:S04]  /*1710*/  @P0 LDG.E R0, desc[UR42][R4.64] ;  /* 0x0000002a04000981 */ /* 0x000ee8000c1e1900 */
[----:B------:R-:W3:Y:S01]  /*1720*/  @P0 LDG.E R3, desc[UR42][R4.64+0x4] ;  /* 0x0000042a04030981 */ /* 0x000ee2000c1e1900 */
[----:B------:R-:W-:Y:S01]  /*1730*/  ISETP.NE.AND.EX P1, PT, RZ, UR5, PT, P1 ;  /* 0x00000005ff007c0c */ /* 0x000fe2000bf25310 */
[----:B-----5:R-:W-:-:S12]  /*1740*/  IMAD.MOV.U32 R24, RZ, RZ, R28 ;  /* 0x000000ffff187224 */ /* 0x020fd800078e001c */
[----:B------:R-:W-:-:S04]  /*1750*/  @P1 IADD3 R6, P2, R206, UR4, RZ ;  /* 0x00000004ce061c10 */ /* 0x000fc8000ff5e0ff */
[----:B------:R-:W-:-:S05]  /*1760*/  @P1 IADD3.X R7, R207, UR5, RZ, P2, !PT ;  /* 0x00000005cf071c10 */ /* 0x000fca00097fe4ff */
[----:B------:R0:W5:Y:S01]  /*1770*/  @P1 LDG.E R24, desc[UR42][R6.64] ;  /* 0x0000002a06181981 */ /* 0x000162000c1e1900 */
[----:B------:R-:W-:Y:S01]  /*1780*/  IMAD.IADD R10, R28, 0x1, -R9 ;  /* 0x000000011c0a7824 */ /* 0x000fe200078e0a09 */
[----:B------:R-:W-:Y:S01]  /*1790*/  BSSY B0, `(.L_x_482) ;  /* 0x000002c000007945 */ /* 0x000fe20003800000 */
[----:B------:R-:W-:Y:S02]  /*17a0*/  LOP3.LUT R209, R204, 0xff, RZ, 0xc0, !PT ;  /* 0x000000ffccd17812 */ /* 0x000fe400078ec0ff */
[----:B------:R-:W-:Y:S02]  /*17b0*/  SHF.R.U32.HI R204, RZ, 0x10, R204 ;  /* 0x00000010ffcc7819 */ /* 0x000fe400000116cc */
[----:B--2---:R-:W-:Y:S02]  /*17c0*/  LOP3.LUT R8, R8, 0xfffffff7, RZ, 0xc0, !PT ;  /* 0xfffffff708087812 */ /* 0x004fe400078ec0ff */
[----:B---3--:R-:W-:-:S05]  /*17d0*/  @P0 IADD3 R25, -R0, R3, RZ ;  /* 0x0000000300190210 */ /* 0x008fca0007ffe1ff */
[----:B------:R-:W-:-:S04]  /*17e0*/  IMAD.IADD R95, R10, 0x1, R25 ;  /* 0x000000010a5f7824 */ /* 0x000fc800078e0219 */
[C---:B------:R-:W-:Y:S01]  /*17f0*/  VIADD R0, R95.reuse, 0x7f ;  /* 0x0000007f5f007836 */ /* 0x040fe20000000000 */
[----:B------:R-:W-:-:S04]  /*1800*/  ISETP.GE.AND P3, PT, R95, 0x1, PT ;  /* 0x000000015f00780c */ /* 0x000fc80003f66270 */
[----:B------:R-:W-:-:S04]  /*1810*/  SHF.R.S32.HI R3, RZ, 0x1f, R0 ;  /* 0x0000001fff037819 */ /* 0x000fc80000011400 */
[----:B------:R-:W-:Y:S01]  /*1820*/  LEA.HI R3, R3, R0, RZ, 0x7 ;  /* 0x0000000003037211 */ /* 0x000fe200078f38ff */
[----:B------:R-:W-:-:S03]  /*1830*/  IMAD.MOV.U32 R0, RZ, RZ, RZ ;  /* 0x000000ffff007224 */ /* 0x000fc600078e00ff */
[----:B------:R-:W-:Y:S02]  /*1840*/  SHF.R.S32.HI R92, RZ, 0x7, R3 ;  /* 0x00000007ff5c7819 */ /* 0x000fe40000011403 */
[----:B------:R-:W-:-:S05]  /*1850*/  @P3 LOP3.LUT R8, R8, 0x8, RZ, 0xfc, !PT ;  /* 0x0000000808083812 */ /* 0x000fca00078efcff */
[----:B------:R0:W-:Y:S01]  /*1860*/  STL [R1], R8 ;  /* 0x0000000801007387 */ /* 0x0001e20000100800 */
[----:B------:R-:W-:Y:S05]  /*1870*/  @!P3 BRA `(.L_x_483) ;  /* 0x000000000074b947 */ /* 0x000fea0003800000 */
[----:B------:R-:W-:Y:S01]  /*1880*/  ISETP.NE.AND P0, PT, R204, RZ, PT ;  /* 0x000000ffcc00720c */ /* 0x000fe20003f05270 */
[----:B------:R-:W-:-:S03]  /*1890*/  ULDC UR4, c[0x0][0x9f0] ;  /* 0x00027c0000047ab9 */ /* 0x000fc60000000800 */
[----:B------:R-:W-:-:S04]  /*18a0*/  SEL R9, R204, UR4, P0 ;  /* 0x00000004cc097c07 */ /* 0x000fc80008000000 */
[-C--:B0-----:R-:W-:Y:S02]  /*18b0*/  IABS R6, R9.reuse ;  /* 0x0000000900067213 */ /* 0x081fe40000000000 */
[----:B------:R-:W-:Y:S02]  /*18c0*/  IADD3 R0, R92, -0x1, R9 ;  /* 0xffffffff5c007810 */ /* 0x000fe40007ffe009 */
[----:B------:R-:W0:Y:S01]  /*18d0*/  I2F.RP R3, R6 ;  /* 0x0000000600037306 */ /* 0x000e220000209400 */
[-C--:B------:R-:W-:Y:S02]  /*18e0*/  IABS R11, R9.reuse ;  /* 0x00000009000b7213 */ /* 0x080fe40000000000 */
[----:B------:R-:W-:Y:S02]  /*18f0*/  IABS R8, R0 ;  /* 0x0000000000087213 */ /* 0x000fe40000000000 */
[----:B------:R-:W-:-:S04]  /*1900*/  LOP3.LUT R0, R0, R9, RZ, 0x3c, !PT ;  /* 0x0000000900007212 */ /* 0x000fc800078e3cff */
[----:B------:R-:W-:Y:S01]  /*1910*/  ISETP.GE.AND P2, PT, R0, RZ, PT ;  /* 0x000000ff0000720c */ /* 0x000fe20003f46270 */
[----:B0-----:R-:W0:Y:S02]  /*1920*/  MUFU.RCP R3, R3 ;  /* 0x0000000300037308 */ /* 0x001e240000001000 */
[----:B0-----:R-:W-:Y:S02]  /*1930*/  VIADD R4, R3, 0xffffffe ;  /* 0x0ffffffe03047836 */ /* 0x001fe40000000000 */
[----:B------:R-:W-:-:S04]  /*1940*/  IMAD.MOV R3, RZ, RZ, -R11 ;  /* 0x000000ffff037224 */ /* 0x000fc800078e0a0b */
[----:B------:R0:W1:Y:S02]  /*1950*/  F2I.FTZ.U32.TRUNC.NTZ R5, R4 ;  /* 0x0000000400057305 */ /* 0x000064000021f000 */
[----:B0-----:R-:W-:Y:S02]  /*1960*/  IMAD.MOV.U32 R4, RZ, RZ, RZ ;  /* 0x000000ffff047224 */ /* 0x001fe400078e00ff */
[----:B-1----:R-:W-:-:S04]  /*1970*/  IMAD.MOV R7, RZ, RZ, -R5 ;  /* 0x000000ffff077224 */ /* 0x002fc800078e0a05 */
[----:B------:R-:W-:-:S04]  /*1980*/  IMAD R7, R7, R6, RZ ;  /* 0x0000000607077224 */ /* 0x000fc800078e02ff */
[----:B------:R-:W-:-:S06]  /*1990*/  IMAD.HI.U32 R5, R5, R7, R4 ;  /* 0x0000000705057227 */ /* 0x000fcc00078e0004 */
        /* <DEDUP_REMOVED lines=8> */
[----:B------:R-:W-:-:S04]  /*1a20*/  IMAD.MOV.U32 R0, RZ, RZ, R5 ;  /* 0x000000ffff007224 */ /* 0x000fc800078e0005 */
[----:B------:R-:W-:Y:S01]  /*1a30*/  @!P2 IMAD.MOV R0, RZ, RZ, -R0 ;  /* 0x000000ffff00a224 */ /* 0x000fe200078e0a00 */
[----:B------:R-:W-:-:S07]  /*1a40*/  @!P1 LOP3.LUT R0, RZ, R9, RZ, 0x33, !PT ;  /* 0x00000009ff009212 */ /* 0x000fce00078e33ff */
.L_x_483:
[----:B------:R-:W-:Y:S05]  /*1a50*/  BSYNC B0 ;  /* 0x0000000000007941 */ /* 0x000fea0003800000 */
.L_x_482:
[----:B------:R-:W-:-:S05]  /*1a60*/  IMAD R3, R209, R0, RZ ;  /* 0x00000000d1037224 */ /* 0x000fca00078e02ff */
[C---:B------:R-:W-:Y:S01]  /*1a70*/  VIADDMNMX R0, R3.reuse, R0, R92, PT ;  /* 0x0000000003007246 */ /* 0x040fe2000380015c */
[----:B------:R-:W-:-:S03]  /*1a80*/  IMAD R3, R3, 0x80, -R10 ;  /* 0x0000008003037824 */ /* 0x000fc600078e0a0a */
[----:B------:R-:W-:Y:S02]  /*1a90*/  LEA R0, R0, -R10, 0x7 ;  /* 0x8000000a00007211 */ /* 0x000fe400078e38ff */
[----:B------:R-:W-:Y:S02]  /*1aa0*/  VIMNMX R3, RZ, R3, !PT ;  /* 0x00000003ff037248 */ /* 0x000fe40007fe0100 */
[----:B------:R-:W-:Y:S02]  /*1ab0*/  VIMNMX R0, R0, R25, PT ;  /* 0x0000001900007248 */ /* 0x000fe40003fe0100 */
[----:B------:R-:W-:Y:S02]  /*1ac0*/  SHF.R.U32.HI R26, RZ, 0x7, R3 ;  /* 0x00000007ff1a7819 */ /* 0x000fe40000011603 */
[----:B------:R-:W-:-:S03]  /*1ad0*/  ISETP.GT.AND P0, PT, R0, R3, PT ;  /* 0x000000030000720c */ /* 0x000fc60003f04270 */
[----:B------:R-:W-:-:S10]  /*1ae0*/  IMAD.MOV.U32 R27, RZ, RZ, R26 ;  /* 0x000000ffff1b7224 */ /* 0x000fd400078e001a */
[----:B------:R-:W-:-:S05]  /*1af0*/  @P0 VIADD R0, R0, 0x7f ;  /* 0x0000007f00000836 */ /* 0x000fca0000000000 */
[----:B------:R-:W-:-:S04]  /*1b00*/  @P0 SHF.R.S32.HI R3, RZ, 0x1f, R0 ;  /* 0x0000001fff030819 */ /* 0x000fc80000011400 */
[----:B------:R-:W-:-:S04]  /*1b10*/  @P0 LEA.HI R3, R3, R0, RZ, 0x7 ;  /* 0x0000000003030211 */ /* 0x000fc800078f38ff */
[----:B------:R-:W-:Y:S02]  /*1b20*/  @P0 SHF.R.S32.HI R27, RZ, 0x7, R3 ;  /* 0x00000007ff1b0819 */ /* 0x000fe40000011403 */
[----:B------:R-:W-:Y:S02]  /*1b30*/  PLOP3.LUT P0, PT, PT, PT, PT, 0x80, 0x0 ;  /* 0x000000000000781c */ /* 0x000fe40003f0f070 */
[----:B------:R-:W-:-:S13]  /*1b40*/  ISETP.GT.AND P1, PT, R27, R26, PT ;  /* 0x0000001a1b00720c */ /* 0x000fda0003f24270 */
[----:B------:R-:W-:Y:S05]  /*1b50*/  @!P1 BRA `(.L_x_484) ;  /* 0x0000006c00e89947 */ /* 0x000fea0003800000 */
[----:B------:R-:W-:Y:S01]  /*1b60*/  VIADD R0, R156, 0x18400 ;  /* 0x000184009c007836 */ /* 0x000fe20000000000 */
[----:B------:R-:W-:Y:S04]  /*1b70*/  BSSY B6, `(.L_x_485) ;  /* 0x0000013000067945 */ /* 0x000fe80003800000 */
[----:B------:R-:W-:-:S13]  /*1b80*/  LOP3.LUT P0, RZ, R0, 0x3ff, RZ, 0xc0, !PT ;  /* 0x000003ff00ff7812 */ /* 0x000fda000780c0ff */
[----:B------:R-:W-:Y:S05]  /*1b90*/  @!P0 BRA `(.L_x_486) ;  /* 0x0000000000408947 */ /* 0x000fea0003800000 */
[----:B------:R-:W-:Y:S01]  /*1ba0*/  MOV R0, 0x0 ;  /* 0x0000000000007802 */ /* 0x000fe20000000f00 */
[----:B------:R-:W-:Y:S01]  /*1bb0*/  ULDC.64 UR4, c[0x4][0x80] ;  /* 0x0100200000047ab9 */ /* 0x000fe20000000a00 */
[----:B------:R-:W-:Y:S01]  /*1bc0*/  ULDC.64 UR6, c[0x4][0x18] ;  /* 0x0100060000067ab9 */ /* 0x000fe20000000a00 */
[----:B------:R-:W-:Y:S01]  /*1bd0*/  IMAD.U32 R4, RZ, RZ, UR4 ;  /* 0x00000004ff047e24 */ /* 0x000fe2000f8e00ff */
[----:B------:R1:W2:Y:S01]  /*1be0*/  LDC.64 R14, c[0x4][R0] ;  /* 0x01000000000e7b82 */ /* 0x0002a20000000a00 */
[----:B------:R-:W-:Y:S01]  /*1bf0*/  IMAD.U32 R5, RZ, RZ, UR5 ;  /* 0x00000005ff057e24 */ /* 0x000fe2000f8e00ff */
[----:B------:R-:W-:Y:S01]  /*1c00*/  ULDC.64 UR4, c[0x4][0x88] ;  /* 0x0100220000047ab9 */ /* 0x000fe20000000a00 */
[----:B------:R-:W-:Y:S02]  /*1c10*/  IMAD.U32 R10, RZ, RZ, UR6 ;  /* 0x00000006ff0a7e24 */ /* 0x000fe4000f8e00ff */
[----:B0-----:R-:W-:Y:S02]  /*1c20*/  IMAD.U32 R6, RZ, RZ, UR4 ;  /* 0x00000004ff067e24 */ /* 0x001fe4000f8e00ff */
[----:B------:R-:W-:-:S02]  /*1c30*/  IMAD.U32 R7, RZ, RZ, UR5 ;  /* 0x00000005ff077e24 */ /* 0x000fc4000f8e00ff */
[----:B------:R-:W-:Y:S02]  /*1c40*/  IMAD.U32 R11, RZ, RZ, UR7 ;  /* 0x00000007ff0b7e24 */ /* 0x000fe4000f8e00ff */
[----:B------:R-:W-:Y:S02]  /*1c50*/  IMAD.MOV.U32 R8, RZ, RZ, 0x70 ;  /* 0x00000070ff087424 */ /* 0x000fe400078e00ff */
[----:B------:R-:W-:Y:S02]  /*1c60*/  IMAD.MOV.U32 R12, RZ, RZ, 0x1 ;  /* 0x00000001ff0c7424 */ /* 0x000fe400078e00ff */
[----:B-1----:R-:W-:-:S07]  /*1c70*/  IMAD.MOV.U32 R13, RZ, RZ, RZ ;  /* 0x000000ffff0d7224 */ /* 0x002fce00078e00ff */
[----:B------:R-:W-:-:S07]  /*1c80*/  LEPC R20, `(.L_x_486) ;  /* 0x000000001014794e */ /* 0x000fce0000000000 */
[----:B--2--5:R-:W-:Y:S05]  /*1c90*/  CALL.ABS.NOINC R14 ;  /* 0x000000000e007343 */ /* 0x024fea0003c00000 */
.L_x_486:
[----:B------:R-:W-:Y:S05]  /*1ca0*/  BSYNC B6 ;  /* 0x0000000000067941 */ /* 0x000fea0003800000 */
.L_x_485:
[----:B------:R-:W-:Y:S01]  /*1cb0*/  VIADD R0, R156, 0x400 ;  /* 0x000004009c007836 */ /* 0x000fe20000000000 */
[----:B------:R-:W-:Y:S04]  /*1cc0*/  BSSY B6, `(.L_x_487) ;  /* 0x0000013000067945 */ /* 0x000fe80003800000 */
[----:B------:R-:W-:-:S13]  /*1cd0*/  LOP3.LUT P0, RZ, R0, 0x3ff, RZ, 0xc0, !PT ;  /* 0x000003ff00ff7812 */ /* 0x000fda000780c0ff */
[----:B------:R-:W-:Y:S05]  /*1ce0*/  @!P0 BRA `(.L_x_488) ;  /* 0x0000000000408947 */ /* 0x000fea0003800000 */
[----:B------:R-:W-:Y:S01]  /*1cf0*/  MOV R0, 0x0 ;  /* 0x0000000000007802 */ /* 0x000fe20000000f00 */
[----:B------:R-:W-:Y:S01]  /*1d00*/  ULDC.64 UR4, c[0x4][0x80] ;  /* 0x0100200000047ab9 */ /* 0x000fe20000000a00 */
[----:B------:R-:W-:Y:S01]  /*1d10*/  ULDC.64 UR6, c[0x4][0x18] ;  /* 0x0100060000067ab9 */ /* 0x000fe20000000a00 */
[----:B------:R-:W-:Y:S01]  /*1d20*/  MOV R4, UR4 ;  /* 0x0000000400047c02 */ /* 0x000fe20008000f00 */
        /* <DEDUP_REMOVED lines=12> */
.L_x_488:
[----:B------:R-:W-:Y:S05]  /*1df0*/  BSYNC B6 ;  /* 0x0000000000067941 */ /* 0x000fea0003800000 */
.L_x_487:
[----:B------:R-:W-:Y:S01]  /*1e00*/  ULDC.64 UR4, c[0x0][0x9f8] ;  /* 0x00027e0000047ab9 */ /* 0x000fe20000000a00 */
[----:B------:R-:W-:Y:S01]  /*1e10*/  IMAD.MOV.U32 R0, RZ, RZ, R205 ;  /* 0x000000ffff007224 */ /* 0x000fe200078e00cd */
[----:B------:R-:W-:Y:S01]  /*1e20*/  ISETP.NE.U32.AND P0, PT, RZ, UR4, PT ;  /* 0x00000004ff007c0c */ /* 0x000fe2000bf05070 */
[----:B------:R-:W1:Y:S03]  /*1e30*/  LDC R37, c[0x0][0x3f4] ;  /* 0x0000fd00ff257b82 */ /* 0x000e660000000800 */
[----:B------:R-:W-:-:S05]  /*1e40*/  ISETP.NE.AND.EX P0, PT, RZ, UR5, PT, P0 ;  /* 0x00000005ff007c0c */ /* 0x000fca000bf05300 */
[----:B------:R-:W0:Y:S08]  /*1e50*/  LDC.64 R14, c[0x0][0x3f8] ;  /* 0x0000fe00ff0e7b82 */ /* 0x000e300000000a00 */
[----:B------:R-:W-:Y:S01]  /*1e60*/  @P0 IADD3 R4, P1, R206, UR4, RZ ;  /* 0x00000004ce040c10 */ /* 0x000fe2000ff3e0ff */
[----:B------:R-:W2:Y:S03]  /*1e70*/  LDC.64 R12, c[0x0][0x408] ;  /* 0x00010200ff0c7b82 */ /* 0x000ea60000000a00 */
[----:B------:R-:W-:-:S05]  /*1e80*/  @P0 IADD3.X R5, R207, UR5, RZ, P1, !PT ;  /* 0x00000005cf050c10 */ /* 0x000fca0008ffe4ff */
[----:B------:R3:W4:Y:S01]  /*1e90*/  @P0 LDG.E R0, desc[UR42][R4.64] ;  /* 0x0000002a04000981 */ /* 0x000722000c1e1900 */
[----:B-1----:R-:W-:Y:S01]  /*1ea0*/  ISETP.GE.AND P0, PT, R16, R37, PT ;  /* 0x000000251000720c */ /* 0x002fe20003f06270 */
[----:B------:R-:W-:Y:S01]  /*1eb0*/  IMAD.SHL.U32 R33, R153, 0x40, RZ ;  /* 0x0000004099217824 */ /* 0x000fe200078e00ff */
[----:B------:R-:W-:Y:S01]  /*1ec0*/  SHF.R.S32.HI R9, RZ, 0x1f, R153 ;  /* 0x0000001fff097819 */ /* 0x000fe20000011499 */
[----:B------:R-:W1:Y:S01]  /*1ed0*/  S2R R38, SR_TID.X ;  /* 0x0000000000267919 */ /* 0x000e620000002100 */
[----:B-----5:R-:W-:Y:S01]  /*1ee0*/  SHF.R.S32.HI R11, RZ, 0x1f, R24 ;  /* 0x0000001fff0b7819 */ /* 0x020fe20000011418 */
[----:B------:R-:W-:Y:S01]  /*1ef0*/  IMAD.IADD R3, R31, 0x1, R28 ;  /* 0x000000011f037824 */ /* 0x000fe200078e021c */
[----:B------:R-:W-:Y:S01]  /*1f00*/  SHF.R.U32.HI R32, RZ, 0x3, R193 ;  /* 0x00000003ff207819 */ /* 0x000fe200000116c1 */
[-C--:B0-----:R-:W-:Y:S01]  /*1f10*/  IMAD R6, R9, R14.reuse, RZ ;  /* 0x0000000e09067224 */ /* 0x081fe200078e02ff */
[----:B------:R-:W-:Y:S01]  /*1f20*/  SHF.R.U32.HI R30, RZ, 0x3, R192 ;  /* 0x00000003ff1e7819 */ /* 0x000fe200000116c0 */
[----:B------:R-:W-:Y:S01]  /*1f30*/  IMAD.WIDE.U32 R80, R153, R14, R18 ;  /* 0x0000000e99507225 */ /* 0x000fe200078e0012 */
[----:B---3--:R-:W-:-:S02]  /*1f40*/  SEL R5, R37, RZ, P0 ;  /* 0x000000ff25057207 */ /* 0x008fc40000000000 */
[----:B------:R-:W-:Y:S01]  /*1f50*/  SHF.R.U32.HI R21, RZ, 0x3, R159 ;  /* 0x00000003ff157819 */ /* 0x000fe2000001169f */
[----:B------:R-:W-:Y:S02]  /*1f60*/  IMAD R83, R153, R15, R6 ;  /* 0x0000000f99537224 */ /* 0x000fe400078e0206 */
[----:B--2---:R-:W-:Y:S01]  /*1f70*/  IMAD R4, R9, R12, RZ ;  /* 0x0000000c09047224 */ /* 0x004fe200078e02ff */
[----:B------:R-:W-:Y:S01]  /*1f80*/  SHF.L.U64.HI R31, R12, 0x6, R13 ;  /* 0x000000060c1f7819 */ /* 0x000fe2000001020d */
[----:B------:R-:W-:Y:S02]  /*1f90*/  IMAD.IADD R5, R16, 0x1, R5 ;  /* 0x0000000110057824 */ /* 0x000fe400078e0205 */
[C---:B------:R-:W-:Y:S02]  /*1fa0*/  IMAD R9, R153.reuse, R13, R4 ;  /* 0x0000000d99097224 */ /* 0x040fe400078e0204 */
[----:B------:R-:W-:Y:S01]  /*1fb0*/  IMAD.WIDE.U32 R6, R153, R14, R16 ;  /* 0x0000000e99067225 */ /* 0x000fe200078e0010 */
[----:B------:R-:W-:-:S03]  /*1fc0*/  SHF.R.S32.HI R4, RZ, 0x1f, R5 ;  /* 0x0000001fff047819 */ /* 0x000fc60000011405 */
[----:B------:R-:W-:Y:S01]  /*1fd0*/  IMAD.MOV.U32 R82, RZ, RZ, R6 ;  /* 0x000000ffff527224 */ /* 0x000fe200078e0006 */
[CC--:B------:R-:W-:Y:S01]  /*1fe0*/  LEA.HI R40, R4.reuse, R5.reuse, RZ, 0x3 ;  /* 0x0000000504287211 */ /* 0x0c0fe200078f18ff */
[CC--:B------:R-:W-:Y:S01]  /*1ff0*/  IMAD.WIDE.U32 R84, R153.reuse, R12.reuse, R18 ;  /* 0x0000000c99547225 */ /* 0x0c0fe200078e0012 */
[----:B------:R-:W-:Y:S02]  /*2000*/  LEA.HI R6, R4, R5, RZ, 0x6 ;  /* 0x0000000504067211 */ /* 0x000fe400078f30ff */
[----:B------:R-:W-:Y:S01]  /*2010*/  LOP3.LUT R4, R40, 0x38, RZ, 0xc0, !PT ;  /* 0x0000003828047812 */ /* 0x000fe200078ec0ff */
[----:B------:R-:W-:Y:S01]  /*2020*/  IMAD.WIDE.U32 R86, R153, R12, R16 ;  /* 0x0000000c99567225 */ /* 0x000fe200078e0010 */
[----:B------:R-:W-:Y:S02]  /*2030*/  IADD3 R85, R85, R9, RZ ;  /* 0x0000000955557210 */ /* 0x000fe40007ffe0ff */
[----:B------:R-:W-:Y:S01]  /*2040*/  LOP3.LUT R10, R159, 0x38, R40, 0xf8, !PT ;  /* 0x000000389f0a7812 */ /* 0x000fe200078ef828 */
[----:B------:R-:W-:Y:S01]  /*2050*/  IMAD.IADD R81, R81, 0x1, R83 ;  /* 0x0000000151517824 */ /* 0x000fe200078e0253 */
[----:B-1----:R-:W-:Y:S01]  /*2060*/  SHF.R.U32.HI R38, RZ, 0x7, R38 ;  /* 0x00000007ff267819 */ /* 0x002fe20000011626 */
[----:B------:R-:W-:Y:S01]  /*2070*/  IMAD.IADD R83, R83, 0x1, R7 ;  /* 0x0000000153537824 */ /* 0x000fe200078e0207 */
[--C-:B------:R-:W-:Y:S01]  /*2080*/  LOP3.LUT R7, R193, 0x38, R40.reuse, 0xf8, !PT ;  /* 0x00000038c1077812 */ /* 0x100fe200078ef828 */
[----:B------:R-:W-:Y:S01]  /*2090*/  IMAD.SHL.U32 R6, R6, 0x80, RZ ;  /* 0x0000008006067824 */ /* 0x000fe200078e00ff */
[----:B------:R-:W-:Y:S01]  /*20a0*/  ISETP.NE.AND P6, PT, R38, 0x1, PT ;  /* 0x000000012600780c */ /* 0x000fe20003fc5270 */
[----:B------:R-:W-:Y:S01]  /*20b0*/  IMAD.IADD R87, R9, 0x1, R87 ;  /* 0x0000000109577824 */ /* 0x000fe200078e0257 */
[----:B------:R-:W-:Y:S01]  /*20c0*/  LOP3.LUT R9, R192, 0x38, R40, 0xf8, !PT ;  /* 0x00000038c0097812 */ /* 0x000fe200078ef828 */
[C---:B------:R-:W-:Y:S01]  /*20d0*/  IMAD R20, R11.reuse, R14, RZ ;  /* 0x0000000e0b147224 */ /* 0x040fe200078e02ff */
[----:B------:R-:W-:Y:S01]  /*20e0*/  LOP3.LUT R5, R4, 0x1c0, R33, 0xf8, !PT ;  /* 0x000001c004057812 */ /* 0x000fe200078ef821 */
[----:B------:R-:W-:Y:S01]  /*20f0*/  IMAD R11, R11, R12, RZ ;  /* 0x0000000c0b0b7224 */ /* 0x000fe200078e02ff */
[----:B------:R-:W-:Y:S01]  /*2100*/  LOP3.LUT R8, R6, 0xffffe000, RZ, 0xc0, !PT ;  /* 0xffffe00006087812 */ /* 0x000fe200078ec0ff */
[C---:B------:R-:W-:Y:S01]  /*2110*/  IMAD R39, R24.reuse, R15, R20 ;  /* 0x0000000f18277224 */ /* 0x040fe200078e0214 */
[----:B------:R-:W-:Y:S01]  /*2120*/  LOP3.LUT R4, R7, R32, RZ, 0x3c, !PT ;  /* 0x0000002007047212 */ /* 0x000fe200078e3cff */
[----:B------:R-:W-:Y:S01]  /*2130*/  IMAD.WIDE.U32 R80, R24, R14, R80 ;  /* 0x0000000e18507225 */ /* 0x000fe200078e0050 */
[----:B------:R-:W-:-:S02]  /*2140*/  LOP3.LUT R9, R9, R30, RZ, 0x3c, !PT ;  /* 0x0000001e09097212 */ /* 0x000fc400078e3cff */
[----:B------:R-:W-:Y:S01]  /*2150*/  LOP3.LUT R6, R10, R21, RZ, 0x3c, !PT ;  /* 0x000000150a067212 */ /* 0x000fe200078e3cff */
[----:B------:R-:W-:Y:S05]  /*2160*/  @!P6 WARPSYNC.ALL ;  /* 0x000000000000e948 */ /* 0x000fea0003800000 */
[----:B------:R-:W-:Y:S01]  /*2170*/  LOP3.LUT R7, R5, R200, RZ, 0x3c, !PT ;  /* 0x000000c805077212 */ /* 0x000fe200078e3cff */
[----:B------:R-:W-:Y:S01]  /*2180*/  IMAD.WIDE.U32 R82, R24, R14, R82 ;  /* 0x0000000e18527225 */ /* 0x000fe200078e0052 */
[----:B------:R-:W-:Y:S01]  /*2190*/  LOP3.LUT R77, R40, 0xfffffff8, RZ, 0xc0, !PT ;  /* 0xfffffff8284d7812 */ /* 0x000fe200078ec0ff */
[----:B------:R-:W-:Y:S01]  /*21a0*/  ULDC UR4, c[0x0][0x2f4] ;  /* 0x0000bd0000047ab9 */ /* 0x000fe20000000800 */
[-C--:B------:R-:W-:Y:S01]  /*21b0*/  IADD3 R4, R4, R8.reuse, R199 ;  /* 0x0000000804047210 */ /* 0x080fe20007ffe0c7 */
[C---:B------:R-:W-:Y:S01]  /*21c0*/  IMAD R11, R24.reuse, R13, R11 ;  /* 0x0000000d180b7224 */ /* 0x040fe200078e020b */
[----:B------:R-:W-:Y:S01]  /*21d0*/  IADD3 R5, R9, R8, R198 ;  /* 0x0000000809057210 */ /* 0x000fe20007ffe0c6 */
[----:B------:R-:W-:Y:S01]  /*21e0*/  IMAD.WIDE.U32 R84, R24, R12, R84 ;  /* 0x0000000c18547225 */ /* 0x000fe200078e0054 */
[----:B------:R-:W-:-:S02]  /*21f0*/  IADD3 R6, R6, R8, R197 ;  /* 0x0000000806067210 */ /* 0x000fc40007ffe0c5 */
[----:B------:R-:W-:Y:S01]  /*2200*/  IADD3 R7, R7, R8, R201 ;  /* 0x0000000807077210 */ /* 0x000fe20007ffe0c9 */
[----:B------:R-:W-:Y:S01]  /*2210*/  IMAD.WIDE.U32 R86, R24, R12, R86 ;  /* 0x0000000c18567225 */ /* 0x000fe200078e0056 */
[C-C-:B------:R-:W-:Y:S02]  /*2220*/  SHF.L.U64.HI R8, R14.reuse, 0x5, R15.reuse ;  /* 0x000000050e087819 */ /* 0x140fe4000001020f */
[--C-:B------:R-:W-:Y:S01]  /*2230*/  SHF.L.U64.HI R9, R14, 0x6, R15.reuse ;  /* 0x000000060e097819 */ /* 0x100fe2000001020f */
[----:B------:R-:W-:Y:S01]  /*2240*/  VIADD R94, R38, 0x8 ;  /* 0x00000008265e7836 */ /* 0x000fe20000000000 */
[----:B------:R-:W-:Y:S01]  /*2250*/  IADD3 R38, R81, R39, RZ ;  /* 0x0000002751267210 */ /* 0x000fe20007ffe0ff */
[C---:B------:R-:W-:Y:S01]  /*2260*/  IMAD.SHL.U32 R20, R14.reuse, 0x20, RZ ;  /* 0x000000200e147824 */ /* 0x040fe200078e00ff */
[C---:B------:R-:W-:Y:S01]  /*2270*/  SHF.L.U64.HI R10, R14.reuse, 0x7, R15 ;  /* 0x000000070e0a7819 */ /* 0x040fe2000001020f */
[----:B------:R-:W-:Y:S01]  /*2280*/  IMAD.SHL.U32 R21, R14, 0x40, RZ ;  /* 0x000000400e157824 */ /* 0x000fe200078e00ff */
[--C-:B------:R-:W-:Y:S01]  /*2290*/  SHF.L.U64.HI R30, R12, 0x5, R13.reuse ;  /* 0x000000050c1e7819 */ /* 0x100fe2000001020d */
[----:B------:R-:W-:Y:S01]  /*22a0*/  IMAD.SHL.U32 R28, R14, 0x80, RZ ;  /* 0x000000800e1c7824 */ /* 0x000fe200078e00ff */
[C---:B------:R-:W-:Y:S01]  /*22b0*/  SHF.L.U64.HI R32, R12.reuse, 0x7, R13 ;  /* 0x000000070c207819 */ /* 0x040fe2000001020d */
[----:B------:R-:W-:Y:S01]  /*22c0*/  IMAD.SHL.U32 R33, R12, 0x20, RZ ;  /* 0x000000200c217824 */ /* 0x000fe200078e00ff */
[----:B------:R-:W-:Y:S01]  /*22d0*/  ISETP.GE.AND P1, PT, R16, UR4, PT ;  /* 0x0000000410007c0c */ /* 0x000fe2000bf26270 */
[C---:B------:R-:W-:Y:S01]  /*22e0*/  IMAD.SHL.U32 R34, R12.reuse, 0x40, RZ ;  /* 0x000000400c227824 */ /* 0x040fe200078e00ff */
[----:B------:R-:W-:Y:S01]  /*22f0*/  ISETP.GE.AND P2, PT, R23, UR4, PT ;  /* 0x0000000417007c0c */ /* 0x000fe2000bf46270 */
[----:B------:R-:W-:Y:S01]  /*2300*/  IMAD.SHL.U32 R35, R12, 0x80, RZ ;  /* 0x000000800c237824 */ /* 0x000fe200078e00ff */
[----:B------:R-:W-:Y:S01]  /*2310*/  SHF.R.S32.HI R79, RZ, 0x3, R40 ;  /* 0x00000003ff4f7819 */ /* 0x000fe20000011428 */
[----:B------:R-:W-:Y:S01]  /*2320*/  IMAD R36, R203, 0x20, R153 ;  /* 0x00000020cb247824 */ /* 0x000fe200078e0299 */
[----:B------:R-:W-:Y:S01]  /*2330*/  SHF.R.S32.HI R89, RZ, 0x1f, R77 ;  /* 0x0000001fff597819 */ /* 0x000fe2000001144d */
[----:B------:R-:W-:-:S02]  /*2340*/  IMAD.SHL.U32 R37, R37, 0x2, RZ ;  /* 0x0000000225257824 */ /* 0x000fc400078e00ff */
[----:B------:R-:W-:Y:S02]  /*2350*/  IMAD.IADD R39, R39, 0x1, R83 ;  /* 0x0000000127277824 */ /* 0x000fe400078e0253 */
[----:B------:R-:W-:Y:S02]  /*2360*/  IMAD.IADD R76, R85, 0x1, R11 ;  /* 0x00000001554c7824 */ /* 0x000fe400078e020b */
[----:B------:R-:W-:Y:S01]  /*2370*/  IMAD.IADD R78, R11, 0x1, R87 ;  /* 0x000000010b4e7824 */ /* 0x000fe200078e0257 */
[----:B------:R-:W-:Y:S01]  /*2380*/  @!P6 BAR.SYNC.DEFER_BLOCKING 0x9, 0x100 ;  /* 0x024400000000eb1d */ /* 0x000fe20000010000 */
[----:B----4-:R-:W-:-:S07]  /*2390*/  SHF.R.S32.HI R88, RZ, 0x1f, R0 ;  /* 0x0000001fff587819 */ /* 0x010fce0000011400 */
.L_x_586:
[----:B--2-4-:R-:W2:Y:S01]  /*23a0*/  LDL.LU R43, [R1] ;  /* 0x00000000012b7983 */ /* 0x014ea20000300800 */
[----:B------:R-:W0:Y:S01]  /*23b0*/  LDC R99, c[0x0][0x430] ;  /* 0x00010c00ff637b82 */ /* 0x000e220000000800 */
[----:B------:R-:W-:Y:S02]  /*23c0*/  VIADD R27, R27, 0xffffffff ;  /* 0xffffffff1b1b7836 */ /* 0x000fe40000000000 */
[----:B------:R-:W-:Y:S02]  /*23d0*/  IMAD.MOV.U32 R100, RZ, RZ, RZ ;  /* 0x000000ffff647224 */ /* 0x000fe400078e00ff */
[----:B------:R-:W-:-:S03]  /*23e0*/  IMAD R12, R27, 0x80, R36 ;  /* 0x000000801b0c7824 */ /* 0x000fc600078e0224 */
[----:B-1----:R-:W1:Y:S01]  /*23f0*/  LDC R102, c[0x0][0x3f4] ;  /* 0x0000fd00ff667b82 */ /* 0x002e620000000800 */
[----:B------:R-:W-:Y:S01]  /*2400*/  IMAD.IADD R44, R3, 0x1, R12 ;  /* 0x00000001032c7824 */ /* 0x000fe200078e020c */
[----:B------:R-:W-:-:S03]  /*2410*/  ISETP.GE.AND P3, PT, R12, R25, PT ;  /* 0x000000190c00720c */ /* 0x000fc60003f66270 */
[----:B------:R-:W-:Y:S01]  /*2420*/  IMAD.MOV.U32 R40, RZ, RZ, R44 ;  /* 0x000000ffff287224 */ /* 0x000fe200078e002c */
[----:B------:R-:W-:Y:S02]  /*2430*/  ISETP.GT.OR P3, PT, R36, 0x7f, P3 ;  /* 0x0000007f2400780c */ /* 0x000fe40001f64670 */
[----:B0-----:R-:W-:-:S11]  /*2440*/  ISETP.NE.AND P4, PT, R99, 0x1, PT ;  /* 0x000000016300780c */ /* 0x001fd60003f85270 */
[----:B------:R-:W0:Y:S08]  /*2450*/  @!P3 LDC.64 R14, c[0x0][0x428] ;  /* 0x00010a00ff0ebb82 */ /* 0x000e300000000a00 */
[----:B------:R-:W3:Y:S08]  /*2460*/  @!P3 LDC.64 R12, c[0x0][0x418] ;  /* 0x00010600ff0cbb82 */ /* 0x000ef00000000a00 */
[----:B------:R-:W4:Y:S08]  /*2470*/  @P4 LDC R11, c[0x0][0x434] ;  /* 0x00010d00ff0b4b82 */ /* 0x000f300000000800 */
[----:B------:R-:W1:Y:S01]  /*2480*/  @P4 LDC R42, c[0x0][0x438] ;  /* 0x00010e00ff2a4b82 */ /* 0x000e620000000800 */
[----:B----4-:R-:W-:-:S05]  /*2490*/  @P4 IMAD.HI.U32 R11, R44, R11, RZ ;  /* 0x0000000b2c0b4227 */ /* 0x010fca00078e00ff */
[----:B-1----:R-:W-:Y:S01]  /*24a0*/  @P4 SHF.R.U32.HI R40, RZ, R42, R11 ;  /* 0x0000002aff284219 */ /* 0x002fe2000001160b */
[----:B0-----:R-:W-:-:S03]  /*24b0*/  @!P3 IMAD R11, R88, R14, RZ ;  /* 0x0000000e580bb224 */ /* 0x001fc600078e02ff */
[--C-:B------:R-:W-:Y:S01]  /*24c0*/  @!P3 SHF.R.S32.HI R41, RZ, 0x1f, R40.reuse ;  /* 0x0000001fff29b819 */ /* 0x100fe20000011428 */
[C---:B------:R-:W-:Y:S02]  /*24d0*/  @!P3 IMAD R11, R0.reuse, R15, R11 ;  /* 0x0000000f000bb224 */ /* 0x040fe400078e020b */
[----:B------:R-:W-:-:S04]  /*24e0*/  @!P3 IMAD.WIDE.U32 R14, R0, R14, R40 ;  /* 0x0000000e000eb225 */ /* 0x000fc800078e0028 */
[----:B------:R-:W-:Y:S01]  /*24f0*/  @!P3 IMAD.IADD R11, R15, 0x1, R11 ;  /* 0x000000010f0bb824 */ /* 0x000fe200078e020b */
[----:B---3--:R-:W-:-:S04]  /*2500*/  @!P3 LEA R12, P4, R14, R12, 0x2 ;  /* 0x0000000c0e0cb211 */ /* 0x008fc800078810ff */
[----:B------:R-:W-:Y:S02]  /*2510*/  @!P3 LEA.HI.X R13, R14, R13, R11, 0x2, P4 ;  /* 0x0000000d0e0db211 */ /* 0x000fe400020f140b */
[----:B------:R-:W-:-:S03]  /*2520*/  ISETP.GT.AND P4, PT, R27, R26, PT ;  /* 0x0000001a1b00720c */ /* 0x000fc60003f84270 */
[----:B------:R0:W5:Y:S01]  /*2530*/  @!P3 LDG.E R100, desc[UR42][R12.64] ;  /* 0x0000002a0c64b981 */ /* 0x000162000c1e1900 */
[----:B------:R-:W-:Y:S01]  /*2540*/  ISETP.GE.AND P3, PT, R102, 0x1, PT ;  /* 0x000000016600780c */ /* 0x000fe20003f66270 */
[----:B------:R-:W-:Y:S01]  /*2550*/  IMAD.MOV R14, RZ, RZ, -R40 ;  /* 0x000000ffff0e7224 */ /* 0x000fe200078e0a28 */
[----:B------:R-:W-:Y:S05]  /*2560*/  YIELD ;  /* 0x0000000000007946 */ /* 0x000fea0003800000 */
[----:B------:R-:W-:Y:S01]  /*2570*/  IMAD R91, R155, 0x4000, R196 ;  /* 0x000040009b5b7824 */ /* 0x000fe200078e02c4 */
[----:B------:R-:W-:Y:S01]  /*2580*/  BSSY B0, `(.L_x_489) ;  /* 0x00005d8000007945 */ /* 0x000fe20003800000 */
[----:B------:R-:W-:-:S02]  /*2590*/  IMAD R99, R99, R14, R44 ;  /* 0x0000000e63637224 */ /* 0x000fc400078e022c */
[----:B------:R-:W-:Y:S01]  /*25a0*/  IMAD R91, R91, 0x2, R156 ;  /* 0x000000025b5b7824 */ /* 0x000fe200078e029c */
[----:B--2---:R-:W-:-:S04]  /*25b0*/  LOP3.LUT R43, R43, 0xfffffffb, RZ, 0xc0, !PT ;  /* 0xfffffffb2b2b7812 */ /* 0x004fc800078ec0ff */
[----:B------:R-:W-:-:S05]  /*25c0*/  @P4 LOP3.LUT R43, R43, 0x4, RZ, 0xfc, !PT ;  /* 0x000000042b2b4812 */ /* 0x000fca00078efcff */
[----:B------:R0:W-:Y:S01]  /*25d0*/  STL [R1], R43 ;  /* 0x0000002b01007387 */ /* 0x0001e20000100800 */
[----:B------:R-:W-:Y:S05]  /*25e0*/  @!P3 BRA `(.L_x_490) ;  /* 0x0000005400a0b947 */ /* 0x000fea0003800000 */
[----:B------:R-:W-:Y:S01]  /*25f0*/  SHF.R.S32.HI R98, RZ, 0x1f, R99 ;  /* 0x0000001fff627819 */ /* 0x000fe20000011463 */
[----:B------:R-:W-:Y:S01]  /*2600*/  ULDC.64 UR4, c[0x0][0x300] ;  /* 0x0000c00000047ab9 */ /* 0x000fe20000000a00 */
[----:B-----5:R-:W-:Y:S01]  /*2610*/  SHF.R.S32.HI R97, RZ, 0x1f, R100 ;  /* 0x0000001fff617819 */ /* 0x020fe20000011464 */
[----:B0-----:R-:W-:-:S04]  /*2620*/  IMAD.WIDE.U32 R12, R99, UR4, RZ ;  /* 0x00000004630c7c25 */ /* 0x001fc8000f8e00ff */
[----:B------:R-:W-:Y:S02]  /*2630*/  IMAD R14, R98, UR4, RZ ;  /* 0x00000004620e7c24 */ /* 0x000fe4000f8e02ff */
[----:B------:R-:W-:Y:S02]  /*2640*/  IMAD R96, R27, -0x80, R25 ;  /* 0xffffff801b607824 */ /* 0x000fe400078e0219 */
[----:B------:R-:W-:Y:S01]  /*2650*/  IMAD R11, R99, UR5, R14 ;  /* 0x00000005630b7c24 */ /* 0x000fe2000f8e020e */
[----:B------:R-:W-:Y:S01]  /*2660*/  ULDC.64 UR4, c[0x0][0x310] ;  /* 0x0000c40000047ab9 */ /* 0x000fe20000000a00 */
[----:B------:R-:W-:Y:S01]  /*2670*/  IMAD R14, R32, R27, RZ ;  /* 0x0000001b200e7224 */ /* 0x000fe200078e02ff */
[----:B------:R-:W-:Y:S01]  /*2680*/  VIMNMX R96, R96, 0x80, PT ;  /* 0x0000008060607848 */ /* 0x000fe20003fe0100 */
[----:B------:R-:W-:Y:S02]  /*2690*/  IMAD R15, R97, UR4, RZ ;  /* 0x00000004610f7c24 */ /* 0x000fe4000f8e02ff */
[----:B------:R-:W-:Y:S01]  /*26a0*/  IMAD.IADD R13, R13, 0x1, R11 ;  /* 0x000000010d0d7824 */ /* 0x000fe200078e020b */
[----:B------:R-:W-:Y:S01]  /*26b0*/  SHF.R.S32.HI R11, RZ, 0x1f, R27 ;  /* 0x0000001fff0b7819 */ /* 0x000fe2000001141b */
[----:B------:R-:W-:-:S02]  /*26c0*/  IMAD R15, R100, UR5, R15 ;  /* 0x00000005640f7c24 */ /* 0x000fc4000f8e020f */
[----:B------:R-:W-:Y:S01]  /*26d0*/  IMAD.WIDE.U32 R12, R100, UR4, R12 ;  /* 0x00000004640c7c25 */ /* 0x000fe2000f8e000c */
[----:B------:R-:W-:-:S04]  /*26e0*/  ULDC.64 UR4, c[0x0][0x308] ;  /* 0x0000c20000047ab9 */ /* 0x000fc80000000a00 */
[----:B------:R-:W-:-:S03]  /*26f0*/  IADD3 R13, R13, R15, RZ ;  /* 0x0000000f0d0d7210 */ /* 0x000fc60007ffe0ff */
[----:B------:R-:W-:-:S04]  /*2700*/  IMAD.WIDE.U32 R106, R2, UR4, R12 ;  /* 0x00000004026a7c25 */ /* 0x000fc8000f8e000c */
[----:B------:R-:W-:Y:S01]  /*2710*/  IMAD R13, R2, UR5, R107 ;  /* 0x00000005020d7c24 */ /* 0x000fe2000f8e026b */
[----:B------:R-:W-:Y:S01]  /*2720*/  ULDC.64 UR4, c[0x0][0x2e8] ;  /* 0x0000ba0000047ab9 */ /* 0x000fe20000000a00 */
[----:B------:R-:W-:Y:S01]  /*2730*/  IMAD R12, R10, R27, RZ ;  /* 0x0000001b0a0c7224 */ /* 0x000fe200078e02ff */
[C---:B------:R-:W-:Y:S01]  /*2740*/  LEA R107, P3, R106.reuse, UR4, 0x1 ;  /* 0x000000046a6b7c11 */ /* 0x040fe2000f8608ff */
[----:B------:R-:W-:Y:S02]  /*2750*/  ULDC.U8 UR4, c[0x0][0x410] ;  /* 0x0001040000047ab9 */ /* 0x000fe40000000000 */
[C---:B------:R-:W-:Y:S01]  /*2760*/  IMAD R41, R11.reuse, R28, R12 ;  /* 0x0000001c0b297224 */ /* 0x040fe200078e020c */
[----:B------:R-:W-:Y:S01]  /*2770*/  LEA.HI.X R106, R106, UR5, R13, 0x1, P3 ;  /* 0x000000056a6a7c11 */ /* 0x000fe200098f0c0d */
[----:B------:R-:W-:Y:S01]  /*2780*/  IMAD R11, R11, R35, R14 ;  /* 0x000000230b0b7224 */ /* 0x000fe200078e020e */
[----:B------:R-:W-:Y:S01]  /*2790*/  ISETP.NE.AND P3, PT, RZ, UR4, PT ;  /* 0x00000004ff007c0c */ /* 0x000fe2000bf65270 */
[----:B------:R-:W-:-:S04]  /*27a0*/  IMAD.WIDE.U32 R14, R28, R27, RZ ;  /* 0x0000001b1c0e7225 */ /* 0x000fc800078e00ff */
[----:B------:R-:W-:-:S04]  /*27b0*/  IMAD.WIDE.U32 R12, R35, R27, RZ ;  /* 0x0000001b230c7225 */ /* 0x000fc800078e00ff */
[----:B------:R-:W-:Y:S02]  /*27c0*/  IMAD.IADD R90, R15, 0x1, R41 ;  /* 0x000000010f5a7824 */ /* 0x000fe400078e0229 */
[----:B------:R-:W-:Y:S02]  /*27d0*/  IMAD.IADD R11, R13, 0x1, R11 ;  /* 0x000000010d0b7824 */ /* 0x000fe400078e020b */
[----:B------:R-:W-:Y:S05]  /*27e0*/  @!P3 BRA `(.L_x_491) ;  /* 0x00000028008cb947 */ /* 0x000fea0003800000 */
[----:B------:R-:W-:Y:S01]  /*27f0*/  ISETP.GE.AND P3, PT, R153, R96, PT ;  /* 0x000000609900720c */ /* 0x000fe20003f66270 */
[----:B------:R-:W-:Y:S01]  /*2800*/  BSSY B1, `(.L_x_492) ;  /* 0x000001c000017945 */ /* 0x000fe20003800000 */
[----:B------:R-:W-:Y:S02]  /*2810*/  CS2R R56, SRZ ;  /* 0x0000000000387805 */ /* 0x000fe4000001ff00 */
[----:B------:R-:W-:Y:S02]  /*2820*/  CS2R R64, SRZ ;  /* 0x0000000000407805 */ /* 0x000fe4000001ff00 */
[----:B------:R-:W-:Y:S02]  /*2830*/  CS2R R68, SRZ ;  /* 0x0000000000447805 */ /* 0x000fe4000001ff00 */
[----:B------:R-:W-:Y:S02]  /*2840*/  P2R R138, PR, RZ, 0x8 ;  /* 0x00000008ff8a7803 */ /* 0x000fe40000000000 */
[----:B------:R-:W-:-:S02]  /*2850*/  CS2R R66, SRZ ;  /* 0x0000000000427805 */ /* 0x000fc4000001ff00 */
[----:B------:R-:W-:Y:S01]  /*2860*/  CS2R R70, SRZ ;  /* 0x0000000000467805 */ /* 0x000fe2000001ff00 */
[----:B------:R-:W-:Y:S06]  /*2870*/  @P3 BRA `(.L_x_493) ;  /* 0x0000000000503947 */ /* 0x000fec0003800000 */
[----:B------:R-:W-:Y:S01]  /*2880*/  IADD3 R41, P3, R80, R14, RZ ;  /* 0x0000000e50297210 */ /* 0x000fe20007f7e0ff */
[----:B------:R-:W-:Y:S01]  /*2890*/  ULDC.64 UR4, c[0x0][0x3e8] ;  /* 0x0000fa0000047ab9 */ /* 0x000fe20000000a00 */
[----:B------:R-:W-:Y:S02]  /*28a0*/  CS2R R68, SRZ ;  /* 0x0000000000447805 */ /* 0x000fe4000001ff00 */
[----:B------:R-:W-:Y:S01]  /*28b0*/  CS2R R70, SRZ ;  /* 0x0000000000467805 */ /* 0x000fe2000001ff00 */
[----:B------:R-:W-:Y:S01]  /*28c0*/  IMAD.X R42, R90, 0x1, R38, P3 ;  /* 0x000000015a2a7824 */ /* 0x000fe200018e0626 */
[----:B------:R-:W-:-:S05]  /*28d0*/  IADD3 R43, P3, R84, R12, RZ ;  /* 0x0000000c542b7210 */ /* 0x000fca0007f7e0ff */
[----:B------:R-:W-:Y:S01]  /*28e0*/  IMAD.X R44, R11, 0x1, R76, P3 ;  /* 0x000000010b2c7824 */ /* 0x000fe200018e064c */
[----:B------:R-:W-:-:S04]  /*28f0*/  LEA R40, P3, R41, UR4, 0x1 ;  /* 0x0000000429287c11 */ /* 0x000fc8000f8608ff */
[----:B------:R-:W-:Y:S01]  /*2900*/  LEA.HI.X R41, R41, UR5, R42, 0x1, P3 ;  /* 0x0000000529297c11 */ /* 0x000fe200098f0c2a */
[----:B------:R-:W-:Y:S02]  /*2910*/  ULDC.64 UR4, c[0x0][0x400] ;  /* 0x0001000000047ab9 */ /* 0x000fe40000000a00 */
[----:B------:R-:W-:-:S04]  /*2920*/  LEA R42, P3, R43, UR4, 0x1 ;  /* 0x000000042b2a7c11 */ /* 0x000fc8000f8608ff */
[----:B------:R-:W-:Y:S02]  /*2930*/  LEA.HI.X R43, R43, UR5, R44, 0x1, P3 ;  /* 0x000000052b2b7c11 */ /* 0x000fe400098f0c2c */
[----:B------:R-:W-:Y:S02]  /*2940*/  ISETP.GE.AND P3, PT, R18, R102, PT ;  /* 0x000000661200720c */ /* 0x000fe40003f66270 */
[----:B------:R-:W-:Y:S02]  /*2950*/  CS2R R64, SRZ ;  /* 0x0000000000407805 */ /* 0x000fe4000001ff00 */
[----:B------:R-:W-:-:S09]  /*2960*/  CS2R R66, SRZ ;  /* 0x0000000000427805 */ /* 0x000fd2000001ff00 */
[----:B------:R0:W5:Y:S04]  /*2970*/  @!P3 LDG.E.64 R68, desc[UR42][R40.64] ;  /* 0x0000002a2844b981 */ /* 0x000168000c1e1b00 */
[----:B------:R0:W5:Y:S01]  /*2980*/  @!P3 LDG.E.64 R70, desc[UR42][R42.64] ;  /* 0x0000002a2a46b981 */ /* 0x000162000c1e1b00 */
[----:B------:R-:W-:-:S13]  /*2990*/  ISETP.GE.AND P3, PT, R152, R102, PT ;  /* 0x000000669800720c */ /* 0x000fda0003f66270 */
[----:B------:R0:W5:Y:S04]  /*29a0*/  @!P3 LDG.E.64 R64, desc[UR42][R40.64+0x40] ;  /* 0x0000402a2840b981 */ /* 0x000168000c1e1b00 */
[----:B------:R0:W5:Y:S02]  /*29b0*/  @!P3 LDG.E.64 R66, desc[UR42][R42.64+0x40] ;  /* 0x0000402a2a42b981 */ /* 0x000164000c1e1b00 */
.L_x_493:
[----:B------:R-:W-:Y:S05]  /*29c0*/  BSYNC B1 ;  /* 0x0000000000017941 */ /* 0x000fea0003800000 */
.L_x_492:
[----:B------:R-:W-:Y:S01]  /*29d0*/  VIADD R44, R153, 0x20 ;  /* 0x00000020992c7836 */ /* 0x000fe20000000000 */
[----:B------:R-:W-:Y:S01]  /*29e0*/  BSSY B1, `(.L_x_494) ;  /* 0x000002b000017945 */ /* 0x000fe20003800000 */
[----:B0----5:R-:W-:Y:S01]  /*29f0*/  IMAD.MOV.U32 R40, RZ, RZ, R64 ;  /* 0x000000ffff287224 */ /* 0x021fe200078e0040 */
[----:B------:R-:W-:Y:S01]  /*2a00*/  CS2R R60, SRZ ;  /* 0x00000000003c7805 */ /* 0x000fe2000001ff00 */
[----:B------:R-:W-:Y:S01]  /*2a10*/  IMAD.MOV.U32 R41, RZ, RZ, R65 ;  /* 0x000000ffff297224 */ /* 0x000fe200078e0041 */
[----:B------:R-:W-:Y:S01]  /*2a20*/  ISETP.GE.AND P3, PT, R44, R96, PT ;  /* 0x000000602c00720c */ /* 0x000fe20003f66270 */
[----:B------:R-:W-:Y:S01]  /*2a30*/  IMAD.MOV.U32 R42, RZ, RZ, R68 ;  /* 0x000000ffff2a7224 */ /* 0x000fe200078e0044 */
[----:B------:R-:W-:Y:S01]  /*2a40*/  PRMT R121, R40, 0x7610, R121 ;  /* 0x0000761028797816 */ /* 0x000fe20000000079 */
        /* <DEDUP_REMOVED lines=9> */
[----:B------:R-:W-:-:S02]  /*2ae0*/  PRMT R124, R41, 0x7610, R124 ;  /* 0x00007610297c7816 */ /* 0x000fc4000000007c */
[----:B------:R-:W-:Y:S02]  /*2af0*/  CS2R R58, SRZ ;  /* 0x00000000003a7805 */ /* 0x000fe4000001ff00 */
[----:B------:R-:W-:Y:S02]  /*2b00*/  PRMT R135, R42, 0x7610, R135 ;  /* 0x000076102a877816 */ /* 0x000fe40000000087 */
[----:B------:R-:W-:Y:S02]  /*2b10*/  CS2R R62, SRZ ;  /* 0x00000000003e7805 */ /* 0x000fe4000001ff00 */
[----:B------:R-:W-:Y:S02]  /*2b20*/  PRMT R134, R43, 0x7610, R134 ;  /* 0x000076102b867816 */ /* 0x000fe40000000086 */
[----:B------:R-:W-:Y:S01]  /*2b30*/  P2R R128, PR, RZ, 0x8 ;  /* 0x00000008ff807803 */ /* 0x000fe20000000000 */
[----:B------:R-:W-:Y:S06]  /*2b40*/  @P3 BRA `(.L_x_495) ;  /* 0x0000000000503947 */ /* 0x000fec0003800000 */
[----:B------:R-:W-:Y:S01]  /*2b50*/  IADD3 R41, P3, P4, R80, R14, R20 ;  /* 0x0000000e50297210 */ /* 0x000fe20007c7e014 */
[----:B------:R-:W-:Y:S01]  /*2b60*/  ULDC.64 UR4, c[0x0][0x3e8] ;  /* 0x0000fa0000047ab9 */ /* 0x000fe20000000a00 */
[----:B------:R-:W-:Y:S02]  /*2b70*/  CS2R R60, SRZ ;  /* 0x00000000003c7805 */ /* 0x000fe4000001ff00 */
[----:B------:R-:W-:Y:S02]  /*2b80*/  CS2R R62, SRZ ;  /* 0x00000000003e7805 */ /* 0x000fe4000001ff00 */
[----:B------:R-:W-:Y:S02]  /*2b90*/  IADD3.X R42, R38, R90, R8, P3, P4 ;  /* 0x0000005a262a7210 */ /* 0x000fe40001fe8408 */
[----:B------:R-:W-:-:S04]  /*2ba0*/  IADD3 R43, P3, P4, R84, R12, R33 ;  /* 0x0000000c542b7210 */ /* 0x000fc80007c7e021 */
[----:B------:R-:W-:Y:S02]  /*2bb0*/  IADD3.X R44, R76, R11, R30, P3, P4 ;  /* 0x0000000b4c2c7210 */ /* 0x000fe40001fe841e */
        /* <DEDUP_REMOVED lines=13> */
.L_x_495:
[----:B------:R-:W-:Y:S05]  /*2c90*/  BSYNC B1 ;  /* 0x0000000000017941 */ /* 0x000fea0003800000 */
.L_x_494:
[----:B------:R-:W-:Y:S01]  /*2ca0*/  VIADD R72, R153, 0x40 ;  /* 0x0000004099487836 */ /* 0x000fe20000000000 */
[----:B0----5:R-:W-:Y:S01]  /*2cb0*/  MOV R40, R56 ;  /* 0x0000003800287202 */ /* 0x021fe20000000f00 */
[----:B------:R-:W-:Y:S01]  /*2cc0*/  IMAD.MOV.U32 R41, RZ, RZ, R57 ;  /* 0x000000ffff297224 */ /* 0x000fe200078e0039 */
[----:B------:R-:W-:Y:S01]  /*2cd0*/  BSSY B1, `(.L_x_496) ;  /* 0x000002d000017945 */ /* 0x000fe20003800000 */
        /* <DEDUP_REMOVED lines=16> */
[----:B------:R-:W-:Y:S02]  /*2de0*/  CS2R R52, SRZ ;  /* 0x0000000000347805 */ /* 0x000fe4000001ff00 */
[----:B------:R-:W-:-:S02]  /*2df0*/  PRMT R120, R43, 0x7610, R120 ;  /* 0x000076102b787816 */ /* 0x000fc40000000078 */
[----:B------:R-:W-:Y:S02]  /*2e00*/  CS2R R50, SRZ ;  /* 0x0000000000327805 */ /* 0x000fe4000001ff00 */
[----:B------:R-:W-:Y:S02]  /*2e10*/  CS2R R54, SRZ ;  /* 0x0000000000367805 */ /* 0x000fe4000001ff00 */
[----:B------:R-:W-:Y:S02]  /*2e20*/  CS2R R44, SRZ ;  /* 0x00000000002c7805 */ /* 0x000fe4000001ff00 */
[----:B------:R-:W-:Y:S02]  /*2e30*/  CS2R R42, SRZ ;  /* 0x00000000002a7805 */ /* 0x000fe4000001ff00 */
[----:B------:R-:W-:Y:S01]  /*2e40*/  CS2R R46, SRZ ;  /* 0x00000000002e7805 */ /* 0x000fe2000001ff00 */
        /* <DEDUP_REMOVED lines=21> */
.L_x_497:
[----:B------:R-:W-:Y:S05]  /*2fa0*/  BSYNC B1 ;  /* 0x0000000000017941 */ /* 0x000fea0003800000 */
.L_x_496:
[----:B0-----:R-:W-:Y:S01]  /*2fb0*/  VIADD R72, R153, 0x60 ;  /* 0x0000006099487836 */ /* 0x001fe20000000000 */
[----:B------:R-:W-:Y:S04]  /*2fc0*/  BSSY B1, `(.L_x_498) ;  /* 0x000001f000017945 */ /* 0x000fe80003800000 */
[----:B------:R-:W-:-:S13]  /*2fd0*/  ISETP.GE.AND P4, PT, R72, R96, PT ;  /* 0x000000604800720c */ /* 0x000fda0003f86270 */
[----:B------:R-:W-:Y:S05]  /*2fe0*/  @P4 BRA `(.L_x_499) ;  /* 0x0000000000704947 */ /* 0x000fea0003800000 */
[----:B------:R-:W0:Y:S01]  /*2ff0*/  LDC.64 R40, c[0x0][0x3f8] ;  /* 0x0000fe00ff287b82 */ /* 0x000e220000000a00 */
[----:B------:R-:W-:Y:S01]  /*3000*/  IMAD.MOV.U32 R15, RZ, RZ, R90 ;  /* 0x000000ffff0f7224 */ /* 0x000fe200078e005a */
[----:B------:R-:W-:Y:S01]  /*3010*/  ULDC.64 UR4, c[0x0][0x3e8] ;  /* 0x0000fa0000047ab9 */ /* 0x000fe20000000a00 */
[----:B------:R-:W-:Y:S02]  /*3020*/  CS2R R44, SRZ ;  /* 0x00000000002c7805 */ /* 0x000fe4000001ff00 */
[----:B------:R-:W-:Y:S01]  /*3030*/  CS2R R46, SRZ ;  /* 0x00000000002e7805 */ /* 0x000fe2000001ff00 */
[----:B0-----:R-:W-:-:S04]  /*3040*/  IMAD.WIDE.U32 R14, R40, 0x60, R14 ;  /* 0x00000060280e7825 */ /* 0x001fc800078e000e */
[----:B------:R-:W-:Y:S01]  /*3050*/  IMAD R13, R41, 0x60, RZ ;  /* 0x00000060290d7824 */ /* 0x000fe200078e02ff */
[----:B------:R-:W-:-:S04]  /*3060*/  IADD3 R41, P5, R80, R14, RZ ;  /* 0x0000000e50297210 */ /* 0x000fc80007fbe0ff */
[----:B------:R-:W-:Y:S01]  /*3070*/  IADD3.X R42, R38, R15, R13, P5, !PT ;  /* 0x0000000f262a7210 */ /* 0x000fe20002ffe40d */
[----:B------:R-:W-:Y:S01]  /*3080*/  IMAD.MOV.U32 R13, RZ, RZ, R11 ;  /* 0x000000ffff0d7224 */ /* 0x000fe200078e000b */
[----:B------:R-:W0:Y:S02]  /*3090*/  LDC.64 R14, c[0x0][0x408] ;  /* 0x00010200ff0e7b82 */ /* 0x000e240000000a00 */
[----:B0-----:R-:W-:-:S04]  /*30a0*/  IMAD.WIDE.U32 R12, R14, 0x60, R12 ;  /* 0x000000600e0c7825 */ /* 0x001fc800078e000c */
[----:B------:R-:W-:Y:S01]  /*30b0*/  IMAD R15, R15, 0x60, RZ ;  /* 0x000000600f0f7824 */ /* 0x000fe200078e02ff */
[----:B------:R-:W-:-:S04]  /*30c0*/  IADD3 R11, P5, R84, R12, RZ ;  /* 0x0000000c540b7210 */ /* 0x000fc80007fbe0ff */
[----:B------:R-:W-:Y:S02]  /*30d0*/  IADD3.X R40, R76, R13, R15, P5, !PT ;  /* 0x0000000d4c287210 */ /* 0x000fe40002ffe40f */
        /* <DEDUP_REMOVED lines=13> */
.L_x_499:
[----:B------:R-:W-:Y:S05]  /*31b0*/  BSYNC B1 ;  /* 0x0000000000017941 */ /* 0x000fea0003800000 */
.L_x_498:
[----:B-----5:R-:W-:Y:S01]  /*31c0*/  IMAD.MOV.U32 R11, RZ, RZ, R48 ;  /* 0x000000ffff0b7224 */ /* 0x020fe200078e0030 */
[----:B0-----:R-:W-:Y:S01]  /*31d0*/  MOV R13, R52 ;  /* 0x00000034000d7202 */ /* 0x001fe20000000f00 */
[----:B------:R-:W-:Y:S01]  /*31e0*/  IMAD.MOV.U32 R12, RZ, RZ, R49 ;  /* 0x000000ffff0c7224 */ /* 0x000fe200078e0031 */
[----:B------:R-:W-:Y:S01]  /*31f0*/  UISETP.NE.AND UP0, UPT, UR41, 0x3, UPT ;  /* 0x000000032900788c */ /* 0x000fe2000bf05270 */
        /* <DEDUP_REMOVED lines=9> */
[----:B------:R-:W-:-:S02]  /*3290*/  PLOP3.LUT P5, PT, PT, PT, UP0, 0x80, 0x0 ;  /* 0x000000000000781c */ /* 0x000fc40003faf008 */
        /* <DEDUP_REMOVED lines=17> */
[----:B------:R-:W-:Y:S02]  /*33b0*/  PRMT R108, R12, 0x7610, R108 ;  /* 0x000076100c6c7816 */ /* 0x000fe4000000006c */
[----:B------:R-:W-:Y:S02]  /*33c0*/  PRMT R115, R13, 0x7610, R115 ;  /* 0x000076100d737816 */ /* 0x000fe40000000073 */
[----:B------:R-:W-:Y:S01]  /*33d0*/  PRMT R116, R14, 0x7610, R116 ;  /* 0x000076100e747816 */ /* 0x000fe20000000074 */
[----:B------:R-:W-:Y:S06]  /*33e0*/  @!P5 BRA `(.L_x_500) ;  /* 0x000000000004d947 */ /* 0x000fec0003800000 */
[----:B------:R-:W-:Y:S01]  /*33f0*/  BPT.TRAP 0x1 ;  /* 0x000000040000795c */ /* 0x000fe20000300000 */
.L_x_500:
[----:B------:R-:W-:Y:S01]  /*3400*/  LEA R90, R155, R156, 0x3 ;  /* 0x0000009c9b5a7211 */ /* 0x000fe200078e18ff */
[----:B------:R-:W-:Y:S01]  /*3410*/  BSSY B1, `(.L_x_501) ;  /* 0x0000004000017945 */ /* 0x000fe20003800000 */
[----:B------:R-:W-:-:S04]  /*3420*/  SHF.L.U32 R101, R154, 0x1f, RZ ;  /* 0x0000001f9a657819 */ /* 0x000fc800000006ff */
[----:B------:R-:W0:Y:S02]  /*3430*/  SYNCS.PHASECHK.TRANS64.TRYWAIT P6, [R90+URZ+0x28890], R101 ;  /* 0x028890655a0075a7 */ /* 0x000e2400080c017f */
[----:B0-----:R-:W-:Y:S05]  /*3440*/  @!P6 BRA `(.L_x_502) ;  /* 0x000001880058e947 */ /* 0x001fea0003800000 */
.L_x_808:
[----:B------:R-:W-:Y:S05]  /*3450*/  BSYNC B1 ;  /* 0x0000000000017941 */ /* 0x000fea0003800000 */
.L_x_501:
[----:B------:R-:W-:-:S03]  /*3460*/  UMOV UR4, 0xffffffff ;  /* 0xffffffff00047882 */ /* 0x000fc60000000000 */
[----:B------:R-:W-:Y:S05]  /*3470*/  BRA.DIV UR4, `(.L_x_503) ;  /* 0x0000018a04607947 */ /* 0x000fea000b800000 */
[----:B------:R1:W2:Y:S04]  /*3480*/  SHFL.IDX PT, R75, R106, RZ, 0x181f ;  /* 0x00181fff6a4b7589 */ /* 0x0002a800000e0000 */
[----:B------:R1:W3:Y:S02]  /*3490*/  SHFL.IDX PT, R74, R107, RZ, 0x181f ;  /* 0x00181fff6b4a7589 */ /* 0x0002e400000e0000 */
.L_x_812:
[----:B------:R-:W-:Y:S01]  /*34a0*/  ISETP.NE.AND P6, PT, R138, RZ, PT ;  /* 0x000000ff8a00720c */ /* 0x000fe20003fc5270 */
[----:B------:R-:W-:-:S12]  /*34b0*/  BSSY B1, `(.L_x_504) ;  /* 0x0000071000017945 */ /* 0x000fd80003800000 */
[----:B------:R-:W-:Y:S05]  /*34c0*/  @P6 BRA `(.L_x_505) ;  /* 0x0000000400bc6947 */ /* 0x000fea0003800000 */
[----:B------:R-:W-:Y:S04]  /*34d0*/  BSSY B2, `(.L_x_506) ;  /* 0x0000037000027945 */ /* 0x000fe80003800000 */
[----:B------:R-:W-:Y:S05]  /*34e0*/  @P1 BRA `(.L_x_507) ;  /* 0x0000000000d41947 */ /* 0x000fea0003800000 */
[----:B------:R4:W0:Y:S01]  /*34f0*/  LDS.128 R12, [R91+0x18400] ;  /* 0x018400005b0c7984 */ /* 0x0008220000000c00 */
[C---:B---3--:R-:W-:Y:S01]  /*3500*/  LEA R72, P6, R16.reuse, R74, 0x1 ;  /* 0x0000004a10487211 */ /* 0x048fe200078c08ff */
[----:B------:R-:W-:Y:S03]  /*3510*/  BSSY B3, `(.L_x_508) ;  /* 0x0000031000037945 */ /* 0x000fe60003800000 */
[----:B--2---:R-:W-:Y:S02]  /*3520*/  LEA.HI.X R73, R16, R75, R17, 0x1, P6 ;  /* 0x0000004b10497211 */ /* 0x004fe400030f0c11 */
[----:B------:R-:W-:-:S13]  /*3530*/  ISETP.GE.AND P6, PT, R18, R102, PT ;  /* 0x000000661200720c */ /* 0x000fda0003fc6270 */
[----:B----4-:R-:W-:Y:S05]  /*3540*/  @P6 BRA `(.L_x_509) ;  /* 0x0000000000b46947 */ /* 0x010fea0003800000 */
[----:B------:R-:W-:Y:S02]  /*3550*/  SHF.R.U64 R138, R70, 0x10, R71 ;  /* 0x00000010468a7819 */ /* 0x000fe40000001247 */
[----:B------:R-:W-:Y:S01]  /*3560*/  SHF.R.U64 R140, R68, 0x10, R69 ;  /* 0x00000010448c7819 */ /* 0x000fe20000001245 */
[----:B0-----:R-:W-:Y:S01]  /*3570*/  IMAD.U32 R68, R14, 0x10000, RZ ;  /* 0x000100000e447824 */ /* 0x001fe200078e00ff */
[----:B------:R-:W-:Y:S02]  /*3580*/  SHF.R.U32.HI R139, RZ, 0x10, R71 ;  /* 0x00000010ff8b7819 */ /* 0x000fe40000011647 */
[----:B------:R-:W-:Y:S02]  /*3590*/  SHF.R.U32.HI R11, RZ, 0x10, R69 ;  /* 0x00000010ff0b7819 */ /* 0x000fe40000011645 */
[----:B------:R-:W-:Y:S02]  /*35a0*/  PRMT R135, R135, 0x5410, R138 ;  /* 0x0000541087877816 */ /* 0x000fe4000000008a */
[----:B------:R-:W-:-:S02]  /*35b0*/  PRMT R137, R137, 0x5410, R140 ;  /* 0x0000541089897816 */ /* 0x000fc4000000008c */
[----:B------:R-:W-:Y:S01]  /*35c0*/  LOP3.LUT R69, R14, 0xffff0000, RZ, 0xc0, !PT ;  /* 0xffff00000e457812 */ /* 0x000fe200078ec0ff */
[C---:B------:R-:W-:Y:S01]  /*35d0*/  IMAD.U32 R14, R13.reuse, 0x10000, RZ ;  /* 0x000100000d0e7824 */ /* 0x040fe200078e00ff */
[----:B------:R-:W-:Y:S02]  /*35e0*/  PRMT R139, R134, 0x5410, R139 ;  /* 0x00005410868b7816 */ /* 0x000fe4000000008b */
[----:B------:R-:W-:Y:S01]  /*35f0*/  PRMT R136, R136, 0x5410, R11 ;  /* 0x0000541088887816 */ /* 0x000fe2000000000b */
[----:B------:R-:W-:Y:S01]  /*3600*/  IMAD.U32 R11, R12, 0x10000, RZ ;  /* 0x000100000c0b7824 */ /* 0x000fe200078e00ff */
[----:B------:R-:W-:Y:S01]  /*3610*/  LOP3.LUT R13, R13, 0xffff0000, RZ, 0xc0, !PT ;  /* 0xffff00000d0d7812 */ /* 0x000fe200078ec0ff */
[----:B------:R-:W-:Y:S01]  /*3620*/  IMAD.U32 R140, R139, 0x10000, RZ ;  /* 0x000100008b8c7824 */ /* 0x000fe200078e00ff */
[----:B------:R-:W-:Y:S01]  /*3630*/  LOP3.LUT R138, R135, 0xffff0000, RZ, 0xc0, !PT ;  /* 0xffff0000878a7812 */ /* 0x000fe200078ec0ff */
[----:B------:R-:W-:Y:S01]  /*3640*/  IMAD.U32 R134, R136, 0x10000, RZ ;  /* 0x0001000088867824 */ /* 0x000fe200078e00ff */
[----:B------:R-:W-:Y:S01]  /*3650*/  LOP3.LUT R71, R137, 0xffff0000, RZ, 0xc0, !PT ;  /* 0xffff000089477812 */ /* 0x000fe200078ec0ff */
[----:B------:R-:W-:Y:S01]  /*3660*/  FMUL.FTZ R143, R69, R140 ;  /* 0x0000008c458f7220 */ /* 0x000fe20000410000 */
[----:B------:R-:W-:Y:S01]  /*3670*/  LOP3.LUT R12, R12, 0xffff0000, RZ, 0xc0, !PT ;  /* 0xffff00000c0c7812 */ /* 0x000fe200078ec0ff */
[----:B------:R-:W-:Y:S01]  /*3680*/  FMUL.FTZ R141, R13, R138 ;  /* 0x0000008a0d8d7220 */ /* 0x000fe20000410000 */
[----:B------:R-:W-:Y:S01]  /*3690*/  LOP3.LUT R70, R15, 0xffff0000, RZ, 0xc0, !PT ;  /* 0xffff00000f467812 */ /* 0x000fe200078ec0ff */
[----:B------:R-:W-:Y:S01]  /*36a0*/  FMUL.FTZ R13, R13, R71 ;  /* 0x000000470d0d7220 */ /* 0x000fe20000410000 */
[----:B------:R-:W-:Y:S01]  /*36b0*/  LOP3.LUT R139, R139, 0xffff0000, RZ, 0xc0, !PT ;  /* 0xffff00008b8b7812 */ /* 0x000fe200078ec0ff */
[----:B------:R-:W-:-:S02]  /*36c0*/  IMAD.U32 R135, R135, 0x10000, RZ ;  /* 0x0001000087877824 */ /* 0x000fc400078e00ff */
[----:B------:R-:W-:Y:S01]  /*36d0*/  FMUL.FTZ R69, R69, R134 ;  /* 0x0000008645457220 */ /* 0x000fe20000410000 */
[----:B------:R-:W-:Y:S01]  /*36e0*/  LOP3.LUT R136, R136, 0xffff0000, RZ, 0xc0, !PT ;  /* 0xffff000088887812 */ /* 0x000fe200078ec0ff */
[----:B------:R-:W-:Y:S02]  /*36f0*/  IMAD.U32 R137, R137, 0x10000, RZ ;  /* 0x0001000089897824 */ /* 0x000fe400078e00ff */
[C---:B------:R-:W-:Y:S01]  /*3700*/  FFMA.FTZ R141, R14.reuse, R71, -R141 ;  /* 0x000000470e8d7223 */ /* 0x040fe2000001088d */
[----:B------:R-:W-:Y:S01]  /*3710*/  FFMA.FTZ R138, R14, R138, R13 ;  /* 0x0000008a0e8a7223 */ /* 0x000fe2000001000d */
[----:B------:R-:W-:Y:S01]  /*3720*/  FFMA.FTZ R143, R68, R134, -R143 ;  /* 0x00000086448f7223 */ /* 0x000fe2000001088f */
[----:B------:R-:W-:Y:S01]  /*3730*/  FMUL.FTZ R14, R12, R135 ;  /* 0x000000870c0e7220 */ /* 0x000fe20000410000 */
[----:B------:R-:W-:Y:S02]  /*3740*/  IMAD.U32 R15, R15, 0x10000, RZ ;  /* 0x000100000f0f7824 */ /* 0x000fe400078e00ff */
[----:B------:R-:W-:Y:S01]  /*3750*/  FFMA.FTZ R68, R68, R140, R69 ;  /* 0x0000008c44447223 */ /* 0x000fe20000010045 */
[----:B------:R-:W-:Y:S01]  /*3760*/  FMUL.FTZ R134, R70, R139 ;  /* 0x0000008b46867220 */ /* 0x000fe20000410000 */
[-C--:B------:R-:W-:Y:S01]  /*3770*/  FMUL.FTZ R12, R12, R137.reuse ;  /* 0x000000890c0c7220 */ /* 0x080fe20000410000 */
[-C--:B------:R-:W-:Y:S01]  /*3780*/  FMUL.FTZ R70, R70, R136.reuse ;  /* 0x0000008846467220 */ /* 0x080fe20000410000 */
[----:B------:R-:W-:Y:S01]  /*3790*/  FFMA.FTZ R14, R11, R137, -R14 ;  /* 0x000000890b0e7223 */ /* 0x000fe2000001080e */
[----:B------:R-:W-:Y:S01]  /*37a0*/  FFMA.FTZ R134, R15, R136, -R134 ;  /* 0x000000880f867223 */ /* 0x000fe20000010886 */
[----:B------:R-:W-:Y:S01]  /*37b0*/  FFMA.FTZ R11, R11, R135, R12 ;  /* 0x000000870b0b7223 */ /* 0x000fe2000001000c */
[----:B------:R-:W-:Y:S01]  /*37c0*/  FFMA.FTZ R15, R15, R139, R70 ;  /* 0x0000008b0f0f7223 */ /* 0x000fe20000010046 */
[----:B------:R-:W-:-:S02]  /*37d0*/  F2FP.BF16.F32.PACK_AB R68, R68, R143 ;  /* 0x0000008f4444723e */ /* 0x000fc400000010ff */
[----:B------:R-:W-:Y:S02]  /*37e0*/  F2FP.BF16.F32.PACK_AB R13, R138, R141 ;  /* 0x0000008d8a0d723e */ /* 0x000fe400000010ff */
[----:B------:R-:W-:Y:S01]  /*37f0*/  F2FP.BF16.F32.PACK_AB R12, R11, R14 ;  /* 0x0000000e0b0c723e */ /* 0x000fe200000010ff */
[----:B------:R-:W-:Y:S01]  /*3800*/  IMAD.MOV.U32 R14, RZ, RZ, R68 ;  /* 0x000000ffff0e7224 */ /* 0x000fe200078e0044 */
[----:B------:R-:W-:-:S07]  /*3810*/  F2FP.BF16.F32.PACK_AB R15, R15, R134 ;  /* 0x000000860f0f723e */ /* 0x000fce00000010ff */
.L_x_509:
[----:B------:R-:W-:Y:S05]  /*3820*/  BSYNC B3 ;  /* 0x0000000000037941 */ /* 0x000fea0003800000 */
.L_x_508:
[----:B0-----:R4:W-:Y:S02]  /*3830*/  ST.E.128 desc[UR42][R72.64], R12 ;  /* 0x0000000c48007985 */ /* 0x0019e4000c101d2a */
.L_x_507:
[----:B------:R-:W-:Y:S05]  /*3840*/  BSYNC B2 ;  /* 0x0000000000027941 */ /* 0x000fea0003800000 */
.L_x_506:
[----:B------:R-:W-:Y:S05]  /*3850*/  @P2 BRA `(.L_x_505) ;  /* 0x0000000000d82947 */ /* 0x000fea0003800000 */
[----:B----4-:R4:W0:Y:S01]  /*3860*/  LDS.128 R12, [R91+0x1c400] ;  /* 0x01c400005b0c7984 */ /* 0x0108220000000c00 */
[C---:B---3--:R-:W-:Y:S01]  /*3870*/  LEA R68, P6, R23.reuse, R74, 0x1 ;  /* 0x0000004a17447211 */ /* 0x048fe200078c08ff */
[----:B------:R-:W-:Y:S03]  /*3880*/  BSSY B2, `(.L_x_510) ;  /* 0x0000032000027945 */ /* 0x000fe60003800000 */
[----:B--2---:R-:W-:Y:S02]  /*3890*/  LEA.HI.X R69, R23, R75, R22, 0x1, P6 ;  /* 0x0000004b17457211 */ /* 0x004fe400030f0c16 */
[----:B------:R-:W-:-:S13]  /*38a0*/  ISETP.GE.AND P6, PT, R152, R102, PT ;  /* 0x000000669800720c */ /* 0x000fda0003fc6270 */
[----:B----4-:R-:W-:Y:S05]  /*38b0*/  @P6 BRA `(.L_x_511) ;  /* 0x0000000000b86947 */ /* 0x010fea0003800000 */
[----:B------:R-:W-:Y:S01]  /*38c0*/  SHF.R.U64 R72, R64, 0x10, R65 ;  /* 0x0000001040487819 */ /* 0x000fe20000001241 */
[----:B0-----:R-:W-:Y:S01]  /*38d0*/  IMAD.U32 R64, R14, 0x10000, RZ ;  /* 0x000100000e407824 */ /* 0x001fe200078e00ff */
[--C-:B------:R-:W-:Y:S02]  /*38e0*/  SHF.R.U64 R70, R66, 0x10, R67.reuse ;  /* 0x0000001042467819 */ /* 0x100fe40000001243 */
[----:B------:R-:W-:Y:S02]  /*38f0*/  SHF.R.U32.HI R67, RZ, 0x10, R67 ;  /* 0x00000010ff437819 */ /* 0x000fe40000011643 */
[----:B------:R-:W-:Y:S02]  /*3900*/  SHF.R.U32.HI R11, RZ, 0x10, R65 ;  /* 0x00000010ff0b7819 */ /* 0x000fe40000011641 */
[----:B------:R-:W-:Y:S02]  /*3910*/  PRMT R121, R121, 0x5410, R72 ;  /* 0x0000541079797816 */ /* 0x000fe40000000048 */
[----:B------:R-:W-:-:S02]  /*3920*/  PRMT R123, R123, 0x5410, R70 ;  /* 0x000054107b7b7816 */ /* 0x000fc40000000046 */
[----:B------:R-:W-:Y:S02]  /*3930*/  PRMT R124, R124, 0x5410, R67 ;  /* 0x000054107c7c7816 */ /* 0x000fe40000000043 */
[----:B------:R-:W-:Y:S01]  /*3940*/  LOP3.LUT R65, R14, 0xffff0000, RZ, 0xc0, !PT ;  /* 0xffff00000e417812 */ /* 0x000fe200078ec0ff */
[C---:B------:R-:W-:Y:S01]  /*3950*/  IMAD.U32 R14, R13.reuse, 0x10000, RZ ;  /* 0x000100000d0e7824 */ /* 0x040fe200078e00ff */
[----:B------:R-:W-:Y:S01]  /*3960*/  PRMT R122, R122, 0x5410, R11 ;  /* 0x000054107a7a7816 */ /* 0x000fe2000000000b */
[----:B------:R-:W-:Y:S01]  /*3970*/  IMAD.U32 R11, R12, 0x10000, RZ ;  /* 0x000100000c0b7824 */ /* 0x000fe200078e00ff */
[----:B------:R-:W-:Y:S02]  /*3980*/  LOP3.LUT R13, R13, 0xffff0000, RZ, 0xc0, !PT ;  /* 0xffff00000d0d7812 */ /* 0x000fe400078ec0ff */
[----:B------:R-:W-:Y:S01]  /*3990*/  LOP3.LUT R71, R123, 0xffff0000, RZ, 0xc0, !PT ;  /* 0xffff00007b477812 */ /* 0x000fe200078ec0ff */
[----:B------:R-:W-:Y:S01]  /*39a0*/  IMAD.U32 R70, R122, 0x10000, RZ ;  /* 0x000100007a467824 */ /* 0x000fe200078e00ff */
[----:B------:R-:W-:Y:S01]  /*39b0*/  LOP3.LUT R67, R121, 0xffff0000, RZ, 0xc0, !PT ;  /* 0xffff000079437812 */ /* 0x000fe200078ec0ff */
[----:B------:R-:W-:Y:S01]  /*39c0*/  IMAD.U32 R123, R123, 0x10000, RZ ;  /* 0x000100007b7b7824 */ /* 0x000fe200078e00ff */
[----:B------:R-:W-:Y:S01]  /*39d0*/  SHF.L.U32 R72, R124, 0x10, RZ ;  /* 0x000000107c487819 */ /* 0x000fe200000006ff */
[C---:B------:R-:W-:Y:S01]  /*39e0*/  FMUL.FTZ R73, R13.reuse, R71 ;  /* 0x000000470d497220 */ /* 0x040fe20000410000 */
[----:B------:R-:W-:Y:S01]  /*39f0*/  LOP3.LUT R12, R12, 0xffff0000, RZ, 0xc0, !PT ;  /* 0xffff00000c0c7812 */ /* 0x000fe200078ec0ff */
[-C--:B------:R-:W-:Y:S01]  /*3a00*/  FMUL.FTZ R74, R13, R67.reuse ;  /* 0x000000430d4a7220 */ /* 0x080fe20000410000 */
[----:B------:R-:W-:Y:S01]  /*3a10*/  LOP3.LUT R66, R15, 0xffff0000, RZ, 0xc0, !PT ;  /* 0xffff00000f427812 */ /* 0x000fe200078ec0ff */
[C---:B------:R-:W-:Y:S01]  /*3a20*/  FMUL.FTZ R13, R65.reuse, R72 ;  /* 0x00000048410d7220 */ /* 0x040fe20000410000 */
[-C--:B------:R-:W-:Y:S01]  /*3a30*/  FMUL.FTZ R65, R65, R70.reuse ;  /* 0x0000004641417220 */ /* 0x080fe20000410000 */
[----:B------:R-:W-:Y:S01]  /*3a40*/  LOP3.LUT R124, R124, 0xffff0000, RZ, 0xc0, !PT ;  /* 0xffff00007c7c7812 */ /* 0x000fe200078ec0ff */
[----:B------:R-:W-:Y:S01]  /*3a50*/  IMAD.U32 R121, R121, 0x10000, RZ ;  /* 0x0001000079797824 */ /* 0x000fe200078e00ff */
[----:B------:R-:W-:Y:S01]  /*3a60*/  LOP3.LUT R122, R122, 0xffff0000, RZ, 0xc0, !PT ;  /* 0xffff00007a7a7812 */ /* 0x000fe200078ec0ff */
[C---:B------:R-:W-:Y:S01]  /*3a70*/  FFMA.FTZ R73, R14.reuse, R67, -R73 ;  /* 0x000000430e497223 */ /* 0x040fe20000010849 */
[----:B------:R-:W-:Y:S01]  /*3a80*/  FFMA.FTZ R74, R14, R71, R74 ;  /* 0x000000470e4a7223 */ /* 0x000fe2000001004a */
[----:B------:R-:W-:Y:S01]  /*3a90*/  FFMA.FTZ R13, R64, R70, -R13 ;  /* 0x00000046400d7223 */ /* 0x000fe2000001080d */
[----:B------:R-:W-:Y:S01]  /*3aa0*/  FMUL.FTZ R14, R12, R123 ;  /* 0x0000007b0c0e7220 */ /* 0x000fe20000410000 */
[----:B------:R-:W-:Y:S01]  /*3ab0*/  FFMA.FTZ R64, R64, R72, R65 ;  /* 0x0000004840407223 */ /* 0x000fe20000010041 */
[----:B------:R-:W-:Y:S01]  /*3ac0*/  FMUL.FTZ R12, R12, R121 ;  /* 0x000000790c0c7220 */ /* 0x000fe20000410000 */
[----:B------:R-:W-:-:S02]  /*3ad0*/  IMAD.U32 R15, R15, 0x10000, RZ ;  /* 0x000100000f0f7824 */ /* 0x000fc400078e00ff */
[C---:B------:R-:W-:Y:S01]  /*3ae0*/  FMUL.FTZ R70, R66.reuse, R124 ;  /* 0x0000007c42467220 */ /* 0x040fe20000410000 */
[-C--:B------:R-:W-:Y:S01]  /*3af0*/  FMUL.FTZ R65, R66, R122.reuse ;  /* 0x0000007a42417220 */ /* 0x080fe20000410000 */
[C---:B------:R-:W-:Y:S01]  /*3b00*/  FFMA.FTZ R14, R11.reuse, R121, -R14 ;  /* 0x000000790b0e7223 */ /* 0x040fe2000001080e */
[----:B------:R-:W-:Y:S01]  /*3b10*/  FFMA.FTZ R11, R11, R123, R12 ;  /* 0x0000007b0b0b7223 */ /* 0x000fe2000001000c */
[C---:B------:R-:W-:Y:S01]  /*3b20*/  FFMA.FTZ R70, R15.reuse, R122, -R70 ;  /* 0x0000007a0f467223 */ /* 0x040fe20000010846 */
[----:B------:R-:W-:Y:S01]  /*3b30*/  FFMA.FTZ R65, R15, R124, R65 ;  /* 0x0000007c0f417223 */ /* 0x000fe20000010041 */
[----:B------:R-:W-:Y:S02]  /*3b40*/  F2FP.BF16.F32.PACK_AB R73, R74, R73 ;  /* 0x000000494a49723e */ /* 0x000fe400000010ff */
[----:B------:R-:W-:Y:S02]  /*3b50*/  F2FP.BF16.F32.PACK_AB R64, R64, R13 ;  /* 0x0000000d4040723e */ /* 0x000fe400000010ff */
[----:B------:R-:W-:Y:S01]  /*3b60*/  F2FP.BF16.F32.PACK_AB R12, R11, R14 ;  /* 0x0000000e0b0c723e */ /* 0x000fe200000010ff */
[----:B------:R-:W-:Y:S01]  /*3b70*/  IMAD.MOV.U32 R13, RZ, RZ, R73 ;  /* 0x000000ffff0d7224 */ /* 0x000fe200078e0049 */
[----:B------:R-:W-:Y:S01]  /*3b80*/  F2FP.BF16.F32.PACK_AB R15, R65, R70 ;  /* 0x00000046410f723e */ /* 0x000fe200000010ff */
[----:B------:R-:W-:-:S07]  /*3b90*/  IMAD.MOV.U32 R14, RZ, RZ, R64 ;  /* 0x000000ffff0e7224 */ /* 0x000fce00078e0040 */
.L_x_511:
[----:B------:R-:W-:Y:S05]  /*3ba0*/  BSYNC B2 ;  /* 0x0000000000027941 */ /* 0x000fea0003800000 */
.L_x_510:
[----:B0-----:R0:W-:Y:S02]  /*3bb0*/  ST.E.128 desc[UR42][R68.64], R12 ;  /* 0x0000000c44007985 */ /* 0x0011e4000c101d2a */
.L_x_505:
[----:B------:R-:W-:Y:S05]  /*3bc0*/  BSYNC B1 ;  /* 0x0000000000017941 */ /* 0x000fea0003800000 */
.L_x_504:
[----:B------:R-:W-:-:S03]  /*3bd0*/  UMOV UR4, 0xffffffff ;  /* 0xffffffff00047882 */ /* 0x000fc60000000000 */
[----:B------:R-:W-:Y:S05]  /*3be0*/  BRA.DIV UR4, `(.L_x_512) ;  /* 0x0000018204d07947 */ /* 0x000fea000b800000 */
[----:B------:R0:W0:Y:S04]  /*3bf0*/  SHFL.IDX PT, R67, R106, 0x1, 0x181f ;  /* 0x00381f006a437f89 */ /* 0x00002800000e0000 */
[----:B------:R0:W0:Y:S02]  /*3c00*/  SHFL.IDX PT, R66, R107, 0x1, 0x181f ;  /* 0x00381f006b427f89 */ /* 0x00002400000e0000 */
.L_x_816:
[----:B------:R-:W-:Y:S01]  /*3c10*/  ISETP.NE.AND P6, PT, R128, RZ, PT ;  /* 0x000000ff8000720c */ /* 0x000fe20003fc5270 */
[----:B------:R-:W-:-:S12]  /*3c20*/  BSSY B1, `(.L_x_513) ;  /* 0x0000072000017945 */ /* 0x000fd80003800000 */
[----:B------:R-:W-:Y:S05]  /*3c30*/  @P6 BRA `(.L_x_514) ;  /* 0x0000000400c06947 */ /* 0x000fea0003800000 */
[----:B------:R-:W-:Y:S04]  /*3c40*/  BSSY B2, `(.L_x_515) ;  /* 0x0000038000027945 */ /* 0x000fe80003800000 */
[----:B------:R-:W-:Y:S05]  /*3c50*/  @P1 BRA `(.L_x_516) ;  /* 0x0000000000d81947 */ /* 0x000fea0003800000 */
[----:B0---4-:R0:W4:Y:S01]  /*3c60*/  LDS.128 R12, [R91+0x19400] ;  /* 0x019400005b0c7984 */ /* 0x0111220000000c00 */
[C---:B------:R-:W-:Y:S01]  /*3c70*/  LEA R64, P6, R16.reuse, R66, 0x1 ;  /* 0x0000004210407211 */ /* 0x040fe200078c08ff */
[----:B------:R-:W-:Y:S03]  /*3c80*/  BSSY B3, `(.L_x_517) ;  /* 0x0000032000037945 */ /* 0x000fe60003800000 */
[----:B------:R-:W-:Y:S02]  /*3c90*/  LEA.HI.X R65, R16, R67, R17, 0x1, P6 ;  /* 0x0000004310417211 */ /* 0x000fe400030f0c11 */
[----:B------:R-:W-:-:S13]  /*3ca0*/  ISETP.GE.AND P6, PT, R18, R102, PT ;  /* 0x000000661200720c */ /* 0x000fda0003fc6270 */
[----:B0-----:R-:W-:Y:S05]  /*3cb0*/  @P6 BRA `(.L_x_518) ;  /* 0x0000000000b86947 */ /* 0x001fea0003800000 */
[----:B------:R-:W-:Y:S01]  /*3cc0*/  SHF.R.U64 R70, R60, 0x10, R61 ;  /* 0x000000103c467819 */ /* 0x000fe2000000123d */
[----:B----4-:R-:W-:Y:S01]  /*3cd0*/  IMAD.U32 R60, R14, 0x10000, RZ ;  /* 0x000100000e3c7824 */ /* 0x010fe200078e00ff */
        /* <DEDUP_REMOVED lines=10> */
[----:B------:R-:W-:Y:S01]  /*3d80*/  LOP3.LUT R13, R13, 0xffff0000, RZ, 0xc0, !PT ;  /* 0xffff00000d0d7812 */ /* 0x000fe200078ec0ff */
        /* <DEDUP_REMOVED lines=8> */
[-C--:B------:R-:W-:Y:S01]  /*3e10*/  FMUL.FTZ R72, R13, R63.reuse ;  /* 0x0000003f0d487220 */ /* 0x080fe20000410000 */
        /* <DEDUP_REMOVED lines=22> */
[----:B------:R-:W-:-:S02]  /*3f80*/  F2FP.BF16.F32.PACK_AB R15, R61, R68 ;  /* 0x000000443d0f723e */ /* 0x000fc400000010ff */
[----:B------:R-:W-:-:S07]  /*3f90*/  MOV R14, R60 ;  /* 0x0000003c000e7202 */ /* 0x000fce0000000f00 */
.L_x_518:
[----:B------:R-:W-:Y:S05]  /*3fa0*/  BSYNC B3 ;  /* 0x0000000000037941 */ /* 0x000fea0003800000 */
.L_x_517:
[----:B----4-:R0:W-:Y:S02]  /*3fb0*/  ST.E.128 desc[UR42][R64.64], R12 ;  /* 0x0000000c40007985 */ /* 0x0101e4000c101d2a */
.L_x_516:
[----:B------:R-:W-:Y:S05]  /*3fc0*/  BSYNC B2 ;  /* 0x0000000000027941 */ /* 0x000fea0003800000 */
.L_x_515:
        /* <DEDUP_REMOVED lines=53> */
.L_x_520:
[----:B------:R-:W-:Y:S05]  /*4320*/  BSYNC B2 ;  /* 0x0000000000027941 */ /* 0x000fea0003800000 */
.L_x_519:
[----:B----4-:R0:W-:Y:S02]  /*4330*/  ST.E.128 desc[UR42][R60.64], R12 ;  /* 0x0000000c3c007985 */ /* 0x0101e4000c101d2a */
.L_x_514:
[----:B------:R-:W-:Y:S05]  /*4340*/  BSYNC B1 ;  /* 0x0000000000017941 */ /* 0x000fea0003800000 */
.L_x_513:
[----:B------:R-:W-:-:S03]  /*4350*/  UMOV UR4, 0xffffffff ;  /* 0xffffffff00047882 */ /* 0x000fc60000000000 */
[----:B------:R-:W-:Y:S05]  /*4360*/  BRA.DIV UR4, `(.L_x_521) ;  /* 0x0000017e043c7947 */ /* 0x000fea000b800000 */
[----:B------:R0:W0:Y:S04]  /*4370*/  SHFL.IDX PT, R59, R106, 0x2, 0x181f ;  /* 0x00581f006a3b7f89 */ /* 0x00002800000e0000 */
[----:B------:R0:W0:Y:S02]  /*4380*/  SHFL.IDX PT, R58, R107, 0x2, 0x181f ;  /* 0x00581f006b3a7f89 */ /* 0x00002400000e0000 */
.L_x_820:
[----:B------:R-:W-:Y:S04]  /*4390*/  BSSY B1, `(.L_x_522) ;  /* 0x0000072000017945 */ /* 0x000fe80003800000 */
        /* <DEDUP_REMOVED lines=15> */
[----:B------:R-:W-:Y:S01]  /*4490*/  PRMT R132, R132, 0x5410, R11 ;  /* 0x0000541084847816 */ /* 0x000fe2000000000b */
[----:B------:R-:W-:Y:S01]  /*44a0*/  IMAD.U32 R11, R12, 0x10000, RZ ;  /* 0x000100000c0b7824 */ /* 0x000fe200078e00ff */
[----:B------:R-:W-:-:S02]  /*44b0*/  PRMT R133, R133, 0x5410, R60 ;  /* 0x0000541085857816 */ /* 0x000fc4000000003c */
[----:B------:R-:W-:Y:S02]  /*44c0*/  LOP3.LUT R53, R14, 0xffff0000, RZ, 0xc0, !PT ;  /* 0xffff00000e357812 */ /* 0x000fe400078ec0ff */
[----:B------:R-:W-:Y:S01]  /*44d0*/  PRMT R131, R131, 0x5410, R62 ;  /* 0x0000541083837816 */ /* 0x000fe2000000003e */
[----:B------:R-:W-:Y:S01]  /*44e0*/  IMAD.U32 R62, R133, 0x10000, RZ ;  /* 0x00010000853e7824 */ /* 0x000fe200078e00ff */
[C---:B------:R-:W-:Y:S02]  /*44f0*/  SHF.L.U32 R14, R13.reuse, 0x10, RZ ;  /* 0x000000100d0e7819 */ /* 0x040fe400000006ff */
[----:B------:R-:W-:Y:S01]  /*4500*/  LOP3.LUT R13, R13, 0xffff0000, RZ, 0xc0, !PT ;  /* 0xffff00000d0d7812 */ /* 0x000fe200078ec0ff */
[----:B------:R-:W-:Y:S01]  /*4510*/  IMAD.U32 R60, R131, 0x10000, RZ ;  /* 0x00010000833c7824 */ /* 0x000fe200078e00ff */
[C---:B------:R-:W-:Y:S01]  /*4520*/  LOP3.LUT R61, R132.reuse, 0xffff0000, RZ, 0xc0, !PT ;  /* 0xffff0000843d7812 */ /* 0x040fe200078ec0ff */
[----:B------:R-:W-:Y:S01]  /*4530*/  IMAD.U32 R132, R132, 0x10000, RZ ;  /* 0x0001000084847824 */ /* 0x000fe200078e00ff */
[C---:B------:R-:W-:Y:S01]  /*4540*/  LOP3.LUT R55, R130.reuse, 0xffff0000, RZ, 0xc0, !PT ;  /* 0xffff000082377812 */ /* 0x040fe200078ec0ff */
[----:B------:R-:W-:Y:S01]  /*4550*/  IMAD.U32 R130, R130, 0x10000, RZ ;  /* 0x0001000082827824 */ /* 0x000fe200078e00ff */
[----:B------:R-:W-:Y:S01]  /*4560*/  LOP3.LUT R54, R15, 0xffff0000, RZ, 0xc0, !PT ;  /* 0xffff00000f367812 */ /* 0x000fe200078ec0ff */
[C---:B------:R-:W-:Y:S01]  /*4570*/  FMUL.FTZ R63, R13.reuse, R61 ;  /* 0x0000003d0d3f7220 */ /* 0x040fe20000410000 */
[----:B------:R-:W-:Y:S01]  /*4580*/  LOP3.LUT R12, R12, 0xffff0000, RZ, 0xc0, !PT ;  /* 0xffff00000c0c7812 */ /* 0x000fe200078ec0ff */
[-C--:B------:R-:W-:Y:S01]  /*4590*/  FMUL.FTZ R64, R13, R55.reuse ;  /* 0x000000370d407220 */ /* 0x080fe20000410000 */
[C---:B------:R-:W-:Y:S01]  /*45a0*/  FMUL.FTZ R13, R53.reuse, R62 ;  /* 0x0000003e350d7220 */ /* 0x040fe20000410000 */
[-C--:B------:R-:W-:Y:S01]  /*45b0*/  FMUL.FTZ R53, R53, R60.reuse ;  /* 0x0000003c35357220 */ /* 0x080fe20000410000 */
[----:B------:R-:W-:Y:S01]  /*45c0*/  LOP3.LUT R133, R133, 0xffff0000, RZ, 0xc0, !PT ;  /* 0xffff000085857812 */ /* 0x000fe200078ec0ff */
[C---:B------:R-:W-:Y:S01]  /*45d0*/  FFMA.FTZ R63, R14.reuse, R55, -R63 ;  /* 0x000000370e3f7223 */ /* 0x040fe2000001083f */
[----:B------:R-:W-:Y:S01]  /*45e0*/  LOP3.LUT R131, R131, 0xffff0000, RZ, 0xc0, !PT ;  /* 0xffff000083837812 */ /* 0x000fe200078ec0ff */
[----:B------:R-:W-:Y:S01]  /*45f0*/  FFMA.FTZ R64, R14, R61, R64 ;  /* 0x0000003d0e407223 */ /* 0x000fe20000010040 */
[C---:B------:R-:W-:Y:S01]  /*4600*/  FFMA.FTZ R60, R52.reuse, R60, -R13 ;  /* 0x0000003c343c7223 */ /* 0x040fe2000001080d */
[----:B------:R-:W-:Y:S01]  /*4610*/  FFMA.FTZ R53, R52, R62, R53 ;  /* 0x0000003e34357223 */ /* 0x000fe20000010035 */
[----:B------:R-:W-:-:S02]  /*4620*/  IMAD.U32 R15, R15, 0x10000, RZ ;  /* 0x000100000f0f7824 */ /* 0x000fc400078e00ff */
[----:B------:R-:W-:Y:S01]  /*4630*/  FMUL.FTZ R52, R54, R133 ;  /* 0x0000008536347220 */ /* 0x000fe20000410000 */
[C---:B------:R-:W-:Y:S01]  /*4640*/  FMUL.FTZ R14, R12.reuse, R132 ;  /* 0x000000840c0e7220 */ /* 0x040fe20000410000 */
[-C--:B------:R-:W-:Y:S01]  /*4650*/  FMUL.FTZ R13, R12, R130.reuse ;  /* 0x000000820c0d7220 */ /* 0x080fe20000410000 */
[-C--:B------:R-:W-:Y:S01]  /*4660*/  FMUL.FTZ R54, R54, R131.reuse ;  /* 0x0000008336367220 */ /* 0x080fe20000410000 */
[----:B------:R-:W-:Y:S01]  /*4670*/  FFMA.FTZ R52, R15, R131, -R52 ;  /* 0x000000830f347223 */ /* 0x000fe20000010834 */
[C---:B------:R-:W-:Y:S01]  /*4680*/  FFMA.FTZ R14, R11.reuse, R130, -R14 ;  /* 0x000000820b0e7223 */ /* 0x040fe2000001080e */
[----:B------:R-:W-:Y:S01]  /*4690*/  FFMA.FTZ R13, R11, R132, R13 ;  /* 0x000000840b0d7223 */ /* 0x000fe2000001000d */
[----:B------:R-:W-:Y:S01]  /*46a0*/  FFMA.FTZ R15, R15, R133, R54 ;  /* 0x000000850f0f7223 */ /* 0x000fe20000010036 */
[----:B------:R-:W-:Y:S02]  /*46b0*/  F2FP.BF16.F32.PACK_AB R63, R64, R63 ;  /* 0x0000003f403f723e */ /* 0x000fe400000010ff */
[----:B------:R-:W-:-:S02]  /*46c0*/  F2FP.BF16.F32.PACK_AB R60, R53, R60 ;  /* 0x0000003c353c723e */ /* 0x000fc400000010ff */
[----:B------:R-:W-:Y:S01]  /*46d0*/  F2FP.BF16.F32.PACK_AB R12, R13, R14 ;  /* 0x0000000e0d0c723e */ /* 0x000fe200000010ff */
[----:B------:R-:W-:Y:S01]  /*46e0*/  IMAD.MOV.U32 R13, RZ, RZ, R63 ;  /* 0x000000ffff0d7224 */ /* 0x000fe200078e003f */
[----:B------:R-:W-:Y:S01]  /*46f0*/  F2FP.BF16.F32.PACK_AB R15, R15, R52 ;  /* 0x000000340f0f723e */ /* 0x000fe200000010ff */
[----:B------:R-:W-:-:S07]  /*4700*/  IMAD.MOV.U32 R14, RZ, RZ, R60 ;  /* 0x000000ffff0e7224 */ /* 0x000fce00078e003c */
.L_x_527:
[----:B------:R-:W-:Y:S05]  /*4710*/  BSYNC B3 ;  /* 0x0000000000037941 */ /* 0x000fea0003800000 */
.L_x_526:
[----:B----4-:R0:W-:Y:S02]  /*4720*/  ST.E.128 desc[UR42][R56.64], R12 ;  /* 0x0000000c38007985 */ /* 0x0101e4000c101d2a */
.L_x_525:
[----:B------:R-:W-:Y:S05]  /*4730*/  BSYNC B2 ;  /* 0x0000000000027941 */ /* 0x000fea0003800000 */
.L_x_524:
        /* <DEDUP_REMOVED lines=16> */
[----:B------:R-:W-:Y:S01]  /*4840*/  IMAD.U32 R14, R13, 0x10000, RZ ;  /* 0x000100000d0e7824 */ /* 0x000fe200078e00ff */
[----:B------:R-:W-:Y:S01]  /*4850*/  PRMT R126, R126, 0x5410, R11 ;  /* 0x000054107e7e7816 */ /* 0x000fe2000000000b */
[----:B------:R-:W-:Y:S01]  /*4860*/  IMAD.U32 R56, R129, 0x10000, RZ ;  /* 0x0001000081387824 */ /* 0x000fe200078e00ff */
[----:B------:R-:W-:Y:S01]  /*4870*/  LOP3.LUT R13, R13, 0xffff0000, RZ, 0xc0, !PT ;  /* 0xffff00000d0d7812 */ /* 0x000fe200078ec0ff */
[----:B------:R-:W-:Y:S01]  /*4880*/  IMAD.U32 R11, R12, 0x10000, RZ ;  /* 0x000100000c0b7824 */ /* 0x000fe200078e00ff */
[----:B------:R-:W-:Y:S01]  /*4890*/  LOP3.LUT R55, R127, 0xffff0000, RZ, 0xc0, !PT ;  /* 0xffff00007f377812 */ /* 0x000fe200078ec0ff */
[----:B------:R-:W-:Y:S01]  /*48a0*/  IMAD.U32 R54, R126, 0x10000, RZ ;  /* 0x000100007e367824 */ /* 0x000fe200078e00ff */
[C---:B------:R-:W-:Y:S01]  /*48b0*/  LOP3.LUT R51, R125.reuse, 0xffff0000, RZ, 0xc0, !PT ;  /* 0xffff00007d337812 */ /* 0x040fe200078ec0ff */
[----:B------:R-:W-:Y:S01]  /*48c0*/  IMAD.U32 R125, R125, 0x10000, RZ ;  /* 0x000100007d7d7824 */ /* 0x000fe200078e00ff */
[----:B------:R-:W-:Y:S01]  /*48d0*/  LOP3.LUT R12, R12, 0xffff0000, RZ, 0xc0, !PT ;  /* 0xffff00000c0c7812 */ /* 0x000fe200078ec0ff */
[----:B------:R-:W-:Y:S01]  /*48e0*/  FMUL.FTZ R57, R13, R55 ;  /* 0x000000370d397220 */ /* 0x000fe20000410000 */
[----:B------:R-:W-:Y:S01]  /*48f0*/  SHF.L.U32 R127, R127, 0x10, RZ ;  /* 0x000000107f7f7819 */ /* 0x000fe200000006ff */
[-C--:B------:R-:W-:Y:S01]  /*4900*/  FMUL.FTZ R58, R13, R51.reuse ;  /* 0x000000330d3a7220 */ /* 0x080fe20000410000 */
[----:B------:R-:W-:Y:S01]  /*4910*/  LOP3.LUT R50, R15, 0xffff0000, RZ, 0xc0, !PT ;  /* 0xffff00000f327812 */ /* 0x000fe200078ec0ff */
[----:B------:R-:W-:Y:S01]  /*4920*/  FMUL.FTZ R13, R49, R56 ;  /* 0x00000038310d7220 */ /* 0x000fe20000410000 */
[----:B------:R-:W-:Y:S01]  /*4930*/  LOP3.LUT R129, R129, 0xffff0000, RZ, 0xc0, !PT ;  /* 0xffff000081817812 */ /* 0x000fe200078ec0ff */
[-C--:B------:R-:W-:Y:S01]  /*4940*/  FMUL.FTZ R49, R49, R54.reuse ;  /* 0x0000003631317220 */ /* 0x080fe20000410000 */
[----:B------:R-:W-:Y:S01]  /*4950*/  LOP3.LUT R126, R126, 0xffff0000, RZ, 0xc0, !PT ;  /* 0xffff00007e7e7812 */ /* 0x000fe200078ec0ff */
[C---:B------:R-:W-:Y:S01]  /*4960*/  FFMA.FTZ R57, R14.reuse, R51, -R57 ;  /* 0x000000330e397223 */ /* 0x040fe20000010839 */
[----:B------:R-:W-:Y:S01]  /*4970*/  FFMA.FTZ R58, R14, R55, R58 ;  /* 0x000000370e3a7223 */ /* 0x000fe2000001003a */
[----:B------:R-:W-:Y:S01]  /*4980*/  FFMA.FTZ R13, R48, R54, -R13 ;  /* 0x00000036300d7223 */ /* 0x000fe2000001080d */
[----:B------:R-:W-:Y:S01]  /*4990*/  FMUL.FTZ R14, R12, R127 ;  /* 0x0000007f0c0e7220 */ /* 0x000fe20000410000 */
[----:B------:R-:W-:-:S02]  /*49a0*/  IMAD.U32 R15, R15, 0x10000, RZ ;  /* 0x000100000f0f7824 */ /* 0x000fc400078e00ff */
        /* <DEDUP_REMOVED lines=14> */
.L_x_529:
[----:B------:R-:W-:Y:S05]  /*4a90*/  BSYNC B2 ;  /* 0x0000000000027941 */ /* 0x000fea0003800000 */
.L_x_528:
[----:B----4-:R0:W-:Y:S02]  /*4aa0*/  ST.E.128 desc[UR42][R52.64], R12 ;  /* 0x0000000c34007985 */ /* 0x0101e4000c101d2a */
.L_x_523:
[----:B------:R-:W-:Y:S05]  /*4ab0*/  BSYNC B1 ;  /* 0x0000000000017941 */ /* 0x000fea0003800000 */
.L_x_522:
[----:B------:R-:W-:-:S03]  /*4ac0*/  UMOV UR4, 0xffffffff ;  /* 0xffffffff00047882 */ /* 0x000fc60000000000 */
[----:B------:R-:W-:Y:S05]  /*4ad0*/  BRA.DIV UR4, `(.L_x_530) ;  /* 0x0000017604ac7947 */ /* 0x000fea000b800000 */
[----:B------:R2:W2:Y:S04]  /*4ae0*/  SHFL.IDX PT, R51, R106, 0x3, 0x181f ;  /* 0x00781f006a337f89 */ /* 0x0004a800000e0000 */
[----:B01----:R-:W0:Y:S02]  /*4af0*/  SHFL.IDX PT, R107, R107, 0x3, 0x181f ;  /* 0x00781f006b6b7f89 */ /* 0x003e2400000e0000 */
.L_x_824:
[----:B------:R-:W-:Y:S05]  /*4b00*/  @P4 BRA `(.L_x_531) ;  /* 0x0000003400fc4947 */ /* 0x000fea0003800000 */
[----:B------:R-:W-:Y:S04]  /*4b10*/  BSSY B1, `(.L_x_532) ;  /* 0x0000038000017945 */ /* 0x000fe80003800000 */
[----:B------:R-:W-:Y:S05]  /*4b20*/  @P1 BRA `(.L_x_533) ;  /* 0x0000000000d81947 */ /* 0x000fea0003800000 */
[----:B----4-:R1:W4:Y:S01]  /*4b30*/  LDS.128 R12, [R91+0x1b400] ;  /* 0x01b400005b0c7984 */ /* 0x0103220000000c00 */
[C---:B0-----:R-:W-:Y:S01]  /*4b40*/  LEA R48, P3, R16.reuse, R107, 0x1 ;  /* 0x0000006b10307211 */ /* 0x041fe200078608ff */
[----:B------:R-:W-:Y:S03]  /*4b50*/  BSSY B2, `(.L_x_534) ;  /* 0x0000032000027945 */ /* 0x000fe60003800000 */
[----:B--2---:R-:W-:Y:S02]  /*4b60*/  LEA.HI.X R49, R16, R51, R17, 0x1, P3 ;  /* 0x0000003310317211 */ /* 0x004fe400018f0c11 */
[----:B------:R-:W-:-:S13]  /*4b70*/  ISETP.GE.AND P3, PT, R18, R102, PT ;  /* 0x000000661200720c */ /* 0x000fda0003f66270 */
[----:B-1----:R-:W-:Y:S05]  /*4b80*/  @P3 BRA `(.L_x_535) ;  /* 0x0000000000b83947 */ /* 0x002fea0003800000 */
[----:B------:R-:W-:Y:S02]  /*4b90*/  SHF.R.U64 R50, R46, 0x10, R47 ;  /* 0x000000102e327819 */ /* 0x000fe4000000122f */
[----:B------:R-:W-:Y:S01]  /*4ba0*/  SHF.R.U64 R52, R44, 0x10, R45 ;  /* 0x000000102c347819 */ /* 0x000fe2000000122d */
[----:B----4-:R-:W-:Y:S01]  /*4bb0*/  IMAD.U32 R44, R14, 0x10000, RZ ;  /* 0x000100000e2c7824 */ /* 0x010fe200078e00ff */
        /* <DEDUP_REMOVED lines=20> */
[----:B------:R-:W-:Y:S01]  /*4d00*/  IMAD.U32 R115, R115, 0x10000, RZ ;  /* 0x0001000073737824 */ /* 0x000fe200078e00ff */
[----:B------:R-:W-:Y:S01]  /*4d10*/  LOP3.LUT R114, R114, 0xffff0000, RZ, 0xc0, !PT ;  /* 0xffff000072727812 */ /* 0x000fe200078ec0ff */
[----:B------:R-:W-:Y:S01]  /*4d20*/  FMUL.FTZ R45, R45, R50 ;  /* 0x000000322d2d7220 */ /* 0x000fe20000410000 */
[----:B------:R-:W-:-:S02]  /*4d30*/  IMAD.U32 R113, R113, 0x10000, RZ ;  /* 0x0001000071717824 */ /* 0x000fc400078e00ff */
[C---:B------:R-:W-:Y:S01]  /*4d40*/  FFMA.FTZ R55, R14.reuse, R47, -R55 ;  /* 0x0000002f0e377223 */ /* 0x040fe20000010837 */
[----:B------:R-:W-:Y:S01]  /*4d50*/  FFMA.FTZ R52, R14, R52, R13 ;  /* 0x000000340e347223 */ /* 0x000fe2000001000d */
[----:B------:R-:W-:Y:S01]  /*4d60*/  FFMA.FTZ R57, R44, R50, -R57 ;  /* 0x000000322c397223 */ /* 0x000fe20000010839 */
[----:B------:R-:W-:Y:S01]  /*4d70*/  FMUL.FTZ R14, R12, R115 ;  /* 0x000000730c0e7220 */ /* 0x000fe20000410000 */
[----:B------:R-:W-:Y:S02]  /*4d80*/  IMAD.U32 R15, R15, 0x10000, RZ ;  /* 0x000100000f0f7824 */ /* 0x000fe400078e00ff */
[----:B------:R-:W-:Y:S01]  /*4d90*/  FFMA.FTZ R44, R44, R53, R45 ;  /* 0x000000352c2c7223 */ /* 0x000fe2000001002d */
[C---:B------:R-:W-:Y:S01]  /*4da0*/  FMUL.FTZ R50, R46.reuse, R116 ;  /* 0x000000742e327220 */ /* 0x040fe20000410000 */
[-C--:B------:R-:W-:Y:S01]  /*4db0*/  FMUL.FTZ R13, R46, R114.reuse ;  /* 0x000000722e0d7220 */ /* 0x080fe20000410000 */
[-C--:B------:R-:W-:Y:S01]  /*4dc0*/  FMUL.FTZ R12, R12, R113.reuse ;  /* 0x000000710c0c7220 */ /* 0x080fe20000410000 */
[----:B------:R-:W-:Y:S01]  /*4dd0*/  FFMA.FTZ R14, R11, R113, -R14 ;  /* 0x000000710b0e7223 */ /* 0x000fe2000001080e */
[C---:B------:R-:W-:Y:S01]  /*4de0*/  FFMA.FTZ R50, R15.reuse, R114, -R50 ;  /* 0x000000720f327223 */ /* 0x040fe20000010832 */
[----:B------:R-:W-:Y:S01]  /*4df0*/  FFMA.FTZ R13, R15, R116, R13 ;  /* 0x000000740f0d7223 */ /* 0x000fe2000001000d */
[----:B------:R-:W-:Y:S01]  /*4e00*/  FFMA.FTZ R11, R11, R115, R12 ;  /* 0x000000730b0b7223 */ /* 0x000fe2000001000c */
[----:B------:R-:W-:-:S02]  /*4e10*/  F2FP.BF16.F32.PACK_AB R52, R52, R55 ;  /* 0x000000373434723e */ /* 0x000fc400000010ff */
[----:B------:R-:W-:Y:S02]  /*4e20*/  F2FP.BF16.F32.PACK_AB R44, R44, R57 ;  /* 0x000000392c2c723e */ /* 0x000fe400000010ff */
[----:B------:R-:W-:Y:S01]  /*4e30*/  F2FP.BF16.F32.PACK_AB R15, R13, R50 ;  /* 0x000000320d0f723e */ /* 0x000fe200000010ff */
[----:B------:R-:W-:Y:S01]  /*4e40*/  IMAD.MOV.U32 R13, RZ, RZ, R52 ;  /* 0x000000ffff0d7224 */ /* 0x000fe200078e0034 */
[----:B------:R-:W-:Y:S01]  /*4e50*/  F2FP.BF16.F32.PACK_AB R12, R11, R14 ;  /* 0x0000000e0b0c723e */ /* 0x000fe200000010ff */
[----:B------:R-:W-:-:S07]  /*4e60*/  IMAD.MOV.U32 R14, RZ, RZ, R44 ;  /* 0x000000ffff0e7224 */ /* 0x000fce00078e002c */
.L_x_535:
[----:B------:R-:W-:Y:S05]  /*4e70*/  BSYNC B2 ;  /* 0x0000000000027941 */ /* 0x000fea0003800000 */
.L_x_534:
[----:B----4-:R1:W-:Y:S02]  /*4e80*/  ST.E.128 desc[UR42][R48.64], R12 ;  /* 0x0000000c30007985 */ /* 0x0103e4000c101d2a */
.L_x_533:
[----:B------:R-:W-:Y:S05]  /*4e90*/  BSYNC B1 ;  /* 0x0000000000017941 */ /* 0x000fea0003800000 */
.L_x_532:
[----:B------:R-:W-:Y:S05]  /*4ea0*/  @P2 BRA `(.L_x_531) ;  /* 0x0000003400142947 */ /* 0x000fea0003800000 */
[----:B-1--4-:R1:W4:Y:S01]  /*4eb0*/  LDS.128 R12, [R91+0x1f400] ;  /* 0x01f400005b0c7984 */ /* 0x0123220000000c00 */
[C---:B0-----:R-:W-:Y:S01]  /*4ec0*/  LEA R44, P3, R23.reuse, R107, 0x1 ;  /* 0x0000006b172c7211 */ /* 0x041fe200078608ff */
[----:B------:R-:W-:Y:S03]  /*4ed0*/  BSSY B1, `(.L_x_536) ;  /* 0x0000032000017945 */ /* 0x000fe60003800000 */
[----:B--2---:R-:W-:Y:S02]  /*4ee0*/  LEA.HI.X R45, R23, R51, R22, 0x1, P3 ;  /* 0x00000033172d7211 */ /* 0x004fe400018f0c16 */
[----:B------:R-:W-:-:S13]  /*4ef0*/  ISETP.GE.AND P3, PT, R152, R102, PT ;  /* 0x000000669800720c */ /* 0x000fda0003f66270 */
[----:B-1----:R-:W-:Y:S05]  /*4f00*/  @P3 BRA `(.L_x_537) ;  /* 0x0000000000b83947 */ /* 0x002fea0003800000 */
[----:B------:R-:W-:Y:S02]  /*4f10*/  SHF.R.U64 R48, R40, 0x10, R41 ;  /* 0x0000001028307819 */ /* 0x000fe40000001229 */
[--C-:B------:R-:W-:Y:S02]  /*4f20*/  SHF.R.U64 R46, R42, 0x10, R43.reuse ;  /* 0x000000102a2e7819 */ /* 0x100fe4000000122b */
[----:B------:R-:W-:Y:S02]  /*4f30*/  SHF.R.U32.HI R43, RZ, 0x10, R43 ;  /* 0x00000010ff2b7819 */ /* 0x000fe4000001162b */
[----:B------:R-:W-:Y:S02]  /*4f40*/  SHF.R.U32.HI R11, RZ, 0x10, R41 ;  /* 0x00000010ff0b7819 */ /* 0x000fe40000011629 */
[----:B------:R-:W-:Y:S02]  /*4f50*/  PRMT R103, R103, 0x5410, R48 ;  /* 0x0000541067677816 */ /* 0x000fe40000000030 */
[----:B------:R-:W-:-:S02]  /*4f60*/  PRMT R105, R105, 0x5410, R46 ;  /* 0x0000541069697816 */ /* 0x000fc4000000002e */
[----:B------:R-:W-:Y:S02]  /*4f70*/  PRMT R108, R108, 0x5410, R43 ;  /* 0x000054106c6c7816 */ /* 0x000fe4000000002b */
[C---:B----4-:R-:W-:Y:S02]  /*4f80*/  SHF.L.U32 R40, R14.reuse, 0x10, RZ ;  /* 0x000000100e287819 */ /* 0x050fe400000006ff */
        /* <DEDUP_REMOVED lines=38> */
.L_x_537:
[----:B------:R-:W-:Y:S05]  /*51f0*/  BSYNC B1 ;  /* 0x0000000000017941 */ /* 0x000fea0003800000 */
.L_x_536:
[----:B----4-:R0:W-:Y:S01]  /*5200*/  ST.E.128 desc[UR42][R44.64], R12 ;  /* 0x0000000c2c007985 */ /* 0x0101e2000c101d2a */
[----:B------:R-:W-:Y:S05]  /*5210*/  BRA `(.L_x_531) ;  /* 0x0000003000387947 */ /* 0x000fea0003800000 */
.L_x_491:
[----:B------:R-:W-:-:S05]  /*5220*/  VIADD R40, R153, 0x20 ;  /* 0x0000002099287836 */ /* 0x000fca0000000000 */
[----:B------:R-:W-:Y:S01]  /*5230*/  ISETP.GE.AND P4, PT, R40, R96, PT ;  /* 0x000000602800720c */ /* 0x000fe20003f86270 */
[----:B------:R-:W-:-:S03]  /*5240*/  VIADD R40, R153, 0x40 ;  /* 0x0000004099287836 */ /* 0x000fc60000000000 */
[----:B------:R-:W-:-:S13]  /*5250*/  ISETP.GE.OR P4, PT, R16, R102, P4 ;  /* 0x000000661000720c */ /* 0x000fda0002786670 */
[----:B------:R-:W-:Y:S01]  /*5260*/  @!P4 IADD3 R46, P3, P5, R82, R14, R20 ;  /* 0x0000000e522ec210 */ /* 0x000fe20007d7e014 */
[----:B------:R-:W0:Y:S03]  /*5270*/  @!P4 LDC.64 R56, c[0x0][0x3e8] ;  /* 0x0000fa00ff38cb82 */ /* 0x000e260000000a00 */
[----:B------:R-:W-:Y:S02]  /*5280*/  @!P4 IADD3.X R47, R39, R90, R8, P3, P5 ;  /* 0x0000005a272fc210 */ /* 0x000fe40001fea408 */
[----:B------:R-:W-:-:S03]  /*5290*/  @!P4 IADD3 R44, P3, P5, R86, R12, R33 ;  /* 0x0000000c562cc210 */ /* 0x000fc60007d7e021 */
[----:B------:R-:W1:Y:S01]  /*52a0*/  @!P4 LDC.64 R58, c[0x0][0x400] ;  /* 0x00010000ff3acb82 */ /* 0x000e620000000a00 */
[----:B------:R-:W-:Y:S02]  /*52b0*/  @!P4 IADD3.X R45, R78, R11, R30, P3, P5 ;  /* 0x0000000b4e2dc210 */ /* 0x000fe40001fea41e */
[----:B------:R-:W-:-:S04]  /*52c0*/  ISETP.GE.AND P3, PT, R40, R96, PT ;  /* 0x000000602800720c */ /* 0x000fc80003f66270 */
[----:B------:R-:W-:-:S13]  /*52d0*/  ISETP.GE.OR P3, PT, R16, R102, P3 ;  /* 0x000000661000720c */ /* 0x000fda0001f66670 */
[----:B------:R-:W-:Y:S01]  /*52e0*/  @!P3 IADD3 R42, P5, P6, R82, R21, R14 ;  /* 0x00000015522ab210 */ /* 0x000fe20007ebe00e */
[----:B------:R-:W2:Y:S03]  /*52f0*/  @!P3 LDC.64 R64, c[0x0][0x3e8] ;  /* 0x0000fa00ff40bb82 */ /* 0x000ea60000000a00 */
[----:B------:R-:W-:Y:S02]  /*5300*/  @!P3 IADD3.X R43, R39, R9, R90, P5, P6 ;  /* 0x00000009272bb210 */ /* 0x000fe40002fec45a */
[----:B------:R-:W-:-:S03]  /*5310*/  @!P3 IADD3 R40, P5, P6, R86, R34, R12 ;  /* 0x000000225628b210 */ /* 0x000fc60007ebe00c */
[----:B------:R-:W3:Y:S01]  /*5320*/  @!P3 LDC.64 R66, c[0x0][0x400] ;  /* 0x00010000ff42bb82 */ /* 0x000ee20000000a00 */
[----:B------:R-:W-:Y:S02]  /*5330*/  @!P3 IADD3.X R41, R78, R31, R11, P5, P6 ;  /* 0x0000001f4e29b210 */ /* 0x000fe40002fec40b */
[----:B------:R-:W-:-:S04]  /*5340*/  ISETP.GE.AND P5, PT, R153, R96, PT ;  /* 0x000000609900720c */ /* 0x000fc80003fa6270 */
[----:B------:R-:W-:-:S13]  /*5350*/  ISETP.GE.OR P5, PT, R16, R102, P5 ;  /* 0x000000661000720c */ /* 0x000fda0002fa6670 */
[----:B------:R-:W4:Y:S01]  /*5360*/  @!P5 LDC.64 R48, c[0x0][0x3e8] ;  /* 0x0000fa00ff30db82 */ /* 0x000f220000000a00 */
[----:B------:R-:W-:-:S05]  /*5370*/  @!P5 IADD3 R50, P6, R82, R14, RZ ;  /* 0x0000000e5232d210 */ /* 0x000fca0007fde0ff */
[----:B------:R-:W-:Y:S01]  /*5380*/  @!P5 IMAD.X R51, R90, 0x1, R39, P6 ;  /* 0x000000015a33d824 */ /* 0x000fe200030e0627 */
[----:B----4-:R-:W-:-:S04]  /*5390*/  @!P5 LEA R48, P6, R50, R48, 0x1 ;  /* 0x000000303230d211 */ /* 0x010fc800078c08ff */
[----:B------:R-:W-:Y:S02]  /*53a0*/  @!P5 LEA.HI.X R49, R50, R49, R51, 0x1, P6 ;  /* 0x000000313231d211 */ /* 0x000fe400030f0c33 */
[----:B------:R-:W4:Y:S01]  /*53b0*/  @!P5 LDC.64 R50, c[0x0][0x400] ;  /* 0x00010000ff32db82 */ /* 0x000f220000000a00 */
[----:B------:R-:W-:-:S05]  /*53c0*/  @!P5 IADD3 R52, P6, R86, R12, RZ ;  /* 0x0000000c5634d210 */ /* 0x000fca0007fde0ff */
[----:B------:R-:W-:Y:S01]  /*53d0*/  @!P5 IMAD.X R53, R11, 0x1, R78, P6 ;  /* 0x000000010b35d824 */ /* 0x000fe200030e064e */
[----:B----4-:R-:W-:-:S04]  /*53e0*/  @!P5 LEA R50, P6, R52, R50, 0x1 ;  /* 0x000000323432d211 */ /* 0x010fc800078c08ff */
[----:B------:R-:W-:Y:S02]  /*53f0*/  @!P5 LEA.HI.X R51, R52, R51, R53, 0x1, P6 ;  /* 0x000000333433d211 */ /* 0x000fe400030f0c35 */
[----:B0-----:R-:W-:-:S04]  /*5400*/  @!P4 LEA R56, P6, R46, R56, 0x1 ;  /* 0x000000382e38c211 */ /* 0x001fc800078c08ff */
[----:B------:R-:W-:Y:S02]  /*5410*/  @!P4 LEA.HI.X R57, R46, R57, R47, 0x1, P6 ;  /* 0x000000392e39c211 */ /* 0x000fe400030f0c2f */
[----:B------:R-:W-:Y:S02]  /*5420*/  CS2R R46, SRZ ;  /* 0x00000000002e7805 */ /* 0x000fe4000001ff00 */
[----:B-1----:R-:W-:-:S04]  /*5430*/  @!P4 LEA R58, P6, R44, R58, 0x1 ;  /* 0x0000003a2c3ac211 */ /* 0x002fc800078c08ff */
[----:B------:R-:W-:Y:S02]  /*5440*/  @!P4 LEA.HI.X R59, R44, R59, R45, 0x1, P6 ;  /* 0x0000003b2c3bc211 */ /* 0x000fe400030f0c2d */
[----:B------:R-:W-:Y:S02]  /*5450*/  CS2R R44, SRZ ;  /* 0x00000000002c7805 */ /* 0x000fe4000001ff00 */
[----:B--2---:R-:W-:-:S04]  /*5460*/  @!P3 LEA R64, P6, R42, R64, 0x1 ;  /* 0x000000402a40b211 */ /* 0x004fc800078c08ff */
[----:B------:R-:W-:Y:S02]  /*5470*/  @!P3 LEA.HI.X R65, R42, R65, R43, 0x1, P6 ;  /* 0x000000412a41b211 */ /* 0x000fe400030f0c2b */
[----:B------:R-:W-:Y:S02]  /*5480*/  CS2R R42, SRZ ;  /* 0x00000000002a7805 */ /* 0x000fe4000001ff00 */
[C---:B---3--:R-:W-:Y:S01]  /*5490*/  @!P3 LEA R66, P6, R40.reuse, R66, 0x1 ;  /* 0x000000422842b211 */ /* 0x048fe200078c08ff */
[----:B------:R0:W5:Y:S03]  /*54a0*/  @!P5 LDG.E.128 R44, desc[UR42][R50.64] ;  /* 0x0000002a322cd981 */ /* 0x000166000c1e1d00 */
[----:B------:R-:W-:Y:S02]  /*54b0*/  @!P3 LEA.HI.X R67, R40, R67, R41, 0x1, P6 ;  /* 0x000000432843b211 */ /* 0x000fe400030f0c29 */
[----:B------:R-:W-:-:S02]  /*54c0*/  CS2R R40, SRZ ;  /* 0x0000000000287805 */ /* 0x000fc4000001ff00 */
[----:B------:R-:W-:Y:S02]  /*54d0*/  CS2R R54, SRZ ;  /* 0x0000000000367805 */ /* 0x000fe4000001ff00 */
[----:B------:R-:W-:Y:S02]  /*54e0*/  CS2R R52, SRZ ;  /* 0x0000000000347805 */ /* 0x000fe4000001ff00 */
[----:B------:R1:W5:Y:S01]  /*54f0*/  @!P5 LDG.E.128 R40, desc[UR42][R48.64] ;  /* 0x0000002a3028d981 */ /* 0x000362000c1e1d00 */
[----:B0-----:R-:W-:Y:S02]  /*5500*/  CS2R R50, SRZ ;  /* 0x0000000000327805 */ /* 0x001fe4000001ff00 */
[----:B------:R-:W-:Y:S01]  /*5510*/  IADD3 R68, R153, 0x60, RZ ;  /* 0x0000006099447810 */ /* 0x000fe20007ffe0ff */
[----:B------:R0:W5:Y:S01]  /*5520*/  @!P4 LDG.E.128 R52, desc[UR42][R58.64] ;  /* 0x0000002a3a34c981 */ /* 0x000162000c1e1d00 */
[----:B-1----:R-:W-:-:S06]  /*5530*/  CS2R R48, SRZ ;  /* 0x0000000000307805 */ /* 0x002fcc000001ff00 */
[----:B------:R1:W5:Y:S01]  /*5540*/  @!P4 LDG.E.128 R48, desc[UR42][R56.64] ;  /* 0x0000002a3830c981 */ /* 0x000362000c1e1d00 */
[----:B------:R-:W-:-:S04]  /*5550*/  ISETP.GE.AND P4, PT, R68, R96, PT ;  /* 0x000000604400720c */ /* 0x000fc80003f86270 */
[----:B------:R-:W-:Y:S02]  /*5560*/  ISETP.GE.OR P4, PT, R16, R102, P4 ;  /* 0x000000661000720c */ /* 0x000fe40002786670 */
[----:B0-----:R-:W-:Y:S02]  /*5570*/  CS2R R58, SRZ ;  /* 0x00000000003a7805 */ /* 0x001fe4000001ff00 */
[----:B------:R-:W-:Y:S02]  /*5580*/  CS2R R62, SRZ ;  /* 0x00000000003e7805 */ /* 0x000fe4000001ff00 */
[----:B------:R-:W-:Y:S02]  /*5590*/  CS2R R60, SRZ ;  /* 0x00000000003c7805 */ /* 0x000fe4000001ff00 */
[----:B-1----:R-:W-:Y:S01]  /*55a0*/  CS2R R56, SRZ ;  /* 0x0000000000387805 */ /* 0x002fe2000001ff00 */
[----:B------:R-:W-:Y:S01]  /*55b0*/  BSSY B1, `(.L_x_538) ;  /* 0x000001d000017945 */ /* 0x000fe20003800000 */
[----:B------:R-:W-:-:S02]  /*55c0*/  CS2R R70, SRZ ;  /* 0x0000000000467805 */ /* 0x000fc4000001ff00 */
[----:B------:R-:W-:Y:S01]  /*55d0*/  CS2R R68, SRZ ;  /* 0x0000000000447805 */ /* 0x000fe2000001ff00 */
[----:B------:R0:W5:Y:S04]  /*55e0*/  @!P3 LDG.E.128 R60, desc[UR42][R66.64] ;  /* 0x0000002a423cb981 */ /* 0x000168000c1e1d00 */
[----:B------:R1:W5:Y:S01]  /*55f0*/  @!P3 LDG.E.128 R56, desc[UR42][R64.64] ;  /* 0x0000002a4038b981 */ /* 0x000362000c1e1d00 */
[----:B------:R-:W-:Y:S02]  /*5600*/  ISETP.GE.AND P3, PT, R16, R102, PT ;  /* 0x000000661000720c */ /* 0x000fe40003f66270 */
[----:B0-----:R-:W-:Y:S02]  /*5610*/  CS2R R66, SRZ ;  /* 0x0000000000427805 */ /* 0x001fe4000001ff00 */
[----:B-1----:R-:W-:Y:S01]  /*5620*/  CS2R R64, SRZ ;  /* 0x0000000000407805 */ /* 0x002fe2000001ff00 */
[----:B------:R-:W-:Y:S08]  /*5630*/  @P4 BRA `(.L_x_539) ;  /* 0x0000000000504947 */ /* 0x000ff00003800000 */
[----:B------:R-:W0:Y:S01]  /*5640*/  LDC.64 R64, c[0x0][0x3f8] ;  /* 0x0000fe00ff407b82 */ /* 0x000e220000000a00 */
[----:B------:R-:W-:Y:S01]  /*5650*/  IMAD.MOV.U32 R15, RZ, RZ, R90 ;  /* 0x000000ffff0f7224 */ /* 0x000fe200078e005a */
[----:B------:R-:W-:Y:S01]  /*5660*/  ULDC.64 UR4, c[0x0][0x3e8] ;  /* 0x0000fa0000047ab9 */ /* 0x000fe20000000a00 */
[----:B------:R-:W-:Y:S02]  /*5670*/  IMAD.MOV.U32 R13, RZ, RZ, R11 ;  /* 0x000000ffff0d7224 */ /* 0x000fe400078e000b */
[----:B0-----:R-:W-:-:S04]  /*5680*/  IMAD.WIDE.U32 R14, R64, 0x60, R14 ;  /* 0x00000060400e7825 */ /* 0x001fc800078e000e */
[----:B------:R-:W-:Y:S01]  /*5690*/  IMAD R66, R65, 0x60, RZ ;  /* 0x0000006041427824 */ /* 0x000fe200078e02ff */
[----:B------:R-:W-:-:S04]  /*56a0*/  IADD3 R65, P4, R82, R14, RZ ;  /* 0x0000000e52417210 */ /* 0x000fc80007f9e0ff */
[----:B------:R-:W-:Y:S02]  /*56b0*/  IADD3.X R66, R39, R15, R66, P4, !PT ;  /* 0x0000000f27427210 */ /* 0x000fe400027fe442 */
        /* <DEDUP_REMOVED lines=8> */
[----:B------:R-:W-:-:S03]  /*5740*/  LEA R68, P4, R11, UR4, 0x1 ;  /* 0x000000040b447c11 */ /* 0x000fc6000f8808ff */
[----:B------:R-:W5:Y:S01]  /*5750*/  LDG.E.128 R64, desc[UR42][R64.64] ;  /* 0x0000002a40407981 */ /* 0x000f62000c1e1d00 */
[----:B------:R-:W-:-:S06]  /*5760*/  LEA.HI.X R69, R11, UR5, R12, 0x1, P4 ;  /* 0x000000050b457c11 */ /* 0x000fcc000a0f0c0c */
[----:B------:R-:W5:Y:S03]  /*5770*/  LDG.E.128 R68, desc[UR42][R68.64] ;  /* 0x0000002a44447981 */ /* 0x000f66000c1e1d00 */
.L_x_539:
[----:B------:R-:W-:Y:S05]  /*5780*/  BSYNC B1 ;  /* 0x0000000000017941 */ /* 0x000fea0003800000 */
.L_x_538:
[----:B-----5:R-:W-:Y:S01]  /*5790*/  IMAD.MOV.U32 R11, RZ, RZ, R66 ;  /* 0x000000ffff0b7224 */ /* 0x020fe200078e0042 */
[----:B------:R-:W-:Y:S01]  /*57a0*/  UISETP.NE.AND UP0, UPT, UR41, 0x3, UPT ;  /* 0x000000032900788c */ /* 0x000fe2000bf05270 */
[----:B------:R-:W-:Y:S02]  /*57b0*/  IMAD.MOV.U32 R13, RZ, RZ, R64 ;  /* 0x000000ffff0d7224 */ /* 0x000fe400078e0040 */
        /* <DEDUP_REMOVED lines=17> */
[----:B------:R-:W-:-:S02]  /*58d0*/  MOV R14, R41 ;  /* 0x00000029000e7202 */ /* 0x000fc40000000f00 */
        /* <DEDUP_REMOVED lines=31> */
[----:B------:R-:W-:Y:S02]  /*5ad0*/  PRMT R128, R12, 0x7610, R128 ;  /* 0x000076100c807816 */ /* 0x000fe40000000080 */
[----:B------:R-:W-:Y:S02]  /*5ae0*/  MOV R12, R59 ;  /* 0x0000003b000c7202 */ /* 0x000fe40000000f00 */
        /* <DEDUP_REMOVED lines=14> */
.L_x_540:
[----:B------:R-:W-:Y:S01]  /*5bd0*/  IMAD R90, R155, 0x8, R156 ;  /* 0x000000089b5a7824 */ /* 0x000fe200078e029c */
[----:B------:R-:W-:Y:S01]  /*5be0*/  SHF.L.U32 R101, R154, 0x1f, RZ ;  /* 0x0000001f9a657819 */ /* 0x000fe200000006ff */
[----:B------:R-:W0:Y:S01]  /*5bf0*/  LDC R108, c[0x0][0x2f4] ;  /* 0x0000bd00ff6c7b82 */ /* 0x000e220000000800 */
[----:B------:R-:W-:Y:S02]  /*5c00*/  BSSY B1, `(.L_x_541) ;  /* 0x0000003000017945 */ /* 0x000fe40003800000 */
[----:B------:R-:W1:Y:S02]  /*5c10*/  SYNCS.PHASECHK.TRANS64.TRYWAIT P4, [R90+URZ+0x28890], R101 ;  /* 0x028890655a0075a7 */ /* 0x000e64000808017f */
[----:B-1----:R-:W-:Y:S05]  /*5c20*/  @!P4 BRA `(.L_x_542) ;  /* 0x0000016400a4c947 */ /* 0x002fea0003800000 */
.L_x_825:
[----:B------:R-:W-:Y:S05]  /*5c30*/  BSYNC B1 ;  /* 0x0000000000017941 */ /* 0x000fea0003800000 */
.L_x_541:
[----:B------:R-:W-:Y:S01]  /*5c40*/  UMOV UR4, 0xffffffff ;  /* 0xffffffff00047882 */ /* 0x000fe20000000000 */
[----:B0-----:R-:W-:Y:S02]  /*5c50*/  IMAD.IADD R110, R108, 0x1, -R37 ;  /* 0x000000016c6e7824 */ /* 0x001fe400078e0a25 */
[----:B------:R-:W-:Y:S05]  /*5c60*/  BRA.DIV UR4, `(.L_x_543) ;  /* 0x0000016604a87947 */ /* 0x000fea000b800000 */
[----:B------:R0:W2:Y:S04]  /*5c70*/  SHFL.IDX PT, R105, R106, RZ, 0x181f ;  /* 0x00181fff6a697589 */ /* 0x0000a800000e0000 */
[----:B------:R0:W3:Y:S02]  /*5c80*/  SHFL.IDX PT, R104, R107, RZ, 0x181f ;  /* 0x00181fff6b687589 */ /* 0x0000e400000e0000 */
.L_x_829:
[----:B------:R-:W-:Y:S01]  /*5c90*/  ISETP.GE.OR P4, PT, R153, R96, P1 ;  /* 0x000000609900720c */ /* 0x000fe20000f86670 */
[----:B------:R-:W-:-:S12]  /*5ca0*/  BSSY B1, `(.L_x_544) ;  /* 0x000007a000017945 */ /* 0x000fd80003800000 */
[----:B------:R-:W-:Y:S05]  /*5cb0*/  @P4 BRA `(.L_x_545) ;  /* 0x0000000400e04947 */ /* 0x000fea0003800000 */
[----:B------:R-:W-:Y:S01]  /*5cc0*/  SEL R11, R37, R110, !P0 ;  /* 0x0000006e250b7207 */ /* 0x000fe20004000000 */
[----:B------:R-:W-:Y:S01]  /*5cd0*/  IMAD.SHL.U32 R15, R153, 0x40, RZ ;  /* 0x00000040990f7824 */ /* 0x000fe200078e00ff */
[C---:B---3--:R-:W-:Y:S01]  /*5ce0*/  LEA R102, P4, R77.reuse, R104, 0x1 ;  /* 0x000000684d667211 */ /* 0x048fe200078808ff */
[----:B------:R-:W-:Y:S01]  /*5cf0*/  BSSY B2, `(.L_x_546) ;  /* 0x0000070000027945 */ /* 0x000fe20003800000 */
[----:B------:R-:W-:Y:S02]  /*5d00*/  SHF.R.S32.HI R12, RZ, 0x1f, R11 ;  /* 0x0000001fff0c7819 */ /* 0x000fe4000001140b */
[----:B--2---:R-:W-:Y:S02]  /*5d10*/  LEA.HI.X R103, R77, R105, R89, 0x1, P4 ;  /* 0x000000694d677211 */ /* 0x004fe400020f0c59 */
[----:B------:R-:W-:-:S04]  /*5d20*/  LEA.HI R12, R12, R11, RZ, 0x4 ;  /* 0x0000000b0c0c7211 */ /* 0x000fc800078f20ff */
[----:B------:R-:W-:-:S04]  /*5d30*/  LEA.HI.SX32 R12, R12, R79, 0x1c ;  /* 0x0000004f0c0c7211 */ /* 0x000fc800078fe2ff */
[----:B------:R-:W-:Y:S01]  /*5d40*/  SHF.R.S32.HI R13, RZ, 0x1f, R12 ;  /* 0x0000001fff0d7819 */ /* 0x000fe2000001140c */
[----:B------:R-:W-:-:S03]  /*5d50*/  IMAD.SHL.U32 R11, R12, 0x8, RZ ;  /* 0x000000080c0b7824 */ /* 0x000fc600078e00ff */
[----:B------:R-:W-:Y:S02]  /*5d60*/  LEA.HI R13, R13, R12, RZ, 0x3 ;  /* 0x0000000c0d0d7211 */ /* 0x000fe400078f18ff */
[----:B------:R-:W-:-:S03]  /*5d70*/  LOP3.LUT R12, R11, 0x38, RZ, 0xc0, !PT ;  /* 0x000000380b0c7812 */ /* 0x000fc600078ec0ff */
[----:B------:R-:W-:Y:S01]  /*5d80*/  IMAD.SHL.U32 R14, R13, 0x400, RZ ;  /* 0x000004000d0e7824 */ /* 0x000fe200078e00ff */
[----:B------:R-:W-:-:S04]  /*5d90*/  LOP3.LUT R13, R12, 0x1c0, R15, 0xf8, !PT ;  /* 0x000001c00c0d7812 */ /* 0x000fc800078ef80f */
[----:B------:R-:W-:Y:S02]  /*5da0*/  LOP3.LUT R14, R14, 0x7fffe000, RZ, 0xc0, !PT ;  /* 0x7fffe0000e0e7812 */ /* 0x000fe400078ec0ff */
[----:B------:R-:W-:-:S04]  /*5db0*/  LOP3.LUT R13, R13, R200, RZ, 0x3c, !PT ;  /* 0x000000c80d0d7212 */ /* 0x000fc800078e3cff */
[----:B------:R-:W-:Y:S01]  /*5dc0*/  IADD3 R14, R13, R14, R201 ;  /* 0x0000000e0d0e7210 */ /* 0x000fe20007ffe0c9 */
[----:B------:R-:W-:-:S04]  /*5dd0*/  IMAD R13, R155, 0x4000, R7 ;  /* 0x000040009b0d7824 */ /* 0x000fc800078e0207 */
[----:B------:R-:W-:Y:S01]  /*5de0*/  IMAD R15, R155, 0x4000, R14 ;  /* 0x000040009b0f7824 */ /* 0x000fe200078e020e */
[----:B------:R-:W-:-:S03]  /*5df0*/  LEA R13, R13, R156, 0x1 ;  /* 0x0000009c0d0d7211 */ /* 0x000fc600078e08ff */
[----:B------:R-:W-:-:S03]  /*5e00*/  IMAD R72, R15, 0x2, R156 ;  /* 0x000000020f487824 */ /* 0x000fc600078e029c */
[----:B------:R-:W2:Y:S04]  /*5e10*/  LDS.128 R12, [R13+0x18400] ;  /* 0x018400000d0c7984 */ /* 0x000ea80000000c00 */
[----:B------:R-:W3:Y:S01]  /*5e20*/  LDS.128 R72, [R72+0x18400] ;  /* 0x0184000048487984 */ /* 0x000ee20000000c00 */
[----:B------:R-:W-:Y:S05]  /*5e30*/  @P3 BRA `(.L_x_547) ;  /* 0x00000004006c3947 */ /* 0x000fea0003800000 */
[----:B------:R-:W-:Y:S01]  /*5e40*/  SHF.R.U32.HI R143, RZ, 0x10, R45 ;  /* 0x00000010ff8f7819 */ /* 0x000fe2000001162d */
[----:B---3--:R-:W-:Y:S01]  /*5e50*/  IMAD.U32 R141, R75, 0x10000, RZ ;  /* 0x000100004b8d7824 */ /* 0x008fe200078e00ff */
[----:B------:R-:W-:Y:S02]  /*5e60*/  SHF.R.U32.HI R148, RZ, 0x10, R41 ;  /* 0x00000010ff947819 */ /* 0x000fe40000011629 */
[----:B------:R-:W-:Y:S02]  /*5e70*/  SHF.R.U64 R144, R42, 0x10, R43 ;  /* 0x000000102a907819 */ /* 0x000fe4000000122b */
[----:B------:R-:W-:Y:S02]  /*5e80*/  PRMT R143, R138, 0x5410, R143 ;  /* 0x000054108a8f7816 */ /* 0x000fe4000000008f */
[----:B------:R-:W-:Y:S02]  /*5e90*/  SHF.R.U32.HI R142, RZ, 0x10, R43 ;  /* 0x00000010ff8e7819 */ /* 0x000fe4000001162b */
[----:B------:R-:W-:Y:S01]  /*5ea0*/  SHF.R.U64 R147, R44, 0x10, R45 ;  /* 0x000000102c937819 */ /* 0x000fe2000000122d */
[----:B------:R-:W-:Y:S01]  /*5eb0*/  IMAD.U32 R45, R73, 0x10000, RZ ;  /* 0x00010000492d7824 */ /* 0x000fe200078e00ff */
[----:B------:R-:W-:-:S02]  /*5ec0*/  PRMT R139, R139, 0x5410, R148 ;  /* 0x000054108b8b7816 */ /* 0x000fc40000000094 */
[----:B------:R-:W-:Y:S02]  /*5ed0*/  SHF.R.U32.HI R145, RZ, 0x10, R47 ;  /* 0x00000010ff917819 */ /* 0x000fe4000001162f */
[----:B------:R-:W-:Y:S01]  /*5ee0*/  PRMT R43, R109, 0x5432, R144 ;  /* 0x000054326d2b7816 */ /* 0x000fe20000000090 */
[----:B------:R-:W-:Y:S01]  /*5ef0*/  IMAD.U32 R144, R143, 0x10000, RZ ;  /* 0x000100008f907824 */ /* 0x000fe200078e00ff */
[----:B------:R-:W-:Y:S02]  /*5f00*/  PRMT R138, R137, 0x5410, R142 ;  /* 0x00005410898a7816 */ /* 0x000fe4000000008e */
[----:B------:R-:W-:Y:S01]  /*5f10*/  PRMT R142, R136, 0x5410, R147 ;  /* 0x00005410888e7816 */ /* 0x000fe20000000093 */
[----:B------:R-:W-:Y:S01]  /*5f20*/  IMAD.U32 R136, R139, 0x10000, RZ ;  /* 0x000100008b887824 */ /* 0x000fe200078e00ff */
[----:B------:R-:W-:Y:S01]  /*5f30*/  SHF.R.U64 R146, R46, 0x10, R47 ;  /* 0x000000102e927819 */ /* 0x000fe2000000122f */
[----:B--2---:R-:W-:Y:S01]  /*5f40*/  IMAD.U32 R46, R13, 0x10000, RZ ;  /* 0x000100000d2e7824 */ /* 0x004fe200078e00ff */
[----:B------:R-:W-:Y:S01]  /*5f50*/  PRMT R145, R134, 0x5410, R145 ;  /* 0x0000541086917816 */ /* 0x000fe20000000091 */
[----:B------:R-:W-:Y:S01]  /*5f60*/  FMUL.FTZ R147, R45, R144 ;  /* 0x000000902d937220 */ /* 0x000fe20000410000 */
[----:B------:R-:W-:Y:S01]  /*5f70*/  LOP3.LUT R137, R143, 0xffff0000, RZ, 0xc0, !PT ;  /* 0xffff00008f897812 */ /* 0x000fe200078ec0ff */
[-C--:B------:R-:W-:Y:S01]  /*5f80*/  FMUL.FTZ R143, R45, R136.reuse ;  /* 0x000000882d8f7220 */ /* 0x080fe20000410000 */
[----:B------:R-:W-:Y:S01]  /*5f90*/  LOP3.LUT R140, R73, 0xffff0000, RZ, 0xc0, !PT ;  /* 0xffff0000498c7812 */ /* 0x000fe200078ec0ff */
[----:B------:R-:W-:Y:S01]  /*5fa0*/  FFMA.FTZ R45, R46, R136, -R147 ;  /* 0x000000882e2d7223 */ /* 0x000fe20000010893 */
[----:B------:R-:W-:Y:S01]  /*5fb0*/  LOP3.LUT R139, R139, 0xffff0000, RZ, 0xc0, !PT ;  /* 0xffff00008b8b7812 */ /* 0x000fe200078ec0ff */
[----:B------:R-:W-:Y:S01]  /*5fc0*/  IMAD.U32 R136, R138, 0x10000, RZ ;  /* 0x000100008a887824 */ /* 0x000fe200078e00ff */
[----:B------:R-:W-:Y:S01]  /*5fd0*/  PRMT R135, R135, 0x5410, R146 ;  /* 0x0000541087877816 */ /* 0x000fe20000000092 */
[----:B------:R-:W-:-:S02]  /*5fe0*/  IMAD.U32 R146, R145, 0x10000, RZ ;  /* 0x0001000091927824 */ /* 0x000fc400078e00ff */
[----:B------:R-:W-:Y:S01]  /*5ff0*/  FFMA.FTZ R46, R46, R144, R143 ;  /* 0x000000902e2e7223 */ /* 0x000fe2000001008f */
[----:B------:R-:W-:Y:S01]  /*6000*/  SHF.R.U64 R150, R40, 0x10, R41 ;  /* 0x0000001028967819 */ /* 0x000fe20000001229 */
[C---:B------:R-:W-:Y:S01]  /*6010*/  FMUL.FTZ R147, R140.reuse, R137 ;  /* 0x000000898c937220 */ /* 0x040fe20000410000 */
[----:B------:R-:W-:Y:S01]  /*6020*/  LOP3.LUT R44, R13, 0xffff0000, RZ, 0xc0, !PT ;  /* 0xffff00000d2c7812 */ /* 0x000fe200078ec0ff */
[-C--:B------:R-:W-:Y:S01]  /*6030*/  FMUL.FTZ R143, R140, R139.reuse ;  /* 0x0000008b8c8f7220 */ /* 0x080fe20000410000 */
[----:B------:R-:W-:Y:S01]  /*6040*/  FMUL.FTZ R140, R141, R146 ;  /* 0x000000928d8c7220 */ /* 0x000fe20000410000 */
[----:B------:R-:W-:Y:S01]  /*6050*/  IMAD.U32 R73, R15, 0x10000, RZ ;  /* 0x000100000f497824 */ /* 0x000fe200078e00ff */
[----:B------:R-:W-:Y:S01]  /*6060*/  LOP3.LUT R47, R75, 0xffff0000, RZ, 0xc0, !PT ;  /* 0xffff00004b2f7812 */ /* 0x000fe200078ec0ff */
[-C--:B------:R-:W-:Y:S01]  /*6070*/  FMUL.FTZ R141, R141, R136.reuse ;  /* 0x000000888d8d7220 */ /* 0x080fe20000410000 */
[----:B------:R-:W-:Y:S01]  /*6080*/  LOP3.LUT R145, R145, 0xffff0000, RZ, 0xc0, !PT ;  /* 0xffff000091917812 */ /* 0x000fe200078ec0ff */
[C---:B------:R-:W-:Y:S01]  /*6090*/  FFMA.FTZ R134, R44.reuse, R139, -R147 ;  /* 0x0000008b2c867223 */ /* 0x040fe20000010893 */
[----:B------:R-:W-:Y:S01]  /*60a0*/  PRMT R75, R111, 0x5432, R150 ;  /* 0x000054326f4b7816 */ /* 0x000fe20000000096 */
[----:B------:R-:W-:Y:S01]  /*60b0*/  FFMA.FTZ R137, R44, R137, R143 ;  /* 0x000000892c897223 */ /* 0x000fe2000001008f */
[----:B------:R-:W-:Y:S01]  /*60c0*/  LOP3.LUT R42, R15, 0xffff0000, RZ, 0xc0, !PT ;  /* 0xffff00000f2a7812 */ /* 0x000fe200078ec0ff */
[C---:B------:R-:W-:Y:S01]  /*60d0*/  FFMA.FTZ R44, R73.reuse, R136, -R140 ;  /* 0x00000088492c7223 */ /* 0x040fe2000001088c */
[----:B------:R-:W-:Y:S01]  /*60e0*/  LOP3.LUT R138, R138, 0xffff0000, RZ, 0xc0, !PT ;  /* 0xffff00008a8a7812 */ /* 0x000fe200078ec0ff */
[----:B------:R-:W-:Y:S01]  /*60f0*/  FFMA.FTZ R141, R73, R146, R141 ;  /* 0x00000092498d7223 */ /* 0x000fe2000001008d */
[----:B------:R-:W-:Y:S01]  /*6100*/  FMUL.FTZ R73, R47, R145 ;  /* 0x000000912f497220 */ /* 0x000fe20000410000 */
[----:B------:R-:W-:Y:S01]  /*6110*/  IMAD.U32 R41, R72, 0x10000, RZ ;  /* 0x0001000048297824 */ /* 0x000fe200078e00ff */
[----:B------:R-:W-:Y:S01]  /*6120*/  SHF.L.U32 R136, R75, 0x10, RZ ;  /* 0x000000104b887819 */ /* 0x000fe200000006ff */
[----:B------:R-:W-:-:S02]  /*6130*/  IMAD.U32 R140, R142, 0x10000, RZ ;  /* 0x000100008e8c7824 */ /* 0x000fc400078e00ff */
[-C--:B------:R-:W-:Y:S01]  /*6140*/  FMUL.FTZ R139, R47, R138.reuse ;  /* 0x0000008a2f8b7220 */ /* 0x080fe20000410000 */
[----:B------:R-:W-:Y:S01]  /*6150*/  FFMA.FTZ R143, R42, R138, -R73 ;  /* 0x0000008a2a8f7223 */ /* 0x000fe20000010849 */
[----:B------:R-:W-:Y:S02]  /*6160*/  IMAD.U32 R13, R12, 0x10000, RZ ;  /* 0x000100000c0d7824 */ /* 0x000fe400078e00ff */
[C---:B------:R-:W-:Y:S01]  /*6170*/  FMUL.FTZ R138, R41.reuse, R140 ;  /* 0x0000008c298a7220 */ /* 0x040fe20000410000 */
[----:B------:R-:W-:Y:S01]  /*6180*/  FMUL.FTZ R41, R41, R136 ;  /* 0x0000008829297220 */ /* 0x000fe20000410000 */
[----:B------:R-:W-:Y:S01]  /*6190*/  LOP3.LUT R72, R72, 0xffff0000, RZ, 0xc0, !PT ;  /* 0xffff000048487812 */ /* 0x000fe200078ec0ff */
[----:B------:R-:W-:Y:S01]  /*61a0*/  IMAD.U32 R15, R14, 0x10000, RZ ;  /* 0x000100000e0f7824 */ /* 0x000fe200078e00ff */
[----:B------:R-:W-:Y:S01]  /*61b0*/  LOP3.LUT R47, R142, 0xffff0000, RZ, 0xc0, !PT ;  /* 0xffff00008e2f7812 */ /* 0x000fe200078ec0ff */
[----:B------:R-:W-:Y:S01]  /*61c0*/  FFMA.FTZ R140, R13, R140, R41 ;  /* 0x0000008c0d8c7223 */ /* 0x000fe20000010029 */
[----:B------:R-:W-:Y:S01]  /*61d0*/  LOP3.LUT R75, R75, 0xffff0000, RZ, 0xc0, !PT ;  /* 0xffff00004b4b7812 */ /* 0x000fe200078ec0ff */
[----:B------:R-:W-:Y:S01]  /*61e0*/  FFMA.FTZ R42, R42, R145, R139 ;  /* 0x000000912a2a7223 */ /* 0x000fe2000001008b */
[----:B------:R-:W-:Y:S01]  /*61f0*/  LOP3.LUT R40, R14, 0xffff0000, RZ, 0xc0, !PT ;  /* 0xffff00000e287812 */ /* 0x000fe200078ec0ff */
[----:B------:R-:W-:Y:S01]  /*6200*/  IMAD.U32 R14, R74, 0x10000, RZ ;  /* 0x000100004a0e7824 */ /* 0x000fe200078e00ff */
[----:B------:R-:W-:Y:S01]  /*6210*/  LOP3.LUT R12, R12, 0xffff0000, RZ, 0xc0, !PT ;  /* 0xffff00000c0c7812 */ /* 0x000fe200078ec0ff */
[C---:B------:R-:W-:Y:S01]  /*6220*/  IMAD.U32 R41, R135.reuse, 0x10000, RZ ;  /* 0x0001000087297824 */ /* 0x040fe200078e00ff */
[----:B------:R-:W-:Y:S01]  /*6230*/  LOP3.LUT R74, R74, 0xffff0000, RZ, 0xc0, !PT ;  /* 0xffff00004a4a7812 */ /* 0x000fe200078ec0ff */
[C---:B------:R-:W-:Y:S01]  /*6240*/  FMUL.FTZ R73, R72.reuse, R47 ;  /* 0x0000002f48497220 */ /* 0x040fe20000410000 */
[----:B------:R-:W-:Y:S01]  /*6250*/  FMUL.FTZ R139, R72, R75 ;  /* 0x0000004b488b7220 */ /* 0x000fe20000410000 */
[----:B------:R-:W-:Y:S01]  /*6260*/  LOP3.LUT R135, R135, 0xffff0000, RZ, 0xc0, !PT ;  /* 0xffff000087877812 */ /* 0x000fe200078ec0ff */
[----:B------:R-:W-:Y:S01]  /*6270*/  FFMA.FTZ R138, R13, R136, -R138 ;  /* 0x000000880d8a7223 */ /* 0x000fe2000001088a */
[----:B------:R-:W-:-:S02]  /*6280*/  IMAD.U32 R13, R43, 0x10000, RZ ;  /* 0x000100002b0d7824 */ /* 0x000fc400078e00ff */
[C---:B------:R-:W-:Y:S01]  /*6290*/  FFMA.FTZ R73, R12.reuse, R75, -R73 ;  /* 0x0000004b0c497223 */ /* 0x040fe20000010849 */
[----:B------:R-:W-:Y:S01]  /*62a0*/  LOP3.LUT R43, R43, 0xffff0000, RZ, 0xc0, !PT ;  /* 0xffff00002b2b7812 */ /* 0x000fe200078ec0ff */
[----:B------:R-:W-:Y:S01]  /*62b0*/  FFMA.FTZ R139, R12, R47, R139 ;  /* 0x0000002f0c8b7223 */ /* 0x000fe2000001008b */
[----:B------:R-:W-:Y:S01]  /*62c0*/  FMUL.FTZ R12, R14, R41 ;  /* 0x000000290e0c7220 */ /* 0x000fe20000410000 */
[----:B------:R-:W-:Y:S01]  /*62d0*/  FMUL.FTZ R47, R74, R135 ;  /* 0x000000874a2f7220 */ /* 0x000fe20000410000 */
[----:B------:R-:W-:Y:S01]  /*62e0*/  FMUL.FTZ R14, R14, R13 ;  /* 0x0000000d0e0e7220 */ /* 0x000fe20000410000 */
[----:B------:R-:W-:Y:S01]  /*62f0*/  FMUL.FTZ R74, R74, R43 ;  /* 0x0000002b4a4a7220 */ /* 0x000fe20000410000 */
[C---:B------:R-:W-:Y:S01]  /*6300*/  FFMA.FTZ R12, R15.reuse, R13, -R12 ;  /* 0x0000000d0f0c7223 */ /* 0x040fe2000001080c */
        /* <DEDUP_REMOVED lines=8> */
[----:B------:R-:W-:Y:S01]  /*6390*/  IMAD.MOV.U32 R12, RZ, RZ, R138 ;  /* 0x000000ffff0c7224 */ /* 0x000fe200078e008a */
[----:B------:R-:W-:Y:S01]  /*63a0*/  F2FP.BF16.F32.PACK_AB R13, R134, R45 ;  /* 0x0000002d860d723e */ /* 0x000fe200000010ff */
[----:B------:R-:W-:Y:S01]  /*63b0*/  IMAD.MOV.U32 R14, RZ, RZ, R40 ;  /* 0x000000ffff0e7224 */ /* 0x000fe200078e0028 */
[----:B------:R-:W-:Y:S02]  /*63c0*/  F2FP.BF16.F32.PACK_AB R15, R143, R44 ;  /* 0x0000002c8f0f723e */ /* 0x000fe400000010ff */
[----:B------:R-:W-:-:S02]  /*63d0*/  F2FP.BF16.F32.PACK_AB R75, R42, R141 ;  /* 0x0000008d2a4b723e */ /* 0x000fc400000010ff */
[----:B------:R-:W-:-:S07]  /*63e0*/  F2FP.BF16.F32.PACK_AB R72, R139, R140 ;  /* 0x0000008c8b48723e */ /* 0x000fce00000010ff */
.L_x_547:
[----:B------:R-:W-:Y:S05]  /*63f0*/  BSYNC B2 ;  /* 0x0000000000027941 */ /* 0x000fea0003800000 */
.L_x_546:
[----:B------:R-:W-:Y:S01]  /*6400*/  ISETP.GE.AND P4, PT, R11, R108, PT ;  /* 0x0000006c0b00720c */ /* 0x000fe20003f86270 */
[----:B--2---:R4:W-:-:S12]  /*6410*/  ST.E.128 desc[UR42][R102.64], R12 ;  /* 0x0000000c66007985 */ /* 0x0049d8000c101d2a */
[----:B------:R-:W-:-:S05]  /*6420*/  @!P4 IMAD.WIDE R104, R11, 0x2, R104 ;  /* 0x000000020b68c825 */ /* 0x000fca00078e0268 */
[----:B---3--:R4:W-:Y:S02]  /*6430*/  @!P4 ST.E.128 desc[UR42][R104.64], R72 ;  /* 0x000000486800c985 */ /* 0x0089e4000c101d2a */
.L_x_545:
[----:B------:R-:W-:Y:S05]  /*6440*/  BSYNC B1 ;  /* 0x0000000000017941 */ /* 0x000fea0003800000 */
.L_x_544:
[----:B------:R-:W-:-:S03]  /*6450*/  UMOV UR4, 0xffffffff ;  /* 0xffffffff00047882 */ /* 0x000fc60000000000 */
[----:B------:R-:W-:Y:S05]  /*6460*/  BRA.DIV UR4, `(.L_x_548) ;  /* 0x0000015e04f47947 */ /* 0x000fea000b800000 */
[----:B------:R0:W0:Y:S04]  /*6470*/  SHFL.IDX PT, R47, R106, 0x1, 0x181f ;  /* 0x00381f006a2f7f89 */ /* 0x00002800000e0000 */
[----:B------:R0:W0:Y:S02]  /*6480*/  SHFL.IDX PT, R46, R107, 0x1, 0x181f ;  /* 0x00381f006b2e7f89 */ /* 0x00002400000e0000 */
.L_x_833:
[----:B------:R-:W-:Y:S01]  /*6490*/  VIADD R11, R153, 0x20 ;  /* 0x00000020990b7836 */ /* 0x000fe20000000000 */
[----:B------:R-:W-:Y:S04]  /*64a0*/  BSSY B1, `(.L_x_549) ;  /* 0x000007a000017945 */ /* 0x000fe80003800000 */
[----:B------:R-:W-:-:S13]  /*64b0*/  ISETP.GE.OR P4, PT, R11, R96, P1 ;  /* 0x000000600b00720c */ /* 0x000fda0000f86670 */
[----:B------:R-:W-:Y:S05]  /*64c0*/  @P4 BRA `(.L_x_550) ;  /* 0x0000000400dc4947 */ /* 0x000fea0003800000 */
[----:B------:R-:W-:Y:S01]  /*64d0*/  SEL R11, R37, R110, !P0 ;  /* 0x0000006e250b7207 */ /* 0x000fe20004000000 */
[----:B------:R-:W-:Y:S01]  /*64e0*/  BSSY B2, `(.L_x_551) ;  /* 0x0000071000027945 */ /* 0x000fe20003800000 */
[----:B----4-:R-:W-:Y:S02]  /*64f0*/  SHF.R.U32.HI R14, RZ, 0x3, R193 ;  /* 0x00000003ff0e7819 */ /* 0x010fe400000116c1 */
[----:B------:R-:W-:Y:S02]  /*6500*/  SHF.R.S32.HI R12, RZ, 0x1f, R11 ;  /* 0x0000001fff0c7819 */ /* 0x000fe4000001140b */
[C---:B0-----:R-:W-:Y:S02]  /*6510*/  LEA R44, P4, R77.reuse, R46, 0x1 ;  /* 0x0000002e4d2c7211 */ /* 0x041fe400078808ff */
[----:B------:R-:W-:Y:S02]  /*6520*/  LEA.HI R12, R12, R11, RZ, 0x4 ;  /* 0x0000000b0c0c7211 */ /* 0x000fe400078f20ff */
[----:B------:R-:W-:-:S02]  /*6530*/  LEA.HI.X R45, R77, R47, R89, 0x1, P4 ;  /* 0x0000002f4d2d7211 */ /* 0x000fc400020f0c59 */
[----:B------:R-:W-:-:S04]  /*6540*/  LEA.HI.SX32 R12, R12, R79, 0x1c ;  /* 0x0000004f0c0c7211 */ /* 0x000fc800078fe2ff */
[----:B------:R-:W-:Y:S01]  /*6550*/  SHF.R.S32.HI R13, RZ, 0x1f, R12 ;  /* 0x0000001fff0d7819 */ /* 0x000fe2000001140c */
[----:B------:R-:W-:-:S03]  /*6560*/  IMAD.SHL.U32 R11, R12, 0x8, RZ ;  /* 0x000000080c0b7824 */ /* 0x000fc600078e00ff */
[----:B------:R-:W-:Y:S02]  /*6570*/  LEA.HI R13, R13, R12, RZ, 0x3 ;  /* 0x0000000c0d0d7211 */ /* 0x000fe400078f18ff */
[----:B------:R-:W-:-:S03]  /*6580*/  LOP3.LUT R12, R193, 0x38, R11, 0xf8, !PT ;  /* 0x00000038c10c7812 */ /* 0x000fc600078ef80b */
[----:B------:R-:W-:Y:S01]  /*6590*/  IMAD.SHL.U32 R13, R13, 0x400, RZ ;  /* 0x000004000d0d7824 */ /* 0x000fe200078e00ff */
[----:B------:R-:W-:-:S04]  /*65a0*/  LOP3.LUT R12, R12, R14, RZ, 0x3c, !PT ;  /* 0x0000000e0c0c7212 */ /* 0x000fc800078e3cff */
[----:B------:R-:W-:-:S04]  /*65b0*/  LOP3.LUT R13, R13, 0x7fffe000, RZ, 0xc0, !PT ;  /* 0x7fffe0000d0d7812 */ /* 0x000fc800078ec0ff */
[----:B------:R-:W-:Y:S01]  /*65c0*/  IADD3 R12, R12, R13, R199 ;  /* 0x0000000d0c0c7210 */ /* 0x000fe20007ffe0c7 */
[----:B------:R-:W-:-:S04]  /*65d0*/  IMAD R13, R155, 0x4000, R4 ;  /* 0x000040009b0d7824 */ /* 0x000fc800078e0204 */
[----:B------:R-:W-:Y:S02]  /*65e0*/  IMAD R15, R155, 0x4000, R12 ;  /* 0x000040009b0f7824 */ /* 0x000fe400078e020c */
[--C-:B------:R-:W-:Y:S02]  /*65f0*/  IMAD R13, R13, 0x2, R156.reuse ;  /* 0x000000020d0d7824 */ /* 0x100fe400078e029c */
[----:B------:R-:W-:-:S04]  /*6600*/  IMAD R40, R15, 0x2, R156 ;  /* 0x000000020f287824 */ /* 0x000fc800078e029c */
[----:B------:R-:W0:Y:S04]  /*6610*/  LDS.128 R12, [R13+0x18400] ;  /* 0x018400000d0c7984 */ /* 0x000e280000000c00 */
[----:B------:R-:W4:Y:S01]  /*6620*/  LDS.128 R40, [R40+0x18400] ;  /* 0x0184000028287984 */ /* 0x000f220000000c00 */
[----:B------:R-:W-:Y:S05]  /*6630*/  @P3 BRA `(.L_x_552) ;  /* 0x00000004006c3947 */ /* 0x000fea0003800000 */
[----:B--2---:R-:W-:Y:S02]  /*6640*/  SHF.R.U32.HI R105, RZ, 0x10, R49 ;  /* 0x00000010ff697819 */ /* 0x004fe40000011631 */
[--C-:B------:R-:W-:Y:S02]  /*6650*/  SHF.R.U32.HI R73, RZ, 0x10, R53.reuse ;  /* 0x00000010ff497819 */ /* 0x100fe40000011635 */
[----:B------:R-:W-:Y:S01]  /*6660*/  SHF.R.U64 R72, R52, 0x10, R53 ;  /* 0x0000001034487819 */ /* 0x000fe20000001235 */
[----:B----4-:R-:W-:Y:S01]  /*6670*/  IMAD.U32 R53, R41, 0x10000, RZ ;  /* 0x0001000029357824 */ /* 0x010fe200078e00ff */
[----:B------:R-:W-:Y:S01]  /*6680*/  PRMT R132, R132, 0x5410, R105 ;  /* 0x0000541084847816 */ /* 0x000fe20000000069 */
[----:B0-----:R-:W-:Y:S01]  /*6690*/  IMAD.U32 R52, R15, 0x10000, RZ ;  /* 0x000100000f347824 */ /* 0x001fe200078e00ff */
[----:B------:R-:W-:Y:S02]  /*66a0*/  PRMT R130, R130, 0x5410, R73 ;  /* 0x0000541082827816 */ /* 0x000fe40000000049 */
[----:B------:R-:W-:-:S02]  /*66b0*/  SHF.R.U32.HI R75, RZ, 0x10, R51 ;  /* 0x00000010ff4b7819 */ /* 0x000fc40000011633 */
[----:B------:R-:W-:Y:S01]  /*66c0*/  SHF.R.U32.HI R103, RZ, 0x10, R55 ;  /* 0x00000010ff677819 */ /* 0x000fe20000011637 */
[----:B------:R-:W-:Y:S01]  /*66d0*/  IMAD.U32 R73, R130, 0x10000, RZ ;  /* 0x0001000082497824 */ /* 0x000fe200078e00ff */
[----:B------:R-:W-:Y:S01]  /*66e0*/  PRMT R129, R129, 0x5410, R72 ;  /* 0x0000541081817816 */ /* 0x000fe20000000048 */
[----:B------:R-:W-:Y:S01]  /*66f0*/  IMAD.U32 R72, R132, 0x10000, RZ ;  /* 0x0001000084487824 */ /* 0x000fe200078e00ff */
[----:B------:R-:W-:Y:S02]  /*6700*/  SHF.R.U64 R102, R50, 0x10, R51 ;  /* 0x0000001032667819 */ /* 0x000fe40000001233 */
[----:B------:R-:W-:Y:S02]  /*6710*/  SHF.L.U32 R50, R13, 0x10, RZ ;  /* 0x000000100d327819 */ /* 0x000fe400000006ff */
[----:B------:R-:W-:Y:S01]  /*6720*/  PRMT R126, R126, 0x5410, R75 ;  /* 0x000054107e7e7816 */ /* 0x000fe2000000004b */
[CC--:B------:R-:W-:Y:S01]  /*6730*/  FMUL.FTZ R75, R53.reuse, R73.reuse ;  /* 0x00000049354b7220 */ /* 0x0c0fe20000410000 */
[----:B------:R-:W-:Y:S01]  /*6740*/  PRMT R128, R128, 0x5410, R103 ;  /* 0x0000541080807816 */ /* 0x000fe20000000067 */
[-C--:B------:R-:W-:Y:S01]  /*6750*/  FMUL.FTZ R103, R53, R72.reuse ;  /* 0x0000004835677220 */ /* 0x080fe20000410000 */
[----:B------:R-:W-:Y:S01]  /*6760*/  SHF.R.U64 R74, R54, 0x10, R55 ;  /* 0x00000010364a7819 */ /* 0x000fe20000001237 */
[C---:B------:R-:W-:Y:S01]  /*6770*/  FFMA.FTZ R75, R50.reuse, R72, -R75 ;  /* 0x00000048324b7223 */ /* 0x040fe2000001084b */
[----:B------:R-:W-:Y:S01]  /*6780*/  LOP3.LUT R54, R41, 0xffff0000, RZ, 0xc0, !PT ;  /* 0xffff000029367812 */ /* 0x000fe200078ec0ff */
[----:B------:R-:W-:Y:S01]  /*6790*/  FFMA.FTZ R103, R50, R73, R103 ;  /* 0x0000004932677223 */ /* 0x000fe20000010067 */
[----:B------:R-:W-:Y:S01]  /*67a0*/  LOP3.LUT R130, R130, 0xffff0000, RZ, 0xc0, !PT ;  /* 0xffff000082827812 */ /* 0x000fe200078ec0ff */
[----:B------:R-:W-:Y:S01]  /*67b0*/  IMAD.U32 R55, R43, 0x10000, RZ ;  /* 0x000100002b377824 */ /* 0x000fe200078e00ff */
[----:B------:R-:W-:Y:S01]  /*67c0*/  LOP3.LUT R132, R132, 0xffff0000, RZ, 0xc0, !PT ;  /* 0xffff000084847812 */ /* 0x000fe200078ec0ff */
[----:B------:R-:W-:Y:S01]  /*67d0*/  IMAD.U32 R53, R128, 0x10000, RZ ;  /* 0x0001000080357824 */ /* 0x000fe200078e00ff */
[----:B---3--:R-:W-:Y:S01]  /*67e0*/  SHF.R.U64 R104, R48, 0x10, R49 ;  /* 0x0000001030687819 */ /* 0x008fe20000001231 */
[----:B------:R-:W-:Y:S01]  /*67f0*/  IMAD.U32 R50, R126, 0x10000, RZ ;  /* 0x000100007e327824 */ /* 0x000fe200078e00ff */
[----:B------:R-:W-:Y:S01]  /*6800*/  PRMT R127, R127, 0x5410, R74 ;  /* 0x000054107f7f7816 */ /* 0x000fe2000000004a */
[----:B------:R-:W-:Y:S01]  /*6810*/  FMUL.FTZ R72, R54, R130 ;  /* 0x0000008236487220 */ /* 0x000fe20000410000 */
[----:B------:R-:W-:Y:S01]  /*6820*/  LOP3.LUT R51, R13, 0xffff0000, RZ, 0xc0, !PT ;  /* 0xffff00000d337812 */ /* 0x000fe200078ec0ff */
[-C--:B------:R-:W-:Y:S01]  /*6830*/  FMUL.FTZ R73, R55, R53.reuse ;  /* 0x0000003537497220 */ /* 0x080fe20000410000 */
[----:B------:R-:W-:Y:S01]  /*6840*/  LOP3.LUT R43, R43, 0xffff0000, RZ, 0xc0, !PT ;  /* 0xffff00002b2b7812 */ /* 0x000fe200078ec0ff */
[----:B------:R-:W-:Y:S01]  /*6850*/  FMUL.FTZ R74, R55, R50 ;  /* 0x00000032374a7220 */ /* 0x000fe20000410000 */
[----:B------:R-:W-:Y:S01]  /*6860*/  LOP3.LUT R128, R128, 0xffff0000, RZ, 0xc0, !PT ;  /* 0xffff000080807812 */ /* 0x000fe200078ec0ff */
[----:B------:R-:W-:Y:S01]  /*6870*/  FMUL.FTZ R54, R54, R132 ;  /* 0x0000008436367220 */ /* 0x000fe20000410000 */
[----:B------:R-:W-:Y:S01]  /*6880*/  PRMT R133, R133, 0x5410, R104 ;  /* 0x0000541085857816 */ /* 0x000fe20000000068 */
[----:B------:R-:W-:Y:S01]  /*6890*/  FFMA.FTZ R73, R52, R50, -R73 ;  /* 0x0000003234497223 */ /* 0x000fe20000010849 */
[----:B------:R-:W-:Y:S01]  /*68a0*/  LOP3.LUT R126, R126, 0xffff0000, RZ, 0xc0, !PT ;  /* 0xffff00007e7e7812 */ /* 0x000fe200078ec0ff */
[----:B------:R-:W-:Y:S01]  /*68b0*/  FFMA.FTZ R74, R52, R53, R74 ;  /* 0x00000035344a7223 */ /* 0x000fe2000001004a */
[----:B------:R-:W-:Y:S01]  /*68c0*/  LOP3.LUT R49, R15, 0xffff0000, RZ, 0xc0, !PT ;  /* 0xffff00000f317812 */ /* 0x000fe200078ec0ff */
[C---:B------:R-:W-:Y:S01]  /*68d0*/  FFMA.FTZ R72, R51.reuse, R132, -R72 ;  /* 0x0000008433487223 */ /* 0x040fe20000010848 */
[----:B------:R-:W-:Y:S01]  /*68e0*/  FFMA.FTZ R130, R51, R130, R54 ;  /* 0x0000008233827223 */ /* 0x000fe20000010036 */
[----:B------:R-:W-:Y:S01]  /*68f0*/  FMUL.FTZ R52, R43, R128 ;  /* 0x000000802b347220 */ /* 0x000fe20000410000 */
[----:B------:R-:W-:-:S02]  /*6900*/  IMAD.U32 R41, R40, 0x10000, RZ ;  /* 0x0001000028297824 */ /* 0x000fc400078e00ff */
[-C--:B------:R-:W-:Y:S01]  /*6910*/  FMUL.FTZ R54, R43, R126.reuse ;  /* 0x0000007e2b367220 */ /* 0x080fe20000410000 */
[----:B------:R-:W-:Y:S01]  /*6920*/  IMAD.U32 R50, R133, 0x10000, RZ ;  /* 0x0001000085327824 */ /* 0x000fe200078e00ff */
[----:B------:R-:W-:Y:S01]  /*6930*/  LOP3.LUT R40, R40, 0xffff0000, RZ, 0xc0, !PT ;  /* 0xffff000028287812 */ /* 0x000fe200078ec0ff */
[----:B------:R-:W-:Y:S02]  /*6940*/  IMAD.U32 R51, R129, 0x10000, RZ ;  /* 0x0001000081337824 */ /* 0x000fe400078e00ff */
[----:B------:R-:W-:Y:S01]  /*6950*/  FFMA.FTZ R126, R49, R126, -R52 ;  /* 0x0000007e317e7223 */ /* 0x000fe20000010834 */
[----:B------:R-:W-:Y:S01]  /*6960*/  LOP3.LUT R129, R129, 0xffff0000, RZ, 0xc0, !PT ;  /* 0xffff000081817812 */ /* 0x000fe200078ec0ff */
[C---:B------:R-:W-:Y:S01]  /*6970*/  IMAD.U32 R48, R12.reuse, 0x10000, RZ ;  /* 0x000100000c307824 */ /* 0x040fe200078e00ff */
[----:B------:R-:W-:Y:S01]  /*6980*/  LOP3.LUT R133, R133, 0xffff0000, RZ, 0xc0, !PT ;  /* 0xffff000085857812 */ /* 0x000fe200078ec0ff */
[C---:B------:R-:W-:Y:S01]  /*6990*/  FMUL.FTZ R43, R41.reuse, R51 ;  /* 0x00000033292b7220 */ /* 0x040fe20000410000 */
[----:B------:R-:W-:Y:S01]  /*69a0*/  FMUL.FTZ R52, R41, R50 ;  /* 0x0000003229347220 */ /* 0x000fe20000410000 */
[----:B------:R-:W-:Y:S01]  /*69b0*/  PRMT R131, R131, 0x5410, R102 ;  /* 0x0000541083837816 */ /* 0x000fe20000000066 */
[----:B------:R-:W-:Y:S01]  /*69c0*/  FFMA.FTZ R53, R49, R128, R54 ;  /* 0x0000008031357223 */ /* 0x000fe20000010036 */
[----:B------:R-:W-:Y:S01]  /*69d0*/  LOP3.LUT R13, R12, 0xffff0000, RZ, 0xc0, !PT ;  /* 0xffff00000c0d7812 */ /* 0x000fe200078ec0ff */
[----:B------:R-:W-:Y:S01]  /*69e0*/  FMUL.FTZ R54, R40, R129 ;  /* 0x0000008128367220 */ /* 0x000fe20000410000 */
[C---:B------:R-:W-:Y:S01]  /*69f0*/  FFMA.FTZ R43, R48.reuse, R50, -R43 ;  /* 0x00000032302b7223 */ /* 0x040fe2000001082b */
[----:B------:R-:W-:Y:S01]  /*6a00*/  FFMA.FTZ R52, R48, R51, R52 ;  /* 0x0000003330347223 */ /* 0x000fe20000010034 */
[----:B------:R-:W-:-:S02]  /*6a10*/  IMAD.U32 R15, R42, 0x10000, RZ ;  /* 0x000100002a0f7824 */ /* 0x000fc400078e00ff */
[-C--:B------:R-:W-:Y:S01]  /*6a20*/  FMUL.FTZ R48, R40, R133.reuse ;  /* 0x0000008528307220 */ /* 0x080fe20000410000 */
[----:B------:R-:W-:Y:S01]  /*6a30*/  SHF.L.U32 R41, R127, 0x10, RZ ;  /* 0x000000107f297819 */ /* 0x000fe200000006ff */
[----:B------:R-:W-:Y:S01]  /*6a40*/  IMAD.U32 R40, R131, 0x10000, RZ ;  /* 0x0001000083287824 */ /* 0x000fe200078e00ff */
[----:B------:R-:W-:Y:S01]  /*6a50*/  LOP3.LUT R42, R42, 0xffff0000, RZ, 0xc0, !PT ;  /* 0xffff00002a2a7812 */ /* 0x000fe200078ec0ff */
[----:B------:R-:W-:Y:S01]  /*6a60*/  FFMA.FTZ R54, R13, R133, -R54 ;  /* 0x000000850d367223 */ /* 0x000fe20000010836 */
[----:B------:R-:W-:Y:S01]  /*6a70*/  LOP3.LUT R127, R127, 0xffff0000, RZ, 0xc0, !PT ;  /* 0xffff00007f7f7812 */ /* 0x000fe200078ec0ff */
[C---:B------:R-:W-:Y:S01]  /*6a80*/  IMAD.U32 R12, R14.reuse, 0x10000, RZ ;  /* 0x000100000e0c7824 */ /* 0x040fe200078e00ff */
[----:B------:R-:W-:Y:S01]  /*6a90*/  LOP3.LUT R131, R131, 0xffff0000, RZ, 0xc0, !PT ;  /* 0xffff000083837812 */ /* 0x000fe200078ec0ff */
[----:B------:R-:W-:Y:S01]  /*6aa0*/  FFMA.FTZ R13, R13, R129, R48 ;  /* 0x000000810d0d7223 */ /* 0x000fe20000010030 */
[----:B------:R-:W-:Y:S01]  /*6ab0*/  LOP3.LUT R14, R14, 0xffff0000, RZ, 0xc0, !PT ;  /* 0xffff00000e0e7812 */ /* 0x000fe200078ec0ff */
[C---:B------:R-:W-:Y:S01]  /*6ac0*/  FMUL.FTZ R49, R15.reuse, R41 ;  /* 0x000000290f317220 */ /* 0x040fe20000410000 */
[-C--:B------:R-:W-:Y:S01]  /*6ad0*/  FMUL.FTZ R48, R15, R40.reuse ;  /* 0x000000280f307220 */ /* 0x080fe20000410000 */
[C---:B------:R-:W-:Y:S01]  /*6ae0*/  FMUL.FTZ R15, R42.reuse, R127 ;  /* 0x0000007f2a0f7220 */ /* 0x040fe20000410000 */
[----:B------:R-:W-:Y:S01]  /*6af0*/  FMUL.FTZ R42, R42, R131 ;  /* 0x000000832a2a7220 */ /* 0x000fe20000410000 */
[C---:B------:R-:W-:Y:S01]  /*6b00*/  FFMA.FTZ R49, R12.reuse, R40, -R49 ;  /* 0x000000280c317223 */ /* 0x040fe20000010831 */
[----:B------:R-:W-:Y:S01]  /*6b10*/  FFMA.FTZ R48, R12, R41, R48 ;  /* 0x000000290c307223 */ /* 0x000fe20000010030 */
[----:B------:R-:W-:Y:S01]  /*6b20*/  FFMA.FTZ R12, R14, R131, -R15 ;  /* 0x000000830e0c7223 */ /* 0x000fe2000001080f */
[----:B------:R-:W-:Y:S01]  /*6b30*/  F2FP.BF16.F32.PACK_AB R43, R54, R43 ;  /* 0x0000002b362b723e */ /* 0x000fe200000010ff */
        /* <DEDUP_REMOVED lines=10> */
[----:B------:R-:W-:-:S07]  /*6be0*/  F2FP.BF16.F32.PACK_AB R42, R127, R48 ;  /* 0x000000307f2a723e */ /* 0x000fce00000010ff */
.L_x_552:
[----:B------:R-:W-:Y:S05]  /*6bf0*/  BSYNC B2 ;  /* 0x0000000000027941 */ /* 0x000fea0003800000 */
.L_x_551:
[----:B------:R-:W-:Y:S01]  /*6c00*/  ISETP.GE.AND P4, PT, R11, R108, PT ;  /* 0x0000006c0b00720c */ /* 0x000fe20003f86270 */
[----:B0-----:R0:W-:-:S12]  /*6c10*/  ST.E.128 desc[UR42][R44.64], R12 ;  /* 0x0000000c2c007985 */ /* 0x0011d8000c101d2a */
[----:B------:R-:W-:-:S05]  /*6c20*/  @!P4 IMAD.WIDE R46, R11, 0x2, R46 ;  /* 0x000000020b2ec825 */ /* 0x000fca00078e022e */
[----:B----4-:R0:W-:Y:S02]  /*6c30*/  @!P4 ST.E.128 desc[UR42][R46.64], R40 ;  /* 0x000000282e00c985 */ /* 0x0101e4000c101d2a */
.L_x_550:
[----:B------:R-:W-:Y:S05]  /*6c40*/  BSYNC B1 ;  /* 0x0000000000017941 */ /* 0x000fea0003800000 */
.L_x_549:
[----:B------:R-:W-:-:S03]  /*6c50*/  UMOV UR4, 0xffffffff ;  /* 0xffffffff00047882 */ /* 0x000fc60000000000 */
[----:B------:R-:W-:Y:S05]  /*6c60*/  BRA.DIV UR4, `(.L_x_553) ;  /* 0x0000015a04407947 */ /* 0x000fea000b800000 */
[----:B0-----:R0:W0:Y:S04]  /*6c70*/  SHFL.IDX PT, R47, R106, 0x2, 0x181f ;  /* 0x00581f006a2f7f89 */ /* 0x00102800000e0000 */
[----:B------:R0:W0:Y:S02]  /*6c80*/  SHFL.IDX PT, R46, R107, 0x2, 0x181f ;  /* 0x00581f006b2e7f89 */ /* 0x00002400000e0000 */
.L_x_837:
        /* <DEDUP_REMOVED lines=27> */
[----:B------:R-:W-:Y:S01]  /*6e40*/  SHF.R.U64 R73, R60, 0x10, R61 ;  /* 0x000000103c497819 */ /* 0x000fe2000000123d */
[----:B0-----:R-:W-:Y:S01]  /*6e50*/  IMAD.U32 R49, R13, 0x10000, RZ ;  /* 0x000100000d317824 */ /* 0x001fe200078e00ff */
[----:B------:R-:W-:Y:S01]  /*6e60*/  SHF.R.U64 R75, R56, 0x10, R57 ;  /* 0x00000010384b7819 */ /* 0x000fe20000001239 */
[----:B----4-:R-:W-:Y:S01]  /*6e70*/  IMAD.U32 R54, R43, 0x10000, RZ ;  /* 0x000100002b367824 */ /* 0x010fe200078e00ff */
[----:B------:R-:W-:Y:S02]  /*6e80*/  SHF.R.U32.HI R60, RZ, 0x10, R61 ;  /* 0x00000010ff3c7819 */ /* 0x000fe4000001163d */
[----:B------:R-:W-:Y:S02]  /*6e90*/  SHF.R.U32.HI R56, RZ, 0x10, R57 ;  /* 0x00000010ff387819 */ /* 0x000fe40000011639 */
[----:B------:R-:W-:Y:S02]  /*6ea0*/  SHF.R.U64 R57, R58, 0x10, R59 ;  /* 0x000000103a397819 */ /* 0x000fe4000000123b */
[----:B------:R-:W-:-:S02]  /*6eb0*/  PRMT R125, R125, 0x5410, R60 ;  /* 0x000054107d7d7816 */ /* 0x000fc4000000003c */
[----:B------:R-:W-:Y:S02]  /*6ec0*/  PRMT R121, R121, 0x5410, R56 ;  /* 0x0000541079797816 */ /* 0x000fe40000000038 */
[----:B------:R-:W-:Y:S02]  /*6ed0*/  SHF.R.U32.HI R58, RZ, 0x10, R59 ;  /* 0x00000010ff3a7819 */ /* 0x000fe4000001163b */
[----:B------:R-:W-:Y:S01]  /*6ee0*/  SHF.L.U32 R52, R41, 0x10, RZ ;  /* 0x0000001029347819 */ /* 0x000fe200000006ff */
[----:B------:R-:W-:Y:S01]  /*6ef0*/  IMAD.U32 R56, R121, 0x10000, RZ ;  /* 0x0001000079387824 */ /* 0x000fe200078e00ff */
[----:B------:R-:W-:Y:S01]  /*6f00*/  PRMT R118, R118, 0x5410, R57 ;  /* 0x0000541076767816 */ /* 0x000fe20000000039 */
[----:B------:R-:W-:Y:S01]  /*6f10*/  IMAD.U32 R57, R125, 0x10000, RZ ;  /* 0x000100007d397824 */ /* 0x000fe200078e00ff */
[--C-:B------:R-:W-:Y:S02]  /*6f20*/  SHF.R.U64 R59, R62, 0x10, R63.reuse ;  /* 0x000000103e3b7819 */ /* 0x100fe4000000123f */
[----:B------:R-:W-:-:S02]  /*6f30*/  SHF.R.U32.HI R62, RZ, 0x10, R63 ;  /* 0x00000010ff3e7819 */ /* 0x000fc4000001163f */
[----:B------:R-:W-:Y:S01]  /*6f40*/  PRMT R119, R119, 0x5410, R58 ;  /* 0x0000541077777816 */ /* 0x000fe2000000003a */
[CC--:B------:R-:W-:Y:S01]  /*6f50*/  FMUL.FTZ R58, R52.reuse, R57.reuse ;  /* 0x00000039343a7220 */ /* 0x0c0fe20000410000 */
[----:B------:R-:W-:Y:S01]  /*6f60*/  LOP3.LUT R53, R41, 0xffff0000, RZ, 0xc0, !PT ;  /* 0xffff000029357812 */ /* 0x000fe200078ec0ff */
[-C--:B------:R-:W-:Y:S01]  /*6f70*/  FMUL.FTZ R52, R52, R56.reuse ;  /* 0x0000003834347220 */ /* 0x080fe20000410000 */
[----:B------:R-:W-:Y:S01]  /*6f80*/  PRMT R123, R123, 0x5410, R62 ;  /* 0x000054107b7b7816 */ /* 0x000fe2000000003e */
[----:B------:R-:W-:Y:S01]  /*6f90*/  FFMA.FTZ R58, R49, R56, -R58 ;  /* 0x00000038313a7223 */ /* 0x000fe2000001083a */
[----:B------:R-:W-:Y:S01]  /*6fa0*/  LOP3.LUT R125, R125, 0xffff0000, RZ, 0xc0, !PT ;  /* 0xffff00007d7d7812 */ /* 0x000fe200078ec0ff */
[----:B------:R-:W-:Y:S01]  /*6fb0*/  FFMA.FTZ R57, R49, R57, R52 ;  /* 0x0000003931397223 */ /* 0x000fe20000010034 */
[----:B------:R-:W-:Y:S01]  /*6fc0*/  LOP3.LUT R121, R121, 0xffff0000, RZ, 0xc0, !PT ;  /* 0xffff000079797812 */ /* 0x000fe200078ec0ff */
[----:B------:R-:W-:Y:S01]  /*6fd0*/  IMAD.U32 R49, R119, 0x10000, RZ ;  /* 0x0001000077317824 */ /* 0x000fe200078e00ff */
[----:B------:R-:W-:Y:S01]  /*6fe0*/  PRMT R122, R122, 0x5410, R59 ;  /* 0x000054107a7a7816 */ /* 0x000fe2000000003b */
[----:B------:R-:W-:Y:S01]  /*6ff0*/  IMAD.U32 R59, R123, 0x10000, RZ ;  /* 0x000100007b3b7824 */ /* 0x000fe200078e00ff */
[----:B------:R-:W-:Y:S01]  /*7000*/  LOP3.LUT R50, R13, 0xffff0000, RZ, 0xc0, !PT ;  /* 0xffff00000d327812 */ /* 0x000fe200078ec0ff */
[C---:B------:R-:W-:Y:S01]  /*7010*/  FMUL.FTZ R61, R53.reuse, R125 ;  /* 0x0000007d353d7220 */ /* 0x040fe20000410000 */
[----:B------:R-:W-:Y:S01]  /*7020*/  FMUL.FTZ R53, R53, R121 ;  /* 0x0000007935357220 */ /* 0x000fe20000410000 */
[C---:B------:R-:W-:Y:S01]  /*7030*/  IMAD.U32 R41, R40.reuse, 0x10000, RZ ;  /* 0x0001000028297824 */ /* 0x040fe200078e00ff */
[----:B------:R-:W-:Y:S01]  /*7040*/  LOP3.LUT R51, R40, 0xffff0000, RZ, 0xc0, !PT ;  /* 0xffff000028337812 */ /* 0x000fe200078ec0ff */
[C---:B------:R-:W-:Y:S01]  /*7050*/  FMUL.FTZ R63, R54.reuse, R59 ;  /* 0x0000003b363f7220 */ /* 0x040fe20000410000 */
[----:B------:R-:W-:Y:S01]  /*7060*/  LOP3.LUT R55, R43, 0xffff0000, RZ, 0xc0, !PT ;  /* 0xffff00002b377812 */ /* 0x000fe200078ec0ff */
[----:B------:R-:W-:Y:S01]  /*7070*/  FMUL.FTZ R52, R54, R49 ;  /* 0x0000003136347220 */ /* 0x000fe20000410000 */
[----:B------:R-:W-:Y:S01]  /*7080*/  LOP3.LUT R56, R123, 0xffff0000, RZ, 0xc0, !PT ;  /* 0xffff00007b387812 */ /* 0x000fe200078ec0ff */
[----:B------:R-:W-:Y:S01]  /*7090*/  IMAD.U32 R40, R15, 0x10000, RZ ;  /* 0x000100000f287824 */ /* 0x000fe200078e00ff */
[----:B------:R-:W-:Y:S01]  /*70a0*/  PRMT R124, R124, 0x5410, R73 ;  /* 0x000054107c7c7816 */ /* 0x000fe20000000049 */
[C---:B------:R-:W-:Y:S01]  /*70b0*/  FFMA.FTZ R61, R50.reuse, R121, -R61 ;  /* 0x00000079323d7223 */ /* 0x040fe2000001083d */
[----:B------:R-:W-:Y:S01]  /*70c0*/  FFMA.FTZ R54, R50, R125, R53 ;  /* 0x0000007d32367223 */ /* 0x000fe20000010035 */
[----:B------:R-:W-:Y:S01]  /*70d0*/  PRMT R120, R120, 0x5410, R75 ;  /* 0x0000541078787816 */ /* 0x000fe2000000004b */
[C---:B------:R-:W-:Y:S01]  /*70e0*/  FFMA.FTZ R59, R40.reuse, R59, R52 ;  /* 0x0000003b283b7223 */ /* 0x040fe20000010034 */
[----:B------:R-:W-:Y:S01]  /*70f0*/  LOP3.LUT R50, R119, 0xffff0000, RZ, 0xc0, !PT ;  /* 0xffff000077327812 */ /* 0x000fe200078ec0ff */
[----:B------:R-:W-:Y:S01]  /*7100*/  FMUL.FTZ R60, R55, R56 ;  /* 0x00000038373c7220 */ /* 0x000fe20000410000 */
[----:B------:R-:W-:Y:S01]  /*7110*/  LOP3.LUT R15, R15, 0xffff0000, RZ, 0xc0, !PT ;  /* 0xffff00000f0f7812 */ /* 0x000fe200078ec0ff */
[----:B------:R-:W-:Y:S01]  /*7120*/  FFMA.FTZ R63, R40, R49, -R63 ;  /* 0x00000031283f7223 */ /* 0x000fe2000001083f */
[----:B------:R-:W-:-:S02]  /*7130*/  IMAD.U32 R52, R124, 0x10000, RZ ;  /* 0x000100007c347824 */ /* 0x000fc400078e00ff */
[-C--:B------:R-:W-:Y:S01]  /*7140*/  FMUL.FTZ R62, R55, R50.reuse ;  /* 0x00000032373e7220 */ /* 0x080fe20000410000 */
[----:B------:R-:W-:Y:S01]  /*7150*/  IMAD.U32 R40, R120, 0x10000, RZ ;  /* 0x0001000078287824 */ /* 0x000fe200078e00ff */
[----:B------:R-:W-:Y:S01]  /*7160*/  LOP3.LUT R124, R124, 0xffff0000, RZ, 0xc0, !PT ;  /* 0xffff00007c7c7812 */ /* 0x000fe200078ec0ff */
[----:B------:R-:W-:Y:S01]  /*7170*/  FFMA.FTZ R60, R15, R50, -R60 ;  /* 0x000000320f3c7223 */ /* 0x000fe2000001083c */
[C---:B------:R-:W-:Y:S01]  /*7180*/  FMUL.FTZ R50, R41.reuse, R52 ;  /* 0x0000003429327220 */ /* 0x040fe20000410000 */
[C---:B------:R-:W-:Y:S01]  /*7190*/  IMAD.U32 R13, R12.reuse, 0x10000, RZ ;  /* 0x000100000c0d7824 */ /* 0x040fe200078e00ff */
[----:B------:R-:W-:Y:S01]  /*71a0*/  LOP3.LUT R48, R12, 0xffff0000, RZ, 0xc0, !PT ;  /* 0xffff00000c307812 */ /* 0x000fe200078ec0ff */
[----:B------:R-:W-:Y:S01]  /*71b0*/  FMUL.FTZ R41, R41, R40 ;  /* 0x0000002829297220 */ /* 0x000fe20000410000 */
[----:B------:R-:W-:Y:S01]  /*71c0*/  LOP3.LUT R120, R120, 0xffff0000, RZ, 0xc0, !PT ;  /* 0xffff000078787812 */ /* 0x000fe200078ec0ff */
[----:B------:R-:W-:Y:S01]  /*71d0*/  FFMA.FTZ R62, R15, R56, R62 ;  /* 0x000000380f3e7223 */ /* 0x000fe2000001003e */
[----:B------:R-:W-:Y:S01]  /*71e0*/  FMUL.FTZ R15, R51, R124 ;  /* 0x0000007c330f7220 */ /* 0x000fe20000410000 */
[----:B------:R-:W-:-:S02]  /*71f0*/  IMAD.U32 R43, R42, 0x10000, RZ ;  /* 0x000100002a2b7824 */ /* 0x000fc400078e00ff */
[C---:B------:R-:W-:Y:S01]  /*7200*/  FFMA.FTZ R50, R13.reuse, R40, -R50 ;  /* 0x000000280d327223 */ /* 0x040fe20000010832 */
[----:B------:R-:W-:Y:S01]  /*7210*/  FFMA.FTZ R52, R13, R52, R41 ;  /* 0x000000340d347223 */ /* 0x000fe20000010029 */
[----:B------:R-:W-:Y:S01]  /*7220*/  LOP3.LUT R42, R42, 0xffff0000, RZ, 0xc0, !PT ;  /* 0xffff00002a2a7812 */ /* 0x000fe200078ec0ff */
[----:B------:R-:W-:Y:S01]  /*7230*/  FFMA.FTZ R49, R48, R120, -R15 ;  /* 0x0000007830317223 */ /* 0x000fe2000001080f */
[C---:B------:R-:W-:Y:S01]  /*7240*/  IMAD.U32 R40, R122.reuse, 0x10000, RZ ;  /* 0x000100007a287824 */ /* 0x040fe200078e00ff */
[----:B------:R-:W-:Y:S01]  /*7250*/  LOP3.LUT R41, R122, 0xffff0000, RZ, 0xc0, !PT ;  /* 0xffff00007a297812 */ /* 0x000fe200078ec0ff */
[C---:B------:R-:W-:Y:S01]  /*7260*/  IMAD.U32 R13, R118.reuse, 0x10000, RZ ;  /* 0x00010000760d7824 */ /* 0x040fe200078e00ff */
[----:B------:R-:W-:Y:S01]  /*7270*/  LOP3.LUT R15, R118, 0xffff0000, RZ, 0xc0, !PT ;  /* 0xffff0000760f7812 */ /* 0x000fe200078ec0ff */
[C---:B------:R-:W-:Y:S02]  /*7280*/  IMAD.U32 R12, R14.reuse, 0x10000, RZ ;  /* 0x000100000e0c7824 */ /* 0x040fe400078e00ff */
[C---:B------:R-:W-:Y:S01]  /*7290*/  FMUL.FTZ R53, R43.reuse, R40 ;  /* 0x000000282b357220 */ /* 0x040fe20000410000 */
[----:B------:R-:W-:Y:S01]  /*72a0*/  LOP3.LUT R14, R14, 0xffff0000, RZ, 0xc0, !PT ;  /* 0xffff00000e0e7812 */ /* 0x000fe200078ec0ff */
[----:B------:R-:W-:Y:S01]  /*72b0*/  FMUL.FTZ R43, R43, R13 ;  /* 0x0000000d2b2b7220 */ /* 0x000fe20000410000 */
[C---:B------:R-:W-:Y:S01]  /*72c0*/  FMUL.FTZ R55, R42.reuse, R41 ;  /* 0x000000292a377220 */ /* 0x040fe20000410000 */
[----:B------:R-:W-:Y:S01]  /*72d0*/  FMUL.FTZ R42, R42, R15 ;  /* 0x0000000f2a2a7220 */ /* 0x000fe20000410000 */
[----:B------:R-:W-:Y:S01]  /*72e0*/  FMUL.FTZ R51, R51, R120 ;  /* 0x0000007833337220 */ /* 0x000fe20000410000 */
[C---:B------:R-:W-:Y:S01]  /*72f0*/  FFMA.FTZ R53, R12.reuse, R13, -R53 ;  /* 0x0000000d0c357223 */ /* 0x040fe20000010835 */
[----:B------:R-:W-:Y:S01]  /*7300*/  FFMA.FTZ R43, R12, R40, R43 ;  /* 0x000000280c2b7223 */ /* 0x000fe2000001002b */
[C---:B------:R-:W-:Y:S01]  /*7310*/  FFMA.FTZ R12, R14.reuse, R15, -R55 ;  /* 0x0000000f0e0c7223 */ /* 0x040fe20000010837 */
[----:B------:R-:W-:Y:S01]  /*7320*/  FFMA.FTZ R42, R14, R41, R42 ;  /* 0x000000290e2a7223 */ /* 0x000fe2000001002a */
[----:B------:R-:W-:Y:S01]  /*7330*/  FFMA.FTZ R51, R48, R124, R51 ;  /* 0x0000007c30337223 */ /* 0x000fe20000010033 */
[----:B------:R-:W-:-:S02]  /*7340*/  F2FP.BF16.F32.PACK_AB R59, R62, R59 ;  /* 0x0000003b3e3b723e */ /* 0x000fc400000010ff */
[----:B------:R-:W-:Y:S02]  /*7350*/  F2FP.BF16.F32.PACK_AB R50, R49, R50 ;  /* 0x000000323132723e */ /* 0x000fe400000010ff */
[----:B------:R-:W-:Y:S02]  /*7360*/  F2FP.BF16.F32.PACK_AB R14, R12, R53 ;  /* 0x000000350c0e723e */ /* 0x000fe400000010ff */
[----:B------:R-:W-:Y:S01]  /*7370*/  F2FP.BF16.F32.PACK_AB R42, R42, R43 ;  /* 0x0000002b2a2a723e */ /* 0x000fe200000010ff */
[----:B------:R-:W-:Y:S01]  /*7380*/  IMAD.MOV.U32 R43, RZ, RZ, R59 ;  /* 0x000000ffff2b7224 */ /* 0x000fe200078e003b */
[----:B------:R-:W-:Y:S02]  /*7390*/  F2FP.BF16.F32.PACK_AB R13, R61, R58 ;  /* 0x0000003a3d0d723e */ /* 0x000fe400000010ff */
[----:B------:R-:W-:Y:S02]  /*73a0*/  F2FP.BF16.F32.PACK_AB R15, R60, R63 ;  /* 0x0000003f3c0f723e */ /* 0x000fe400000010ff */
[----:B------:R-:W-:-:S02]  /*73b0*/  F2FP.BF16.F32.PACK_AB R41, R54, R57 ;  /* 0x000000393629723e */ /* 0x000fc400000010ff */
[----:B------:R-:W-:Y:S02]  /*73c0*/  F2FP.BF16.F32.PACK_AB R40, R51, R52 ;  /* 0x000000343328723e */ /* 0x000fe400000010ff */
[----:B------:R-:W-:-:S07]  /*73d0*/  MOV R12, R50 ;  /* 0x00000032000c7202 */ /* 0x000fce0000000f00 */
.L_x_557:
[----:B------:R-:W-:Y:S05]  /*73e0*/  BSYNC B2 ;  /* 0x0000000000027941 */ /* 0x000fea0003800000 */
.L_x_556:
[----:B------:R-:W-:Y:S01]  /*73f0*/  ISETP.GE.AND P4, PT, R11, R108, PT ;  /* 0x0000006c0b00720c */ /* 0x000fe20003f86270 */
[----:B0-----:R0:W-:-:S12]  /*7400*/  ST.E.128 desc[UR42][R44.64], R12 ;  /* 0x0000000c2c007985 */ /* 0x0011d8000c101d2a */
[----:B------:R-:W-:-:S05]  /*7410*/  @!P4 IMAD.WIDE R46, R11, 0x2, R46 ;  /* 0x000000020b2ec825 */ /* 0x000fca00078e022e */
[----:B----4-:R0:W-:Y:S02]  /*7420*/  @!P4 ST.E.128 desc[UR42][R46.64], R40 ;  /* 0x000000282e00c985 */ /* 0x0101e4000c101d2a */
.L_x_555:
[----:B------:R-:W-:Y:S05]  /*7430*/  BSYNC B1 ;  /* 0x0000000000017941 */ /* 0x000fea0003800000 */
.L_x_554:
[----:B------:R-:W-:-:S03]  /*7440*/  UMOV UR4, 0xffffffff ;  /* 0xffffffff00047882 */ /* 0x000fc60000000000 */
[----:B------:R-:W-:Y:S05]  /*7450*/  BRA.DIV UR4, `(.L_x_558) ;  /* 0x0000015204907947 */ /* 0x000fea000b800000 */
[----:B0-----:R-:W0:Y:S04]  /*7460*/  SHFL.IDX PT, R106, R106, 0x3, 0x181f ;  /* 0x00781f006a6a7f89 */ /* 0x001e2800000e0000 */
[----:B------:R-:W0:Y:S02]  /*7470*/  SHFL.IDX PT, R107, R107, 0x3, 0x181f ;  /* 0x00781f006b6b7f89 */ /* 0x000e2400000e0000 */
.L_x_841:
[----:B------:R-:W-:-:S05]  /*7480*/  VIADD R11, R153, 0x60 ;  /* 0x00000060990b7836 */ /* 0x000fca0000000000 */
[----:B------:R-:W-:-:S13]  /*7490*/  ISETP.GE.OR P4, PT, R11, R96, P1 ;  /* 0x000000600b00720c */ /* 0x000fda0000f86670 */
[----:B------:R-:W-:Y:S05]  /*74a0*/  @P4 BRA `(.L_x_531) ;  /* 0x0000000c00944947 */ /* 0x000fea0003800000 */
[----:B------:R-:W-:Y:S01]  /*74b0*/  SEL R110, R37, R110, !P0 ;  /* 0x0000006e256e7207 */ /* 0x000fe20004000000 */
[----:B------:R-:W-:Y:S01]  /*74c0*/  BSSY B1, `(.L_x_559) ;  /* 0x0000072000017945 */ /* 0x000fe20003800000 */
[----:B----4-:R-:W-:Y:S02]  /*74d0*/  SHF.R.U32.HI R14, RZ, 0x3, R159 ;  /* 0x00000003ff0e7819 */ /* 0x010fe4000001169f */
[----:B------:R-:W-:Y:S02]  /*74e0*/  SHF.R.S32.HI R11, RZ, 0x1f, R110 ;  /* 0x0000001fff0b7819 */ /* 0x000fe4000001146e */
[----:B0-----:R-:W-:Y:S02]  /*74f0*/  LEA R44, P4, R77, R107, 0x1 ;  /* 0x0000006b4d2c7211 */ /* 0x001fe400078808ff */
        /* <DEDUP_REMOVED lines=18> */
[--C-:B------:R-:W-:Y:S01]  /*7620*/  SHF.R.U64 R56, R68, 0x10, R69.reuse ;  /* 0x0000001044387819 */ /* 0x100fe20000001245 */
[----:B----4-:R-:W-:Y:S01]  /*7630*/  IMAD.U32 R50, R41, 0x10000, RZ ;  /* 0x0001000029327824 */ /* 0x010fe200078e00ff */
[----:B------:R-:W-:Y:S01]  /*7640*/  SHF.R.U32.HI R68, RZ, 0x10, R69 ;  /* 0x00000010ff447819 */ /* 0x000fe20000011645 */
[----:B0-----:R-:W-:Y:S01]  /*7650*/  IMAD.U32 R46, R13, 0x10000, RZ ;  /* 0x000100000d2e7824 */ /* 0x001fe200078e00ff */
[--C-:B------:R-:W-:Y:S01]  /*7660*/  SHF.R.U64 R60, R64, 0x10, R65.reuse ;  /* 0x00000010403c7819 */ /* 0x100fe20000001241 */
[----:B------:R-:W-:Y:S01]  /*7670*/  IMAD.U32 R52, R43, 0x10000, RZ ;  /* 0x000100002b347824 */ /* 0x000fe200078e00ff */
[----:B------:R-:W-:Y:S01]  /*7680*/  SHF.R.U32.HI R65, RZ, 0x10, R65 ;  /* 0x00000010ff417819 */ /* 0x000fe20000011641 */
[----:B------:R-:W-:Y:S01]  /*7690*/  IMAD.U32 R48, R40, 0x10000, RZ ;  /* 0x0001000028307824 */ /* 0x000fe200078e00ff */
[----:B------:R-:W-:Y:S02]  /*76a0*/  PRMT R109, R109, 0x5410, R68 ;  /* 0x000054106d6d7816 */ /* 0x000fe40000000044 */
[----:B------:R-:W-:-:S02]  /*76b0*/  SHF.R.U64 R54, R70, 0x10, R71 ;  /* 0x0000001046367819 */ /* 0x000fc40000001247 */
[----:B------:R-:W-:Y:S01]  /*76c0*/  PRMT R114, R114, 0x5410, R65 ;  /* 0x0000541072727816 */ /* 0x000fe20000000041 */
[----:B------:R-:W-:Y:S01]  /*76d0*/  IMAD.U32 R57, R109, 0x10000, RZ ;  /* 0x000100006d397824 */ /* 0x000fe200078e00ff */
[----:B------:R-:W-:Y:S02]  /*76e0*/  SHF.R.U64 R58, R66, 0x10, R67 ;  /* 0x00000010423a7819 */ /* 0x000fe40000001243 */
[----:B------:R-:W-:Y:S01]  /*76f0*/  SHF.R.U32.HI R71, RZ, 0x10, R71 ;  /* 0x00000010ff477819 */ /* 0x000fe20000011647 */
[----:B------:R-:W-:Y:S01]  /*7700*/  IMAD.U32 R55, R114, 0x10000, RZ ;  /* 0x0001000072377824 */ /* 0x000fe200078e00ff */
[----:B------:R-:W-:Y:S01]  /*7710*/  SHF.R.U32.HI R67, RZ, 0x10, R67 ;  /* 0x00000010ff437819 */ /* 0x000fe20000011643 */
[----:B------:R-:W-:Y:S01]  /*7720*/  FMUL.FTZ R59, R50, R57 ;  /* 0x00000039323b7220 */ /* 0x000fe20000410000 */
[----:B------:R-:W-:Y:S01]  /*7730*/  PRMT R112, R112, 0x5410, R71 ;  /* 0x0000541070707816 */ /* 0x000fe20000000047 */
[----:B------:R-:W-:Y:S01]  /*7740*/  FMUL.FTZ R61, R50, R55 ;  /* 0x00000037323d7220 */ /* 0x000fe20000410000 */
[----:B------:R-:W-:-:S02]  /*7750*/  PRMT R116, R116, 0x5410, R67 ;  /* 0x0000541074747816 */ /* 0x000fc40000000043 */
[----:B------:R-:W-:Y:S01]  /*7760*/  PRMT R111, R111, 0x5410, R56 ;  /* 0x000054106f6f7816 */ /* 0x000fe20000000038 */
[----:B------:R-:W-:Y:S01]  /*7770*/  FFMA.FTZ R56, R46, R55, -R59 ;  /* 0x000000372e387223 */ /* 0x000fe2000001083b */
[----:B------:R-:W-:Y:S01]  /*7780*/  PRMT R113, R113, 0x5410, R54 ;  /* 0x0000541071717816 */ /* 0x000fe20000000036 */
[----:B------:R-:W-:Y:S01]  /*7790*/  IMAD.U32 R59, R112, 0x10000, RZ ;  /* 0x00010000703b7824 */ /* 0x000fe200078e00ff */
[----:B------:R-:W-:Y:S01]  /*77a0*/  LOP3.LUT R51, R41, 0xffff0000, RZ, 0xc0, !PT ;  /* 0xffff000029337812 */ /* 0x000fe200078ec0ff */
[----:B------:R-:W-:Y:S01]  /*77b0*/  IMAD.U32 R55, R116, 0x10000, RZ ;  /* 0x0001000074377824 */ /* 0x000fe200078e00ff */
[----:B------:R-:W-:Y:S01]  /*77c0*/  LOP3.LUT R54, R109, 0xffff0000, RZ, 0xc0, !PT ;  /* 0xffff00006d367812 */ /* 0x000fe200078ec0ff */
[----:B------:R-:W-:Y:S01]  /*77d0*/  FFMA.FTZ R61, R46, R57, R61 ;  /* 0x000000392e3d7223 */ /* 0x000fe2000001003d */
[----:B------:R-:W-:Y:S01]  /*77e0*/  LOP3.LUT R114, R114, 0xffff0000, RZ, 0xc0, !PT ;  /* 0xffff000072727812 */ /* 0x000fe200078ec0ff */
[----:B------:R-:W-:Y:S01]  /*77f0*/  FMUL.FTZ R57, R52, R59 ;  /* 0x0000003b34397220 */ /* 0x000fe20000410000 */
[----:B------:R-:W-:Y:S01]  /*7800*/  LOP3.LUT R47, R13, 0xffff0000, RZ, 0xc0, !PT ;  /* 0xffff00000d2f7812 */ /* 0x000fe200078ec0ff */
[----:B------:R-:W-:Y:S01]  /*7810*/  FMUL.FTZ R50, R51, R54 ;  /* 0x0000003633327220 */ /* 0x000fe20000410000 */
[----:B------:R-:W-:Y:S01]  /*7820*/  LOP3.LUT R49, R40, 0xffff0000, RZ, 0xc0, !PT ;  /* 0xffff000028317812 */ /* 0x000fe200078ec0ff */
[----:B------:R-:W-:Y:S01]  /*7830*/  IMAD.U32 R40, R15, 0x10000, RZ ;  /* 0x000100000f287824 */ /* 0x000fe200078e00ff */
[----:B------:R-:W-:Y:S01]  /*7840*/  LOP3.LUT R53, R43, 0xffff0000, RZ, 0xc0, !PT ;  /* 0xffff00002b357812 */ /* 0x000fe200078ec0ff */
[-C--:B------:R-:W-:Y:S01]  /*7850*/  FMUL.FTZ R52, R52, R55.reuse ;  /* 0x0000003734347220 */ /* 0x080fe20000410000 */
[----:B------:R-:W-:Y:S01]  /*7860*/  PRMT R115, R115, 0x5410, R60 ;  /* 0x0000541073737816 */ /* 0x000fe2000000003c */
[-C--:B------:R-:W-:Y:S01]  /*7870*/  FMUL.FTZ R46, R51, R114.reuse ;  /* 0x00000072332e7220 */ /* 0x080fe20000410000 */
[----:B------:R-:W-:Y:S01]  /*7880*/  LOP3.LUT R112, R112, 0xffff0000, RZ, 0xc0, !PT ;  /* 0xffff000070707812 */ /* 0x000fe200078ec0ff */
[----:B------:R-:W-:Y:S01]  /*7890*/  FFMA.FTZ R51, R47, R114, -R50 ;  /* 0x000000722f337223 */ /* 0x000fe20000010832 */
[----:B------:R-:W-:Y:S01]  /*78a0*/  LOP3.LUT R116, R116, 0xffff0000, RZ, 0xc0, !PT ;  /* 0xffff000074747812 */ /* 0x000fe200078ec0ff */
[C---:B------:R-:W-:Y:S01]  /*78b0*/  FFMA.FTZ R57, R40.reuse, R55, -R57 ;  /* 0x0000003728397223 */ /* 0x040fe20000010839 */
[----:B------:R-:W-:Y:S01]  /*78c0*/  LOP3.LUT R41, R15, 0xffff0000, RZ, 0xc0, !PT ;  /* 0xffff00000f297812 */ /* 0x000fe200078ec0ff */
[----:B------:R-:W-:Y:S01]  /*78d0*/  FFMA.FTZ R52, R40, R59, R52 ;  /* 0x0000003b28347223 */ /* 0x000fe20000010034 */
[----:B------:R-:W-:Y:S01]  /*78e0*/  FFMA.FTZ R54, R47, R54, R46 ;  /* 0x000000362f367223 */ /* 0x000fe2000001002e */
[----:B------:R-:W-:Y:S01]  /*78f0*/  FMUL.FTZ R50, R53, R112 ;  /* 0x0000007035327220 */ /* 0x000fe20000410000 */
[----:B------:R-:W-:Y:S01]  /*7900*/  IMAD.U32 R40, R115, 0x10000, RZ ;  /* 0x0001000073287824 */ /* 0x000fe200078e00ff */
[----:B------:R-:W-:Y:S01]  /*7910*/  PRMT R117, R117, 0x5410, R58 ;  /* 0x0000541075757816 */ /* 0x000fe2000000003a */
[----:B------:R-:W-:-:S02]  /*7920*/  IMAD.U32 R46, R111, 0x10000, RZ ;  /* 0x000100006f2e7824 */ /* 0x000fc400078e00ff */
[-C--:B------:R-:W-:Y:S01]  /*7930*/  FMUL.FTZ R58, R53, R116.reuse ;  /* 0x00000074353a7220 */ /* 0x080fe20000410000 */
[----:B------:R-:W-:Y:S02]  /*7940*/  IMAD.U32 R13, R12, 0x10000, RZ ;  /* 0x000100000c0d7824 */ /* 0x000fe400078e00ff */
[----:B------:R-:W-:Y:S01]  /*7950*/  FFMA.FTZ R116, R41, R116, -R50 ;  /* 0x0000007429747223 */ /* 0x000fe20000010832 */
[C---:B------:R-:W-:Y:S01]  /*7960*/  FMUL.FTZ R47, R48.reuse, R40 ;  /* 0x00000028302f7220 */ /* 0x040fe20000410000 */
[-C--:B------:R-:W-:Y:S01]  /*7970*/  FMUL.FTZ R50, R48, R46.reuse ;  /* 0x0000002e30327220 */ /* 0x080fe20000410000 */
[----:B------:R-:W-:Y:S01]  /*7980*/  LOP3.LUT R111, R111, 0xffff0000, RZ, 0xc0, !PT ;  /* 0xffff00006f6f7812 */ /* 0x000fe200078ec0ff */
[C---:B------:R-:W-:Y:S02]  /*7990*/  IMAD.U32 R43, R42.reuse, 0x10000, RZ ;  /* 0x000100002a2b7824 */ /* 0x040fe400078e00ff */
[C---:B------:R-:W-:Y:S01]  /*79a0*/  FFMA.FTZ R47, R13.reuse, R46, R47 ;  /* 0x0000002e0d2f7223 */ /* 0x040fe2000001002f */
[----:B------:R-:W-:Y:S01]  /*79b0*/  FFMA.FTZ R50, R13, R40, -R50 ;  /* 0x000000280d327223 */ /* 0x000fe20000010832 */
        /* <DEDUP_REMOVED lines=10> */
[----:B------:R-:W-:Y:S01]  /*7a60*/  FMUL.FTZ R13, R42, R113 ;  /* 0x000000712a0d7220 */ /* 0x000fe20000410000 */
[C---:B------:R-:W-:Y:S01]  /*7a70*/  SHF.L.U32 R15, R14.reuse, 0x10, RZ ;  /* 0x000000100e0f7819 */ /* 0x040fe200000006ff */
[-C--:B------:R-:W-:Y:S01]  /*7a80*/  FMUL.FTZ R49, R49, R115.reuse ;  /* 0x0000007331317220 */ /* 0x080fe20000410000 */
[----:B------:R-:W-:Y:S01]  /*7a90*/  LOP3.LUT R14, R14, 0xffff0000, RZ, 0xc0, !PT ;  /* 0xffff00000e0e7812 */ /* 0x000fe200078ec0ff */
[----:B------:R-:W-:Y:S01]  /*7aa0*/  FFMA.FTZ R41, R12, R115, -R41 ;  /* 0x000000730c297223 */ /* 0x000fe20000010829 */
[-C--:B------:R-:W-:Y:S01]  /*7ab0*/  FMUL.FTZ R43, R43, R40.reuse ;  /* 0x000000282b2b7220 */ /* 0x080fe20000410000 */
[----:B------:R-:W-:Y:S01]  /*7ac0*/  FMUL.FTZ R42, R42, R117 ;  /* 0x000000752a2a7220 */ /* 0x000fe20000410000 */
[----:B------:R-:W-:Y:S01]  /*7ad0*/  FFMA.FTZ R12, R12, R111, R49 ;  /* 0x0000006f0c0c7223 */ /* 0x000fe20000010031 */
[C---:B------:R-:W-:Y:S01]  /*7ae0*/  FFMA.FTZ R48, R15.reuse, R40, -R48 ;  /* 0x000000280f307223 */ /* 0x040fe20000010830 */
[----:B------:R-:W-:Y:S01]  /*7af0*/  FFMA.FTZ R43, R15, R46, R43 ;  /* 0x0000002e0f2b7223 */ /* 0x000fe2000001002b */
[C---:B------:R-:W-:Y:S01]  /*7b00*/  FFMA.FTZ R13, R14.reuse, R117, -R13 ;  /* 0x000000750e0d7223 */ /* 0x040fe2000001080d */
[----:B------:R-:W-:Y:S01]  /*7b10*/  FFMA.FTZ R42, R14, R113, R42 ;  /* 0x000000710e2a7223 */ /* 0x000fe2000001002a */
[----:B------:R-:W-:-:S02]  /*7b20*/  F2FP.BF16.F32.PACK_AB R51, R51, R56 ;  /* 0x000000383333723e */ /* 0x000fc400000010ff */
[----:B------:R-:W-:Y:S02]  /*7b30*/  F2FP.BF16.F32.PACK_AB R54, R54, R61 ;  /* 0x0000003d3636723e */ /* 0x000fe400000010ff */
[----:B------:R-:W-:Y:S02]  /*7b40*/  F2FP.BF16.F32.PACK_AB R50, R41, R50 ;  /* 0x000000322932723e */ /* 0x000fe400000010ff */
[----:B------:R-:W-:Y:S01]  /*7b50*/  F2FP.BF16.F32.PACK_AB R52, R53, R52 ;  /* 0x000000343534723e */ /* 0x000fe200000010ff */
[----:B------:R-:W-:Y:S01]  /*7b60*/  IMAD.MOV.U32 R41, RZ, RZ, R54 ;  /* 0x000000ffff297224 */ /* 0x000fe200078e0036 */
[----:B------:R-:W-:Y:S01]  /*7b70*/  F2FP.BF16.F32.PACK_AB R40, R12, R47 ;  /* 0x0000002f0c28723e */ /* 0x000fe200000010ff */
[----:B------:R-:W-:Y:S01]  /*7b80*/  IMAD.MOV.U32 R12, RZ, RZ, R50 ;  /* 0x000000ffff0c7224 */ /* 0x000fe200078e0032 */
[----:B------:R-:W-:Y:S01]  /*7b90*/  F2FP.BF16.F32.PACK_AB R14, R13, R48 ;  /* 0x000000300d0e723e */ /* 0x000fe200000010ff */
[----:B------:R-:W-:Y:S01]  /*7ba0*/  IMAD.MOV.U32 R13, RZ, RZ, R51 ;  /* 0x000000ffff0d7224 */ /* 0x000fe200078e0033 */
[----:B------:R-:W-:-:S02]  /*7bb0*/  F2FP.BF16.F32.PACK_AB R42, R42, R43 ;  /* 0x0000002b2a2a723e */ /* 0x000fc400000010ff */
[----:B------:R-:W-:Y:S02]  /*7bc0*/  F2FP.BF16.F32.PACK_AB R15, R116, R57 ;  /* 0x00000039740f723e */ /* 0x000fe400000010ff */
[----:B------:R-:W-:-:S07]  /*7bd0*/  MOV R43, R52 ;  /* 0x00000034002b7202 */ /* 0x000fce0000000f00 */
.L_x_560:
[----:B------:R-:W-:Y:S05]  /*7be0*/  BSYNC B1 ;  /* 0x0000000000017941 */ /* 0x000fea0003800000 */
.L_x_559:
[----:B------:R-:W-:Y:S01]  /*7bf0*/  ISETP.GE.AND P3, PT, R11, R108, PT ;  /* 0x0000006c0b00720c */ /* 0x000fe20003f66270 */
[----:B0-----:R0:W-:Y:S02]  /*7c00*/  ST.E.128 desc[UR42][R44.64], R12 ;  /* 0x0000000c2c007985 */ /* 0x0011e4000c101d2a */
[----:B0-----:R-:W-:Y:S02]  /*7c10*/  IMAD.MOV.U32 R12, RZ, RZ, R107 ;  /* 0x000000ffff0c7224 */ /* 0x001fe400078e006b */
[----:B------:R-:W-:-:S08]  /*7c20*/  IMAD.MOV.U32 R13, RZ, RZ, R106 ;  /* 0x000000ffff0d7224 */ /* 0x000fd000078e006a */
[----:B------:R-:W-:Y:S05]  /*7c30*/  @P3 BRA `(.L_x_531) ;  /* 0x0000000400b03947 */ /* 0x000fea0003800000 */
[----:B------:R-:W-:-:S05]  /*7c40*/  IMAD.WIDE R12, R11, 0x2, R12 ;  /* 0x000000020b0c7825 */ /* 0x000fca00078e020c */
[----:B----4-:R0:W-:Y:S01]  /*7c50*/  ST.E.128 desc[UR42][R12.64], R40 ;  /* 0x000000280c007985 */ /* 0x0101e2000c101d2a */
[----:B------:R-:W-:Y:S05]  /*7c60*/  BRA `(.L_x_531) ;  /* 0x0000000400a47947 */ /* 0x000fea0003800000 */
.L_x_490:
[----:B------:R-:W-:-:S06]  /*7c70*/  UISETP.NE.AND UP0, UPT, UR41, 0x3, UPT ;  /* 0x000000032900788c */ /* 0x000fcc000bf05270 */
[----:B------:R-:W-:-:S13]  /*7c80*/  PLOP3.LUT P5, PT, PT, PT, UP0, 0x80, 0x0 ;  /* 0x000000000000781c */ /* 0x000fda0003faf008 */
[----:B------:R-:W-:Y:S05]  /*7c90*/  @!P5 BRA `(.L_x_561) ;  /* 0x000000000004d947 */ /* 0x000fea0003800000 */
[----:B------:R-:W-:Y:S01]  /*7ca0*/  BPT.TRAP 0x1 ;  /* 0x000000040000795c */ /* 0x000fe20000300000 */
.L_x_561:
[----:B------:R-:W-:Y:S01]  /*7cb0*/  IMAD R90, R155, 0x8, R156 ;  /* 0x000000089b5a7824 */ /* 0x000fe200078e029c */
[----:B------:R-:W-:Y:S01]  /*7cc0*/  SHF.L.U32 R101, R154, 0x1f, RZ ;  /* 0x0000001f9a657819 */ /* 0x000fe200000006ff */
[----:B------:R-:W-:Y:S01]  /*7cd0*/  BSSY B1, `(.L_x_562) ;  /* 0x0000004000017945 */ /* 0x000fe20003800000 */
[----:B------:R-:W-:Y:S02]  /*7ce0*/  SHF.R.S32.HI R98, RZ, 0x1f, R99 ;  /* 0x0000001fff627819 */ /* 0x000fe40000011463 */
[----:B------:R-:W1:Y:S02]  /*7cf0*/  SYNCS.PHASECHK.TRANS64.TRYWAIT P3, [R90+URZ+0x28890], R101 ;  /* 0x028890655a0075a7 */ /* 0x000e64000806017f */
[----:B-1----:R-:W-:Y:S05]  /*7d00*/  @!P3 BRA `(.L_x_563) ;  /* 0x0000014800b0b947 */ /* 0x002fea0003800000 */
.L_x_842:
[----:B------:R-:W-:Y:S05]  /*7d10*/  BSYNC B1 ;  /* 0x0000000000017941 */ /* 0x000fea0003800000 */
.L_x_562:
[----:B------:R-:W-:Y:S01]  /*7d20*/  ULDC.64 UR4, c[0x0][0x300] ;  /* 0x0000c00000047ab9 */ /* 0x000fe20000000a00 */
[----:B-----5:R-:W-:Y:S01]  /*7d30*/  SHF.R.S32.HI R97, RZ, 0x1f, R100 ;  /* 0x0000001fff617819 */ /* 0x020fe20000011464 */
[----:B------:R-:W-:Y:S01]  /*7d40*/  IMAD R14, R98, UR4, RZ ;  /* 0x00000004620e7c24 */ /* 0x000fe2000f8e02ff */
[----:B------:R-:W-:Y:S01]  /*7d50*/  ULDC.64 UR6, c[0x0][0x2e8] ;  /* 0x0000ba0000067ab9 */ /* 0x000fe20000000a00 */
[----:B0-----:R-:W-:-:S04]  /*7d60*/  IMAD.WIDE.U32 R12, R99, UR4, RZ ;  /* 0x00000004630c7c25 */ /* 0x001fc8000f8e00ff */
[----:B------:R-:W-:Y:S01]  /*7d70*/  IMAD R11, R99, UR5, R14 ;  /* 0x00000005630b7c24 */ /* 0x000fe2000f8e020e */
[----:B------:R-:W-:Y:S01]  /*7d80*/  ULDC.64 UR4, c[0x0][0x310] ;  /* 0x0000c40000047ab9 */ /* 0x000fe20000000a00 */
[----:B------:R-:W-:Y:S02]  /*7d90*/  IMAD R96, R27, -0x80, R25 ;  /* 0xffffff801b607824 */ /* 0x000fe400078e0219 */
[----:B------:R-:W-:Y:S02]  /*7da0*/  IMAD R15, R97, UR4, RZ ;  /* 0x00000004610f7c24 */ /* 0x000fe4000f8e02ff */
[----:B------:R-:W-:Y:S01]  /*7db0*/  IMAD.IADD R13, R13, 0x1, R11 ;  /* 0x000000010d0d7824 */ /* 0x000fe200078e020b */
[----:B------:R-:W-:Y:S01]  /*7dc0*/  VIMNMX R96, R96, 0x80, PT ;  /* 0x0000008060607848 */ /* 0x000fe20003fe0100 */
[C---:B------:R-:W-:Y:S02]  /*7dd0*/  IMAD R15, R100.reuse, UR5, R15 ;  /* 0x00000005640f7c24 */ /* 0x040fe4000f8e020f */
[----:B------:R-:W-:Y:S01]  /*7de0*/  IMAD.WIDE.U32 R12, R100, UR4, R12 ;  /* 0x00000004640c7c25 */ /* 0x000fe2000f8e000c */
[----:B------:R-:W-:-:S03]  /*7df0*/  ULDC.64 UR4, c[0x0][0x308] ;  /* 0x0000c20000047ab9 */ /* 0x000fc60000000a00 */
[----:B------:R-:W-:Y:S02]  /*7e00*/  IMAD.IADD R13, R13, 0x1, R15 ;  /* 0x000000010d0d7824 */ /* 0x000fe400078e020f */
[----:B------:R-:W-:Y:S02]  /*7e10*/  IMAD.IADD R46, R96, 0x1, -R153 ;  /* 0x00000001602e7824 */ /* 0x000fe400078e0a99 */
[----:B------:R-:W-:Y:S01]  /*7e20*/  IMAD.WIDE.U32 R12, R2, UR4, R12 ;  /* 0x00000004020c7c25 */ /* 0x000fe2000f8e000c */
[----:B------:R-:W-:-:S03]  /*7e30*/  UMOV UR4, 0xffffffff ;  /* 0xffffffff00047882 */ /* 0x000fc60000000000 */
[----:B------:R-:W-:Y:S01]  /*7e40*/  IMAD R45, R2, UR5, R13 ;  /* 0x00000005022d7c24 */ /* 0x000fe2000f8e020d */
[----:B------:R-:W-:-:S04]  /*7e50*/  LEA R44, P3, R12, UR6, 0x1 ;  /* 0x000000060c2c7c11 */ /* 0x000fc8000f8608ff */
[----:B------:R-:W-:Y:S02]  /*7e60*/  LEA.HI.X R45, R12, UR7, R45, 0x1, P3 ;  /* 0x000000070c2d7c11 */ /* 0x000fe400098f0c2d */
[----:B------:R-:W-:Y:S01]  /*7e70*/  ISETP.GE.AND P3, PT, R46, 0x1, PT ;  /* 0x000000012e00780c */ /* 0x000fe20003f66270 */
[----:B------:R-:W-:-:S12]  /*7e80*/  BRA.DIV UR4, `(.L_x_564) ;  /* 0x0000014a04647947 */ /* 0x000fd8000b800000 */
[----:B------:R0:W2:Y:S04]  /*7e90*/  SHFL.IDX PT, R41, R45, RZ, 0x181f ;  /* 0x00181fff2d297589 */ /* 0x0000a800000e0000 */
[----:B------:R0:W3:Y:S02]  /*7ea0*/  SHFL.IDX PT, R14, R44, RZ, 0x181f ;  /* 0x00181fff2c0e7589 */ /* 0x0000e400000e0000 */
.L_x_846:
[----:B------:R-:W-:Y:S04]  /*7eb0*/  BSSY B1, `(.L_x_565) ;  /* 0x000000d000017945 */ /* 0x000fe80003800000 */
[----:B------:R-:W-:Y:S05]  /*7ec0*/  @!P3 BRA `(.L_x_566) ;  /* 0x00000000002cb947 */ /* 0x000fea0003800000 */
[----:B------:R-:W-:Y:S02]  /*7ed0*/  ULDC UR4, c[0x0][0x2f4] ;  /* 0x0000bd0000047ab9 */ /* 0x000fe40000000800 */
[----:B------:R-:W-:-:S13]  /*7ee0*/  ISETP.GE.AND P3, PT, R16, UR4, PT ;  /* 0x0000000410007c0c */ /* 0x000fda000bf66270 */
[----:B---3--:R-:W-:-:S04]  /*7ef0*/  @!P3 LEA R42, P4, R16, R14, 0x1 ;  /* 0x0000000e102ab211 */ /* 0x008fc800078808ff */
[----:B--2---:R-:W-:Y:S02]  /*7f00*/  @!P3 LEA.HI.X R43, R16, R41, R17, 0x1, P4 ;  /* 0x00000029102bb211 */ /* 0x004fe400020f0c11 */
[----:B------:R-:W-:-:S13]  /*7f10*/  ISETP.GE.AND P4, PT, R23, UR4, PT ;  /* 0x0000000417007c0c */ /* 0x000fda000bf86270 */
[C---:B------:R-:W-:Y:S02]  /*7f20*/  @!P4 LEA R40, P6, R23.reuse, R14, 0x1 ;  /* 0x0000000e1728c211 */ /* 0x040fe400078c08ff */
[----:B------:R-:W2:Y:S02]  /*7f30*/  @!P3 LDS.128 R12, [R91+0x18400] ;  /* 0x018400005b0cb984 */ /* 0x000ea40000000c00 */
[----:B------:R-:W-:Y:S02]  /*7f40*/  @!P4 LEA.HI.X R41, R23, R41, R22, 0x1, P6 ;  /* 0x000000291729c211 */ /* 0x000fe400030f0c16 */
[----:B--2---:R-:W-:Y:S04]  /*7f50*/  @!P3 ST.E.128 desc[UR42][R42.64], R12 ;  /* 0x0000000c2a00b985 */ /* 0x004fe8000c101d2a */
[----:B------:R-:W2:Y:S04]  /*7f60*/  @!P4 LDS.128 R12, [R91+0x1c400] ;  /* 0x01c400005b0cc984 */ /* 0x000ea80000000c00 */
[----:B--2---:R4:W-:Y:S02]  /*7f70*/  @!P4 ST.E.128 desc[UR42][R40.64], R12 ;  /* 0x0000000c2800c985 */ /* 0x0049e4000c101d2a */
.L_x_566:
[----:B------:R-:W-:Y:S05]  /*7f80*/  BSYNC B1 ;  /* 0x0000000000017941 */ /* 0x000fea0003800000 */
.L_x_565:
[----:B------:R-:W-:-:S03]  /*7f90*/  UMOV UR4, 0xffffffff ;  /* 0xffffffff00047882 */ /* 0x000fc60000000000 */
[----:B------:R-:W-:Y:S05]  /*7fa0*/  BRA.DIV UR4, `(.L_x_567) ;  /* 0x0000014a04647947 */ /* 0x000fea000b800000 */
[----:B--2-4-:R2:W4:Y:S04]  /*7fb0*/  SHFL.IDX PT, R41, R45, 0x1, 0x181f ;  /* 0x00381f002d297f89 */ /* 0x01452800000e0000 */
[----:B---3--:R2:W3:Y:S02]  /*7fc0*/  SHFL.IDX PT, R14, R44, 0x1, 0x181f ;  /* 0x00381f002c0e7f89 */ /* 0x0084e400000e0000 */
.L_x_850:
[----:B------:R-:W-:Y:S01]  /*7fd0*/  ISETP.GE.AND P3, PT, R46, 0x21, PT ;  /* 0x000000212e00780c */ /* 0x000fe20003f66270 */
[----:B------:R-:W-:-:S12]  /*7fe0*/  BSSY B1, `(.L_x_568) ;  /* 0x000000d000017945 */ /* 0x000fd80003800000 */
[----:B------:R-:W-:Y:S05]  /*7ff0*/  @!P3 BRA `(.L_x_569) ;  /* 0x00000000002cb947 */ /* 0x000fea0003800000 */
[----:B------:R-:W-:Y:S02]  /*8000*/  ULDC UR4, c[0x0][0x2f4] ;  /* 0x0000bd0000047ab9 */ /* 0x000fe40000000800 */
[----:B------:R-:W-:-:S13]  /*8010*/  ISETP.GE.AND P3, PT, R16, UR4, PT ;  /* 0x0000000410007c0c */ /* 0x000fda000bf66270 */
[----:B---3--:R-:W-:-:S04]  /*8020*/  @!P3 LEA R42, P4, R16, R14, 0x1 ;  /* 0x0000000e102ab211 */ /* 0x008fc800078808ff */
[----:B----4-:R-:W-:Y:S02]  /*8030*/  @!P3 LEA.HI.X R43, R16, R41, R17, 0x1, P4 ;  /* 0x00000029102bb211 */ /* 0x010fe400020f0c11 */
[----:B------:R-:W-:-:S13]  /*8040*/  ISETP.GE.AND P4, PT, R23, UR4, PT ;  /* 0x0000000417007c0c */ /* 0x000fda000bf86270 */
[C---:B------:R-:W-:Y:S02]  /*8050*/  @!P4 LEA R40, P6, R23.reuse, R14, 0x1 ;  /* 0x0000000e1728c211 */ /* 0x040fe400078c08ff */
[----:B------:R-:W3:Y:S02]  /*8060*/  @!P3 LDS.128 R12, [R91+0x19400] ;  /* 0x019400005b0cb984 */ /* 0x000ee40000000c00 */
[----:B------:R-:W-:Y:S02]  /*8070*/  @!P4 LEA.HI.X R41, R23, R41, R22, 0x1, P6 ;  /* 0x000000291729c211 */ /* 0x000fe400030f0c16 */
[----:B---3--:R-:W-:Y:S04]  /*8080*/  @!P3 ST.E.128 desc[UR42][R42.64], R12 ;  /* 0x0000000c2a00b985 */ /* 0x008fe8000c101d2a */
[----:B------:R-:W3:Y:S04]  /*8090*/  @!P4 LDS.128 R12, [R91+0x1d400] ;  /* 0x01d400005b0cc984 */ /* 0x000ee80000000c00 */
[----:B---3--:R3:W-:Y:S02]  /*80a0*/  @!P4 ST.E.128 desc[UR42][R40.64], R12 ;  /* 0x0000000c2800c985 */ /* 0x0087e4000c101d2a */
.L_x_569:
[----:B------:R-:W-:Y:S05]  /*80b0*/  BSYNC B1 ;  /* 0x0000000000017941 */ /* 0x000fea0003800000 */
.L_x_568:
[----:B------:R-:W-:-:S03]  /*80c0*/  UMOV UR4, 0xffffffff ;  /* 0xffffffff00047882 */ /* 0x000fc60000000000 */
[----:B------:R-:W-:Y:S05]  /*80d0*/  BRA.DIV UR4, `(.L_x_570) ;  /* 0x0000014a04607947 */ /* 0x000fea000b800000 */
[----:B---34-:R3:W4:Y:S04]  /*80e0*/  SHFL.IDX PT, R41, R45, 0x2, 0x181f ;  /* 0x00581f002d297f89 */ /* 0x01872800000e0000 */
[----:B------:R3:W0:Y:S02]  /*80f0*/  SHFL.IDX PT, R14, R44, 0x2, 0x181f ;  /* 0x00581f002c0e7f89 */ /* 0x00062400000e0000 */
.L_x_854:
[----:B------:R-:W-:Y:S01]  /*8100*/  ISETP.GE.AND P3, PT, R46, 0x41, PT ;  /* 0x000000412e00780c */ /* 0x000fe20003f66270 */
[----:B------:R-:W-:-:S12]  /*8110*/  BSSY B1, `(.L_x_571) ;  /* 0x000000d000017945 */ /* 0x000fd80003800000 */
[----:B------:R-:W-:Y:S05]  /*8120*/  @!P3 BRA `(.L_x_572) ;  /* 0x00000000002cb947 */ /* 0x000fea0003800000 */
[----:B------:R-:W-:Y:S02]  /*8130*/  ULDC UR4, c[0x0][0x2f4] ;  /* 0x0000bd0000047ab9 */ /* 0x000fe40000000800 */
[----:B------:R-:W-:-:S13]  /*8140*/  ISETP.GE.AND P3, PT, R16, UR4, PT ;  /* 0x0000000410007c0c */ /* 0x000fda000bf66270 */
[----:B0-----:R-:W-:-:S04]  /*8150*/  @!P3 LEA R42, P4, R16, R14, 0x1 ;  /* 0x0000000e102ab211 */ /* 0x001fc800078808ff */
[----:B----4-:R-:W-:Y:S02]  /*8160*/  @!P3 LEA.HI.X R43, R16, R41, R17, 0x1, P4 ;  /* 0x00000029102bb211 */ /* 0x010fe400020f0c11 */
[----:B------:R-:W-:-:S13]  /*8170*/  ISETP.GE.AND P4, PT, R23, UR4, PT ;  /* 0x0000000417007c0c */ /* 0x000fda000bf86270 */
[C---:B------:R-:W-:Y:S02]  /*8180*/  @!P4 LEA R40, P6, R23.reuse, R14, 0x1 ;  /* 0x0000000e1728c211 */ /* 0x040fe400078c08ff */
[----:B------:R-:W0:Y:S02]  /*8190*/  @!P3 LDS.128 R12, [R91+0x1a400] ;  /* 0x01a400005b0cb984 */ /* 0x000e240000000c00 */
[----:B------:R-:W-:Y:S02]  /*81a0*/  @!P4 LEA.HI.X R41, R23, R41, R22, 0x1, P6 ;  /* 0x000000291729c211 */ /* 0x000fe400030f0c16 */
[----:B0-----:R-:W-:Y:S04]  /*81b0*/  @!P3 ST.E.128 desc[UR42][R42.64], R12 ;  /* 0x0000000c2a00b985 */ /* 0x001fe8000c101d2a */
[----:B------:R-:W0:Y:S04]  /*81c0*/  @!P4 LDS.128 R12, [R91+0x1e400] ;  /* 0x01e400005b0cc984 */ /* 0x000e280000000c00 */
[----:B0-----:R0:W-:Y:S02]  /*81d0*/  @!P4 ST.E.128 desc[UR42][R40.64], R12 ;  /* 0x0000000c2800c985 */ /* 0x0011e4000c101d2a */
.L_x_572:
[----:B------:R-:W-:Y:S05]  /*81e0*/  BSYNC B1 ;  /* 0x0000000000017941 */ /* 0x000fea0003800000 */
.L_x_571:
[----:B------:R-:W-:-:S03]  /*81f0*/  UMOV UR4, 0xffffffff ;  /* 0xffffffff00047882 */ /* 0x000fc60000000000 */
[----:B------:R-:W-:Y:S05]  /*8200*/  BRA.DIV UR4, `(.L_x_573) ;  /* 0x0000014a045c7947 */ /* 0x000fea000b800000 */
[----:B0---4-:R0:W4:Y:S04]  /*8210*/  SHFL.IDX PT, R41, R45, 0x3, 0x181f ;  /* 0x00781f002d297f89 */ /* 0x01112800000e0000 */
[----:B------:R0:W0:Y:S02]  /*8220*/  SHFL.IDX PT, R14, R44, 0x3, 0x181f ;  /* 0x00781f002c0e7f89 */ /* 0x00002400000e0000 */
.L_x_858:
[----:B------:R-:W-:-:S13]  /*8230*/  ISETP.GE.AND P3, PT, R46, 0x61, PT ;  /* 0x000000612e00780c */ /* 0x000fda0003f66270 */
        /* <DEDUP_REMOVED lines=12> */
.L_x_531:
[----:B------:R-:W-:Y:S05]  /*8300*/  BSYNC B0 ;  /* 0x0000000000007941 */ /* 0x000fea0003800000 */
.L_x_489:
[----:B------:R-:W5:Y:S01]  /*8310*/  S2R R11, SR_TID.X ;  /* 0x00000000000b7919 */ /* 0x000f620000002100 */
[----:B------:R-:W-:Y:S01]  /*8320*/  @!PT LDS RZ, [RZ] ;  /* 0x00000000fffff984 */ /* 0x000fe20000000800 */
[----:B------:R-:W-:Y:S01]  /*8330*/  @!PT LDS RZ, [RZ] ;  /* 0x00000000fffff984 */ /* 0x000fe20000000800 */
[----:B------:R-:W-:Y:S01]  /*8340*/  @!PT LDS RZ, [RZ] ;  /* 0x00000000fffff984 */ /* 0x000fe20000000800 */
[----:B------:R-:W-:Y:S01]  /*8350*/  @!PT LDS RZ, [RZ] ;  /* 0x00000000fffff984 */ /* 0x000fe20000000800 */
[----:B------:R3:W-:Y:S06]  /*8360*/  MEMBAR.ALL.CTA ;  /* 0x0000000000007992 */ /* 0x0007ec0000008000 */
[----:B---3--:R-:W3:Y:S01]  /*8370*/  FENCE.VIEW.ASYNC.S ;  /* 0x00000000000073c6 */ /* 0x008ee20000000000 */
[----:B------:R-:W-:Y:S05]  /*8380*/  WARPSYNC.ALL ;  /* 0x0000000000007948 */ /* 0x000fea0003800000 */
[----:B------:R-:W-:Y:S01]  /*8390*/  BSSY B0, `(.L_x_574) ;  /* 0x0000009000007945 */ /* 0x000fe20003800000 */
[----:B-----5:R-:W-:Y:S01]  /*83a0*/  LOP3.LUT R11, R11, 0x7f, RZ, 0xc0, !PT ;  /* 0x0000007f0b0b7812 */ /* 0x020fe200078ec0ff */
[----:B---3--:R3:W-:Y:S03]  /*83b0*/  BAR.SYNC.DEFER_BLOCKING R94, 0x80 ;  /* 0x0002005e0000751d */ /* 0x0087e60000010000 */
[----:B------:R-:W-:-:S13]  /*83c0*/  ISETP.NE.AND P3, PT, R11, RZ, PT ;  /* 0x000000ff0b00720c */ /* 0x000fda0003f65270 */
[----:B------:R-:W-:-:S05]  /*83d0*/  @!P3 VIADD R11, R90, 0x288a0 ;  /* 0x000288a05a0bb836 */ /* 0x000fca0000000000 */
[----:B------:R-:W-:-:S04]  /*83e0*/  @!P3 PRMT R11, RZ, 0x654, R11 ;  /* 0x00000654ff0bb816 */ /* 0x000fc8000000000b */
[----:B------:R3:W-:Y:S01]  /*83f0*/  @!P3 SYNCS.ARRIVE.TRANS64.RED.A1T0 RZ, [R11+URZ], RZ ;  /* 0x000000ff0bffb9a7 */ /* 0x0007e2000810043f */
[----:B------:R-:W-:Y:S05]  /*8400*/  @!P5 BRA `(.L_x_575) ;  /* 0x000000000004d947 */ /* 0x000fea0003800000 */
[----:B------:R-:W-:Y:S01]  /*8410*/  BPT.TRAP 0x1 ;  /* 0x000000040000795c */ /* 0x000fe20000300000 */
.L_x_575:
[----:B------:R-:W-:Y:S05]  /*8420*/  BSYNC B0 ;  /* 0x0000000000007941 */ /* 0x000fea0003800000 */
.L_x_574:
[----:B------:R-:W5:Y:S01]  /*8430*/  SYNCS.PHASECHK.TRANS64.TRYWAIT P4, [R90+URZ+0x288b0], R101 ;  /* 0x0288b0655a0075a7 */ /* 0x000f62000808017f */
[----:B------:R-:W-:Y:S01]  /*8440*/  ULDC UR37, c[0x0][0x2f4] ;  /* 0x0000bd0000257ab9 */ /* 0x000fe20000000800 */
[----:B------:R-:W-:Y:S04]  /*8450*/  BSSY B0, `(.L_x_576) ;  /* 0x0000002000007945 */ /* 0x000fe80003800000 */
[----:B-----5:R-:W-:Y:S05]  /*8460*/  @!P4 BRA `(.L_x_577) ;  /* 0x00000148000cc947 */ /* 0x020fea0003800000 */
.L_x_859:
[----:B------:R-:W-:Y:S05]  /*8470*/  BSYNC B0 ;  /* 0x0000000000007941 */ /* 0x000fea0003800000 */
.L_x_576:
[----:B------:R-:W-:Y:S01]  /*8480*/  ULDC.64 UR4, c[0x0][0x328] ;  /* 0x0000ca0000047ab9 */ /* 0x000fe20000000a00 */
[----:B------:R-:W-:Y:S01]  /*8490*/  ULDC.64 UR6, c[0x0][0x318] ;  /* 0x0000c60000067ab9 */ /* 0x000fe20000000a00 */
[----:B------:R-:W-:Y:S01]  /*84a0*/  IMAD R98, R98, UR4, RZ ;  /* 0x0000000462627c24 */ /* 0x000fe2000f8e02ff */
[----:B------:R-:W-:Y:S01]  /*84b0*/  BSSY B0, `(.L_x_578) ;  /* 0x000001d000007945 */ /* 0x000fe20003800000 */
[----:B01--4-:R-:W-:-:S04]  /*84c0*/  IMAD.WIDE.U32 R12, R99, UR4, RZ ;  /* 0x00000004630c7c25 */ /* 0x013fc8000f8e00ff */
[----:B------:R-:W-:Y:S01]  /*84d0*/  IMAD R99, R99, UR5, R98 ;  /* 0x0000000563637c24 */ /* 0x000fe2000f8e0262 */
[----:B------:R-:W-:Y:S01]  /*84e0*/  ULDC.64 UR4, c[0x0][0x338] ;  /* 0x0000ce0000047ab9 */ /* 0x000fe20000000a00 */
[----:B------:R-:W-:Y:S02]  /*84f0*/  IMAD.IADD R96, R96, 0x1, -R153 ;  /* 0x0000000160607824 */ /* 0x000fe400078e0a99 */
[----:B------:R-:W-:Y:S02]  /*8500*/  IMAD R97, R97, UR4, RZ ;  /* 0x0000000461617c24 */ /* 0x000fe4000f8e02ff */
[----:B------:R-:W-:Y:S02]  /*8510*/  IMAD.IADD R13, R13, 0x1, R99 ;  /* 0x000000010d0d7824 */ /* 0x000fe400078e0263 */
[C---:B------:R-:W-:Y:S02]  /*8520*/  IMAD R97, R100.reuse, UR5, R97 ;  /* 0x0000000564617c24 */ /* 0x040fe4000f8e0261 */
[----:B------:R-:W-:Y:S01]  /*8530*/  IMAD.WIDE.U32 R100, R100, UR4, R12 ;  /* 0x0000000464647c25 */ /* 0x000fe2000f8e000c */
[----:B------:R-:W-:-:S03]  /*8540*/  ULDC.64 UR4, c[0x0][0x330] ;  /* 0x0000cc0000047ab9 */ /* 0x000fc60000000a00 */
[----:B------:R-:W-:Y:S02]  /*8550*/  IMAD.IADD R101, R101, 0x1, R97 ;  /* 0x0000000165657824 */ /* 0x000fe400078e0261 */
[----:B------:R-:W-:-:S04]  /*8560*/  IMAD.WIDE.U32 R12, R2, UR4, R100 ;  /* 0x00000004020c7c25 */ /* 0x000fc8000f8e0064 */
[----:B---3--:R-:W-:Y:S01]  /*8570*/  IMAD R11, R2, UR5, R13 ;  /* 0x00000005020b7c24 */ /* 0x008fe2000f8e020d */
[----:B--2---:R-:W-:-:S04]  /*8580*/  LEA R44, P4, R12, UR6, 0x1 ;  /* 0x000000060c2c7c11 */ /* 0x004fc8000f8808ff */
[----:B------:R-:W-:Y:S01]  /*8590*/  LEA.HI.X R11, R12, UR7, R11, 0x1, P4 ;  /* 0x000000070c0b7c11 */ /* 0x000fe2000a0f0c0b */
[----:B------:R0:W1:Y:S01]  /*85a0*/  SHFL.IDX PT, R40, R44, RZ, 0x181f ;  /* 0x00181fff2c287589 */ /* 0x00006200000e0000 */
[----:B------:R-:W-:-:S03]  /*85b0*/  ISETP.GE.AND P4, PT, R96, 0x1, PT ;  /* 0x000000016000780c */ /* 0x000fc60003f86270 */
[----:B------:R0:W2:Y:S10]  /*85c0*/  SHFL.IDX PT, R13, R11, RZ, 0x181f ;  /* 0x00181fff0b0d7589 */ /* 0x0000b400000e0000 */
[----:B0-----:R-:W-:Y:S05]  /*85d0*/  @!P4 BRA `(.L_x_579) ;  /* 0x000000000028c947 */ /* 0x001fea0003800000 */
[----:B------:R-:W-:-:S13]  /*85e0*/  ISETP.GE.AND P4, PT, R16, UR37, PT ;  /* 0x0000002510007c0c */ /* 0x000fda000bf86270 */
[----:B-1----:R-:W-:-:S04]  /*85f0*/  @!P4 LEA R42, P5, R16, R40, 0x1 ;  /* 0x00000028102ac211 */ /* 0x002fc800078a08ff */
[----:B--2---:R-:W-:Y:S02]  /*8600*/  @!P4 LEA.HI.X R43, R16, R13, R17, 0x1, P5 ;  /* 0x0000000d102bc211 */ /* 0x004fe400028f0c11 */
[----:B------:R-:W-:-:S13]  /*8610*/  ISETP.GE.AND P5, PT, R23, UR37, PT ;  /* 0x0000002517007c0c */ /* 0x000fda000bfa6270 */
[----:B------:R-:W-:-:S04]  /*8620*/  @!P5 LEA R40, P6, R23, R40, 0x1 ;  /* 0x000000281728d211 */ /* 0x000fc800078c08ff */
[----:B------:R-:W-:Y:S02]  /*8630*/  @!P5 LEA.HI.X R41, R23, R13, R22, 0x1, P6 ;  /* 0x0000000d1729d211 */ /* 0x000fe400030f0c16 */
[----:B------:R-:W0:Y:S04]  /*8640*/  @!P4 LDS.128 R12, [R91+0x400] ;  /* 0x000400005b0cc984 */ /* 0x000e280000000c00 */
[----:B0-----:R-:W-:Y:S04]  /*8650*/  @!P4 ST.E.128 desc[UR42][R42.64], R12 ;  /* 0x0000000c2a00c985 */ /* 0x001fe8000c101d2a */
[----:B------:R-:W0:Y:S04]  /*8660*/  @!P5 LDS.128 R12, [R91+0x4400] ;  /* 0x004400005b0cd984 */ /* 0x000e280000000c00 */
[----:B0-----:R0:W-:Y:S02]  /*8670*/  @!P5 ST.E.128 desc[UR42][R40.64], R12 ;  /* 0x0000000c2800d985 */ /* 0x0011e4000c101d2a */
.L_x_579:
[----:B------:R-:W-:Y:S05]  /*8680*/  BSYNC B0 ;  /* 0x0000000000007941 */ /* 0x000fea0003800000 */
.L_x_578:
[----:B------:R-:W-:Y:S01]  /*8690*/  ISETP.GE.AND P4, PT, R96, 0x21, PT ;  /* 0x000000216000780c */ /* 0x000fe20003f86270 */
[----:B0-2---:R0:W2:Y:S01]  /*86a0*/  SHFL.IDX PT, R13, R11, 0x1, 0x181f ;  /* 0x00381f000b0d7f89 */ /* 0x0050a200000e0000 */
[----:B------:R-:W-:Y:S03]  /*86b0*/  BSSY B0, `(.L_x_580) ;  /* 0x000000d000007945 */ /* 0x000fe60003800000 */
[----:B-1----:R0:W1:Y:S08]  /*86c0*/  SHFL.IDX PT, R40, R44, 0x1, 0x181f ;  /* 0x00381f002c287f89 */ /* 0x00207000000e0000 */
        /* <DEDUP_REMOVED lines=11> */
.L_x_581:
[----:B------:R-:W-:Y:S05]  /*8780*/  BSYNC B0 ;  /* 0x0000000000007941 */ /* 0x000fea0003800000 */
.L_x_580:
        /* <DEDUP_REMOVED lines=15> */
.L_x_583:
[----:B------:R-:W-:Y:S05]  /*8880*/  BSYNC B0 ;  /* 0x0000000000007941 */ /* 0x000fea0003800000 */
.L_x_582:
[----:B------:R-:W-:Y:S01]  /*8890*/  ISETP.GE.AND P4, PT, R96, 0x61, PT ;  /* 0x000000616000780c */ /* 0x000fe20003f86270 */
[----:B------:R-:W3:Y:S01]  /*88a0*/  SHFL.IDX PT, R11, R11, 0x3, 0x181f ;  /* 0x00781f000b0b7f89 */ /* 0x000ee200000e0000 */
[----:B------:R-:W-:Y:S03]  /*88b0*/  BSSY B0, `(.L_x_584) ;  /* 0x000000d000007945 */ /* 0x000fe60003800000 */
[----:B------:R4:W0:Y:S08]  /*88c0*/  SHFL.IDX PT, R42, R44, 0x3, 0x181f ;  /* 0x00781f002c2a7f89 */ /* 0x00083000000e0000 */
[----:B----4-:R-:W-:Y:S05]  /*88d0*/  @!P4 BRA `(.L_x_585) ;  /* 0x000000000028c947 */ /* 0x010fea0003800000 */
[----:B------:R-:W-:-:S13]  /*88e0*/  ISETP.GE.AND P4, PT, R16, UR37, PT ;  /* 0x0000002510007c0c */ /* 0x000fda000bf86270 */
[----:B0-2---:R-:W0:Y:S01]  /*88f0*/  @!P4 LDS.128 R12, [R91+0x3400] ;  /* 0x003400005b0cc984 */ /* 0x005e220000000c00 */
[----:B-1----:R-:W-:-:S04]  /*8900*/  @!P4 LEA R40, P5, R16, R42, 0x1 ;  /* 0x0000002a1028c211 */ /* 0x002fc800078a08ff */
[----:B---3--:R-:W-:Y:S02]  /*8910*/  @!P4 LEA.HI.X R41, R16, R11, R17, 0x1, P5 ;  /* 0x0000000b1029c211 */ /* 0x008fe400028f0c11 */
[----:B------:R-:W-:-:S13]  /*8920*/  ISETP.GE.AND P5, PT, R23, UR37, PT ;  /* 0x0000002517007c0c */ /* 0x000fda000bfa6270 */
[----:B------:R-:W-:-:S04]  /*8930*/  @!P5 LEA R42, P6, R23, R42, 0x1 ;  /* 0x0000002a172ad211 */ /* 0x000fc800078c08ff */
[----:B------:R-:W-:Y:S01]  /*8940*/  @!P5 LEA.HI.X R43, R23, R11, R22, 0x1, P6 ;  /* 0x0000000b172bd211 */ /* 0x000fe200030f0c16 */
[----:B0-----:R-:W-:Y:S04]  /*8950*/  @!P4 ST.E.128 desc[UR42][R40.64], R12 ;  /* 0x0000000c2800c985 */ /* 0x001fe8000c101d2a */
[----:B------:R-:W0:Y:S04]  /*8960*/  @!P5 LDS.128 R12, [R91+0x7400] ;  /* 0x007400005b0cd984 */ /* 0x000e280000000c00 */
[----:B0-----:R4:W-:Y:S02]  /*8970*/  @!P5 ST.E.128 desc[UR42][R42.64], R12 ;  /* 0x0000000c2a00d985 */ /* 0x0019e4000c101d2a */
.L_x_585:
[----:B------:R-:W-:Y:S05]  /*8980*/  BSYNC B0 ;  /* 0x0000000000007941 */ /* 0x000fea0003800000 */
.L_x_584:
[----:B---3--:R-:W3:Y:S01]  /*8990*/  LDL R11, [R1] ;  /* 0x00000000010b7983 */ /* 0x008ee20000100800 */
[----:B------:R-:W-:Y:S02]  /*89a0*/  @!P3 VIADD R90, R90, 0x288c0 ;  /* 0x000288c05a5ab836 */ /* 0x000fe40000000000 */
[----:B------:R-:W-:Y:S01]  /*89b0*/  VIADD R155, R155, 0x1 ;  /* 0x000000019b9b7836 */ /* 0x000fe20000000000 */
[----:B------:R-:W-:Y:S01]  /*89c0*/  @!PT LDS RZ, [RZ] ;  /* 0x00000000fffff984 */ /* 0x000fe20000000800 */
[----:B------:R-:W-:Y:S01]  /*89d0*/  @!PT LDS RZ, [RZ] ;  /* 0x00000000fffff984 */ /* 0x000fe20000000800 */
[----:B------:R-:W-:Y:S01]  /*89e0*/  @!PT LDS RZ, [RZ] ;  /* 0x00000000fffff984 */ /* 0x000fe20000000800 */
[----:B------:R-:W-:Y:S01]  /*89f0*/  @!PT LDS RZ, [RZ] ;  /* 0x00000000fffff984 */ /* 0x000fe20000000800 */
[----:B------:R5:W-:Y:S06]  /*8a00*/  MEMBAR.ALL.CTA ;  /* 0x0000000000007992 */ /* 0x000bec0000008000 */
[----:B-----5:R-:W5:Y:S01]  /*8a10*/  FENCE.VIEW.ASYNC.S ;  /* 0x00000000000073c6 */ /* 0x020f620000000000 */
[----:B------:R-:W-:Y:S01]  /*8a20*/  @!P3 PRMT R90, RZ, 0x654, R90 ;  /* 0x00000654ff5ab816 */ /* 0x000fe2000000005a */
[----:B-----5:R0:W-:Y:S06]  /*8a30*/  BAR.SYNC.DEFER_BLOCKING R94, 0x80 ;  /* 0x0002005e0000751d */ /* 0x0201ec0000010000 */
[----:B------:R0:W-:Y:S01]  /*8a40*/  @!P3 SYNCS.ARRIVE.TRANS64.RED.A1T0 RZ, [R90+URZ], RZ ;  /* 0x000000ff5affb9a7 */ /* 0x0001e2000810043f */
[----:B------:R-:W-:-:S04]  /*8a50*/  ISETP.NE.AND P3, PT, R155, 0x2, PT ;  /* 0x000000029b00780c */ /* 0x000fc80003f65270 */
[----:B------:R-:W-:Y:S02]  /*8a60*/  SEL R155, R155, RZ, P3 ;  /* 0x000000ff9b9b7207 */ /* 0x000fe40001800000 */
[----:B---3--:R-:W-:Y:S02]  /*8a70*/  LOP3.LUT P4, RZ, R11, 0x4, RZ, 0xc0, !PT ;  /* 0x000000040bff7812 */ /* 0x008fe4000788c0ff */
[----:B------:R-:W-:-:S04]  /*8a80*/  SEL R11, RZ, 0x1, P3 ;  /* 0x00000001ff0b7807 */ /* 0x000fc80001800000 */
[----:B------:R-:W-:-:S07]  /*8a90*/  LOP3.LUT R154, R154, R11, RZ, 0x3c, !PT ;  /* 0x0000000b9a9a7212 */ /* 0x000fce00078e3cff */
[----:B0-----:R-:W-:Y:S05]  /*8aa0*/  @P4 BRA `(.L_x_586) ;  /* 0xffffff98003c4947 */ /* 0x001fea000383ffff */
[----:B----4-:R-:W0:Y:S01]  /*8ab0*/  S2R R12, SR_TID.X ;  /* 0x00000000000c7919 */ /* 0x010e220000002100 */
[----:B------:R-:W-:Y:S02]  /*8ac0*/  PLOP3.LUT P0, PT, PT, PT, PT, 0x8, 0x0 ;  /* 0x000000000000781c */ /* 0x000fe40003f0e170 */
[----:B0-----:R-:W-:-:S04]  /*8ad0*/  SHF.R.U32.HI R12, RZ, 0x7, R12 ;  /* 0x00000007ff0c7819 */ /* 0x001fc8000001160c */
[----:B------:R-:W-:-:S13]  /*8ae0*/  ISETP.NE.AND P4, PT, R12, 0x1, PT ;  /* 0x000000010c00780c */ /* 0x000fda0003f85270 */
[----:B------:R-:W-:Y:S06]  /*8af0*/  @!P4 BAR.ARV 0x9, 0x100 ;  /* 0x024400000000cb1d */ /* 0x000fec0000002000 */
.L_x_484:
[----:B------:R-:W-:Y:S01]  /*8b00*/  IMAD.MOV.U32 R3, RZ, RZ, RZ ;  /* 0x000000ffff037224 */ /* 0x000fe200078e00ff */
[----:B------:R-:W-:Y:S06]  /*8b10*/  @P0 BRA `(.L_x_587) ;  /* 0x00000000000c0947 */ /* 0x000fec0003800000 */
[----:B------:R-:W3:Y:S01]  /*8b20*/  FENCE.VIEW.ASYNC.G ;  /* 0x00000000000073c6 */ /* 0x000ee20000000100 */
[----:B------:R-:W-:Y:S05]  /*8b30*/  WARPSYNC.ALL ;  /* 0x0000000000007948 */ /* 0x000fea0003800000 */
[----:B---3--:R-:W-:Y:S06]  /*8b40*/  BAR.ARV 0xc, 0x180 ;  /* 0x0306000000007b1d */ /* 0x008fec0000002000 */
.L_x_587:
[----:B------:R-:W3:Y:S01]  /*8b50*/  LDL R0, [R1] ;  /* 0x0000000001007983 */ /* 0x000ee20000100800 */
[----:B------:R-:W-:Y:S01]  /*8b60*/  BSSY B0, `(.L_x_588) ;  /* 0x0000020000007945 */ /* 0x000fe20003800000 */
[----:B---3--:R-:W-:-:S13]  /*8b70*/  LOP3.LUT P0, RZ, R0, 0x8, RZ, 0xc0, !PT ;  /* 0x0000000800ff7812 */ /* 0x008fda000780c0ff */
        /* <DEDUP_REMOVED lines=12> */
[----:B0-----:R-:W-:Y:S01]  /*8c40*/  IADD3 R4, R3, 0xffffffe, RZ ;  /* 0x0ffffffe03047810 */ /* 0x001fe20007ffe0ff */
[----:B------:R-:W-:-:S05]  /*8c50*/  IMAD.MOV R3, RZ, RZ, -R10 ;  /* 0x000000ffff037224 */ /* 0x000fca00078e0a0a */
[----:B------:R0:W3:Y:S02]  /*8c60*/  F2I.FTZ.U32.TRUNC.NTZ R5, R4 ;  /* 0x0000000400057305 */ /* 0x0000e4000021f000 */
[----:B0-----:R-:W-:Y:S02]  /*8c70*/  IMAD.MOV.U32 R4, RZ, RZ, RZ ;  /* 0x000000ffff047224 */ /* 0x001fe400078e00ff */
[----:B---3--:R-:W-:-:S04]  /*8c80*/  IMAD.MOV R7, RZ, RZ, -R5 ;  /* 0x000000ffff077224 */ /* 0x008fc800078e0a05 */
        /* <DEDUP_REMOVED lines=13> */
.L_x_589:
[----:B------:R-:W-:Y:S05]  /*8d60*/  BSYNC B0 ;  /* 0x0000000000007941 */ /* 0x000fea0003800000 */
.L_x_588:
[-C--:B------:R-:W-:Y:S01]  /*8d70*/  IMAD R194, R209, R3.reuse, RZ ;  /* 0x00000003d1c27224 */ /* 0x080fe200078e02ff */
[----:B------:R-:W-:Y:S01]  /*8d80*/  PLOP3.LUT P0, PT, PT, PT, PT, 0x80, 0x0 ;  /* 0x000000000000781c */ /* 0x000fe20003f0f070 */
[----:B------:R-:W-:Y:S01]  /*8d90*/  IMAD.MOV.U32 R0, RZ, RZ, RZ ;  /* 0x000000ffff007224 */ /* 0x000fe200078e00ff */
[----:B------:R-:W-:Y:S02]  /*8da0*/  CS2R R150, SRZ ;  /* 0x0000000000967805 */ /* 0x000fe4000001ff00 */
[----:B------:R-:W-:Y:S02]  /*8db0*/  CS2R R68, SRZ ;  /* 0x0000000000447805 */ /* 0x000fe4000001ff00 */
[----:B------:R-:W-:Y:S01]  /*8dc0*/  VIADDMNMX R92, R194, R3, R92, PT ;  /* 0x00000003c25c7246 */ /* 0x000fe2000380015c */
[----:B------:R-:W-:Y:S01]  /*8dd0*/  IMAD.MOV.U32 R3, RZ, RZ, RZ ;  /* 0x000000ffff037224 */ /* 0x000fe200078e00ff */
[----:B------:R-:W-:Y:S02]  /*8de0*/  CS2R R102, SRZ ;  /* 0x0000000000667805 */ /* 0x000fe4000001ff00 */
[----:B------:R-:W-:-:S02]  /*8df0*/  CS2R R66, SRZ ;  /* 0x0000000000427805 */ /* 0x000fc4000001ff00 */
[----:B------:R-:W-:Y:S02]  /*8e00*/  ISETP.GT.AND P1, PT, R92, R194, PT ;  /* 0x000000c25c00720c */ /* 0x000fe40003f24270 */
        /* <DEDUP_REMOVED lines=25> */
[----:B-1----:R-:W-:Y:S02]  /*8fa0*/  CS2R R40, SRZ ;  /* 0x0000000000287805 */ /* 0x002fe4000001ff00 */
[----:B------:R-:W-:Y:S02]  /*8fb0*/  CS2R R70, SRZ ;  /* 0x0000000000467805 */ /* 0x000fe4000001ff00 */
[----:B------:R-:W-:Y:S01]  /*8fc0*/  CS2R R20, SRZ ;  /* 0x0000000000147805 */ /* 0x000fe2000001ff00 */
[----:B------:R-:W-:Y:S06]  /*8fd0*/  @!P1 BRA `(.L_x_590) ;  /* 0x0000008c00b89947 */ /* 0x000fec0003800000 */
[----:B------:R-:W-:-:S03]  /*8fe0*/  UMOV UR4, 0xffffffff ;  /* 0xffffffff00047882 */ /* 0x000fc60000000000 */
[----:B------:R-:W-:Y:S05]  /*8ff0*/  BRA.DIV UR4, `(.L_x_591) ;  /* 0x0000013e043c7947 */ /* 0x000fea000b800000 */
[----:B------:R-:W1:Y:S02]  /*9000*/  S2R R3, SR_TID.X ;  /* 0x0000000000037919 */ /* 0x000e640000002100 */
[----:B-1----:R-:W-:-:S05]  /*9010*/  VIADD R3, R3, 0xffffff80 ;  /* 0xffffff8003037836 */ /* 0x002fca0000000000 */
[----:B------:R-:W-:-:S04]  /*9020*/  SHF.R.S32.HI R0, RZ, 0x1f, R3 ;  /* 0x0000001fff007819 */ /* 0x000fc80000011403 */
[----:B------:R-:W-:-:S04]  /*9030*/  LEA.HI R0, R0, R3, RZ, 0x7 ;  /* 0x0000000300007211 */ /* 0x000fc800078f38ff */
[----:B------:R-:W-:-:S05]  /*9040*/  SHF.R.S32.HI R0, RZ, 0x7, R0 ;  /* 0x00000007ff007819 */ /* 0x000fca0000011400 */
[----:B------:R1:W3:Y:S02]  /*9050*/  SHFL.IDX PT, R195, R0, RZ, 0x1f ;  /* 0x00001fff00c37589 */ /* 0x0002e400000e0000 */
.L_x_862:
[----:B-1-3--:R-:W-:Y:S01]  /*9060*/  LEA.HI R0, R195, R195, RZ, 0x1 ;  /* 0x000000c3c3007211 */ /* 0x00afe200078f08ff */
[----:B------:R-:W-:-:S03]  /*9070*/  IMAD.U32 R3, RZ, RZ, UR40 ;  /* 0x00000028ff037e24 */ /* 0x000fc6000f8e00ff */
[----:B------:R-:W-:Y:S02]  /*9080*/  LOP3.LUT R0, R0, 0x1e, RZ, 0xc0, !PT ;  /* 0x0000001e00007812 */ /* 0x000fe400078ec0ff */
[----:B------:R-:W-:-:S03]  /*9090*/  LOP3.LUT P0, RZ, R3, 0x3ff, RZ, 0xc0, !PT ;  /* 0x000003ff03ff7812 */ /* 0x000fc6000780c0ff */
[----:B------:R-:W-:Y:S01]  /*90a0*/  IMAD.IADD R0, R195, 0x1, -R0 ;  /* 0x00000001c3007824 */ /* 0x000fe200078e0a00 */
[----:B------:R-:W-:-:S04]  /*90b0*/  P2R R26, PR, RZ, 0x1 ;  /* 0x00000001ff1a7803 */ /* 0x000fc80000000000 */
[----:B------:R-:W-:-:S04]  /*90c0*/  LEA R0, R0, UR40, 0xd ;  /* 0x0000002800007c11 */ /* 0x000fc8000f8e68ff */
[----:B------:R-:W-:-:S04]  /*90d0*/  SHF.R.U32.HI R0, RZ, 0x4, R0 ;  /* 0x00000004ff007819 */ /* 0x000fc80000011600 */
[----:B------:R-:W-:Y:S01]  /*90e0*/  LOP3.LUT R25, R0, 0x3fff, RZ, 0xc0, !PT ;  /* 0x00003fff00197812 */ /* 0x000fe200078ec0ff */
[----:B------:R-:W-:Y:S06]  /*90f0*/  @!P0 BRA `(.L_x_592) ;  /* 0x0000000000408947 */ /* 0x000fec0003800000 */
[----:B------:R-:W-:Y:S01]  /*9100*/  MOV R0, 0x0 ;  /* 0x0000000000007802 */ /* 0x000fe20000000f00 */
[----:B------:R-:W-:Y:S01]  /*9110*/  ULDC.64 UR4, c[0x4][0x80] ;  /* 0x0100200000047ab9 */ /* 0x000fe20000000a00 */
[----:B------:R-:W-:Y:S01]  /*9120*/  ULDC.64 UR6, c[0x4][0x88] ;  /* 0x0100220000067ab9 */ /* 0x000fe20000000a00 */
[----:B------:R-:W-:Y:S01]  /*9130*/  MOV R4, UR4 ;  /* 0x0000000400047c02 */ /* 0x000fe20008000f00 */
[----:B------:R1:W3:Y:S01]  /*9140*/  LDC.64 R14, c[0x4][R0] ;  /* 0x01000000000e7b82 */ /* 0x0002e20000000a00 */
[----:B------:R-:W-:Y:S01]  /*9150*/  IMAD.U32 R5, RZ, RZ, UR5 ;  /* 0x00000005ff057e24 */ /* 0x000fe2000f8e00ff */
[----:B------:R-:W-:Y:S01]  /*9160*/  ULDC.64 UR4, c[0x4][0x20] ;  /* 0x0100080000047ab9 */ /* 0x000fe20000000a00 */
[----:B0-----:R-:W-:Y:S02]  /*9170*/  IMAD.U32 R6, RZ, RZ, UR6 ;  /* 0x00000006ff067e24 */ /* 0x001fe4000f8e00ff */
[----:B------:R-:W-:Y:S02]  /*9180*/  IMAD.U32 R7, RZ, RZ, UR7 ;  /* 0x00000007ff077e24 */ /* 0x000fe4000f8e00ff */
[----:B------:R-:W-:-:S02]  /*9190*/  IMAD.U32 R10, RZ, RZ, UR4 ;  /* 0x00000004ff0a7e24 */ /* 0x000fc4000f8e00ff */
[----:B------:R-:W-:Y:S02]  /*91a0*/  IMAD.U32 R11, RZ, RZ, UR5 ;  /* 0x00000005ff0b7e24 */ /* 0x000fe4000f8e00ff */
[----:B------:R-:W-:Y:S02]  /*91b0*/  IMAD.MOV.U32 R8, RZ, RZ, 0x70 ;  /* 0x00000070ff087424 */ /* 0x000fe400078e00ff */
[----:B------:R-:W-:Y:S02]  /*91c0*/  IMAD.MOV.U32 R12, RZ, RZ, 0x1 ;  /* 0x00000001ff0c7424 */ /* 0x000fe400078e00ff */
[----:B-12---:R-:W-:-:S07]  /*91d0*/  IMAD.MOV.U32 R13, RZ, RZ, RZ ;  /* 0x000000ffff0d7224 */ /* 0x006fce00078e00ff */
[----:B------:R-:W-:-:S07]  /*91e0*/  LEPC R20, `(.L_x_592) ;  /* 0x000000001014794e */ /* 0x000fce0000000000 */
[----:B---3-5:R-:W-:Y:S05]  /*91f0*/  CALL.ABS.NOINC R14 ;  /* 0x000000000e007343 */ /* 0x028fea0003c00000 */
.L_x_592:
[----:B------:R-:W-:Y:S02]  /*9200*/  ULDC UR4, c[0x0][0x3f4] ;  /* 0x0000fd0000047ab9 */ /* 0x000fe40000000800 */
[----:B------:R-:W-:-:S13]  /*9210*/  ISETP.LT.AND P0, PT, RZ, UR4, PT ;  /* 0x00000004ff007c0c */ /* 0x000fda000bf01270 */
[----:B------:R-:W-:Y:S05]  /*9220*/  @P0 BRA `(.L_x_593) ;  /* 0x0000000000400947 */ /* 0x000fea0003800000 */
[----:B------:R-:W-:-:S04]  /*9230*/  ULEA.HI UR4, UR39, UR39, URZ, 0x1 ;  /* 0x0000002727047291 */ /* 0x000fc8000f8f083f */
[----:B------:R-:W-:-:S04]  /*9240*/  ULOP3.LUT UR4, UR4, 0xfffffffe, URZ, 0xc0, !UPT ;  /* 0xfffffffe04047892 */ /* 0x000fc8000f8ec03f */
[----:B------:R-:W-:-:S06]  /*9250*/  UIADD3 UR4, UR39, -UR4, URZ ;  /* 0x8000000427047290 */ /* 0x000fcc000fffe03f */
[----:B------:R-:W-:-:S05]  /*9260*/  IMAD.U32 R3, RZ, RZ, UR4 ;  /* 0x00000004ff037e24 */ /* 0x000fca000f8e00ff */
[----:B------:R-:W-:-:S04]  /*9270*/  SHF.L.U32 R3, R3, 0x1f, RZ ;  /* 0x0000001f03037819 */ /* 0x000fc800000006ff */
[----:B------:R1:W3:Y:S03]  /*9280*/  SYNCS.PHASECHK.TRANS64.TRYWAIT P0, [R156+URZ+0x28800], R3 ;  /* 0x028800039c0075a7 */ /* 0x0002e6000800017f */
[----:B---3--:R-:W-:Y:S05]  /*9290*/  @!P0 NANOSLEEP.SYNCS 0x989680 ;  /* 0x009896800000895d */ /* 0x008fea0003900000 */
[----:B------:R-:W3:Y:S01]  /*92a0*/  @!P0 SYNCS.PHASECHK.TRANS64 P0, [R156+URZ+0x28800], R3 ;  /* 0x028800039c0085a7 */ /* 0x000ee2000800007f */
[----:B------:R-:W-:Y:S04]  /*92b0*/  BSSY B0, `(.L_x_594) ;  /* 0x0000006000007945 */ /* 0x000fe80003800000 */
[----:B---3--:R-:W-:Y:S05]  /*92c0*/  @P0 BRA `(.L_x_595) ;  /* 0x0000000000100947 */ /* 0x008fea0003800000 */
.L_x_596:
[----:B---3--:R3:W4:Y:S02]  /*92d0*/  SYNCS.PHASECHK.TRANS64.TRYWAIT P0, [R156+URZ+0x28800], R3 ;  /* 0x028800039c0075a7 */ /* 0x008724000800017f */
[----:B----4-:R-:W-:Y:S05]  /*92e0*/  @!P0 NANOSLEEP.SYNCS 0x989680 ;  /* 0x009896800000895d */ /* 0x010fea0003900000 */
[----:B------:R-:W4:Y:S02]  /*92f0*/  @!P0 SYNCS.PHASECHK.TRANS64 P0, [R156+URZ+0x28800], R3 ;  /* 0x028800039c0085a7 */ /* 0x000f24000800007f */
[----:B----4-:R-:W-:Y:S05]  /*9300*/  @!P0 BRA `(.L_x_596) ;  /* 0xfffffffc00f08947 */ /* 0x010fea000383ffff */
.L_x_595:
[----:B------:R-:W-:Y:S05]  /*9310*/  BSYNC B0 ;  /* 0x0000000000007941 */ /* 0x000fea0003800000 */
.L_x_594:
[----:B------:R-:W-:Y:S05]  /*9320*/  BRA `(.L_x_597) ;  /* 0x00000038001c7947 */ /* 0x000fea0003800000 */
.L_x_593:
[----:B-----5:R-:W-:Y:S01]  /*9330*/  SHF.R.S32.HI R0, RZ, 0x1f, R24 ;  /* 0x0000001fff007819 */ /* 0x020fe20000011418 */
[----:B------:R-:W-:Y:S01]  /*9340*/  ULDC.64 UR4, c[0x0][0x3f8] ;  /* 0x0000fe0000047ab9 */ /* 0x000fe20000000a00 */
[----:B------:R-:W-:Y:S01]  /*9350*/  ULDC.64 UR6, c[0x0][0x408] ;  /* 0x0001020000067ab9 */ /* 0x000fe20000000a00 */
[----:B------:R-:W-:Y:S01]  /*9360*/  ISETP.NE.AND P2, PT, R26, RZ, PT ;  /* 0x000000ff1a00720c */ /* 0x000fe20003f45270 */
[----:B------:R-:W-:-:S04]  /*9370*/  IMAD.WIDE.U32 R4, R24, UR4, RZ ;  /* 0x0000000418047c25 */ /* 0x000fc8000f8e00ff */
[C---:B------:R-:W-:Y:S02]  /*9380*/  IMAD R3, R0.reuse, UR4, RZ ;  /* 0x0000000400037c24 */ /* 0x040fe4000f8e02ff */
[----:B------:R-:W-:Y:S02]  /*9390*/  IMAD R9, R0, UR6, RZ ;  /* 0x0000000600097c24 */ /* 0x000fe4000f8e02ff */
[C---:B------:R-:W-:Y:S01]  /*93a0*/  IMAD R3, R24.reuse, UR5, R3 ;  /* 0x0000000518037c24 */ /* 0x040fe2000f8e0203 */
[----:B------:R-:W-:Y:S01]  /*93b0*/  ULDC.64 UR4, c[0x0][0x3e8] ;  /* 0x0000fa0000047ab9 */ /* 0x000fe20000000a00 */
[----:B0-----:R-:W-:-:S04]  /*93c0*/  IMAD.WIDE.U32 R6, R24, UR6, RZ ;  /* 0x0000000618067c25 */ /* 0x001fc8000f8e00ff */
[----:B------:R-:W-:Y:S01]  /*93d0*/  IMAD R9, R24, UR7, R9 ;  /* 0x0000000718097c24 */ /* 0x000fe2000f8e0209 */
[----:B------:R-:W-:Y:S01]  /*93e0*/  ULDC.64 UR6, c[0x0][0x400] ;  /* 0x0001000000067ab9 */ /* 0x000fe20000000a00 */
[----:B------:R-:W-:Y:S01]  /*93f0*/  IMAD.IADD R5, R3, 0x1, R5 ;  /* 0x0000000103057824 */ /* 0x000fe200078e0205 */
[----:B------:R-:W-:Y:S01]  /*9400*/  LEA R24, P0, R4, UR4, 0x1 ;  /* 0x0000000404187c11 */ /* 0x000fe2000f8008ff */
[----:B------:R-:W-:Y:S01]  /*9410*/  IMAD.IADD R3, R9, 0x1, R7 ;  /* 0x0000000109037824 */ /* 0x000fe200078e0207 */
[----:B------:R-:W-:Y:S02]  /*9420*/  LEA R27, P1, R6, UR6, 0x1 ;  /* 0x00000006061b7c11 */ /* 0x000fe4000f8208ff */
[----:B------:R-:W-:Y:S02]  /*9430*/  LEA.HI.X R26, R4, UR5, R5, 0x1, P0 ;  /* 0x00000005041a7c11 */ /* 0x000fe400080f0c05 */
[----:B------:R-:W-:Y:S01]  /*9440*/  LEA.HI.X R28, R6, UR7, R3, 0x1, P1 ;  /* 0x00000007061c7c11 */ /* 0x000fe200088f0c03 */
[----:B------:R-:W-:Y:S08]  /*9450*/  @!P2 BRA `(.L_x_598) ;  /* 0x000000000040a947 */ /* 0x000ff00003800000 */
        /* <DEDUP_REMOVED lines=9> */
[----:B------:R-:W-:Y:S02]  /*94f0*/  IMAD.U32 R7, RZ, RZ, UR5 ;  /* 0x00000005ff077e24 */ /* 0x000fe4000f8e00ff */
[----:B------:R-:W-:-:S02]  /*9500*/  IMAD.U32 R11, RZ, RZ, UR7 ;  /* 0x00000007ff0b7e24 */ /* 0x000fc4000f8e00ff */
[----:B------:R-:W-:Y:S02]  /*9510*/  IMAD.MOV.U32 R8, RZ, RZ, 0x70 ;  /* 0x00000070ff087424 */ /* 0x000fe400078e00ff */
[----:B------:R-:W-:Y:S02]  /*9520*/  IMAD.MOV.U32 R12, RZ, RZ, 0x1 ;  /* 0x00000001ff0c7424 */ /* 0x000fe400078e00ff */
[----:B0-2---:R-:W-:-:S07]  /*9530*/  IMAD.MOV.U32 R13, RZ, RZ, RZ ;  /* 0x000000ffff0d7224 */ /* 0x005fce00078e00ff */
[----:B------:R-:W-:-:S07]  /*9540*/  LEPC R20, `(.L_x_598) ;  /* 0x000000001014794e */ /* 0x000fce0000000000 */
[----:B-1----:R-:W-:Y:S05]  /*9550*/  CALL.ABS.NOINC R14 ;  /* 0x000000000e007343 */ /* 0x002fea0003c00000 */
.L_x_598:
[----:B------:R-:W-:Y:S01]  /*9560*/  ULDC.U8 UR4, c[0x0][0x410] ;  /* 0x0001040000047ab9 */ /* 0x000fe20000000000 */
[----:B------:R-:W-:Y:S01]  /*9570*/  BSSY B0, `(.L_x_599) ;  /* 0x000035a000007945 */ /* 0x000fe20003800000 */
[----:B------:R-:W-:Y:S01]  /*9580*/  ISETP.NE.AND P0, PT, RZ, UR4, PT ;  /* 0x00000004ff007c0c */ /* 0x000fe2000bf05270 */
[----:B------:R-:W-:Y:S01]  /*9590*/  IMAD R5, R29, 0x80, R153 ;  /* 0x000000801d057824 */ /* 0x000fe200078e0299 */
[----:B------:R-:W-:-:S11]  /*95a0*/  LEA R21, R196, UR40, 0x1 ;  /* 0x00000028c4157c11 */ /* 0x000fd6000f8e08ff */
[----:B------:R-:W-:Y:S05]  /*95b0*/  @!P0 BRA `(.L_x_600) ;  /* 0x0000001800988947 */ /* 0x000fea0003800000 */
[----:B------:R-:W-:-:S03]  /*95c0*/  UMOV UR4, 0xffffffff ;  /* 0xffffffff00047882 */ /* 0x000fc60000000000 */
[----:B------:R-:W-:Y:S05]  /*95d0*/  BRA.DIV UR4, `(.L_x_601) ;  /* 0x0000013a04047947 */ /* 0x000fea000b800000 */
[----:B------:R0:W1:Y:S04]  /*95e0*/  SHFL.IDX PT, R0, R26, RZ, 0x181f ;  /* 0x00181fff1a007589 */ /* 0x00006800000e0000 */
[----:B------:R0:W3:Y:S04]  /*95f0*/  SHFL.IDX PT, R3, R24, RZ, 0x181f ;  /* 0x00181fff18037589 */ /* 0x0000e800000e0000 */
[----:B------:R0:W4:Y:S04]  /*9600*/  SHFL.IDX PT, R4, R28, RZ, 0x181f ;  /* 0x00181fff1c047589 */ /* 0x00012800000e0000 */
[----:B------:R0:W0:Y:S02]  /*9610*/  SHFL.IDX PT, R14, R27, RZ, 0x181f ;  /* 0x00181fff1b0e7589 */ /* 0x00002400000e0000 */
.L_x_868:
[----:B------:R-:W-:Y:S01]  /*9620*/  ULDC UR4, c[0x0][0x448] ;  /* 0x0001120000047ab9 */ /* 0x000fe20000000800 */
[----:B------:R-:W-:Y:S01]  /*9630*/  BSSY B1, `(.L_x_602) ;  /* 0x000001d000017945 */ /* 0x000fe20003800000 */
[----:B------:R-:W-:Y:S01]  /*9640*/  IMAD R20, R93, UR4, RZ ;  /* 0x000000045d147c24 */ /* 0x000fe2000f8e02ff */
[----:B------:R-:W-:Y:S02]  /*9650*/  CS2R R6, SRZ ;  /* 0x0000000000067805 */ /* 0x000fe4000001ff00 */
[----:B------:R-:W-:Y:S02]  /*9660*/  CS2R R8, SRZ ;  /* 0x0000000000087805 */ /* 0x000fe4000001ff00 */
[----:B------:R-:W-:Y:S02]  /*9670*/  CS2R R10, SRZ ;  /* 0x00000000000a7805 */ /* 0x000fe4000001ff00 */
[----:B--2---:R-:W-:Y:S02]  /*9680*/  CS2R R12, SRZ ;  /* 0x00000000000c7805 */ /* 0x004fe4000001ff00 */
[----:B------:R-:W-:-:S13]  /*9690*/  ISETP.GE.AND P0, PT, R5, R20, PT ;  /* 0x000000140500720c */ /* 0x000fda0003f06270 */
[----:B------:R-:W-:Y:S05]  /*96a0*/  @P0 BRA `(.L_x_603) ;  /* 0x0000000000540947 */ /* 0x000fea0003800000 */
[----:B------:R-:W-:Y:S01]  /*96b0*/  ULDC UR4, c[0x0][0x3f4] ;  /* 0x0000fd0000047ab9 */ /* 0x000fe20000000800 */
[----:B------:R-:W-:Y:S02]  /*96c0*/  CS2R R12, SRZ ;  /* 0x00000000000c7805 */ /* 0x000fe4000001ff00 */
[----:B------:R-:W-:Y:S02]  /*96d0*/  ISETP.GE.AND P4, PT, R18, UR4, PT ;  /* 0x0000000412007c0c */ /* 0x000fe4000bf86270 */
[----:B------:R-:W-:Y:S02]  /*96e0*/  CS2R R8, SRZ ;  /* 0x0000000000087805 */ /* 0x000fe4000001ff00 */
[----:B------:R-:W-:-:S09]  /*96f0*/  ISETP.GE.AND P5, PT, R152, UR4, PT ;  /* 0x0000000498007c0c */ /* 0x000fd2000bfa6270 */
[C---:B------:R-:W-:Y:S01]  /*9700*/  @!P4 IMAD.SHL.U32 R30, R18.reuse, 0x2, RZ ;  /* 0x00000002121ec824 */ /* 0x040fe200078e00ff */
[----:B------:R-:W-:-:S03]  /*9710*/  @!P4 SHF.L.U64.HI R5, R18, 0x1, R19 ;  /* 0x000000011205c819 */ /* 0x000fc60000010213 */
[C---:B---3--:R-:W-:Y:S02]  /*9720*/  @!P5 IADD3 R32, P2, R3.reuse, R220, RZ ;  /* 0x000000dc0320d210 */ /* 0x048fe40007f5e0ff */
[-C--:B0-----:R-:W-:Y:S02]  /*9730*/  @!P4 IADD3 R26, P0, R3, R30.reuse, RZ ;  /* 0x0000001e031ac210 */ /* 0x081fe40007f1e0ff */
[C---:B------:R-:W-:Y:S02]  /*9740*/  @!P4 IADD3 R30, P1, R14.reuse, R30, RZ ;  /* 0x0000001e0e1ec210 */ /* 0x040fe40007f3e0ff */
[----:B------:R-:W-:Y:S02]  /*9750*/  CS2R R10, SRZ ;  /* 0x00000000000a7805 */ /* 0x000fe4000001ff00 */
[----:B------:R-:W-:Y:S02]  /*9760*/  @!P5 IADD3 R14, P3, R14, R220, RZ ;  /* 0x000000dc0e0ed210 */ /* 0x000fe40007f7e0ff */
[----:B------:R-:W-:Y:S01]  /*9770*/  CS2R R6, SRZ ;  /* 0x0000000000067805 */ /* 0x000fe2000001ff00 */
[----:B-1----:R-:W-:-:S02]  /*9780*/  @!P5 IMAD.X R33, R0, 0x1, R219, P2 ;  /* 0x000000010021d824 */ /* 0x002fc400010e06db */
[--C-:B------:R-:W-:Y:S02]  /*9790*/  @!P4 IMAD.X R27, R0, 0x1, R5.reuse, P0 ;  /* 0x00000001001bc824 */ /* 0x100fe400000e0605 */
[C---:B----4-:R-:W-:Y:S01]  /*97a0*/  @!P4 IMAD.X R31, R4.reuse, 0x1, R5, P1 ;  /* 0x00000001041fc824 */ /* 0x050fe200008e0605 */
[----:B------:R2:W5:Y:S01]  /*97b0*/  @!P5 LD.E.64 R12, desc[UR42][R32.64] ;  /* 0x0000002a200cd980 */ /* 0x000562000c101b00 */
[----:B------:R-:W-:-:S03]  /*97c0*/  @!P5 IMAD.X R15, R4, 0x1, R219, P3 ;  /* 0x00000001040fd824 */ /* 0x000fc600018e06db */
[----:B------:R2:W5:Y:S04]  /*97d0*/  @!P4 LD.E.64 R10, desc[UR42][R26.64] ;  /* 0x0000002a1a0ac980 */ /* 0x000568000c101b00 */
[----:B------:R2:W5:Y:S04]  /*97e0*/  @!P5 LD.E.64 R8, desc[UR42][R14.64] ;  /* 0x0000002a0e08d980 */ /* 0x000568000c101b00 */
[----:B------:R2:W5:Y:S02]  /*97f0*/  @!P4 LD.E.64 R6, desc[UR42][R30.64] ;  /* 0x0000002a1e06c980 */ /* 0x000564000c101b00 */
.L_x_603:
[----:B------:R-:W-:Y:S05]  /*9800*/  BSYNC B1 ;  /* 0x0000000000017941 */ /* 0x000fea0003800000 */
.L_x_602:
[----:B------:R-:W-:Y:S01]  /*9810*/  ULEA.HI UR4, UR39, UR39, URZ, 0x1 ;  /* 0x0000002727047291 */ /* 0x000fe2000f8f083f */
[----:B-1----:R-:W-:Y:S01]  /*9820*/  IMAD R0, R29, -0x80, R20 ;  /* 0xffffff801d007824 */ /* 0x002fe200078e0214 */
[----:B---3-5:R-:W-:Y:S01]  /*9830*/  MOV R3, R10 ;  /* 0x0000000a00037202 */ /* 0x028fe20000000f00 */
[--C-:B--2---:R-:W-:Y:S01]  /*9840*/  IMAD.MOV.U32 R15, RZ, RZ, R11.reuse ;  /* 0x000000ffff0f7224 */ /* 0x104fe200078e000b */
[----:B------:R-:W-:Y:S01]  /*9850*/  ULOP3.LUT UR4, UR4, 0xfffffffe, URZ, 0xc0, !UPT ;  /* 0xfffffffe04047892 */ /* 0x000fe2000f8ec03f */
[--C-:B------:R-:W-:Y:S01]  /*9860*/  SHF.R.U64 R30, R10, 0x10, R11.reuse ;  /* 0x000000100a1e7819 */ /* 0x100fe2000000120b */
[----:B------:R-:W-:Y:S01]  /*9870*/  IMAD.MOV.U32 R20, RZ, RZ, R12 ;  /* 0x000000ffff147224 */ /* 0x000fe200078e000c */
[----:B0-----:R-:W-:Y:S01]  /*9880*/  SHF.R.U32.HI R28, RZ, 0x10, R11 ;  /* 0x00000010ff1c7819 */ /* 0x001fe2000001160b */
[----:B------:R-:W-:Y:S01]  /*9890*/  UIADD3 UR4, UR39, -UR4, URZ ;  /* 0x8000000427047290 */ /* 0x000fe2000fffe03f */
[--C-:B------:R-:W-:Y:S01]  /*98a0*/  IMAD.MOV.U32 R24, RZ, RZ, R13.reuse ;  /* 0x000000ffff187224 */ /* 0x100fe200078e000d */
[--C-:B------:R-:W-:Y:S01]  /*98b0*/  SHF.R.U64 R31, R12, 0x10, R13.reuse ;  /* 0x000000100c1f7819 */ /* 0x100fe2000000120d */
[----:B------:R-:W-:Y:S01]  /*98c0*/  BSSY B1, `(.L_x_604) ;  /* 0x0000014000017945 */ /* 0x000fe20003800000 */
[----:B------:R-:W-:Y:S01]  /*98d0*/  SHF.R.U32.HI R29, RZ, 0x10, R13 ;  /* 0x00000010ff1d7819 */ /* 0x000fe2000001160d */
[----:B------:R-:W-:Y:S01]  /*98e0*/  IMAD.MOV.U32 R13, RZ, RZ, R6 ;  /* 0x000000ffff0d7224 */ /* 0x000fe200078e0006 */
[----:B------:R-:W-:Y:S01]  /*98f0*/  VIMNMX R10, R0, 0x80, PT ;  /* 0x00000080000a7848 */ /* 0x000fe20003fe0100 */
[----:B------:R-:W-:Y:S01]  /*9900*/  IMAD.U32 R5, RZ, RZ, UR4 ;  /* 0x00000004ff057e24 */ /* 0x000fe2000f8e00ff */
[--C-:B------:R-:W-:Y:S01]  /*9910*/  SHF.R.U64 R26, R6, 0x10, R7.reuse ;  /* 0x00000010061a7819 */ /* 0x100fe20000001207 */
[--C-:B------:R-:W-:Y:S01]  /*9920*/  IMAD.MOV.U32 R14, RZ, RZ, R7.reuse ;  /* 0x000000ffff0e7224 */ /* 0x100fe200078e0007 */
[----:B------:R-:W-:Y:S01]  /*9930*/  SHF.R.U32.HI R27, RZ, 0x10, R7 ;  /* 0x00000010ff1b7819 */ /* 0x000fe20000011607 */
[--C-:B------:R-:W-:Y:S01]  /*9940*/  IMAD.MOV.U32 R6, RZ, RZ, R9.reuse ;  /* 0x000000ffff067224 */ /* 0x100fe200078e0009 */
[----:B------:R-:W-:Y:S01]  /*9950*/  SHF.L.U32 R5, R5, 0x1f, RZ ;  /* 0x0000001f05057819 */ /* 0x000fe200000006ff */
[----:B----4-:R-:W-:Y:S01]  /*9960*/  IMAD.MOV.U32 R4, RZ, RZ, R8 ;  /* 0x000000ffff047224 */ /* 0x010fe200078e0008 */
[----:B------:R-:W-:-:S02]  /*9970*/  SHF.R.U64 R7, R8, 0x10, R9 ;  /* 0x0000001008077819 */ /* 0x000fc40000001209 */
[----:B------:R-:W0:Y:S01]  /*9980*/  SYNCS.PHASECHK.TRANS64.TRYWAIT P0, [R156+URZ+0x28800], R5 ;  /* 0x028800059c0075a7 */ /* 0x000e22000800017f */
[----:B------:R-:W-:Y:S02]  /*9990*/  PRMT R11, R3, 0x5410, R30 ;  /* 0x00005410030b7816 */ /* 0x000fe4000000001e */
[----:B------:R-:W-:Y:S02]  /*99a0*/  ISETP.GE.AND P1, PT, R153, R10, PT ;  /* 0x0000000a9900720c */ /* 0x000fe40003f26270 */
[----:B------:R-:W-:Y:S02]  /*99b0*/  SHF.R.U32.HI R9, RZ, 0x10, R9 ;  /* 0x00000010ff097819 */ /* 0x000fe40000011609 */
[----:B------:R-:W-:Y:S02]  /*99c0*/  PRMT R12, R15, 0x5410, R28 ;  /* 0x000054100f0c7816 */ /* 0x000fe4000000001c */
[----:B------:R-:W-:Y:S02]  /*99d0*/  PRMT R0, R20, 0x5410, R31 ;  /* 0x0000541014007816 */ /* 0x000fe4000000001f */
[----:B------:R-:W-:Y:S01]  /*99e0*/  PRMT R3, R24, 0x5410, R29 ;  /* 0x0000541018037816 */ /* 0x000fe2000000001d */
[----:B0-----:R-:W-:Y:S06]  /*99f0*/  @!P0 BRA `(.L_x_605) ;  /* 0x00000134006c8947 */ /* 0x001fec0003800000 */
.L_x_869:
[----:B------:R-:W-:Y:S05]  /*9a00*/  BSYNC B1 ;  /* 0x0000000000017941 */ /* 0x000fea0003800000 */
.L_x_604:
[----:B------:R-:W-:Y:S01]  /*9a10*/  BSSY B1, `(.L_x_606) ;  /* 0x0000059000017945 */ /* 0x000fe20003800000 */
[----:B------:R-:W-:Y:S02]  /*9a20*/  PRMT R13, R13, 0x5410, R26 ;  /* 0x000054100d0d7816 */ /* 0x000fe4000000001a */
[----:B------:R-:W-:Y:S02]  /*9a30*/  PRMT R14, R14, 0x5410, R27 ;  /* 0x000054100e0e7816 */ /* 0x000fe4000000001b */
[----:B------:R-:W-:Y:S02]  /*9a40*/  PRMT R8, R4, 0x5410, R7 ;  /* 0x0000541004087816 */ /* 0x000fe40000000007 */
[----:B------:R-:W-:Y:S01]  /*9a50*/  PRMT R9, R6, 0x5410, R9 ;  /* 0x0000541006097816 */ /* 0x000fe20000000009 */
[----:B------:R-:W-:Y:S06]  /*9a60*/  @P1 BRA `(.L_x_607) ;  /* 0x00000004004c1947 */ /* 0x000fec0003800000 */
[----:B0-----:R-:W0:Y:S01]  /*9a70*/  LDC R5, c[0x0][0x3f4] ;  /* 0x0000fd00ff057b82 */ /* 0x001e220000000800 */
[----:B------:R-:W-:Y:S01]  /*9a80*/  BSSY B2, `(.L_x_608) ;  /* 0x000002a000027945 */ /* 0x000fe20003800000 */
[-C--:B0-----:R-:W-:Y:S02]  /*9a90*/  ISETP.GE.AND P0, PT, R18, R5.reuse, PT ;  /* 0x000000051200720c */ /* 0x081fe40003f06270 */
[----:B------:R-:W-:-:S11]  /*9aa0*/  ISETP.GE.AND P1, PT, R152, R5, PT ;  /* 0x000000059800720c */ /* 0x000fd60003f26270 */
[----:B------:R-:W-:Y:S05]  /*9ab0*/  @P0 BRA `(.L_x_609) ;  /* 0x0000000000980947 */ /* 0x000fea0003800000 */
[----:B------:R-:W0:Y:S01]  /*9ac0*/  LDS.128 R4, [R21] ;  /* 0x0000000015047984 */ /* 0x000e220000000c00 */
[C---:B------:R-:W-:Y:S01]  /*9ad0*/  IMAD.U32 R29, R13.reuse, 0x10000, RZ ;  /* 0x000100000d1d7824 */ /* 0x040fe200078e00ff */
[----:B------:R-:W-:Y:S01]  /*9ae0*/  LOP3.LUT R30, R13, 0xffff0000, RZ, 0xc0, !PT ;  /* 0xffff00000d1e7812 */ /* 0x000fe200078ec0ff */
[C---:B------:R-:W-:Y:S01]  /*9af0*/  IMAD.U32 R27, R11.reuse, 0x10000, RZ ;  /* 0x000100000b1b7824 */ /* 0x040fe200078e00ff */
[----:B------:R-:W-:Y:S01]  /*9b00*/  LOP3.LUT R28, R11, 0xffff0000, RZ, 0xc0, !PT ;  /* 0xffff00000b1c7812 */ /* 0x000fe200078ec0ff */
[C---:B0-----:R-:W-:Y:S01]  /*9b10*/  IMAD.U32 R15, R4.reuse, 0x10000, RZ ;  /* 0x00010000040f7824 */ /* 0x041fe200078e00ff */
[----:B------:R-:W-:Y:S01]  /*9b20*/  LOP3.LUT R4, R4, 0xffff0000, RZ, 0xc0, !PT ;  /* 0xffff000004047812 */ /* 0x000fe200078ec0ff */
[C---:B------:R-:W-:Y:S01]  /*9b30*/  IMAD.U32 R20, R5.reuse, 0x10000, RZ ;  /* 0x0001000005147824 */ /* 0x040fe200078e00ff */
[----:B------:R-:W-:Y:S01]  /*9b40*/  LOP3.LUT R5, R5, 0xffff0000, RZ, 0xc0, !PT ;  /* 0xffff000005057812 */ /* 0x000fe200078ec0ff */
[C---:B------:R-:W-:Y:S01]  /*9b50*/  IMAD.U32 R24, R6.reuse, 0x10000, RZ ;  /* 0x0001000006187824 */ /* 0x040fe200078e00ff */
[----:B------:R-:W-:Y:S01]  /*9b60*/  LOP3.LUT R6, R6, 0xffff0000, RZ, 0xc0, !PT ;  /* 0xffff000006067812 */ /* 0x000fe200078ec0ff */
[C---:B------:R-:W-:Y:S01]  /*9b70*/  FMUL.FTZ R32, R4.reuse, R29 ;  /* 0x0000001d04207220 */ /* 0x040fe20000410000 */
[----:B------:R-:W-:Y:S01]  /*9b80*/  FMUL.FTZ R4, R4, R27 ;  /* 0x0000001b04047220 */ /* 0x000fe20000410000 */
[----:B------:R-:W-:-:S02]  /*9b90*/  IMAD.U32 R26, R7, 0x10000, RZ ;  /* 0x00010000071a7824 */ /* 0x000fc400078e00ff */
[----:B------:R-:W-:Y:S01]  /*9ba0*/  FMUL.FTZ R31, R5, R30 ;  /* 0x0000001e051f7220 */ /* 0x000fe20000410000 */
[C---:B------:R-:W-:Y:S01]  /*9bb0*/  FFMA.FTZ R32, R15.reuse, R27, -R32 ;  /* 0x0000001b0f207223 */ /* 0x040fe20000010820 */
[----:B------:R-:W-:Y:S01]  /*9bc0*/  FFMA.FTZ R29, R15, R29, R4 ;  /* 0x0000001d0f1d7223 */ /* 0x000fe20000010004 */
[----:B------:R-:W-:Y:S01]  /*9bd0*/  LOP3.LUT R7, R7, 0xffff0000, RZ, 0xc0, !PT ;  /* 0xffff000007077812 */ /* 0x000fe200078ec0ff */
[-C--:B------:R-:W-:Y:S01]  /*9be0*/  FMUL.FTZ R33, R5, R28.reuse ;  /* 0x0000001c05217220 */ /* 0x080fe20000410000 */
[----:B------:R-:W-:Y:S01]  /*9bf0*/  SHF.L.U32 R15, R14, 0x10, RZ ;  /* 0x000000100e0f7819 */ /* 0x000fe200000006ff */
[----:B------:R-:W-:Y:S01]  /*9c00*/  IMAD.U32 R5, R12, 0x10000, RZ ;  /* 0x000100000c057824 */ /* 0x000fe200078e00ff */
[----:B------:R-:W-:Y:S01]  /*9c10*/  LOP3.LUT R27, R14, 0xffff0000, RZ, 0xc0, !PT ;  /* 0xffff00000e1b7812 */ /* 0x000fe200078ec0ff */
[----:B------:R-:W-:Y:S01]  /*9c20*/  FFMA.FTZ R31, R20, R28, -R31 ;  /* 0x0000001c141f7223 */ /* 0x000fe2000001081f */
[----:B------:R-:W-:Y:S01]  /*9c30*/  LOP3.LUT R4, R12, 0xffff0000, RZ, 0xc0, !PT ;  /* 0xffff00000c047812 */ /* 0x000fe200078ec0ff */
[----:B------:R-:W-:Y:S01]  /*9c40*/  FFMA.FTZ R20, R20, R30, R33 ;  /* 0x0000001e14147223 */ /* 0x000fe20000010021 */
[C---:B------:R-:W-:Y:S01]  /*9c50*/  FMUL.FTZ R33, R6.reuse, R15 ;  /* 0x0000000f06217220 */ /* 0x040fe20000410000 */
[----:B------:R-:W-:Y:S01]  /*9c60*/  FMUL.FTZ R28, R6, R5 ;  /* 0x00000005061c7220 */ /* 0x000fe20000410000 */
[C---:B------:R-:W-:Y:S01]  /*9c70*/  FMUL.FTZ R35, R7.reuse, R27 ;  /* 0x0000001b07237220 */ /* 0x040fe20000410000 */
[-C--:B------:R-:W-:Y:S01]  /*9c80*/  FMUL.FTZ R30, R7, R4.reuse ;  /* 0x00000004071e7220 */ /* 0x080fe20000410000 */
[C---:B------:R-:W-:Y:S01]  /*9c90*/  FFMA.FTZ R6, R24.reuse, R5, -R33 ;  /* 0x0000000518067223 */ /* 0x040fe20000010821 */
[----:B------:R-:W-:Y:S01]  /*9ca0*/  FFMA.FTZ R15, R24, R15, R28 ;  /* 0x0000000f180f7223 */ /* 0x000fe2000001001c */
[C---:B------:R-:W-:Y:S01]  /*9cb0*/  FFMA.FTZ R7, R26.reuse, R4, -R35 ;  /* 0x000000041a077223 */ /* 0x040fe20000010823 */
[----:B------:R-:W-:Y:S01]  /*9cc0*/  FFMA.FTZ R30, R26, R27, R30 ;  /* 0x0000001b1a1e7223 */ /* 0x000fe2000001001e */
[----:B------:R-:W-:-:S02]  /*9cd0*/  F2FP.BF16.F32.PACK_AB R4, R29, R32 ;  /* 0x000000201d04723e */ /* 0x000fc400000010ff */
[----:B------:R-:W-:Y:S02]  /*9ce0*/  F2FP.BF16.F32.PACK_AB R5, R20, R31 ;  /* 0x0000001f1405723e */ /* 0x000fe400000010ff */
[----:B------:R-:W-:Y:S02]  /*9cf0*/  F2FP.BF16.F32.PACK_AB R6, R15, R6 ;  /* 0x000000060f06723e */ /* 0x000fe400000010ff */
[----:B------:R-:W-:-:S05]  /*9d00*/  F2FP.BF16.F32.PACK_AB R7, R30, R7 ;  /* 0x000000071e07723e */ /* 0x000fca00000010ff */
[----:B------:R0:W-:Y:S02]  /*9d10*/  STS.128 [R21], R4 ;  /* 0x0000000415007388 */ /* 0x0001e40000000c00 */
.L_x_609:
[----:B------:R-:W-:Y:S05]  /*9d20*/  BSYNC B2 ;  /* 0x0000000000027941 */ /* 0x000fea0003800000 */
.L_x_608:
[----:B------:R-:W-:Y:S05]  /*9d30*/  @P1 BRA `(.L_x_607) ;  /* 0x0000000000981947 */ /* 0x000fea0003800000 */
[----:B0-----:R-:W0:Y:S01]  /*9d40*/  LDS.128 R4, [R21+0x4000] ;  /* 0x0040000015047984 */ /* 0x001e220000000c00 */
        /* <DEDUP_REMOVED lines=18> */
[C---:B------:R-:W-:Y:S01]  /*9e70*/  LOP3.LUT R27, R9.reuse, 0xffff0000, RZ, 0xc0, !PT ;  /* 0xffff0000091b7812 */ /* 0x040fe200078ec0ff */
[----:B------:R-:W-:Y:S01]  /*9e80*/  IMAD.U32 R15, R9, 0x10000, RZ ;  /* 0x00010000090f7824 */ /* 0x000fe200078e00ff */
[C---:B------:R-:W-:Y:S01]  /*9e90*/  LOP3.LUT R4, R3.reuse, 0xffff0000, RZ, 0xc0, !PT ;  /* 0xffff000003047812 */ /* 0x040fe200078ec0ff */
[----:B------:R-:W-:Y:S02]  /*9ea0*/  IMAD.U32 R5, R3, 0x10000, RZ ;  /* 0x0001000003057824 */ /* 0x000fe400078e00ff */
[C---:B------:R-:W-:Y:S01]  /*9eb0*/  FFMA.FTZ R31, R20.reuse, R28, -R31 ;  /* 0x0000001c141f7223 */ /* 0x040fe2000001081f */
        /* <DEDUP_REMOVED lines=13> */
[----:B------:R1:W-:Y:S02]  /*9f90*/  STS.128 [R21+0x4000], R4 ;  /* 0x0040000415007388 */ /* 0x0003e40000000c00 */
.L_x_607:
[----:B------:R-:W-:Y:S05]  /*9fa0*/  BSYNC B1 ;  /* 0x0000000000017941 */ /* 0x000fea0003800000 */
.L_x_606:
[----:B01----:R-:W-:Y:S01]  /*9fb0*/  VIADD R4, R153, 0x20 ;  /* 0x0000002099047836 */ /* 0x003fe20000000000 */
[----:B------:R-:W-:Y:S04]  /*9fc0*/  BSSY B1, `(.L_x_610) ;  /* 0x0000056000017945 */ /* 0x000fe80003800000 */
[----:B------:R-:W-:-:S13]  /*9fd0*/  ISETP.GE.AND P0, PT, R4, R10, PT ;  /* 0x0000000a0400720c */ /* 0x000fda0003f06270 */
[----:B------:R-:W-:Y:S05]  /*9fe0*/  @P0 BRA `(.L_x_611) ;  /* 0x00000004004c0947 */ /* 0x000fea0003800000 */
[----:B------:R-:W0:Y:S01]  /*9ff0*/  LDC R5, c[0x0][0x3f4] ;  /* 0x0000fd00ff057b82 */ /* 0x000e220000000800 */
[----:B------:R-:W-:Y:S01]  /*a000*/  BSSY B2, `(.L_x_612) ;  /* 0x000002a000027945 */ /* 0x000fe20003800000 */
[-C--:B0-----:R-:W-:Y:S02]  /*a010*/  ISETP.GE.AND P0, PT, R18, R5.reuse, PT ;  /* 0x000000051200720c */ /* 0x081fe40003f06270 */
[----:B------:R-:W-:-:S11]  /*a020*/  ISETP.GE.AND P1, PT, R152, R5, PT ;  /* 0x000000059800720c */ /* 0x000fd60003f26270 */
[----:B------:R-:W-:Y:S05]  /*a030*/  @P0 BRA `(.L_x_613) ;  /* 0x0000000000980947 */ /* 0x000fea0003800000 */
[----:B------:R-:W0:Y:S01]  /*a040*/  LDS.128 R4, [R21+0x1000] ;  /* 0x0010000015047984 */ /* 0x000e220000000c00 */
[----:B------:R-:W-:Y:S01]  /*a050*/  SHF.L.U32 R31, R13, 0x10, RZ ;  /* 0x000000100d1f7819 */ /* 0x000fe200000006ff */
[----:B------:R-:W-:Y:S01]  /*a060*/  IMAD.U32 R29, R11, 0x10000, RZ ;  /* 0x000100000b1d7824 */ /* 0x000fe200078e00ff */
[----:B------:R-:W-:Y:S02]  /*a070*/  LOP3.LUT R34, R13, 0xffff0000, RZ, 0xc0, !PT ;  /* 0xffff00000d227812 */ /* 0x000fe400078ec0ff */
[----:B------:R-:W-:Y:S02]  /*a080*/  LOP3.LUT R32, R11, 0xffff0000, RZ, 0xc0, !PT ;  /* 0xffff00000b207812 */ /* 0x000fe400078ec0ff */
[----:B------:R-:W-:Y:S01]  /*a090*/  LOP3.LUT R36, R14, 0xffff0000, RZ, 0xc0, !PT ;  /* 0xffff00000e247812 */ /* 0x000fe200078ec0ff */
[C---:B0-----:R-:W-:Y:S01]  /*a0a0*/  IMAD.U32 R15, R4.reuse, 0x10000, RZ ;  /* 0x00010000040f7824 */ /* 0x041fe200078e00ff */
[----:B------:R-:W-:Y:S01]  /*a0b0*/  LOP3.LUT R4, R4, 0xffff0000, RZ, 0xc0, !PT ;  /* 0xffff000004047812 */ /* 0x000fe200078ec0ff */
[C---:B------:R-:W-:Y:S01]  /*a0c0*/  IMAD.U32 R20, R5.reuse, 0x10000, RZ ;  /* 0x0001000005147824 */ /* 0x040fe200078e00ff */
[----:B------:R-:W-:Y:S01]  /*a0d0*/  LOP3.LUT R5, R5, 0xffff0000, RZ, 0xc0, !PT ;  /* 0xffff000005057812 */ /* 0x000fe200078ec0ff */
[C---:B------:R-:W-:Y:S01]  /*a0e0*/  IMAD.U32 R26, R7.reuse, 0x10000, RZ ;  /* 0x00010000071a7824 */ /* 0x040fe200078e00ff */
[----:B------:R-:W-:Y:S01]  /*a0f0*/  LOP3.LUT R7, R7, 0xffff0000, RZ, 0xc0, !PT ;  /* 0xffff000007077812 */ /* 0x000fe200078ec0ff */
[-C--:B------:R-:W-:Y:S01]  /*a100*/  FMUL.FTZ R28, R31, R4.reuse ;  /* 0x000000041f1c7220 */ /* 0x080fe20000410000 */
[----:B------:R-:W-:Y:S01]  /*a110*/  FMUL.FTZ R30, R29, R4 ;  /* 0x000000041d1e7220 */ /* 0x000fe20000410000 */
[----:B------:R-:W-:Y:S01]  /*a120*/  FMUL.FTZ R27, R34, R5 ;  /* 0x00000005221b7220 */ /* 0x000fe20000410000 */
[----:B------:R-:W-:-:S02]  /*a130*/  IMAD.U32 R24, R6, 0x10000, RZ ;  /* 0x0001000006187824 */ /* 0x000fc400078e00ff */
[-C--:B------:R-:W-:Y:S01]  /*a140*/  FFMA.FTZ R4, R29, R15.reuse, -R28 ;  /* 0x0000000f1d047223 */ /* 0x080fe2000001081c */
[----:B------:R-:W-:Y:S01]  /*a150*/  FFMA.FTZ R15, R31, R15, R30 ;  /* 0x0000000f1f0f7223 */ /* 0x000fe2000001001e */
[----:B------:R-:W-:Y:S01]  /*a160*/  FMUL.FTZ R29, R32, R5 ;  /* 0x00000005201d7220 */ /* 0x000fe20000410000 */
[----:B------:R-:W-:Y:S01]  /*a170*/  LOP3.LUT R6, R6, 0xffff0000, RZ, 0xc0, !PT ;  /* 0xffff000006067812 */ /* 0x000fe200078ec0ff */
[-C--:B------:R-:W-:Y:S01]  /*a180*/  FFMA.FTZ R5, R32, R20.reuse, -R27 ;  /* 0x0000001420057223 */ /* 0x080fe2000001081b */
[----:B------:R-:W-:Y:S01]  /*a190*/  LOP3.LUT R30, R12, 0xffff0000, RZ, 0xc0, !PT ;  /* 0xffff00000c1e7812 */ /* 0x000fe200078ec0ff */
[----:B------:R-:W-:Y:S02]  /*a1a0*/  IMAD.U32 R32, R14, 0x10000, RZ ;  /* 0x000100000e207824 */ /* 0x000fe400078e00ff */
[----:B------:R-:W-:Y:S01]  /*a1b0*/  FFMA.FTZ R20, R34, R20, R29 ;  /* 0x0000001422147223 */ /* 0x000fe2000001001d */
[----:B------:R-:W-:Y:S02]  /*a1c0*/  IMAD.U32 R28, R12, 0x10000, RZ ;  /* 0x000100000c1c7824 */ /* 0x000fe400078e00ff */
[-C--:B------:R-:W-:Y:S01]  /*a1d0*/  FMUL.FTZ R31, R36, R7.reuse ;  /* 0x00000007241f7220 */ /* 0x080fe20000410000 */
[-C--:B------:R-:W-:Y:S01]  /*a1e0*/  FMUL.FTZ R27, R32, R6.reuse ;  /* 0x00000006201b7220 */ /* 0x080fe20000410000 */
[----:B------:R-:W-:Y:S01]  /*a1f0*/  FMUL.FTZ R33, R30, R7 ;  /* 0x000000071e217220 */ /* 0x000fe20000410000 */
[----:B------:R-:W-:Y:S01]  /*a200*/  FMUL.FTZ R29, R28, R6 ;  /* 0x000000061c1d7220 */ /* 0x000fe20000410000 */
[----:B------:R-:W-:Y:S01]  /*a210*/  FFMA.FTZ R7, R30, R26, -R31 ;  /* 0x0000001a1e077223 */ /* 0x000fe2000001081f */
[----:B------:R-:W-:Y:S01]  /*a220*/  FFMA.FTZ R6, R28, R24, -R27 ;  /* 0x000000181c067223 */ /* 0x000fe2000001081b */
[----:B------:R-:W-:Y:S01]  /*a230*/  FFMA.FTZ R26, R36, R26, R33 ;  /* 0x0000001a241a7223 */ /* 0x000fe20000010021 */
[----:B------:R-:W-:Y:S01]  /*a240*/  FFMA.FTZ R29, R32, R24, R29 ;  /* 0x00000018201d7223 */ /* 0x000fe2000001001d */
[----:B------:R-:W-:-:S02]  /*a250*/  F2FP.BF16.F32.PACK_AB R4, R15, R4 ;  /* 0x000000040f04723e */ /* 0x000fc400000010ff */
[----:B------:R-:W-:Y:S02]  /*a260*/  F2FP.BF16.F32.PACK_AB R5, R20, R5 ;  /* 0x000000051405723e */ /* 0x000fe400000010ff */
[----:B------:R-:W-:Y:S02]  /*a270*/  F2FP.BF16.F32.PACK_AB R6, R29, R6 ;  /* 0x000000061d06723e */ /* 0x000fe400000010ff */
[----:B------:R-:W-:-:S05]  /*a280*/  F2FP.BF16.F32.PACK_AB R7, R26, R7 ;  /* 0x000000071a07723e */ /* 0x000fca00000010ff */
[----:B------:R0:W-:Y:S02]  /*a290*/  STS.128 [R21+0x1000], R4 ;  /* 0x0010000415007388 */ /* 0x0001e40000000c00 */
.L_x_613:
[----:B------:R-:W-:Y:S05]  /*a2a0*/  BSYNC B2 ;  /* 0x0000000000027941 */ /* 0x000fea0003800000 */
.L_x_612:
[----:B------:R-:W-:Y:S05]  /*a2b0*/  @P1 BRA `(.L_x_611) ;  /* 0x0000000000981947 */ /* 0x000fea0003800000 */
[----:B0-----:R-:W0:Y:S01]  /*a2c0*/  LDS.128 R4, [R21+0x5000] ;  /* 0x0050000015047984 */ /* 0x001e220000000c00 */
[C---:B------:R-:W-:Y:S01]  /*a2d0*/  IMAD.U32 R31, R8.reuse, 0x10000, RZ ;  /* 0x00010000081f7824 */ /* 0x040fe200078e00ff */
[----:B------:R-:W-:Y:S01]  /*a2e0*/  LOP3.LUT R34, R8, 0xffff0000, RZ, 0xc0, !PT ;  /* 0xffff000008227812 */ /* 0x000fe200078ec0ff */
[C---:B------:R-:W-:Y:S01]  /*a2f0*/  IMAD.U32 R29, R0.reuse, 0x10000, RZ ;  /* 0x00010000001d7824 */ /* 0x040fe200078e00ff */
        /* <DEDUP_REMOVED lines=34> */
.L_x_611:
[----:B------:R-:W-:Y:S05]  /*a520*/  BSYNC B1 ;  /* 0x0000000000017941 */ /* 0x000fea0003800000 */
.L_x_610:
        /* <DEDUP_REMOVED lines=10> */
[C---:B------:R-:W-:Y:S01]  /*a5d0*/  IMAD.U32 R31, R13.reuse, 0x10000, RZ ;  /* 0x000100000d1f7824 */ /* 0x040fe200078e00ff */
[----:B------:R-:W-:Y:S01]  /*a5e0*/  LOP3.LUT R34, R13, 0xffff0000, RZ, 0xc0, !PT ;  /* 0xffff00000d227812 */ /* 0x000fe200078ec0ff */
[C---:B------:R-:W-:Y:S01]  /*a5f0*/  IMAD.U32 R29, R11.reuse, 0x10000, RZ ;  /* 0x000100000b1d7824 */ /* 0x040fe200078e00ff */
[----:B------:R-:W-:Y:S02]  /*a600*/  LOP3.LUT R32, R11, 0xffff0000, RZ, 0xc0, !PT ;  /* 0xffff00000b207812 */ /* 0x000fe400078ec0ff */
[----:B------:R-:W-:Y:S02]  /*a610*/  LOP3.LUT R36, R14, 0xffff0000, RZ, 0xc0, !PT ;  /* 0xffff00000e247812 */ /* 0x000fe400078ec0ff */
[C---:B0-----:R-:W-:Y:S01]  /*a620*/  SHF.L.U32 R15, R4.reuse, 0x10, RZ ;  /* 0x00000010040f7819 */ /* 0x041fe200000006ff */
[----:B------:R-:W-:Y:S01]  /*a630*/  IMAD.U32 R20, R5, 0x10000, RZ ;  /* 0x0001000005147824 */ /* 0x000fe200078e00ff */
[----:B------:R-:W-:Y:S01]  /*a640*/  LOP3.LUT R4, R4, 0xffff0000, RZ, 0xc0, !PT ;  /* 0xffff000004047812 */ /* 0x000fe200078ec0ff */
[----:B------:R-:W-:Y:S01]  /*a650*/  IMAD.U32 R26, R7, 0x10000, RZ ;  /* 0x00010000071a7824 */ /* 0x000fe200078e00ff */
[----:B------:R-:W-:Y:S01]  /*a660*/  LOP3.LUT R5, R5, 0xffff0000, RZ, 0xc0, !PT ;  /* 0xffff000005057812 */ /* 0x000fe200078ec0ff */
[----:B------:R-:W-:Y:S01]  /*a670*/  IMAD.U32 R24, R6, 0x10000, RZ ;  /* 0x0001000006187824 */ /* 0x000fe200078e00ff */
[----:B------:R-:W-:Y:S01]  /*a680*/  LOP3.LUT R7, R7, 0xffff0000, RZ, 0xc0, !PT ;  /* 0xffff000007077812 */ /* 0x000fe200078ec0ff */
[-C--:B------:R-:W-:Y:S01]  /*a690*/  FMUL.FTZ R28, R31, R4.reuse ;  /* 0x000000041f1c7220 */ /* 0x080fe20000410000 */
[C---:B------:R-:W-:Y:S01]  /*a6a0*/  FMUL.FTZ R30, R29.reuse, R4 ;  /* 0x000000041d1e7220 */ /* 0x040fe20000410000 */
[----:B------:R-:W-:Y:S01]  /*a6b0*/  FMUL.FTZ R27, R34, R5 ;  /* 0x00000005221b7220 */ /* 0x000fe20000410000 */
[----:B------:R-:W-:Y:S01]  /*a6c0*/  LOP3.LUT R6, R6, 0xffff0000, RZ, 0xc0, !PT ;  /* 0xffff000006067812 */ /* 0x000fe200078ec0ff */
[-C--:B------:R-:W-:Y:S01]  /*a6d0*/  FFMA.FTZ R4, R29, R15.reuse, -R28 ;  /* 0x0000000f1d047223 */ /* 0x080fe2000001081c */
[----:B------:R-:W-:Y:S01]  /*a6e0*/  FFMA.FTZ R15, R31, R15, R30 ;  /* 0x0000000f1f0f7223 */ /* 0x000fe2000001001e */
[C---:B------:R-:W-:Y:S01]  /*a6f0*/  FMUL.FTZ R29, R32.reuse, R5 ;  /* 0x00000005201d7220 */ /* 0x040fe20000410000 */
[----:B------:R-:W-:Y:S01]  /*a700*/  FFMA.FTZ R5, R32, R20, -R27 ;  /* 0x0000001420057223 */ /* 0x000fe2000001081b */
[----:B------:R-:W-:Y:S01]  /*a710*/  LOP3.LUT R30, R12, 0xffff0000, RZ, 0xc0, !PT ;  /* 0xffff00000c1e7812 */ /* 0x000fe200078ec0ff */
[----:B------:R-:W-:-:S02]  /*a720*/  IMAD.U32 R32, R14, 0x10000, RZ ;  /* 0x000100000e207824 */ /* 0x000fc400078e00ff */
        /* <DEDUP_REMOVED lines=15> */
.L_x_617:
[----:B------:R-:W-:Y:S05]  /*a820*/  BSYNC B2 ;  /* 0x0000000000027941 */ /* 0x000fea0003800000 */
.L_x_616:
        /* <DEDUP_REMOVED lines=17> */
[----:B------:R-:W-:Y:S01]  /*a940*/  FFMA.FTZ R4, R29, R15, -R28 ;  /* 0x0000000f1d047223 */ /* 0x000fe2000001081c */
[C---:B------:R-:W-:Y:S01]  /*a950*/  FMUL.FTZ R29, R32.reuse, R5 ;  /* 0x00000005201d7220 */ /* 0x040fe20000410000 */
[----:B------:R-:W-:Y:S01]  /*a960*/  FFMA.FTZ R15, R31, R15, R30 ;  /* 0x0000000f1f0f7223 */ /* 0x000fe2000001001e */
[-C--:B------:R-:W-:Y:S01]  /*a970*/  FFMA.FTZ R5, R32, R20.reuse, -R27 ;  /* 0x0000001420057223 */ /* 0x080fe2000001081b */
[----:B------:R-:W-:Y:S01]  /*a980*/  LOP3.LUT R6, R6, 0xffff0000, RZ, 0xc0, !PT ;  /* 0xffff000006067812 */ /* 0x000fe200078ec0ff */
[----:B------:R-:W-:Y:S01]  /*a990*/  IMAD.U32 R28, R3, 0x10000, RZ ;  /* 0x00010000031c7824 */ /* 0x000fe200078e00ff */
[----:B------:R-:W-:Y:S01]  /*a9a0*/  SHF.L.U32 R32, R9, 0x10, RZ ;  /* 0x0000001009207819 */ /* 0x000fe200000006ff */
[----:B------:R-:W-:Y:S01]  /*a9b0*/  FFMA.FTZ R20, R34, R20, R29 ;  /* 0x0000001422147223 */ /* 0x000fe2000001001d */
[----:B------:R-:W-:Y:S01]  /*a9c0*/  LOP3.LUT R30, R3, 0xffff0000, RZ, 0xc0, !PT ;  /* 0xffff0000031e7812 */ /* 0x000fe200078ec0ff */
[-C--:B------:R-:W-:Y:S01]  /*a9d0*/  FMUL.FTZ R31, R36, R7.reuse ;  /* 0x00000007241f7220 */ /* 0x080fe20000410000 */
[-C--:B------:R-:W-:Y:S01]  /*a9e0*/  FMUL.FTZ R29, R28, R6.reuse ;  /* 0x000000061c1d7220 */ /* 0x080fe20000410000 */
[----:B------:R-:W-:Y:S01]  /*a9f0*/  FMUL.FTZ R27, R32, R6 ;  /* 0x00000006201b7220 */ /* 0x000fe20000410000 */
[----:B------:R-:W-:Y:S01]  /*aa00*/  F2FP.BF16.F32.PACK_AB R4, R15, R4 ;  /* 0x000000040f04723e */ /* 0x000fe200000010ff */
[C---:B------:R-:W-:Y:S01]  /*aa10*/  FMUL.FTZ R33, R30.reuse, R7 ;  /* 0x000000071e217220 */ /* 0x040fe20000410000 */
[----:B------:R-:W-:Y:S01]  /*aa20*/  FFMA.FTZ R7, R30, R26, -R31 ;  /* 0x0000001a1e077223 */ /* 0x000fe2000001081f */
[-C--:B------:R-:W-:Y:S01]  /*aa30*/  FFMA.FTZ R6, R28, R24.reuse, -R27 ;  /* 0x000000181c067223 */ /* 0x080fe2000001081b */
[----:B------:R-:W-:Y:S01]  /*aa40*/  FFMA.FTZ R29, R32, R24, R29 ;  /* 0x00000018201d7223 */ /* 0x000fe2000001001d */
[----:B------:R-:W-:Y:S01]  /*aa50*/  FFMA.FTZ R26, R36, R26, R33 ;  /* 0x0000001a241a7223 */ /* 0x000fe20000010021 */
[----:B------:R-:W-:-:S03]  /*aa60*/  F2FP.BF16.F32.PACK_AB R5, R20, R5 ;  /* 0x000000051405723e */ /* 0x000fc600000010ff */
[----:B------:R-:W-:Y:S02]  /*aa70*/  F2FP.BF16.F32.PACK_AB R6, R29, R6 ;  /* 0x000000061d06723e */ /* 0x000fe400000010ff */
[----:B------:R-:W-:-:S05]  /*aa80*/  F2FP.BF16.F32.PACK_AB R7, R26, R7 ;  /* 0x000000071a07723e */ /* 0x000fca00000010ff */
[----:B------:R1:W-:Y:S02]  /*aa90*/  STS.128 [R21+0x6000], R4 ;  /* 0x0060000415007388 */ /* 0x0003e40000000c00 */
.L_x_615:
[----:B------:R-:W-:Y:S05]  /*aaa0*/  BSYNC B1 ;  /* 0x0000000000017941 */ /* 0x000fea0003800000 */
.L_x_614:
[----:B01----:R-:W-:-:S05]  /*aab0*/  VIADD R4, R153, 0x60 ;  /* 0x0000006099047836 */ /* 0x003fca0000000000 */
        /* <DEDUP_REMOVED lines=8> */
[----:B------:R-:W-:Y:S01]  /*ab40*/  IMAD.U32 R24, R11, 0x10000, RZ ;  /* 0x000100000b187824 */ /* 0x000fe200078e00ff */
[C---:B------:R-:W-:Y:S01]  /*ab50*/  LOP3.LUT R33, R13.reuse, 0xffff0000, RZ, 0xc0, !PT ;  /* 0xffff00000d217812 */ /* 0x040fe200078ec0ff */
[----:B------:R-:W-:Y:S01]  /*ab60*/  IMAD.U32 R26, R13, 0x10000, RZ ;  /* 0x000100000d1a7824 */ /* 0x000fe200078e00ff */
        /* <DEDUP_REMOVED lines=15> */
[C---:B------:R-:W-:Y:S01]  /*ac60*/  FMUL.FTZ R10, R31.reuse, R5 ;  /* 0x000000051f0a7220 */ /* 0x040fe20000410000 */
[-C--:B------:R-:W-:Y:S01]  /*ac70*/  FFMA.FTZ R5, R31, R15.reuse, -R20 ;  /* 0x0000000f1f057223 */ /* 0x080fe20000010814 */
[----:B------:R-:W-:Y:S01]  /*ac80*/  LOP3.LUT R7, R7, 0xffff0000, RZ, 0xc0, !PT ;  /* 0xffff000007077812 */ /* 0x000fe200078ec0ff */
[C---:B------:R-:W-:Y:S01]  /*ac90*/  IMAD.U32 R27, R12.reuse, 0x10000, RZ ;  /* 0x000100000c1b7824 */ /* 0x040fe200078e00ff */
[----:B------:R-:W-:Y:S01]  /*aca0*/  LOP3.LUT R31, R12, 0xffff0000, RZ, 0xc0, !PT ;  /* 0xffff00000c1f7812 */ /* 0x000fe200078ec0ff */
[-C--:B------:R-:W-:Y:S01]  /*acb0*/  FMUL.FTZ R12, R35, R6.reuse ;  /* 0x00000006230c7220 */ /* 0x080fe20000410000 */
[----:B------:R-:W-:Y:S01]  /*acc0*/  FFMA.FTZ R10, R33, R15, R10 ;  /* 0x0000000f210a7223 */ /* 0x000fe2000001000a */
[----:B------:R-:W-:Y:S01]  /*acd0*/  FMUL.FTZ R14, R27, R6 ;  /* 0x000000061b0e7220 */ /* 0x000fe20000410000 */
[-C--:B------:R-:W-:Y:S01]  /*ace0*/  FMUL.FTZ R20, R37, R7.reuse ;  /* 0x0000000725147220 */ /* 0x080fe20000410000 */
[----:B------:R-:W-:Y:S01]  /*acf0*/  FMUL.FTZ R24, R31, R7 ;  /* 0x000000071f187220 */ /* 0x000fe20000410000 */
[-C--:B------:R-:W-:Y:S01]  /*ad00*/  FFMA.FTZ R6, R27, R11.reuse, -R12 ;  /* 0x0000000b1b067223 */ /* 0x080fe2000001080c */
[----:B------:R-:W-:Y:S01]  /*ad10*/  FFMA.FTZ R11, R35, R11, R14 ;  /* 0x0000000b230b7223 */ /* 0x000fe2000001000e */
[-C--:B------:R-:W-:Y:S01]  /*ad20*/  FFMA.FTZ R7, R31, R13.reuse, -R20 ;  /* 0x0000000d1f077223 */ /* 0x080fe20000010814 */
[----:B------:R-:W-:Y:S01]  /*ad30*/  FFMA.FTZ R24, R37, R13, R24 ;  /* 0x0000000d25187223 */ /* 0x000fe20000010018 */
[----:B------:R-:W-:-:S02]  /*ad40*/  F2FP.BF16.F32.PACK_AB R4, R29, R4 ;  /* 0x000000041d04723e */ /* 0x000fc400000010ff */
[----:B------:R-:W-:Y:S02]  /*ad50*/  F2FP.BF16.F32.PACK_AB R5, R10, R5 ;  /* 0x000000050a05723e */ /* 0x000fe400000010ff */
[----:B------:R-:W-:Y:S02]  /*ad60*/  F2FP.BF16.F32.PACK_AB R6, R11, R6 ;  /* 0x000000060b06723e */ /* 0x000fe400000010ff */
[----:B------:R-:W-:-:S05]  /*ad70*/  F2FP.BF16.F32.PACK_AB R7, R24, R7 ;  /* 0x000000071807723e */ /* 0x000fca00000010ff */
[----:B------:R0:W-:Y:S02]  /*ad80*/  STS.128 [R21+0x3000], R4 ;  /* 0x0030000415007388 */ /* 0x0001e40000000c00 */
.L_x_620:
[----:B------:R-:W-:Y:S05]  /*ad90*/  BSYNC B1 ;  /* 0x0000000000017941 */ /* 0x000fea0003800000 */
.L_x_619:
[----:B------:R-:W-:Y:S05]  /*ada0*/  @P1 BRA `(.L_x_618) ;  /* 0x0000001c00581947 */ /* 0x000fea0003800000 */
[----:B0-----:R-:W0:Y:S01]  /*adb0*/  LDS.128 R4, [R21+0x7000] ;  /* 0x0070000015047984 */ /* 0x001e220000000c00 */
        /* <DEDUP_REMOVED lines=36> */
[----:B------:R1:W-:Y:S01]  /*b000*/  STS.128 [R21+0x7000], R4 ;  /* 0x0070000415007388 */ /* 0x0003e20000000c00 */
[----:B------:R-:W-:Y:S05]  /*b010*/  BRA `(.L_x_618) ;  /* 0x0000001800bc7947 */ /* 0x000fea0003800000 */
.L_x_600:
[----:B------:R-:W-:-:S03]  /*b020*/  UMOV UR4, 0xffffffff ;  /* 0xffffffff00047882 */ /* 0x000fc60000000000 */
[----:B------:R-:W-:Y:S05]  /*b030*/  BRA.DIV UR4, `(.L_x_621) ;  /* 0x0000011e04f07947 */ /* 0x000fea000b800000 */
[----:B------:R0:W1:Y:S04]  /*b040*/  SHFL.IDX PT, R0, R26, RZ, 0x181f ;  /* 0x00181fff1a007589 */ /* 0x00006800000e0000 */
[----:B------:R0:W3:Y:S04]  /*b050*/  SHFL.IDX PT, R3, R24, RZ, 0x181f ;  /* 0x00181fff18037589 */ /* 0x0000e800000e0000 */
[----:B------:R0:W4:Y:S04]  /*b060*/  SHFL.IDX PT, R20, R28, RZ, 0x181f ;  /* 0x00181fff1c147589 */ /* 0x00012800000e0000 */
[----:B------:R0:W0:Y:S02]  /*b070*/  SHFL.IDX PT, R14, R27, RZ, 0x181f ;  /* 0x00181fff1b0e7589 */ /* 0x00002400000e0000 */
.L_x_875:
[----:B------:R-:W-:Y:S01]  /*b080*/  ULDC UR4, c[0x0][0x448] ;  /* 0x0001120000047ab9 */ /* 0x000fe20000000800 */
[----:B------:R-:W-:Y:S01]  /*b090*/  BSSY B1, `(.L_x_622) ;  /* 0x0000014000017945 */ /* 0x000fe20003800000 */
[----:B0-----:R-:W-:Y:S01]  /*b0a0*/  IMAD R24, R93, UR4, RZ ;  /* 0x000000045d187c24 */ /* 0x001fe2000f8e02ff */
[----:B------:R-:W-:Y:S02]  /*b0b0*/  CS2R R8, SRZ ;  /* 0x0000000000087805 */ /* 0x000fe4000001ff00 */
[----:B------:R-:W-:Y:S02]  /*b0c0*/  CS2R R6, SRZ ;  /* 0x0000000000067805 */ /* 0x000fe4000001ff00 */
[----:B------:R-:W-:Y:S02]  /*b0d0*/  CS2R R10, SRZ ;  /* 0x00000000000a7805 */ /* 0x000fe4000001ff00 */
[----:B------:R-:W-:Y:S02]  /*b0e0*/  ISETP.GE.AND P0, PT, R5, R24, PT ;  /* 0x000000180500720c */ /* 0x000fe40003f06270 */
[----:B------:R-:W-:-:S11]  /*b0f0*/  CS2R R4, SRZ ;  /* 0x0000000000047805 */ /* 0x000fd6000001ff00 */
[----:B------:R-:W-:Y:S05]  /*b100*/  @P0 BRA `(.L_x_623) ;  /* 0x0000000000300947 */ /* 0x000fea0003800000 */
[----:B------:R-:W-:Y:S01]  /*b110*/  ULDC UR4, c[0x0][0x3f4] ;  /* 0x0000fd0000047ab9 */ /* 0x000fe20000000800 */
[C---:B------:R-:W-:Y:S01]  /*b120*/  IMAD.SHL.U32 R15, R16.reuse, 0x2, RZ ;  /* 0x00000002100f7824 */ /* 0x040fe200078e00ff */
[C---:B------:R-:W-:Y:S02]  /*b130*/  ISETP.GE.AND P2, PT, R16.reuse, UR4, PT ;  /* 0x0000000410007c0c */ /* 0x040fe4000bf46270 */
[----:B------:R-:W-:Y:S02]  /*b140*/  SHF.L.U64.HI R9, R16, 0x1, R17 ;  /* 0x0000000110097819 */ /* 0x000fe40000010211 */
[-C--:B---3--:R-:W-:Y:S02]  /*b150*/  IADD3 R12, P0, R3, R15.reuse, RZ ;  /* 0x0000000f030c7210 */ /* 0x088fe40007f1e0ff */
[----:B------:R-:W-:-:S03]  /*b160*/  IADD3 R14, P1, R14, R15, RZ ;  /* 0x0000000f0e0e7210 */ /* 0x000fc60007f3e0ff */
[--C-:B-12---:R-:W-:Y:S02]  /*b170*/  IMAD.X R13, R0, 0x1, R9.reuse, P0 ;  /* 0x00000001000d7824 */ /* 0x106fe400000e0609 */
[----:B----4-:R-:W-:Y:S01]  /*b180*/  IMAD.X R15, R20, 0x1, R9, P1 ;  /* 0x00000001140f7824 */ /* 0x010fe200008e0609 */
[----:B------:R-:W-:Y:S01]  /*b190*/  CS2R R8, SRZ ;  /* 0x0000000000087805 */ /* 0x000fe2000001ff00 */
[----:B------:R-:W-:Y:S06]  /*b1a0*/  @P2 BRA `(.L_x_623) ;  /* 0x0000000000082947 */ /* 0x000fec0003800000 */
[----:B------:R0:W5:Y:S04]  /*b1b0*/  LD.E.128 R4, desc[UR42][R12.64] ;  /* 0x0000002a0c047980 */ /* 0x000168000c101d00 */
[----:B------:R0:W5:Y:S02]  /*b1c0*/  LD.E.128 R8, desc[UR42][R14.64] ;  /* 0x0000002a0e087980 */ /* 0x000164000c101d00 */
.L_x_623:
[----:B------:R-:W-:Y:S05]  /*b1d0*/  BSYNC B1 ;  /* 0x0000000000017941 */ /* 0x000fea0003800000 */
.L_x_622:
[----:B------:R-:W-:Y:S01]  /*b1e0*/  ULEA.HI UR4, UR39, UR39, URZ, 0x1 ;  /* 0x0000002727047291 */ /* 0x000fe2000f8f083f */
[----:B-1----:R-:W1:Y:S01]  /*b1f0*/  LDC R0, c[0x0][0x3f4] ;  /* 0x0000fd00ff007b82 */ /* 0x002e620000000800 */
[----:B---3--:R-:W-:Y:S01]  /*b200*/  IMAD R3, R29, -0x80, R24 ;  /* 0xffffff801d037824 */ /* 0x008fe200078e0218 */
[----:B-----5:R-:W-:Y:S01]  /*b210*/  SHF.R.U64 R28, R6, 0x10, R7 ;  /* 0x00000010061c7819 */ /* 0x020fe20000001207 */
[----:B------:R-:W-:Y:S01]  /*b220*/  ULOP3.LUT UR4, UR4, 0xfffffffe, URZ, 0xc0, !UPT ;  /* 0xfffffffe04047892 */ /* 0x000fe2000f8ec03f */
[----:B0-----:R-:W-:Y:S01]  /*b230*/  IMAD.MOV.U32 R12, RZ, RZ, R4 ;  /* 0x000000ffff0c7224 */ /* 0x001fe200078e0004 */
[--C-:B------:R-:W-:Y:S01]  /*b240*/  SHF.R.U64 R33, R4, 0x10, R5.reuse ;  /* 0x0000001004217819 */ /* 0x100fe20000001205 */
[----:B--2---:R-:W-:Y:S01]  /*b250*/  IMAD.MOV.U32 R13, RZ, RZ, R6 ;  /* 0x000000ffff0d7224 */ /* 0x004fe200078e0006 */
[----:B------:R-:W-:Y:S01]  /*b260*/  UIADD3 UR4, UR39, -UR4, URZ ;  /* 0x8000000427047290 */ /* 0x000fe2000fffe03f */
[----:B------:R-:W-:Y:S01]  /*b270*/  IMAD.MOV.U32 R24, RZ, RZ, R5 ;  /* 0x000000ffff187224 */ /* 0x000fe200078e0005 */
[----:B------:R-:W-:Y:S01]  /*b280*/  SHF.R.U64 R6, R8, 0x10, R9 ;  /* 0x0000001008067819 */ /* 0x000fe20000001209 */
[----:B------:R-:W-:Y:S01]  /*b290*/  IMAD.MOV.U32 R15, RZ, RZ, R8 ;  /* 0x000000ffff0f7224 */ /* 0x000fe200078e0008 */
[----:B------:R-:W-:Y:S01]  /*b2a0*/  SHF.R.U32.HI R31, RZ, 0x10, R5 ;  /* 0x00000010ff1f7819 */ /* 0x000fe20000011605 */
[C---:B------:R-:W-:Y:S01]  /*b2b0*/  VIADD R34, R153.reuse, 0x20 ;  /* 0x0000002099227836 */ /* 0x040fe20000000000 */
[--C-:B------:R-:W-:Y:S01]  /*b2c0*/  SHF.R.U32.HI R29, RZ, 0x10, R7.reuse ;  /* 0x00000010ff1d7819 */ /* 0x100fe20000011607 */
[----:B------:R-:W-:Y:S01]  /*b2d0*/  IMAD.U32 R27, RZ, RZ, UR4 ;  /* 0x00000004ff1b7e24 */ /* 0x000fe2000f8e00ff */
[----:B----4-:R-:W-:Y:S01]  /*b2e0*/  MOV R20, R9 ;  /* 0x0000000900147202 */ /* 0x010fe20000000f00 */
[----:B------:R-:W-:Y:S01]  /*b2f0*/  VIADD R32, R153, 0x40 ;  /* 0x0000004099207836 */ /* 0x000fe20000000000 */
[----:B------:R-:W-:Y:S01]  /*b300*/  VIMNMX R8, R3, 0x80, PT ;  /* 0x0000008003087848 */ /* 0x000fe20003fe0100 */
[----:B------:R-:W-:Y:S01]  /*b310*/  IMAD.MOV.U32 R14, RZ, RZ, R7 ;  /* 0x000000ffff0e7224 */ /* 0x000fe200078e0007 */
[----:B------:R-:W-:Y:S01]  /*b320*/  SHF.L.U32 R27, R27, 0x1f, RZ ;  /* 0x0000001f1b1b7819 */ /* 0x000fe200000006ff */
[----:B------:R-:W-:Y:S01]  /*b330*/  IMAD.MOV.U32 R4, RZ, RZ, R10 ;  /* 0x000000ffff047224 */ /* 0x000fe200078e000a */
[----:B------:R-:W-:Y:S01]  /*b340*/  SHF.R.U32.HI R9, RZ, 0x10, R9 ;  /* 0x00000010ff097819 */ /* 0x000fe20000011609 */
[--C-:B------:R-:W-:Y:S01]  /*b350*/  IMAD.MOV.U32 R26, RZ, RZ, R11.reuse ;  /* 0x000000ffff1a7224 */ /* 0x100fe200078e000b */
[----:B------:R-:W0:Y:S01]  /*b360*/  SYNCS.PHASECHK.TRANS64.TRYWAIT P4, [R156+URZ+0x28800], R27 ;  /* 0x0288001b9c0075a7 */ /* 0x000e22000808017f */
[----:B-1----:R-:W-:Y:S01]  /*b370*/  ISETP.GE.AND P0, PT, R16, R0, PT ;  /* 0x000000001000720c */ /* 0x002fe20003f06270 */
[----:B------:R-:W-:Y:S01]  /*b380*/  VIADD R30, R153, 0x60 ;  /* 0x00000060991e7836 */ /* 0x000fe20000000000 */
[--C-:B------:R-:W-:Y:S01]  /*b390*/  SHF.R.U64 R7, R10, 0x10, R11.reuse ;  /* 0x000000100a077819 */ /* 0x100fe2000000120b */
[----:B------:R-:W-:Y:S01]  /*b3a0*/  BSSY B1, `(.L_x_624) ;  /* 0x000000f000017945 */ /* 0x000fe20003800000 */
[----:B------:R-:W-:-:S02]  /*b3b0*/  SHF.R.U32.HI R5, RZ, 0x10, R11 ;  /* 0x00000010ff057819 */ /* 0x000fc4000001160b */
[----:B------:R-:W-:Y:S02]  /*b3c0*/  PRMT R3, R12, 0x5410, R33 ;  /* 0x000054100c037816 */ /* 0x000fe40000000021 */
[-C--:B------:R-:W-:Y:S02]  /*b3d0*/  ISETP.GE.OR P3, PT, R153, R8.reuse, P0 ;  /* 0x000000089900720c */ /* 0x080fe40000766670 */
[-C--:B------:R-:W-:Y:S02]  /*b3e0*/  ISETP.GE.OR P2, PT, R34, R8.reuse, P0 ;  /* 0x000000082200720c */ /* 0x080fe40000746670 */
[-C--:B------:R-:W-:Y:S02]  /*b3f0*/  ISETP.GE.OR P1, PT, R32, R8.reuse, P0 ;  /* 0x000000082000720c */ /* 0x080fe40000726670 */
[----:B------:R-:W-:Y:S02]  /*b400*/  PRMT R12, R24, 0x5410, R31 ;  /* 0x00005410180c7816 */ /* 0x000fe4000000001f */
[----:B------:R-:W-:-:S02]  /*b410*/  ISETP.GE.OR P0, PT, R30, R8, P0 ;  /* 0x000000081e00720c */ /* 0x000fc40000706670 */
[----:B------:R-:W-:Y:S02]  /*b420*/  PRMT R13, R13, 0x5410, R28 ;  /* 0x000054100d0d7816 */ /* 0x000fe4000000001c */
[----:B------:R-:W-:Y:S02]  /*b430*/  PRMT R14, R14, 0x5410, R29 ;  /* 0x000054100e0e7816 */ /* 0x000fe4000000001d */
[----:B------:R-:W-:Y:S02]  /*b440*/  PRMT R15, R15, 0x5410, R6 ;  /* 0x000054100f0f7816 */ /* 0x000fe40000000006 */
[----:B------:R-:W-:Y:S02]  /*b450*/  PRMT R20, R20, 0x5410, R9 ;  /* 0x0000541014147816 */ /* 0x000fe40000000009 */
[----:B------:R-:W-:Y:S02]  /*b460*/  PRMT R24, R4, 0x5410, R7 ;  /* 0x0000541004187816 */ /* 0x000fe40000000007 */
[----:B------:R-:W-:Y:S01]  /*b470*/  PRMT R26, R26, 0x5410, R5 ;  /* 0x000054101a1a7816 */ /* 0x000fe20000000005 */
[----:B0-----:R-:W-:Y:S06]  /*b480*/  @!P4 BRA `(.L_x_625) ;  /* 0x0000011c004cc947 */ /* 0x001fec0003800000 */
.L_x_876:
[----:B------:R-:W-:Y:S05]  /*b490*/  BSYNC B1 ;  /* 0x0000000000017941 */ /* 0x000fea0003800000 */
.L_x_624:
[----:B------:R-:W-:Y:S04]  /*b4a0*/  BSSY B1, `(.L_x_626) ;  /* 0x000005a000017945 */ /* 0x000fe80003800000 */
[----:B------:R-:W-:Y:S05]  /*b4b0*/  @P3 BRA `(.L_x_627) ;  /* 0x0000000400603947 */ /* 0x000fea0003800000 */
[----:B------:R-:W-:Y:S01]  /*b4c0*/  LEA.HI R4, R0, R203, RZ, 0x1d ;  /* 0x000000cb00047211 */ /* 0x000fe200078fe8ff */
[----:B------:R-:W-:Y:S01]  /*b4d0*/  IMAD.SHL.U32 R6, R153, 0x40, RZ ;  /* 0x0000004099067824 */ /* 0x000fe200078e00ff */
[C---:B------:R-:W-:Y:S01]  /*b4e0*/  LOP3.LUT R41, R15.reuse, 0xffff0000, RZ, 0xc0, !PT ;  /* 0xffff00000f297812 */ /* 0x040fe200078ec0ff */
[----:B------:R-:W-:Y:S01]  /*b4f0*/  IMAD.U32 R39, R15, 0x10000, RZ ;  /* 0x000100000f277824 */ /* 0x000fe200078e00ff */
[----:B------:R-:W-:Y:S01]  /*b500*/  SHF.R.S32.HI R7, RZ, 0x1f, R4 ;  /* 0x0000001fff077819 */ /* 0x000fe20000011404 */
[----:B------:R-:W-:Y:S02]  /*b510*/  IMAD.SHL.U32 R5, R4, 0x8, RZ ;  /* 0x0000000804057824 */ /* 0x000fe400078e00ff */
[----:B------:R-:W-:Y:S01]  /*b520*/  IMAD.U32 R37, R3, 0x10000, RZ ;  /* 0x0001000003257824 */ /* 0x000fe200078e00ff */
[----:B------:R-:W-:Y:S02]  /*b530*/  LEA.HI R7, R7, R4, RZ, 0x3 ;  /* 0x0000000407077211 */ /* 0x000fe400078f18ff */
[----:B------:R-:W-:-:S03]  /*b540*/  LOP3.LUT R5, R5, 0x38, RZ, 0xc0, !PT ;  /* 0x0000003805057812 */ /* 0x000fc600078ec0ff */
[----:B------:R-:W-:Y:S01]  /*b550*/  IMAD.SHL.U32 R7, R7, 0x400, RZ ;  /* 0x0000040007077824 */ /* 0x000fe200078e00ff */
[----:B------:R-:W-:-:S04]  /*b560*/  LOP3.LUT R5, R5, 0x1c0, R6, 0xf8, !PT ;  /* 0x000001c005057812 */ /* 0x000fc800078ef806 */
[----:B------:R-:W-:Y:S02]  /*b570*/  LOP3.LUT R5, R5, R200, RZ, 0x3c, !PT ;  /* 0x000000c805057212 */ /* 0x000fe400078e3cff */
[----:B------:R-:W-:-:S04]  /*b580*/  LOP3.LUT R4, R7, 0x7fffe000, RZ, 0xc0, !PT ;  /* 0x7fffe00007047812 */ /* 0x000fc800078ec0ff */
[----:B------:R-:W-:Y:S02]  /*b590*/  IADD3 R9, R5, R4, R201 ;  /* 0x0000000405097210 */ /* 0x000fe40007ffe0c9 */
[----:B------:R-:W1:Y:S03]  /*b5a0*/  LDS.128 R4, [R21] ;  /* 0x0000000015047984 */ /* 0x000e660000000c00 */
[----:B0-----:R-:W-:-:S05]  /*b5b0*/  IMAD R27, R9, 0x2, R156 ;  /* 0x00000002091b7824 */ /* 0x001fca00078e029c */
[----:B------:R-:W0:Y:S01]  /*b5c0*/  LDS.128 R8, [R27+0x10400] ;  /* 0x010400001b087984 */ /* 0x000e220000000c00 */
[C---:B-1----:R-:W-:Y:S01]  /*b5d0*/  IMAD.U32 R28, R4.reuse, 0x10000, RZ ;  /* 0x00010000041c7824 */ /* 0x042fe200078e00ff */
[----:B------:R-:W-:Y:S01]  /*b5e0*/  LOP3.LUT R4, R4, 0xffff0000, RZ, 0xc0, !PT ;  /* 0xffff000004047812 */ /* 0x000fe200078ec0ff */
[C---:B------:R-:W-:Y:S01]  /*b5f0*/  IMAD.U32 R29, R5.reuse, 0x10000, RZ ;  /* 0x00010000051d7824 */ /* 0x040fe200078e00ff */
[----:B------:R-:W-:Y:S01]  /*b600*/  LOP3.LUT R5, R5, 0xffff0000, RZ, 0xc0, !PT ;  /* 0xffff000005057812 */ /* 0x000fe200078ec0ff */
[C---:B------:R-:W-:Y:S01]  /*b610*/  IMAD.U32 R30, R6.reuse, 0x10000, RZ ;  /* 0x00010000061e7824 */ /* 0x040fe200078e00ff */
[----:B------:R-:W-:Y:S01]  /*b620*/  LOP3.LUT R6, R6, 0xffff0000, RZ, 0xc0, !PT ;  /* 0xffff000006067812 */ /* 0x000fe200078ec0ff */
[C---:B------:R-:W-:Y:S01]  /*b630*/  IMAD.U32 R31, R7.reuse, 0x10000, RZ ;  /* 0x00010000071f7824 */ /* 0x040fe200078e00ff */
[----:B------:R-:W-:Y:S01]  /*b640*/  LOP3.LUT R7, R7, 0xffff0000, RZ, 0xc0, !PT ;  /* 0xffff000007077812 */ /* 0x000fe200078ec0ff */
[----:B0-----:R-:W-:Y:S01]  /*b650*/  IMAD.U32 R33, R9, 0x10000, RZ ;  /* 0x0001000009217824 */ /* 0x001fe200078e00ff */
[----:B------:R-:W-:Y:S01]  /*b660*/  SHF.L.U32 R32, R8, 0x10, RZ ;  /* 0x0000001008207819 */ /* 0x000fe200000006ff */
[----:B------:R-:W-:Y:S01]  /*b670*/  IMAD.U32 R34, R10, 0x10000, RZ ;  /* 0x000100000a227824 */ /* 0x000fe200078e00ff */
[----:B------:R-:W-:Y:S01]  /*b680*/  LOP3.LUT R8, R8, 0xffff0000, RZ, 0xc0, !PT ;  /* 0xffff000008087812 */ /* 0x000fe200078ec0ff */
[----:B------:R-:W-:Y:S01]  /*b690*/  IMAD.U32 R35, R11, 0x10000, RZ ;  /* 0x000100000b237824 */ /* 0x000fe200078e00ff */
[----:B------:R-:W-:Y:S01]  /*b6a0*/  LOP3.LUT R10, R10, 0xffff0000, RZ, 0xc0, !PT ;  /* 0xffff00000a0a7812 */ /* 0x000fe200078ec0ff */
[C---:B------:R-:W-:Y:S01]  /*b6b0*/  FMUL.FTZ R43, R32.reuse, R39 ;  /* 0x00000027202b7220 */ /* 0x040fe20000410000 */
[----:B------:R-:W-:Y:S01]  /*b6c0*/  FMUL.FTZ R45, R32, R37 ;  /* 0x00000025202d7220 */ /* 0x000fe20000410000 */
[----:B------:R-:W-:Y:S01]  /*b6d0*/  FMUL.FTZ R47, R8, R41 ;  /* 0x00000029082f7220 */ /* 0x000fe20000410000 */
[----:B------:R-:W-:-:S02]  /*b6e0*/  IMAD.U32 R32, R20, 0x10000, RZ ;  /* 0x0001000014207824 */ /* 0x000fc400078e00ff */
[C---:B------:R-:W-:Y:S01]  /*b6f0*/  FFMA.FTZ R43, R28.reuse, R37, -R43 ;  /* 0x000000251c2b7223 */ /* 0x040fe2000001082b */
[----:B------:R-:W-:Y:S01]  /*b700*/  LOP3.LUT R37, R3, 0xffff0000, RZ, 0xc0, !PT ;  /* 0xffff000003257812 */ /* 0x000fe200078ec0ff */
[----:B------:R-:W-:Y:S01]  /*b710*/  FFMA.FTZ R45, R28, R39, R45 ;  /* 0x000000271c2d7223 */ /* 0x000fe2000001002d */
[----:B------:R-:W-:Y:S01]  /*b720*/  IMAD.U32 R28, R12, 0x10000, RZ ;  /* 0x000100000c1c7824 */ /* 0x000fe200078e00ff */
[----:B------:R-:W-:Y:S02]  /*b730*/  LOP3.LUT R9, R9, 0xffff0000, RZ, 0xc0, !PT ;  /* 0xffff000009097812 */ /* 0x000fe400078ec0ff */
[-C--:B------:R-:W-:Y:S01]  /*b740*/  FMUL.FTZ R39, R8, R37.reuse ;  /* 0x0000002508277220 */ /* 0x080fe20000410000 */
[----:B------:R-:W-:Y:S01]  /*b750*/  FFMA.FTZ R36, R4, R37, -R47 ;  /* 0x0000002504247223 */ /* 0x000fe2000001082f */
[C---:B------:R-:W-:Y:S01]  /*b760*/  FMUL.FTZ R8, R33.reuse, R32 ;  /* 0x0000002021087220 */ /* 0x040fe20000410000 */
[----:B------:R-:W-:Y:S02]  /*b770*/  IMAD.U32 R37, R24, 0x10000, RZ ;  /* 0x0001000018257824 */ /* 0x000fe400078e00ff */
[-C--:B------:R-:W-:Y:S01]  /*b780*/  FMUL.FTZ R47, R33, R28.reuse ;  /* 0x0000001c212f7220 */ /* 0x080fe20000410000 */
[----:B------:R-:W-:Y:S01]  /*b790*/  FFMA.FTZ R38, R4, R41, R39 ;  /* 0x0000002904267223 */ /* 0x000fe20000010027 */
[----:B------:R-:W-:Y:S01]  /*b7a0*/  FFMA.FTZ R40, R29, R28, -R8 ;  /* 0x0000001c1d287223 */ /* 0x000fe20000010808 */
[----:B------:R-:W-:-:S02]  /*b7b0*/  IMAD.U32 R33, R13, 0x10000, RZ ;  /* 0x000100000d217824 */ /* 0x000fc400078e00ff */
[----:B------:R-:W-:Y:S01]  /*b7c0*/  FFMA.FTZ R47, R29, R32, R47 ;  /* 0x000000201d2f7223 */ /* 0x000fe2000001002f */
[----:B------:R-:W-:Y:S01]  /*b7d0*/  FMUL.FTZ R41, R34, R37 ;  /* 0x0000002522297220 */ /* 0x000fe20000410000 */
[----:B------:R-:W-:Y:S01]  /*b7e0*/  LOP3.LUT R39, R24, 0xffff0000, RZ, 0xc0, !PT ;  /* 0xffff000018277812 */ /* 0x000fe200078ec0ff */
[----:B------:R-:W-:Y:S01]  /*b7f0*/  IMAD.U32 R28, R26, 0x10000, RZ ;  /* 0x000100001a1c7824 */ /* 0x000fe200078e00ff */
[----:B------:R-:W-:Y:S01]  /*b800*/  LOP3.LUT R29, R13, 0xffff0000, RZ, 0xc0, !PT ;  /* 0xffff00000d1d7812 */ /* 0x000fe200078ec0ff */
[-C--:B------:R-:W-:Y:S01]  /*b810*/  FMUL.FTZ R49, R34, R33.reuse ;  /* 0x0000002122317220 */ /* 0x080fe20000410000 */
[----:B------:R-:W-:Y:S01]  /*b820*/  FFMA.FTZ R41, R30, R33, -R41 ;  /* 0x000000211e297223 */ /* 0x000fe20000010829 */
[----:B------:R-:W-:Y:S01]  /*b830*/  FMUL.FTZ R33, R10, R39 ;  /* 0x000000270a217220 */ /* 0x000fe20000410000 */
[----:B------:R-:W-:Y:S02]  /*b840*/  IMAD.U32 R4, R14, 0x10000, RZ ;  /* 0x000100000e047824 */ /* 0x000fe400078e00ff */
[----:B------:R-:W-:Y:S01]  /*b850*/  FMUL.FTZ R10, R10, R29 ;  /* 0x0000001d0a0a7220 */ /* 0x000fe20000410000 */
[----:B------:R-:W-:Y:S01]  /*b860*/  FMUL.FTZ R8, R35, R28 ;  /* 0x0000001c23087220 */ /* 0x000fe20000410000 */
[----:B------:R-:W-:Y:S01]  /*b870*/  FFMA.FTZ R49, R30, R37, R49 ;  /* 0x000000251e317223 */ /* 0x000fe20000010031 */
[C---:B------:R-:W-:Y:S01]  /*b880*/  FFMA.FTZ R30, R6.reuse, R29, -R33 ;  /* 0x0000001d061e7223 */ /* 0x040fe20000010821 */
[----:B------:R-:W-:Y:S01]  /*b890*/  FFMA.FTZ R32, R6, R39, R10 ;  /* 0x0000002706207223 */ /* 0x000fe2000001000a */
[-C--:B------:R-:W-:Y:S01]  /*b8a0*/  FFMA.FTZ R33, R31, R4.reuse, -R8 ;  /* 0x000000041f217223 */ /* 0x080fe20000010808 */
[----:B------:R-:W-:Y:S01]  /*b8b0*/  LOP3.LUT R11, R11, 0xffff0000, RZ, 0xc0, !PT ;  /* 0xffff00000b0b7812 */ /* 0x000fe200078ec0ff */
[----:B------:R-:W-:Y:S01]  /*b8c0*/  FMUL.FTZ R34, R35, R4 ;  /* 0x0000000423227220 */ /* 0x000fe20000410000 */
[----:B------:R-:W-:-:S02]  /*b8d0*/  LOP3.LUT R8, R20, 0xffff0000, RZ, 0xc0, !PT ;  /* 0xffff000014087812 */ /* 0x000fc400078ec0ff */
[----:B------:R-:W-:Y:S01]  /*b8e0*/  LOP3.LUT R10, R26, 0xffff0000, RZ, 0xc0, !PT ;  /* 0xffff00001a0a7812 */ /* 0x000fe200078ec0ff */
[----:B------:R-:W-:Y:S01]  /*b8f0*/  FFMA.FTZ R34, R31, R28, R34 ;  /* 0x0000001c1f227223 */ /* 0x000fe20000010022 */
[----:B------:R-:W-:Y:S01]  /*b900*/  LOP3.LUT R4, R12, 0xffff0000, RZ, 0xc0, !PT ;  /* 0xffff00000c047812 */ /* 0x000fe200078ec0ff */
[----:B------:R-:W-:Y:S01]  /*b910*/  FMUL.FTZ R28, R9, R8 ;  /* 0x00000008091c7220 */ /* 0x000fe20000410000 */
[----:B------:R-:W-:Y:S01]  /*b920*/  LOP3.LUT R6, R14, 0xffff0000, RZ, 0xc0, !PT ;  /* 0xffff00000e067812 */ /* 0x000fe200078ec0ff */
[----:B------:R-:W-:Y:S02]  /*b930*/  FMUL.FTZ R42, R11, R10 ;  /* 0x0000000a0b2a7220 */ /* 0x000fe40000410000 */
[-C--:B------:R-:W-:Y:S01]  /*b940*/  FMUL.FTZ R29, R9, R4.reuse ;  /* 0x00000004091d7220 */ /* 0x080fe20000410000 */
[----:B------:R-:W-:Y:S01]  /*b950*/  FFMA.FTZ R9, R5, R4, -R28 ;  /* 0x0000000405097223 */ /* 0x000fe2000001081c */
[-C--:B------:R-:W-:Y:S01]  /*b960*/  FMUL.FTZ R11, R11, R6.reuse ;  /* 0x000000060b0b7220 */ /* 0x080fe20000410000 */
[----:B------:R-:W-:Y:S01]  /*b970*/  FFMA.FTZ R42, R7, R6, -R42 ;  /* 0x00000006072a7223 */ /* 0x000fe2000001082a */
[----:B------:R-:W-:Y:S01]  /*b980*/  FFMA.FTZ R28, R5, R8, R29 ;  /* 0x00000008051c7223 */ /* 0x000fe2000001001d */
[----:B------:R-:W-:Y:S01]  /*b990*/  F2FP.BF16.F32.PACK_AB R6, R30, R41 ;  /* 0x000000291e06723e */ /* 0x000fe200000010ff */
[----:B------:R-:W-:Y:S01]  /*b9a0*/  FFMA.FTZ R11, R7, R10, R11 ;  /* 0x0000000a070b7223 */ /* 0x000fe2000001000b */
[----:B------:R-:W-:-:S02]  /*b9b0*/  F2FP.BF16.F32.PACK_AB R4, R36, R43 ;  /* 0x0000002b2404723e */ /* 0x000fc400000010ff */
[----:B------:R-:W-:Y:S02]  /*b9c0*/  F2FP.BF16.F32.PACK_AB R5, R9, R40 ;  /* 0x000000280905723e */ /* 0x000fe400000010ff */
[----:B------:R-:W-:Y:S02]  /*b9d0*/  F2FP.BF16.F32.PACK_AB R7, R42, R33 ;  /* 0x000000212a07723e */ /* 0x000fe400000010ff */
[----:B------:R-:W-:Y:S02]  /*b9e0*/  F2FP.BF16.F32.PACK_AB R10, R32, R49 ;  /* 0x00000031200a723e */ /* 0x000fe400000010ff */
[----:B------:R-:W-:Y:S01]  /*b9f0*/  F2FP.BF16.F32.PACK_AB R8, R38, R45 ;  /* 0x0000002d2608723e */ /* 0x000fe200000010ff */
[----:B------:R1:W-:Y:S01]  /*ba00*/  STS.128 [R21], R4 ;  /* 0x0000000415007388 */ /* 0x0003e20000000c00 */
[----:B------:R-:W-:Y:S02]  /*ba10*/  F2FP.BF16.F32.PACK_AB R9, R28, R47 ;  /* 0x0000002f1c09723e */ /* 0x000fe400000010ff */
[----:B------:R-:W-:-:S05]  /*ba20*/  F2FP.BF16.F32.PACK_AB R11, R11, R34 ;  /* 0x000000220b0b723e */ /* 0x000fca00000010ff */
[----:B------:R1:W-:Y:S02]  /*ba30*/  STS.128 [R27+0x10400], R8 ;  /* 0x010400081b007388 */ /* 0x0003e40000000c00 */
.L_x_627:
[----:B------:R-:W-:Y:S05]  /*ba40*/  BSYNC B1 ;  /* 0x0000000000017941 */ /* 0x000fea0003800000 */
.L_x_626:
[----:B------:R-:W-:Y:S04]  /*ba50*/  BSSY B1, `(.L_x_628) ;  /* 0x0000059000017945 */ /* 0x000fe80003800000 */
[----:B------:R-:W-:Y:S05]  /*ba60*/  @P2 BRA `(.L_x_629) ;  /* 0x00000004005c2947 */ /* 0x000fea0003800000 */
[----:B-1----:R-:W-:Y:S01]  /*ba70*/  LEA.HI R4, R0, R203, RZ, 0x1d ;  /* 0x000000cb00047211 */ /* 0x002fe200078fe8ff */
[----:B------:R-:W-:Y:S01]  /*ba80*/  IMAD.U32 R37, R15, 0x10000, RZ ;  /* 0x000100000f257824 */ /* 0x000fe200078e00ff */
[----:B------:R-:W-:Y:S01]  /*ba90*/  SHF.R.U32.HI R7, RZ, 0x3, R193 ;  /* 0x00000003ff077819 */ /* 0x000fe200000116c1 */
[----:B------:R-:W-:Y:S01]  /*baa0*/  IMAD.U32 R35, R3, 0x10000, RZ ;  /* 0x0001000003237824 */ /* 0x000fe200078e00ff */
[----:B------:R-:W-:Y:S01]  /*bab0*/  SHF.R.S32.HI R5, RZ, 0x1f, R4 ;  /* 0x0000001fff057819 */ /* 0x000fe20000011404 */
[----:B------:R-:W-:Y:S01]  /*bac0*/  IMAD.SHL.U32 R6, R4, 0x8, RZ ;  /* 0x0000000804067824 */ /* 0x000fe200078e00ff */
[----:B------:R-:W-:Y:S01]  /*bad0*/  LOP3.LUT R44, R15, 0xffff0000, RZ, 0xc0, !PT ;  /* 0xffff00000f2c7812 */ /* 0x000fe200078ec0ff */
[----:B------:R-:W-:Y:S01]  /*bae0*/  IMAD.U32 R46, R20, 0x10000, RZ ;  /* 0x00010000142e7824 */ /* 0x000fe200078e00ff */
[----:B------:R-:W-:Y:S01]  /*baf0*/  LEA.HI R5, R5, R4, RZ, 0x3 ;  /* 0x0000000405057211 */ /* 0x000fe200078f18ff */
[----:B------:R-:W-:Y:S01]  /*bb00*/  IMAD.U32 R42, R12, 0x10000, RZ ;  /* 0x000100000c2a7824 */ /* 0x000fe200078e00ff */
[----:B------:R-:W-:Y:S01]  /*bb10*/  LOP3.LUT R4, R193, 0x38, R6, 0xf8, !PT ;  /* 0x00000038c1047812 */ /* 0x000fe200078ef806 */
[----:B------:R-:W-:Y:S01]  /*bb20*/  IMAD.U32 R41, R24, 0x10000, RZ ;  /* 0x0001000018297824 */ /* 0x000fe200078e00ff */
[----:B------:R-:W-:Y:S01]  /*bb30*/  LOP3.LUT R40, R3, 0xffff0000, RZ, 0xc0, !PT ;  /* 0xffff000003287812 */ /* 0x000fe200078ec0ff */
[----:B------:R-:W-:Y:S01]  /*bb40*/  IMAD.SHL.U32 R5, R5, 0x400, RZ ;  /* 0x0000040005057824 */ /* 0x000fe200078e00ff */
[----:B------:R-:W-:-:S02]  /*bb50*/  LOP3.LUT R4, R4, R7, RZ, 0x3c, !PT ;  /* 0x0000000704047212 */ /* 0x000fc400078e3cff */
[----:B------:R-:W-:Y:S02]  /*bb60*/  SHF.L.U32 R39, R13, 0x10, RZ ;  /* 0x000000100d277819 */ /* 0x000fe400000006ff */
[----:B------:R-:W-:Y:S02]  /*bb70*/  LOP3.LUT R5, R5, 0x7fffe000, RZ, 0xc0, !PT ;  /* 0x7fffe00005057812 */ /* 0x000fe400078ec0ff */
[----:B------:R-:W-:Y:S02]  /*bb80*/  LOP3.LUT R47, R20, 0xffff0000, RZ, 0xc0, !PT ;  /* 0xffff0000142f7812 */ /* 0x000fe400078ec0ff */
[----:B------:R-:W-:Y:S02]  /*bb90*/  IADD3 R9, R4, R5, R199 ;  /* 0x0000000504097210 */ /* 0x000fe40007ffe0c7 */
[----:B------:R-:W0:Y:S01]  /*bba0*/  LDS.128 R4, [R229] ;  /* 0x00000000e5047984 */ /* 0x000e220000000c00 */
[----:B------:R-:W-:Y:S02]  /*bbb0*/  LOP3.LUT R49, R26, 0xffff0000, RZ, 0xc0, !PT ;  /* 0xffff00001a317812 */ /* 0x000fe400078ec0ff */
[----:B------:R-:W-:-:S02]  /*bbc0*/  LEA R21, R9, R156, 0x1 ;  /* 0x0000009c09157211 */ /* 0x000fc400078e08ff */
[----:B------:R-:W-:Y:S02]  /*bbd0*/  LOP3.LUT R43, R12, 0xffff0000, RZ, 0xc0, !PT ;  /* 0xffff00000c2b7812 */ /* 0x000fe400078ec0ff */
[----:B------:R-:W-:Y:S01]  /*bbe0*/  LOP3.LUT R45, R14, 0xffff0000, RZ, 0xc0, !PT ;  /* 0xffff00000e2d7812 */ /* 0x000fe200078ec0ff */
[----:B------:R-:W1:Y:S01]  /*bbf0*/  LDS.128 R8, [R21+0x10400] ;  /* 0x0104000015087984 */ /* 0x000e620000000c00 */
[C---:B0-----:R-:W-:Y:S01]  /*bc00*/  IMAD.U32 R27, R4.reuse, 0x10000, RZ ;  /* 0x00010000041b7824 */ /* 0x041fe200078e00ff */
[----:B------:R-:W-:Y:S01]  /*bc10*/  LOP3.LUT R4, R4, 0xffff0000, RZ, 0xc0, !PT ;  /* 0xffff000004047812 */ /* 0x000fe200078ec0ff */
[C---:B------:R-:W-:Y:S01]  /*bc20*/  IMAD.U32 R28, R5.reuse, 0x10000, RZ ;  /* 0x00010000051c7824 */ /* 0x040fe200078e00ff */
[----:B------:R-:W-:Y:S01]  /*bc30*/  LOP3.LUT R5, R5, 0xffff0000, RZ, 0xc0, !PT ;  /* 0xffff000005057812 */ /* 0x000fe200078ec0ff */
[C---:B------:R-:W-:Y:S01]  /*bc40*/  IMAD.U32 R29, R6.reuse, 0x10000, RZ ;  /* 0x00010000061d7824 */ /* 0x040fe200078e00ff */
[----:B------:R-:W-:Y:S01]  /*bc50*/  LOP3.LUT R6, R6, 0xffff0000, RZ, 0xc0, !PT ;  /* 0xffff000006067812 */ /* 0x000fe200078ec0ff */
[C---:B------:R-:W-:Y:S01]  /*bc60*/  IMAD.U32 R30, R7.reuse, 0x10000, RZ ;  /* 0x00010000071e7824 */ /* 0x040fe200078e00ff */
[----:B------:R-:W-:Y:S01]  /*bc70*/  LOP3.LUT R7, R7, 0xffff0000, RZ, 0xc0, !PT ;  /* 0xffff000007077812 */ /* 0x000fe200078ec0ff */
[C---:B-1----:R-:W-:Y:S01]  /*bc80*/  IMAD.U32 R31, R8.reuse, 0x10000, RZ ;  /* 0x00010000081f7824 */ /* 0x042fe200078e00ff */
        /* <DEDUP_REMOVED lines=10> */
[-C--:B------:R-:W-:Y:S01]  /*bd30*/  FMUL.FTZ R35, R46, R32.reuse ;  /* 0x000000202e237220 */ /* 0x080fe20000410000 */
[----:B------:R-:W-:Y:S01]  /*bd40*/  FMUL.FTZ R37, R42, R32 ;  /* 0x000000202a257220 */ /* 0x000fe20000410000 */
[-C--:B------:R-:W-:Y:S01]  /*bd50*/  FFMA.FTZ R31, R40, R4.reuse, -R31 ;  /* 0x00000004281f7223 */ /* 0x080fe2000001081f */
[----:B------:R-:W-:Y:S01]  /*bd60*/  FFMA.FTZ R27, R44, R4, R27 ;  /* 0x000000042c1b7223 */ /* 0x000fe2000001001b */
[----:B------:R-:W-:Y:S01]  /*bd70*/  LOP3.LUT R10, R10, 0xffff0000, RZ, 0xc0, !PT ;  /* 0xffff00000a0a7812 */ /* 0x000fe200078ec0ff */
[-C--:B------:R-:W-:Y:S01]  /*bd80*/  FMUL.FTZ R4, R41, R33.reuse ;  /* 0x0000002129047220 */ /* 0x080fe20000410000 */
[----:B------:R-:W-:Y:S01]  /*bd90*/  LOP3.LUT R32, R13, 0xffff0000, RZ, 0xc0, !PT ;  /* 0xffff00000d207812 */ /* 0x000fe200078ec0ff */
[-C--:B------:R-:W-:Y:S01]  /*bda0*/  FFMA.FTZ R35, R42, R28.reuse, -R35 ;  /* 0x0000001c2a237223 */ /* 0x080fe20000010823 */
[----:B------:R-:W-:Y:S01]  /*bdb0*/  LOP3.LUT R40, R24, 0xffff0000, RZ, 0xc0, !PT ;  /* 0xffff000018287812 */ /* 0x000fe200078ec0ff */
[----:B------:R-:W-:Y:S01]  /*bdc0*/  FFMA.FTZ R37, R46, R28, R37 ;  /* 0x0000001c2e257223 */ /* 0x000fe20000010025 */
[----:B------:R-:W-:Y:S01]  /*bdd0*/  FMUL.FTZ R28, R39, R33 ;  /* 0x00000021271c7220 */ /* 0x000fe20000410000 */
[----:B------:R-:W-:-:S02]  /*bde0*/  IMAD.U32 R34, R11, 0x10000, RZ ;  /* 0x000100000b227824 */ /* 0x000fc400078e00ff */
[-C--:B------:R-:W-:Y:S01]  /*bdf0*/  FFMA.FTZ R8, R39, R29.reuse, -R4 ;  /* 0x0000001d27087223 */ /* 0x080fe20000010804 */
[----:B------:R-:W-:Y:S02]  /*be00*/  IMAD.U32 R42, R26, 0x10000, RZ ;  /* 0x000100001a2a7824 */ /* 0x000fe400078e00ff */
[-C--:B------:R-:W-:Y:S01]  /*be10*/  FMUL.FTZ R33, R40, R10.reuse ;  /* 0x0000000a28217220 */ /* 0x080fe20000410000 */
[----:B------:R-:W-:Y:S01]  /*be20*/  FMUL.FTZ R39, R32, R10 ;  /* 0x0000000a20277220 */ /* 0x000fe20000410000 */
[----:B------:R-:W-:Y:S01]  /*be30*/  FFMA.FTZ R10, R41, R29, R28 ;  /* 0x0000001d290a7223 */ /* 0x000fe2000001001c */
[----:B------:R-:W-:Y:S01]  /*be40*/  LOP3.LUT R11, R11, 0xffff0000, RZ, 0xc0, !PT ;  /* 0xffff00000b0b7812 */ /* 0x000fe200078ec0ff */
[----:B------:R-:W-:Y:S02]  /*be50*/  IMAD.U32 R4, R14, 0x10000, RZ ;  /* 0x000100000e047824 */ /* 0x000fe400078e00ff */
[----:B------:R-:W-:Y:S01]  /*be60*/  FMUL.FTZ R29, R42, R34 ;  /* 0x000000222a1d7220 */ /* 0x000fe20000410000 */
[-C--:B------:R-:W-:Y:S01]  /*be70*/  FFMA.FTZ R33, R32, R6.reuse, -R33 ;  /* 0x0000000620217223 */ /* 0x080fe20000010821 */
[----:B------:R-:W-:Y:S01]  /*be80*/  FFMA.FTZ R39, R40, R6, R39 ;  /* 0x0000000628277223 */ /* 0x000fe20000010027 */
[C---:B------:R-:W-:Y:S01]  /*be90*/  FMUL.FTZ R41, R4.reuse, R34 ;  /* 0x0000002204297220 */ /* 0x040fe20000410000 */
[-C--:B------:R-:W-:Y:S01]  /*bea0*/  FFMA.FTZ R29, R4, R30.reuse, -R29 ;  /* 0x0000001e041d7223 */ /* 0x080fe2000001081d */
[----:B------:R-:W-:Y:S01]  /*beb0*/  FMUL.FTZ R4, R47, R9 ;  /* 0x000000092f047220 */ /* 0x000fe20000410000 */
[----:B------:R-:W-:Y:S01]  /*bec0*/  FMUL.FTZ R32, R49, R11 ;  /* 0x0000000b31207220 */ /* 0x000fe20000410000 */
[----:B------:R-:W-:Y:S01]  /*bed0*/  FMUL.FTZ R6, R43, R9 ;  /* 0x000000092b067220 */ /* 0x000fe20000410000 */
[----:B------:R-:W-:Y:S01]  /*bee0*/  FMUL.FTZ R34, R45, R11 ;  /* 0x0000000b2d227220 */ /* 0x000fe20000410000 */
[----:B------:R-:W-:Y:S01]  /*bef0*/  FFMA.FTZ R41, R42, R30, R41 ;  /* 0x0000001e2a297223 */ /* 0x000fe20000010029 */
[----:B------:R-:W-:Y:S01]  /*bf00*/  FFMA.FTZ R28, R43, R5, -R4 ;  /* 0x000000052b1c7223 */ /* 0x000fe20000010804 */
[----:B------:R-:W-:Y:S01]  /*bf10*/  FFMA.FTZ R32, R45, R7, -R32 ;  /* 0x000000072d207223 */ /* 0x000fe20000010820 */
[----:B------:R-:W-:Y:S01]  /*bf20*/  FFMA.FTZ R30, R47, R5, R6 ;  /* 0x000000052f1e7223 */ /* 0x000fe20000010006 */
[----:B------:R-:W-:Y:S01]  /*bf30*/  FFMA.FTZ R34, R49, R7, R34 ;  /* 0x0000000731227223 */ /* 0x000fe20000010022 */
[----:B------:R-:W-:-:S02]  /*bf40*/  F2FP.BF16.F32.PACK_AB R6, R33, R8 ;  /* 0x000000082106723e */ /* 0x000fc400000010ff */
[----:B------:R-:W-:Y:S02]  /*bf50*/  F2FP.BF16.F32.PACK_AB R4, R31, R36 ;  /* 0x000000241f04723e */ /* 0x000fe400000010ff */
[----:B------:R-:W-:Y:S02]  /*bf60*/  F2FP.BF16.F32.PACK_AB R5, R28, R35 ;  /* 0x000000231c05723e */ /* 0x000fe400000010ff */
[----:B------:R-:W-:Y:S02]  /*bf70*/  F2FP.BF16.F32.PACK_AB R7, R32, R29 ;  /* 0x0000001d2007723e */ /* 0x000fe400000010ff */
[----:B------:R-:W-:Y:S02]  /*bf80*/  F2FP.BF16.F32.PACK_AB R10, R39, R10 ;  /* 0x0000000a270a723e */ /* 0x000fe400000010ff */
[----:B------:R-:W-:Y:S01]  /*bf90*/  F2FP.BF16.F32.PACK_AB R8, R27, R38 ;  /* 0x000000261b08723e */ /* 0x000fe200000010ff */
[----:B------:R2:W-:Y:S01]  /*bfa0*/  STS.128 [R229], R4 ;  /* 0x00000004e5007388 */ /* 0x0005e20000000c00 */
[----:B------:R-:W-:-:S02]  /*bfb0*/  F2FP.BF16.F32.PACK_AB R9, R30, R37 ;  /* 0x000000251e09723e */ /* 0x000fc400000010ff */
[----:B------:R-:W-:-:S05]  /*bfc0*/  F2FP.BF16.F32.PACK_AB R11, R34, R41 ;  /* 0x00000029220b723e */ /* 0x000fca00000010ff */
[----:B------:R2:W-:Y:S02]  /*bfd0*/  STS.128 [R21+0x10400], R8 ;  /* 0x0104000815007388 */ /* 0x0005e40000000c00 */
.L_x_629:
[----:B------:R-:W-:Y:S05]  /*bfe0*/  BSYNC B1 ;  /* 0x0000000000017941 */ /* 0x000fea0003800000 */
.L_x_628:
[----:B------:R-:W-:Y:S04]  /*bff0*/  BSSY B1, `(.L_x_630) ;  /* 0x0000059000017945 */ /* 0x000fe80003800000 */
[----:B------:R-:W-:Y:S05]  /*c000*/  @P1 BRA `(.L_x_631) ;  /* 0x00000004005c1947 */ /* 0x000fea0003800000 */
[----:B-12---:R-:W-:Y:S01]  /*c010*/  LEA.HI R4, R0, R203, RZ, 0x1d ;  /* 0x000000cb00047211 */ /* 0x006fe200078fe8ff */
        /* <DEDUP_REMOVED lines=13> */
[----:B------:R-:W-:Y:S01]  /*c0f0*/  LOP3.LUT R5, R4, R6, RZ, 0x3c, !PT ;  /* 0x0000000604057212 */ /* 0x000fe200078e3cff */
[----:B------:R-:W-:Y:S01]  /*c100*/  IMAD.U32 R39, R13, 0x10000, RZ ;  /* 0x000100000d277824 */ /* 0x000fe200078e00ff */
[----:B------:R-:W-:-:S02]  /*c110*/  LOP3.LUT R47, R20, 0xffff0000, RZ, 0xc0, !PT ;  /* 0xffff0000142f7812 */ /* 0x000fc400078ec0ff */
[----:B------:R-:W-:Y:S02]  /*c120*/  LOP3.LUT R7, R7, 0x7fffe000, RZ, 0xc0, !PT ;  /* 0x7fffe00007077812 */ /* 0x000fe400078ec0ff */
[----:B------:R-:W-:Y:S02]  /*c130*/  LOP3.LUT R49, R26, 0xffff0000, RZ, 0xc0, !PT ;  /* 0xffff00001a317812 */ /* 0x000fe400078ec0ff */
[----:B------:R-:W-:Y:S02]  /*c140*/  IADD3 R9, R5, R7, R198 ;  /* 0x0000000705097210 */ /* 0x000fe40007ffe0c6 */
[----:B------:R-:W0:Y:S01]  /*c150*/  LDS.128 R4, [R228] ;  /* 0x00000000e4047984 */ /* 0x000e220000000c00 */
[----:B------:R-:W-:Y:S02]  /*c160*/  LOP3.LUT R43, R12, 0xffff0000, RZ, 0xc0, !PT ;  /* 0xffff00000c2b7812 */ /* 0x000fe400078ec0ff */
[----:B------:R-:W-:Y:S01]  /*c170*/  IMAD R21, R9, 0x2, R156 ;  /* 0x0000000209157824 */ /* 0x000fe200078e029c */
[----:B------:R-:W-:-:S04]  /*c180*/  LOP3.LUT R45, R14, 0xffff0000, RZ, 0xc0, !PT ;  /* 0xffff00000e2d7812 */ /* 0x000fc800078ec0ff */
        /* <DEDUP_REMOVED lines=11> */
[----:B------:R-:W-:Y:S01]  /*c240*/  IMAD.U32 R32, R9, 0x10000, RZ ;  /* 0x0001000009207824 */ /* 0x000fe200078e00ff */
[----:B------:R-:W-:Y:S01]  /*c250*/  SHF.L.U32 R33, R10, 0x10, RZ ;  /* 0x000000100a217819 */ /* 0x000fe200000006ff */
[-C--:B------:R-:W-:Y:S01]  /*c260*/  FMUL.FTZ R36, R37, R31.reuse ;  /* 0x0000001f25247220 */ /* 0x080fe20000410000 */
[C---:B------:R-:W-:Y:S01]  /*c270*/  FMUL.FTZ R38, R35.reuse, R31 ;  /* 0x0000001f23267220 */ /* 0x040fe20000410000 */
[-C--:B------:R-:W-:Y:S01]  /*c280*/  FMUL.FTZ R31, R44, R8.reuse ;  /* 0x000000082c1f7220 */ /* 0x080fe20000410000 */
[----:B------:R-:W-:Y:S01]  /*c290*/  LOP3.LUT R10, R10, 0xffff0000, RZ, 0xc0, !PT ;  /* 0xffff00000a0a7812 */ /* 0x000fe200078ec0ff */
[-C--:B------:R-:W-:Y:S01]  /*c2a0*/  FFMA.FTZ R36, R35, R27.reuse, -R36 ;  /* 0x0000001b23247223 */ /* 0x080fe20000010824 */
[----:B------:R-:W-:Y:S01]  /*c2b0*/  FFMA.FTZ R38, R37, R27, R38 ;  /* 0x0000001b25267223 */ /* 0x000fe20000010026 */
[----:B------:R-:W-:Y:S01]  /*c2c0*/  FMUL.FTZ R27, R40, R8 ;  /* 0x00000008281b7220 */ /* 0x000fe20000410000 */
[-C--:B------:R-:W-:Y:S01]  /*c2d0*/  FMUL.FTZ R35, R46, R32.reuse ;  /* 0x000000202e237220 */ /* 0x080fe20000410000 */
[----:B------:R-:W-:Y:S01]  /*c2e0*/  FMUL.FTZ R37, R42, R32 ;  /* 0x000000202a257220 */ /* 0x000fe20000410000 */
[-C--:B------:R-:W-:Y:S01]  /*c2f0*/  FFMA.FTZ R31, R40, R4.reuse, -R31 ;  /* 0x00000004281f7223 */ /* 0x080fe2000001081f */
[----:B------:R-:W-:Y:S01]  /*c300*/  FFMA.FTZ R27, R44, R4, R27 ;  /* 0x000000042c1b7223 */ /* 0x000fe2000001001b */
        /* <DEDUP_REMOVED lines=13> */
[----:B------:R-:W-:Y:S01]  /*c3e0*/  IMAD.U32 R4, R14, 0x10000, RZ ;  /* 0x000100000e047824 */ /* 0x000fe200078e00ff */
[----:B------:R-:W-:Y:S01]  /*c3f0*/  LOP3.LUT R11, R11, 0xffff0000, RZ, 0xc0, !PT ;  /* 0xffff00000b0b7812 */ /* 0x000fe200078ec0ff */
[----:B------:R-:W-:Y:S01]  /*c400*/  FMUL.FTZ R29, R42, R34 ;  /* 0x000000222a1d7220 */ /* 0x000fe20000410000 */
[----:B------:R-:W-:Y:S01]  /*c410*/  FFMA.FTZ R33, R32, R6, -R33 ;  /* 0x0000000620217223 */ /* 0x000fe20000010821 */
[----:B------:R-:W-:Y:S01]  /*c420*/  FMUL.FTZ R41, R4, R34 ;  /* 0x0000002204297220 */ /* 0x000fe20000410000 */
[----:B------:R-:W-:Y:S01]  /*c430*/  FFMA.FTZ R39, R40, R6, R39 ;  /* 0x0000000628277223 */ /* 0x000fe20000010027 */
        /* <DEDUP_REMOVED lines=20> */
.L_x_631:
[----:B------:R-:W-:Y:S05]  /*c580*/  BSYNC B1 ;  /* 0x0000000000017941 */ /* 0x000fea0003800000 */
.L_x_630:
[----:B------:R-:W-:Y:S05]  /*c590*/  @P0 BRA `(.L_x_618) ;  /* 0x00000004005c0947 */ /* 0x000fea0003800000 */
[----:B------:R-:W-:Y:S01]  /*c5a0*/  LEA.HI R0, R0, R203, RZ, 0x1d ;  /* 0x000000cb00007211 */ /* 0x000fe200078fe8ff */
[----:B------:R-:W-:Y:S01]  /*c5b0*/  IMAD.U32 R37, R15, 0x10000, RZ ;  /* 0x000100000f257824 */ /* 0x000fe200078e00ff */
[----:B-123--:R-:W-:Y:S01]  /*c5c0*/  SHF.R.U32.HI R6, RZ, 0x3, R159 ;  /* 0x00000003ff067819 */ /* 0x00efe2000001169f */
[----:B------:R-:W-:Y:S01]  /*c5d0*/  IMAD.U32 R35, R3, 0x10000, RZ ;  /* 0x0001000003237824 */ /* 0x000fe200078e00ff */
[----:B------:R-:W-:Y:S01]  /*c5e0*/  SHF.R.S32.HI R5, RZ, 0x1f, R0 ;  /* 0x0000001fff057819 */ /* 0x000fe20000011400 */
[----:B------:R-:W-:Y:S01]  /*c5f0*/  IMAD.SHL.U32 R4, R0, 0x8, RZ ;  /* 0x0000000800047824 */ /* 0x000fe200078e00ff */
[----:B------:R-:W-:Y:S01]  /*c600*/  LOP3.LUT R38, R15, 0xffff0000, RZ, 0xc0, !PT ;  /* 0xffff00000f267812 */ /* 0x000fe200078ec0ff */
[----:B------:R-:W-:Y:S01]  /*c610*/  IMAD.U32 R40, R24, 0x10000, RZ ;  /* 0x0001000018287824 */ /* 0x000fe200078e00ff */
[----:B------:R-:W-:Y:S01]  /*c620*/  LEA.HI R5, R5, R0, RZ, 0x3 ;  /* 0x0000000005057211 */ /* 0x000fe200078f18ff */
[----:B------:R-:W-:Y:S01]  /*c630*/  IMAD.U32 R39, R26, 0x10000, RZ ;  /* 0x000100001a277824 */ /* 0x000fe200078e00ff */
[----:B------:R-:W-:-:S02]  /*c640*/  LOP3.LUT R0, R159, 0x38, R4, 0xf8, !PT ;  /* 0x000000389f007812 */ /* 0x000fc400078ef804 */
[----:B------:R-:W-:Y:S01]  /*c650*/  LOP3.LUT R36, R3, 0xffff0000, RZ, 0xc0, !PT ;  /* 0xffff000003247812 */ /* 0x000fe200078ec0ff */
[----:B------:R-:W-:Y:S01]  /*c660*/  IMAD.SHL.U32 R5, R5, 0x400, RZ ;  /* 0x0000040005057824 */ /* 0x000fe200078e00ff */
[----:B------:R-:W-:Y:S02]  /*c670*/  LOP3.LUT R0, R0, R6, RZ, 0x3c, !PT ;  /* 0x0000000600007212 */ /* 0x000fe400078e3cff */
[----:B------:R-:W-:Y:S02]  /*c680*/  LOP3.LUT R24, R24, 0xffff0000, RZ, 0xc0, !PT ;  /* 0xffff000018187812 */ /* 0x000fe400078ec0ff */
[----:B------:R-:W-:Y:S02]  /*c690*/  LOP3.LUT R5, R5, 0x7fffe000, RZ, 0xc0, !PT ;  /* 0x7fffe00005057812 */ /* 0x000fe400078ec0ff */
[----:B------:R-:W-:Y:S02]  /*c6a0*/  LOP3.LUT R41, R26, 0xffff0000, RZ, 0xc0, !PT ;  /* 0xffff00001a297812 */ /* 0x000fe400078ec0ff */
[----:B------:R-:W-:-:S02]  /*c6b0*/  IADD3 R9, R0, R5, R197 ;  /* 0x0000000500097210 */ /* 0x000fc40007ffe0c5 */
[----:B------:R-:W1:Y:S03]  /*c6c0*/  LDS.128 R4, [R227] ;  /* 0x00000000e3047984 */ /* 0x000e660000000c00 */
[----:B------:R-:W-:-:S05]  /*c6d0*/  IMAD R0, R9, 0x2, R156 ;  /* 0x0000000209007824 */ /* 0x000fca00078e029c */
[----:B------:R-:W2:Y:S01]  /*c6e0*/  LDS.128 R8, [R0+0x10400] ;  /* 0x0104000000087984 */ /* 0x000ea20000000c00 */
[C---:B-1----:R-:W-:Y:S01]  /*c6f0*/  IMAD.U32 R21, R4.reuse, 0x10000, RZ ;  /* 0x0001000004157824 */ /* 0x042fe200078e00ff */
[----:B------:R-:W-:Y:S01]  /*c700*/  LOP3.LUT R4, R4, 0xffff0000, RZ, 0xc0, !PT ;  /* 0xffff000004047812 */ /* 0x000fe200078ec0ff */
[----:B0-----:R-:W-:Y:S01]  /*c710*/  IMAD.U32 R27, R5, 0x10000, RZ ;  /* 0x00010000051b7824 */ /* 0x001fe200078e00ff */
[----:B------:R-:W-:Y:S01]  /*c720*/  SHF.L.U32 R29, R7, 0x10, RZ ;  /* 0x00000010071d7819 */ /* 0x000fe200000006ff */
[C---:B------:R-:W-:Y:S01]  /*c730*/  IMAD.U32 R28, R6.reuse, 0x10000, RZ ;  /* 0x00010000061c7824 */ /* 0x040fe200078e00ff */
[----:B------:R-:W-:Y:S02]  /*c740*/  LOP3.LUT R6, R6, 0xffff0000, RZ, 0xc0, !PT ;  /* 0xffff000006067812 */ /* 0x000fe400078ec0ff */
[----:B------:R-:W-:Y:S01]  /*c750*/  LOP3.LUT R5, R5, 0xffff0000, RZ, 0xc0, !PT ;  /* 0xffff000005057812 */ /* 0x000fe200078ec0ff */
[C---:B--2---:R-:W-:Y:S01]  /*c760*/  IMAD.U32 R30, R8.reuse, 0x10000, RZ ;  /* 0x00010000081e7824 */ /* 0x044fe200078e00ff */
[----:B------:R-:W-:Y:S01]  /*c770*/  LOP3.LUT R8, R8, 0xffff0000, RZ, 0xc0, !PT ;  /* 0xffff000008087812 */ /* 0x000fe200078ec0ff */
[C---:B------:R-:W-:Y:S01]  /*c780*/  IMAD.U32 R31, R9.reuse, 0x10000, RZ ;  /* 0x00010000091f7824 */ /* 0x040fe200078e00ff */
[----:B------:R-:W-:Y:S01]  /*c790*/  LOP3.LUT R9, R9, 0xffff0000, RZ, 0xc0, !PT ;  /* 0xffff000009097812 */ /* 0x000fe200078ec0ff */
[-C--:B------:R-:W-:Y:S01]  /*c7a0*/  FMUL.FTZ R34, R37, R30.reuse ;  /* 0x0000001e25227220 */ /* 0x080fe20000410000 */
[C---:B------:R-:W-:Y:S01]  /*c7b0*/  FMUL.FTZ R30, R35.reuse, R30 ;  /* 0x0000001e231e7220 */ /* 0x040fe20000410000 */
[-C--:B------:R-:W-:Y:S01]  /*c7c0*/  FMUL.FTZ R3, R38, R8.reuse ;  /* 0x0000000826037220 */ /* 0x080fe20000410000 */
[----:B------:R-:W-:Y:S01]  /*c7d0*/  FMUL.FTZ R15, R36, R8 ;  /* 0x00000008240f7220 */ /* 0x000fe20000410000 */
[----:B------:R-:W-:Y:S01]  /*c7e0*/  FFMA.FTZ R34, R35, R21, -R34 ;  /* 0x0000001523227223 */ /* 0x000fe20000010822 */
[----:B------:R-:W-:-:S02]  /*c7f0*/  IMAD.U32 R35, R20, 0x10000, RZ ;  /* 0x0001000014237824 */ /* 0x000fc400078e00ff */
[----:B------:R-:W-:Y:S01]  /*c800*/  FFMA.FTZ R30, R37, R21, R30 ;  /* 0x00000015251e7223 */ /* 0x000fe2000001001e */
[----:B------:R-:W-:Y:S02]  /*c810*/  IMAD.U32 R21, R12, 0x10000, RZ ;  /* 0x000100000c157824 */ /* 0x000fe400078e00ff */
[-C--:B------:R-:W-:Y:S01]  /*c820*/  FFMA.FTZ R3, R36, R4.reuse, -R3 ;  /* 0x0000000424037223 */ /* 0x080fe20000010803 */
[-C--:B------:R-:W-:Y:S01]  /*c830*/  FMUL.FTZ R8, R35, R31.reuse ;  /* 0x0000001f23087220 */ /* 0x080fe20000410000 */
[C---:B------:R-:W-:Y:S02]  /*c840*/  IMAD.U32 R32, R10.reuse, 0x10000, RZ ;  /* 0x000100000a207824 */ /* 0x040fe400078e00ff */
[C---:B------:R-:W-:Y:S01]  /*c850*/  FMUL.FTZ R36, R21.reuse, R31 ;  /* 0x0000001f15247220 */ /* 0x040fe20000410000 */
[----:B------:R-:W-:Y:S01]  /*c860*/  LOP3.LUT R10, R10, 0xffff0000, RZ, 0xc0, !PT ;  /* 0xffff00000a0a7812 */ /* 0x000fe200078ec0ff */
[-C--:B------:R-:W-:Y:S01]  /*c870*/  FFMA.FTZ R21, R21, R27.reuse, -R8 ;  /* 0x0000001b15157223 */ /* 0x080fe20000010808 */
[----:B------:R-:W-:Y:S01]  /*c880*/  FFMA.FTZ R15, R38, R4, R15 ;  /* 0x00000004260f7223 */ /* 0x000fe2000001000f */
[----:B------:R-:W-:Y:S01]  /*c890*/  FFMA.FTZ R36, R35, R27, R36 ;  /* 0x0000001b23247223 */ /* 0x000fe20000010024 */
[C---:B------:R-:W-:Y:S01]  /*c8a0*/  LOP3.LUT R8, R13.reuse, 0xffff0000, RZ, 0xc0, !PT ;  /* 0xffff00000d087812 */ /* 0x040fe200078ec0ff */
[----:B------:R-:W-:-:S02]  /*c8b0*/  IMAD.U32 R4, R13, 0x10000, RZ ;  /* 0x000100000d047824 */ /* 0x000fc400078e00ff */
[----:B------:R-:W-:Y:S01]  /*c8c0*/  FMUL.FTZ R27, R40, R32 ;  /* 0x00000020281b7220 */ /* 0x000fe20000410000 */
[----:B------:R-:W-:Y:S02]  /*c8d0*/  IMAD.U32 R33, R11, 0x10000, RZ ;  /* 0x000100000b217824 */ /* 0x000fe400078e00ff */
[----:B------:R-:W-:Y:S01]  /*c8e0*/  FMUL.FTZ R31, R24, R10 ;  /* 0x0000000a181f7220 */ /* 0x000fe20000410000 */
[C---:B------:R-:W-:Y:S01]  /*c8f0*/  FMUL.FTZ R13, R4.reuse, R32 ;  /* 0x00000020040d7220 */ /* 0x040fe20000410000 */
[----:B------:R-:W-:Y:S01]  /*c900*/  FFMA.FTZ R27, R4, R28, -R27 ;  /* 0x0000001c041b7223 */ /* 0x000fe2000001081b */
[----:B------:R-:W-:Y:S01]  /*c910*/  FMUL.FTZ R35, R8, R10 ;  /* 0x0000000a08237220 */ /* 0x000fe20000410000 */
[----:B------:R-:W-:Y:S02]  /*c920*/  IMAD.U32 R37, R14, 0x10000, RZ ;  /* 0x000100000e257824 */ /* 0x000fe400078e00ff */
[-C--:B------:R-:W-:Y:S01]  /*c930*/  FMUL.FTZ R4, R39, R33.reuse ;  /* 0x0000002127047220 */ /* 0x080fe20000410000 */
[----:B------:R-:W-:Y:S01]  /*c940*/  FFMA.FTZ R10, R40, R28, R13 ;  /* 0x0000001c280a7223 */ /* 0x000fe2000001000d */
[-C--:B------:R-:W-:Y:S01]  /*c950*/  FFMA.FTZ R8, R8, R6.reuse, -R31 ;  /* 0x0000000608087223 */ /* 0x080fe2000001081f */
[----:B------:R-:W-:Y:S01]  /*c960*/  FFMA.FTZ R35, R24, R6, R35 ;  /* 0x0000000618237223 */ /* 0x000fe20000010023 */
[C---:B------:R-:W-:Y:S01]  /*c970*/  FMUL.FTZ R6, R37.reuse, R33 ;  /* 0x0000002125067220 */ /* 0x040fe20000410000 */
[----:B------:R-:W-:Y:S01]  /*c980*/  FFMA.FTZ R13, R37, R29, -R4 ;  /* 0x0000001d250d7223 */ /* 0x000fe20000010804 */
[----:B------:R-:W-:-:S02]  /*c990*/  LOP3.LUT R11, R11, 0xffff0000, RZ, 0xc0, !PT ;  /* 0xffff00000b0b7812 */ /* 0x000fc400078ec0ff */
[----:B------:R-:W-:Y:S01]  /*c9a0*/  LOP3.LUT R37, R20, 0xffff0000, RZ, 0xc0, !PT ;  /* 0xffff000014257812 */ /* 0x000fe200078ec0ff */
[----:B------:R-:W-:Y:S01]  /*c9b0*/  FFMA.FTZ R29, R39, R29, R6 ;  /* 0x0000001d271d7223 */ /* 0x000fe20000010006 */
[----:B------:R-:W-:Y:S02]  /*c9c0*/  LOP3.LUT R31, R12, 0xffff0000, RZ, 0xc0, !PT ;  /* 0xffff00000c1f7812 */ /* 0x000fe400078ec0ff */
[----:B------:R-:W-:Y:S01]  /*c9d0*/  LOP3.LUT R33, R14, 0xffff0000, RZ, 0xc0, !PT ;  /* 0xffff00000e217812 */ /* 0x000fe200078ec0ff */
[----:B------:R-:W-:Y:S01]  /*c9e0*/  FMUL.FTZ R4, R37, R9 ;  /* 0x0000000925047220 */ /* 0x000fe20000410000 */
[----:B------:R-:W-:Y:S01]  /*c9f0*/  LOP3.LUT R7, R7, 0xffff0000, RZ, 0xc0, !PT ;  /* 0xffff000007077812 */ /* 0x000fe200078ec0ff */
[----:B------:R-:W-:Y:S01]  /*ca00*/  FMUL.FTZ R14, R41, R11 ;  /* 0x0000000b290e7220 */ /* 0x000fe20000410000 */
        /* <DEDUP_REMOVED lines=16> */
.L_x_618:
[----:B------:R-:W-:Y:S05]  /*cb10*/  BSYNC B0 ;  /* 0x0000000000007941 */ /* 0x000fea0003800000 */
.L_x_599:
[----:B------:R-:W-:Y:S01]  /*cb20*/  @!PT LDS RZ, [RZ] ;  /* 0x00000000fffff984 */ /* 0x000fe20000000800 */
[----:B------:R-:W-:Y:S01]  /*cb30*/  @!PT LDS RZ, [RZ] ;  /* 0x00000000fffff984 */ /* 0x000fe20000000800 */
[----:B------:R-:W-:Y:S01]  /*cb40*/  @!PT LDS RZ, [RZ] ;  /* 0x00000000fffff984 */ /* 0x000fe20000000800 */
[----:B------:R-:W-:Y:S01]  /*cb50*/  @!PT LDS RZ, [RZ] ;  /* 0x00000000fffff984 */ /* 0x000fe20000000800 */
[----:B------:R5:W-:Y:S06]  /*cb60*/  MEMBAR.ALL.CTA ;  /* 0x0000000000007992 */ /* 0x000bec0000008000 */
[----:B-----5:R-:W5:Y:S01]  /*cb70*/  FENCE.VIEW.ASYNC.S ;  /* 0x00000000000073c6 */ /* 0x020f620000000000 */
[----:B------:R-:W-:Y:S05]  /*cb80*/  WARPSYNC.ALL ;  /* 0x0000000000007948 */ /* 0x000fea0003800000 */
[----:B-----5:R-:W-:Y:S06]  /*cb90*/  BAR.SYNC.DEFER_BLOCKING 0xd, 0x100 ;  /* 0x0344000000007b1d */ /* 0x020fec0000010000 */
.L_x_597:
[----:B----4-:R-:W-:-:S05]  /*cba0*/  IMAD.U32 R0, RZ, RZ, UR41 ;  /* 0x00000029ff007e24 */ /* 0x010fca000f8e00ff */
[----:B------:R-:W-:-:S13]  /*cbb0*/  ISETP.NE.AND P0, PT, R0, 0x3, PT ;  /* 0x000000030000780c */ /* 0x000fda0003f05270 */
[----:B------:R-:W-:Y:S05]  /*cbc0*/  @!P0 BRA `(.L_x_632) ;  /* 0x0000000000048947 */ /* 0x000fea0003800000 */
[----:B------:R-:W-:Y:S01]  /*cbd0*/  BPT.TRAP 0x1 ;  /* 0x000000040000795c */ /* 0x000fe20000300000 */
.L_x_632:
[----:B-1-3--:R-:W-:Y:S02]  /*cbe0*/  LEA R3, R157, R156, 0x3 ;  /* 0x0000009c9d037211 */ /* 0x00afe400078e18ff */
[----:B------:R-:W-:-:S04]  /*cbf0*/  SHF.L.U32 R0, R158, 0x1f, RZ ;  /* 0x0000001f9e007819 */ /* 0x000fc800000006ff */
[----:B------:R1:W3:Y:S01]  /*cc00*/  SYNCS.PHASECHK.TRANS64.TRYWAIT P1, [R3+URZ+0x28830], R0 ;  /* 0x02883000030075a7 */ /* 0x0002e2000802017f */
[----:B------:R-:W-:Y:S05]  /*cc10*/  @!P0 BRA `(.L_x_633) ;  /* 0x0000000000048947 */ /* 0x000fea0003800000 */
[----:B------:R-:W-:Y:S01]  /*cc20*/  BPT.TRAP 0x1 ;  /* 0x000000040000795c */ /* 0x000fe20000300000 */
.L_x_633:
[----:B------:R-:W-:Y:S01]  /*cc30*/  IMAD.MOV.U32 R151, RZ, RZ, RZ ;  /* 0x000000ffff977224 */ /* 0x000fe200078e00ff */
[----:B---3--:R-:W-:Y:S06]  /*cc40*/  @P1 BRA `(.L_x_634) ;  /* 0x0000000000081947 */ /* 0x008fec0003800000 */
[----:B------:R-:W3:Y:S02]  /*cc50*/  SYNCS.PHASECHK.TRANS64.TRYWAIT P1, [R3+URZ+0x28830], R0 ;  /* 0x02883000030075a7 */ /* 0x000ee4000802017f */
[----:B---3--:R-:W-:Y:S05]  /*cc60*/  @!P1 BRA `(.L_x_635) ;  /* 0x0000010400689947 */ /* 0x008fea0003800000 */
.L_x_634:
[----:B------:R-:W-:Y:S05]  /*cc70*/  WARPSYNC.ALL ;  /* 0x0000000000007948 */ /* 0x000fea0003800000 */
[----:B-1-3--:R-:W-:Y:S01]  /*cc80*/  VIADD R0, R156, 0x18400 ;  /* 0x000184009c007836 */ /* 0x00afe20000000000 */
[----:B------:R-:W-:Y:S01]  /*cc90*/  R2UR UR4, R25 ;  /* 0x00000000190472ca */ /* 0x000fe200000e0000 */
[----:B0-2---:R-:W-:Y:S01]  /*cca0*/  IMAD.MOV.U32 R5, RZ, RZ, 0x40000040 ;  /* 0x40000040ff057424 */ /* 0x005fe200078e00ff */
[----:B-----5:R-:W-:Y:S01]  /*ccb0*/  WARPGROUP.ARRIVE ;  /* 0x00000000000079c5 */ /* 0x020fe20000000000 */
[----:B------:R-:W-:Y:S01]  /*ccc0*/  UMOV UR5, 0x40000040 ;  /* 0x4000004000057882 */ /* 0x000fe20000000000 */
[----:B------:R-:W-:Y:S01]  /*ccd0*/  SHF.R.U32.HI R0, RZ, 0x4, R0 ;  /* 0x00000004ff007819 */ /* 0x000fe20000011600 */
[----:B------:R-:W-:Y:S01]  /*cce0*/  IMAD.MOV.U32 R7, RZ, RZ, 0x40000040 ;  /* 0x40000040ff077424 */ /* 0x000fe200078e00ff */
[----:B------:R-:W-:Y:S01]  /*ccf0*/  R2UR UR7, R5 ;  /* 0x00000000050772ca */ /* 0x000fe200000e0000 */
[----:B------:R-:W-:Y:S01]  /*cd00*/  UMOV UR9, 0x40000040 ;  /* 0x4000004000097882 */ /* 0x000fe20000000000 */
[----:B------:R-:W-:Y:S01]  /*cd10*/  LOP3.LUT R0, R0, 0x3fff, RZ, 0xc0, !PT ;  /* 0x00003fff00007812 */ /* 0x000fe200078ec0ff */
[----:B------:R-:W-:Y:S01]  /*cd20*/  UMOV UR13, 0x40000040 ;  /* 0x40000040000d7882 */ /* 0x000fe20000000000 */
[----:B------:R-:W-:Y:S01]  /*cd30*/  R2UR UR11, R7 ;  /* 0x00000000070b72ca */ /* 0x000fe200000e0000 */
[----:B------:R-:W-:Y:S01]  /*cd40*/  IMAD.MOV.U32 R7, RZ, RZ, 0x40000040 ;  /* 0x40000040ff077424 */ /* 0x000fe200078e00ff */
[----:B------:R-:W-:Y:S01]  /*cd50*/  LOP3.LUT R0, R0, 0x10000, RZ, 0xfc, !PT ;  /* 0x0001000000007812 */ /* 0x000fe200078efcff */
[----:B------:R-:W-:Y:S01]  /*cd60*/  ULOP3.LUT UR4, UR4, 0x10000, URZ, 0xfc, !UPT ;  /* 0x0001000004047892 */ /* 0x000fe2000f8efc3f */
[----:B------:R-:W-:Y:S01]  /*cd70*/  IMAD.MOV.U32 R5, RZ, RZ, 0x40000040 ;  /* 0x40000040ff057424 */ /* 0x000fe200078e00ff */
[----:B------:R-:W-:Y:S01]  /*cd80*/  UMOV UR17, 0x40000040 ;  /* 0x4000004000117882 */ /* 0x000fe20000000000 */
[----:B------:R-:W-:Y:S01]  /*cd90*/  R2UR UR15, R7 ;  /* 0x00000000070f72ca */ /* 0x000fe200000e0000 */
[----:B------:R-:W-:Y:S01]  /*cda0*/  IMAD R4, R157, 0x800, R0 ;  /* 0x000008009d047824 */ /* 0x000fe200078e0200 */
[----:B------:R-:W-:Y:S01]  /*cdb0*/  UIADD3 UR8, UR4, 0x2, URZ ;  /* 0x0000000204087890 */ /* 0x000fe2000fffe03f */
[----:B------:R-:W-:Y:S01]  /*cdc0*/  IMAD.MOV.U32 R7, RZ, RZ, 0x40000040 ;  /* 0x40000040ff077424 */ /* 0x000fe200078e00ff */
[----:B------:R-:W-:Y:S01]  /*cdd0*/  UIADD3 UR12, UR4, 0x4, URZ ;  /* 0x00000004040c7890 */ /* 0x000fe2000fffe03f */
[C---:B------:R-:W-:Y:S01]  /*cde0*/  VIADD R6, R4.reuse, 0x2 ;  /* 0x0000000204067836 */ /* 0x040fe20000000000 */
[----:B------:R-:W-:Y:S01]  /*cdf0*/  R2UR UR6, R4 ;  /* 0x00000000040672ca */ /* 0x000fe200000e0000 */
[----:B------:R-:W-:Y:S01]  /*ce00*/  UIADD3 UR16, UR4, 0x6, URZ ;  /* 0x0000000604107890 */ /* 0x000fe2000fffe03f */
[----:B------:R-:W-:Y:S01]  /*ce10*/  R2UR UR19, R7 ;  /* 0x00000000071372ca */ /* 0x000fe200000e0000 */
[----:B------:R-:W-:Y:S01]  /*ce20*/  IMAD.MOV.U32 R7, RZ, RZ, 0x40000040 ;  /* 0x40000040ff077424 */ /* 0x000fe200078e00ff */
[----:B------:R-:W-:Y:S01]  /*ce30*/  R2UR UR10, R6 ;  /* 0x00000000060a72ca */ /* 0x000fe200000e0000 */
[----:B------:R-:W-:Y:S01]  /*ce40*/  VIADD R6, R4, 0x4 ;  /* 0x0000000404067836 */ /* 0x000fe20000000000 */
[----:B------:R-:W-:Y:S01]  /*ce50*/  UIADD3 UR20, UR4, 0x400, URZ ;  /* 0x0000040004147890 */ /* 0x000fe2000fffe03f */
[----:B------:R-:W-:Y:S01]  /*ce60*/  R2UR UR35, R5 ;  /* 0x00000000052372ca */ /* 0x000fe200000e0000 */
[----:B------:R-:W-:Y:S01]  /*ce70*/  UMOV UR21, 0x40000040 ;  /* 0x4000004000157882 */ /* 0x000fe20000000000 */
[----:B------:R-:W-:Y:S01]  /*ce80*/  R2UR UR23, R7 ;  /* 0x00000000071772ca */ /* 0x000fe200000e0000 */
[----:B------:R-:W-:Y:S01]  /*ce90*/  UIADD3 UR24, UR4, 0x402, URZ ;  /* 0x0000040204187890 */ /* 0x000fe2000fffe03f */
[----:B------:R-:W-:Y:S01]  /*cea0*/  R2UR UR14, R6 ;  /* 0x00000000060e72ca */ /* 0x000fe200000e0000 */
[----:B------:R-:W-:Y:S01]  /*ceb0*/  VIADD R6, R4, 0x6 ;  /* 0x0000000604067836 */ /* 0x000fe20000000000 */
[----:B------:R-:W-:Y:S01]  /*cec0*/  HGMMA.64x128x16.F32.BF16 R24, gdesc[UR4], RZ, !UPT, gsb0 ;  /* 0x01e00000041879f0 */ /* 0x000fe2000c0018ff */
[----:B------:R-:W-:Y:S01]  /*ced0*/  MOV R7, 0x40000040 ;  /* 0x4000004000077802 */ /* 0x000fe20000000f00 */
[----:B------:R-:W-:Y:S01]  /*cee0*/  UMOV UR25, 0x40000040 ;  /* 0x4000004000197882 */ /* 0x000fe20000000000 */
[----:B------:R-:W-:Y:S01]  /*cef0*/  UIADD3 UR28, UR4, 0x404, URZ ;  /* 0x00000404041c7890 */ /* 0x000fe2000fffe03f */
[----:B------:R-:W-:Y:S01]  /*cf00*/  R2UR UR18, R6 ;  /* 0x00000000061272ca */ /* 0x000fe200000e0000 */
[----:B------:R-:W-:Y:S01]  /*cf10*/  VIADD R6, R4, 0x400 ;  /* 0x0000040004067836 */ /* 0x000fe20000000000 */
[----:B------:R-:W-:Y:S01]  /*cf20*/  R2UR UR27, R7 ;  /* 0x00000000071b72ca */ /* 0x000fe200000e0000 */
[----:B------:R-:W-:Y:S01]  /*cf30*/  IMAD.MOV.U32 R7, RZ, RZ, 0x40000040 ;  /* 0x40000040ff077424 */ /* 0x000fe200078e00ff */
[----:B------:R-:W-:Y:S01]  /*cf40*/  UMOV UR29, 0x40000040 ;  /* 0x40000040001d7882 */ /* 0x000fe20000000000 */
[----:B------:R-:W-:Y:S01]  /*cf50*/  UIADD3 UR32, UR4, 0x406, URZ ;  /* 0x0000040604207890 */ /* 0x000fe2000fffe03f */
[----:B------:R-:W-:Y:S01]  /*cf60*/  R2UR UR22, R6 ;  /* 0x00000000061672ca */ /* 0x000fe200000e0000 */
[----:B------:R-:W-:Y:S01]  /*cf70*/  VIADD R6, R4, 0x402 ;  /* 0x0000040204067836 */ /* 0x000fe20000000000 */
[----:B------:R-:W-:Y:S01]  /*cf80*/  R2UR UR31, R7 ;  /* 0x00000000071f72ca */ /* 0x000fe200000e0000 */
[----:B------:R-:W-:-:S03]  /*cf90*/  UMOV UR33, 0x40000040 ;  /* 0x4000004000217882 */ /* 0x000fc60000000000 */
[----:B------:R-:W-:Y:S01]  /*cfa0*/  R2UR UR26, R6 ;  /* 0x00000000061a72ca */ /* 0x000fe200000e0000 */
[C---:B------:R-:W-:Y:S02]  /*cfb0*/  VIADD R6, R4.reuse, 0x404 ;  /* 0x0000040404067836 */ /* 0x040fe40000000000 */
[----:B------:R-:W-:-:S03]  /*cfc0*/  VIADD R4, R4, 0x406 ;  /* 0x0000040604047836 */ /* 0x000fc60000000000 */
[----:B------:R-:W-:Y:S02]  /*cfd0*/  R2UR UR30, R6 ;  /* 0x00000000061e72ca */ /* 0x000fe400000e0000 */
[----:B------:R-:W-:Y:S01]  /*cfe0*/  R2UR UR34, R4 ;  /* 0x00000000042272ca */ /* 0x000fe200000e0000 */
        /* <DEDUP_REMOVED lines=24> */
.L_x_636:
[----:B------:R-:W-:Y:S01]  /*d170*/  IADD3 R5, R95, 0x80, -R202 ;  /* 0x000000805f057810 */ /* 0x000fe20007ffe8ca */
[----:B------:R-:W-:Y:S01]  /*d180*/  ULDC UR45, c[0x0][0x988] ;  /* 0x00026200002d7ab9 */ /* 0x000fe20000000800 */
[----:B------:R-:W-:Y:S01]  /*d190*/  P2R R6, PR, RZ, 0x1 ;  /* 0x00000001ff067803 */ /* 0x000fe20000000000 */
[----:B------:R-:W-:Y:S01]  /*d1a0*/  VIADD R3, R3, 0x28840 ;  /* 0x0002884003037836 */ /* 0x000fe20000000000 */
[----:B------:R-:W-:Y:S01]  /*d1b0*/  ULDC UR44, c[0x0][0x988] ;  /* 0x00026200002c7ab9 */ /* 0x000fe20000000800 */
        /* <DEDUP_REMOVED lines=143> */
[----:B------:R-:W-:Y:S02]  /*dab0*/  ISETP.GT.AND P0, PT, R5, 0x59, PT ;  /* 0x000000590500780c */ /* 0x000fe40003f04270 */
[----:B------:R-:W-:Y:S02]  /*dac0*/  FSEL R68, R68, -INF , P2 ;  /* 0xff80000044447808 */ /* 0x000fe40001000000 */
[----:B------:R-:W-:-:S02]  /*dad0*/  FMNMX.FTZ R7, R65, R4, !PT ;  /* 0x0000000441077209 */ /* 0x000fc40007810000 */
[----:B------:R-:W-:Y:S02]  /*dae0*/  ISETP.GT.AND P6, PT, R5, 0x60, PT ;  /* 0x000000600500780c */ /* 0x000fe40003fc4270 */
[----:B------:R-:W-:Y:S02]  /*daf0*/  FSEL R69, R69, -INF , P0 ;  /* 0xff80000045457808 */ /* 0x000fe40000000000 */
[----:B------:R-:W-:Y:S02]  /*db00*/  FMNMX.FTZ R4, R68, R7, !PT ;  /* 0x0000000744047209 */ /* 0x000fe40007810000 */
        /* <DEDUP_REMOVED lines=12> */
[----:B------:R-:W-:Y:S02]  /*dbd0*/  FSEL R77, R77, -INF , P2 ;  /* 0xff8000004d4d7808 */ /* 0x000fe40001000000 */
[----:B------:R-:W-:Y:S02]  /*dbe0*/  FMNMX.FTZ R4, R76, R7, !PT ;  /* 0x000000074c047209 */ /* 0x000fe40007810000 */
[----:B------:R-:W-:-:S02]  /*dbf0*/  ISETP.GT.AND P3, PT, R5, 0x70, PT ;  /* 0x000000700500780c */ /* 0x000fc40003f64270 */
[----:B------:R-:W-:Y:S02]  /*dc00*/  FSEL R63, R63, -INF , P4 ;  /* 0xff8000003f3f7808 */ /* 0x000fe40002000000 */
[----:B------:R-:W-:Y:S02]  /*dc10*/  FSEL R80, R80, -INF , P3 ;  /* 0xff80000050507808 */ /* 0x000fe40001800000 */
[----:B------:R-:W-:Y:S02]  /*dc20*/  FMNMX.FTZ R7, R77, R4, !PT ;  /* 0x000000044d077209 */ /* 0x000fe40007810000 */
[----:B------:R-:W-:Y:S02]  /*dc30*/  ISETP.GT.AND P4, PT, R5, 0x71, PT ;  /* 0x000000710500780c */ /* 0x000fe40003f84270 */
[----:B------:R-:W-:Y:S02]  /*dc40*/  FSEL R62, R62, -INF , P5 ;  /* 0xff8000003e3e7808 */ /* 0x000fe40002800000 */
[----:B------:R-:W-:-:S02]  /*dc50*/  FSEL R81, R81, -INF , P4 ;  /* 0xff80000051517808 */ /* 0x000fc40002000000 */
[----:B------:R-:W-:Y:S02]  /*dc60*/  FMNMX.FTZ R4, R80, R7, !PT ;  /* 0x0000000750047209 */ /* 0x000fe40007810000 */
[----:B------:R-:W-:Y:S02]  /*dc70*/  ISETP.GT.AND P5, PT, R5, 0x78, PT ;  /* 0x000000780500780c */ /* 0x000fe40003fa4270 */
[----:B------:R-:W-:Y:S02]  /*dc80*/  FMNMX.FTZ R7, R81, R4, !PT ;  /* 0x0000000451077209 */ /* 0x000fe40007810000 */
[----:B------:R-:W-:Y:S02]  /*dc90*/  FSEL R84, R84, -INF , P5 ;  /* 0xff80000054547808 */ /* 0x000fe40002800000 */
[----:B------:R-:W-:Y:S02]  /*dca0*/  ISETP.GT.AND P6, PT, R5, 0x79, PT ;  /* 0x000000790500780c */ /* 0x000fe40003fc4270 */
[----:B------:R-:W-:-:S02]  /*dcb0*/  FMNMX.FTZ R4, R84, R7, !PT ;  /* 0x0000000754047209 */ /* 0x000fc40007810000 */
[----:B------:R-:W-:Y:S02]  /*dcc0*/  FSEL R85, R85, -INF , P6 ;  /* 0xff80000055557808 */ /* 0x000fe40003000000 */
[----:B------:R-:W-:Y:S02]  /*dcd0*/  P2R R12, PR, RZ, 0x1 ;  /* 0x00000001ff0c7803 */ /* 0x000fe40000000000 */
[----:B------:R-:W-:Y:S02]  /*dce0*/  FMNMX.FTZ R7, R85, R4, !PT ;  /* 0x0000000455077209 */ /* 0x000fe40007810000 */
[----:B------:R-:W-:Y:S02]  /*dcf0*/  ISETP.GT.AND P0, PT, R5, 0x60, PT ;  /* 0x000000600500780c */ /* 0x000fe40003f04270 */
[----:B------:R-:W-:Y:S01]  /*dd00*/  P2R R11, PR, RZ, 0x2 ;  /* 0x00000002ff0b7803 */ /* 0x000fe20000000000 */
[----:B------:R-:W0:Y:S01]  /*dd10*/  SHFL.BFLY PT, R4, R7, 0x2, 0x1f ;  /* 0x0c401f0007047f89 */ /* 0x000e2200000e0000 */
[----:B------:R-:W-:-:S02]  /*dd20*/  FSEL R74, R74, -INF , P0 ;  /* 0xff8000004a4a7808 */ /* 0x000fc40000000000 */
[----:B------:R-:W-:Y:S02]  /*dd30*/  ISETP.NE.AND P0, PT, R12, RZ, PT ;  /* 0x000000ff0c00720c */ /* 0x000fe40003f05270 */
[----:B------:R-:W-:Y:S02]  /*dd40*/  ISETP.GT.AND P1, PT, R5, 0x59, PT ;  /* 0x000000590500780c */ /* 0x000fe40003f24270 */
[----:B------:R-:W-:Y:S02]  /*dd50*/  FSEL R75, R75, -INF , P0 ;  /* 0xff8000004b4b7808 */ /* 0x000fe40000000000 */
[----:B------:R-:W-:Y:S02]  /*dd60*/  ISETP.NE.AND P0, PT, R6, RZ, PT ;  /* 0x000000ff0600720c */ /* 0x000fe40003f05270 */
[----:B------:R-:W-:Y:S02]  /*dd70*/  FSEL R71, R71, -INF , P1 ;  /* 0xff80000047477808 */ /* 0x000fe40000800000 */
[----:B------:R-:W-:-:S02]  /*dd80*/  ISETP.NE.AND P1, PT, R11, RZ, PT ;  /* 0x000000ff0b00720c */ /* 0x000fc40003f25270 */
[----:B------:R-:W-:Y:S02]  /*dd90*/  P2R R10, PR, RZ, 0x4 ;  /* 0x00000004ff0a7803 */ /* 0x000fe40000000000 */
[----:B------:R-:W-:Y:S02]  /*dda0*/  FSEL R78, R78, -INF , P1 ;  /* 0xff8000004e4e7808 */ /* 0x000fe40000800000 */
[----:B------:R-:W-:Y:S02]  /*ddb0*/  FSEL R82, R82, -INF , P3 ;  /* 0xff80000052527808 */ /* 0x000fe40001800000 */
[----:B------:R-:W-:Y:S02]  /*ddc0*/  FSEL R83, R83, -INF , P4 ;  /* 0xff80000053537808 */ /* 0x000fe40002000000 */
[----:B------:R-:W-:Y:S02]  /*ddd0*/  FSEL R86, R86, -INF , P5 ;  /* 0xff80000056567808 */ /* 0x000fe40002800000 */
[----:B0-----:R-:W-:-:S02]  /*dde0*/  FMNMX.FTZ R9, R7, R4, !PT ;  /* 0x0000000407097209 */ /* 0x001fc40007810000 */
[----:B------:R-:W-:Y:S02]  /*ddf0*/  FSEL R87, R87, -INF , P6 ;  /* 0xff80000057577808 */ /* 0x000fe40003000000 */
[-C--:B------:R-:W-:Y:S01]  /*de00*/  MOV R116, R151.reuse ;  /* 0x0000009700747202 */ /* 0x080fe20000000f00 */
[----:B------:R-:W0:Y:S01]  /*de10*/  SHFL.BFLY PT, R4, R9, 0x1, 0x1f ;  /* 0x0c201f0009047f89 */ /* 0x000e2200000e0000 */
[-C--:B------:R-:W-:Y:S02]  /*de20*/  MOV R102, R151.reuse ;  /* 0x0000009700667202 */ /* 0x080fe40000000f00 */
[----:B------:R-:W-:Y:S02]  /*de30*/  MOV R88, R151 ;  /* 0x0000009700587202 */ /* 0x000fe40000000f00 */
[----:B0-----:R-:W-:Y:S02]  /*de40*/  FMNMX.FTZ R4, R9, R4, !PT ;  /* 0x0000000409047209 */ /* 0x001fe40007810000 */
[----:B------:R-:W-:-:S02]  /*de50*/  FMNMX.FTZ R9, R26, R27, !PT ;  /* 0x0000001b1a097209 */ /* 0x000fc40007810000 */
[C---:B------:R-:W-:Y:S01]  /*de60*/  FSETP.NEU.FTZ.AND P2, PT, R4.reuse, -INF , PT ;  /* 0xff8000000400780b */ /* 0x040fe20003f5d000 */
[----:B------:R-:W-:Y:S01]  /*de70*/  FMUL.FTZ R8, R4, UR45 ;  /* 0x0000002d04087c20 */ /* 0x000fe20008410000 */
[----:B------:R-:W-:-:S04]  /*de80*/  FMNMX.FTZ R6, R30, R9, !PT ;  /* 0x000000091e067209 */ /* 0x000fc80007810000 */
[----:B------:R-:W-:Y:S02]  /*de90*/  FMNMX.FTZ R9, R31, R6, !PT ;  /* 0x000000061f097209 */ /* 0x000fe40007810000 */
[----:B------:R-:W-:Y:S02]  /*dea0*/  FSEL R8, R8, RZ, P2 ;  /* 0x000000ff08087208 */ /* 0x000fe40001000000 */
[----:B------:R-:W-:Y:S02]  /*deb0*/  FMNMX.FTZ R6, R34, R9, !PT ;  /* 0x0000000922067209 */ /* 0x000fe40007810000 */
[----:B------:R-:W-:Y:S01]  /*dec0*/  ISETP.NE.AND P2, PT, R10, RZ, PT ;  /* 0x000000ff0a00720c */ /* 0x000fe20003f45270 */
[--C-:B------:R-:W-:Y:S01]  /*ded0*/  FFMA.FTZ R5, R25, UR45, -R8.reuse ;  /* 0x0000002d19057c23 */ /* 0x100fe20008010808 */
[----:B------:R-:W-:Y:S01]  /*dee0*/  FMNMX.FTZ R11, R35, R6, !PT ;  /* 0x00000006230b7209 */ /* 0x000fe20007810000 */
[--C-:B------:R-:W-:Y:S01]  /*def0*/  FFMA.FTZ R7, R29, UR45, -R8.reuse ;  /* 0x0000002d1d077c23 */ /* 0x100fe20008010808 */
[----:B------:R-:W-:Y:S01]  /*df00*/  FSEL R79, R79, -INF , P2 ;  /* 0xff8000004f4f7808 */ /* 0x000fe20001000000 */
[--C-:B------:R-:W-:Y:S01]  /*df10*/  FFMA.FTZ R9, R33, UR45, -R8.reuse ;  /* 0x0000002d21097c23 */ /* 0x100fe20008010808 */
[----:B------:R-:W-:Y:S01]  /*df20*/  FMNMX.FTZ R6, R38, R11, !PT ;  /* 0x0000000b26067209 */ /* 0x000fe20007810000 */
[--C-:B------:R-:W-:Y:S01]  /*df30*/  FFMA.FTZ R160, R24, UR45, -R8.reuse ;  /* 0x0000002d18a07c23 */ /* 0x100fe20008010808 */
[--C-:B------:R-:W-:Y:S01]  /*df40*/  FFMA.FTZ R162, R28, UR45, -R8.reuse ;  /* 0x0000002d1ca27c23 */ /* 0x100fe20008010808 */
[----:B------:R-:W-:Y:S01]  /*df50*/  MUFU.EX2 R5, R5 ;  /* 0x0000000500057308 */ /* 0x000fe20000000800 */
[----:B------:R-:W-:Y:S01]  /*df60*/  FMNMX.FTZ R11, R39, R6, !PT ;  /* 0x00000006270b7209 */ /* 0x000fe20007810000 */
[--C-:B------:R-:W-:Y:S01]  /*df70*/  FFMA.FTZ R164, R32, UR45, -R8.reuse ;  /* 0x0000002d20a47c23 */ /* 0x100fe20008010808 */
[--C-:B------:R-:W-:Y:S01]  /*df80*/  FFMA.FTZ R166, R36, UR45, -R8.reuse ;  /* 0x0000002d24a67c23 */ /* 0x100fe20008010808 */
[--C-:B------:R-:W-:Y:S01]  /*df90*/  FFMA.FTZ R168, R40, UR45, -R8.reuse ;  /* 0x0000002d28a87c23 */ /* 0x100fe20008010808 */
[----:B------:R-:W-:Y:S01]  /*dfa0*/  FMNMX.FTZ R6, R42, R11, !PT ;  /* 0x0000000b2a067209 */ /* 0x000fe20007810000 */
[--C-:B------:R-:W-:Y:S01]  /*dfb0*/  FFMA.FTZ R11, R37, UR45, -R8.reuse ;  /* 0x0000002d250b7c23 */ /* 0x100fe20008010808 */
[--C-:B------:R-:W-:Y:S01]  /*dfc0*/  FFMA.FTZ R170, R44, UR45, -R8.reuse ;  /* 0x0000002d2caa7c23 */ /* 0x100fe20008010808 */
[----:B------:R-:W0:Y:S01]  /*dfd0*/  MUFU.EX2 R160, R160 ;  /* 0x000000a000a07308 */ /* 0x000e220000000800 */
[----:B------:R-:W-:Y:S01]  /*dfe0*/  FMNMX.FTZ R13, R43, R6, !PT ;  /* 0x000000062b0d7209 */ /* 0x000fe20007810000 */
[--C-:B------:R-:W-:Y:S01]  /*dff0*/  FFMA.FTZ R172, R48, UR45, -R8.reuse ;  /* 0x0000002d30ac7c23 */ /* 0x100fe20008010808 */
[--C-:B------:R-:W-:Y:S01]  /*e000*/  FFMA.FTZ R174, R52, UR45, -R8.reuse ;  /* 0x0000002d34ae7c23 */ /* 0x100fe20008010808 */
[--C-:B------:R-:W-:Y:S01]  /*e010*/  FFMA.FTZ R176, R56, UR45, -R8.reuse ;  /* 0x0000002d38b07c23 */ /* 0x100fe20008010808 */
[----:B------:R-:W-:Y:S01]  /*e020*/  FMNMX.FTZ R6, R46, R13, !PT ;  /* 0x0000000d2e067209 */ /* 0x000fe20007810000 */
[--C-:B------:R-:W-:Y:S01]  /*e030*/  FFMA.FTZ R178, R60, UR45, -R8.reuse ;  /* 0x0000002d3cb27c23 */ /* 0x100fe20008010808 */
[--C-:B------:R-:W-:Y:S01]  /*e040*/  FFMA.FTZ R180, R64, UR45, -R8.reuse ;  /* 0x0000002d40b47c23 */ /* 0x100fe20008010808 */
[----:B------:R-:W1:Y:S01]  /*e050*/  MUFU.EX2 R162, R162 ;  /* 0x000000a200a27308 */ /* 0x000e620000000800 */
[----:B------:R-:W-:Y:S01]  /*e060*/  FMNMX.FTZ R13, R47, R6, !PT ;  /* 0x000000062f0d7209 */ /* 0x000fe20007810000 */
[--C-:B------:R-:W-:Y:S01]  /*e070*/  FFMA.FTZ R37, R65, UR45, -R8.reuse ;  /* 0x0000002d41257c23 */ /* 0x100fe20008010808 */
[--C-:B------:R-:W-:Y:S01]  /*e080*/  FFMA.FTZ R182, R68, UR45, -R8.reuse ;  /* 0x0000002d44b67c23 */ /* 0x100fe20008010808 */
[--C-:B------:R-:W-:Y:S01]  /*e090*/  FFMA.FTZ R184, R72, UR45, -R8.reuse ;  /* 0x0000002d48b87c23 */ /* 0x100fe20008010808 */
[----:B------:R-:W-:Y:S01]  /*e0a0*/  FMNMX.FTZ R6, R50, R13, !PT ;  /* 0x0000000d32067209 */ /* 0x000fe20007810000 */
[--C-:B------:R-:W-:Y:S01]  /*e0b0*/  FFMA.FTZ R13, R41, UR45, -R8.reuse ;  /* 0x0000002d290d7c23 */ /* 0x100fe20008010808 */
[--C-:B------:R-:W-:Y:S01]  /*e0c0*/  FFMA.FTZ R41, R69, UR45, -R8.reuse ;  /* 0x0000002d45297c23 */ /* 0x100fe20008010808 */
[----:B------:R-:W2:Y:S01]  /*e0d0*/  MUFU.EX2 R7, R7 ;  /* 0x0000000700077308 */ /* 0x000ea20000000800 */
[----:B------:R-:W-:Y:S01]  /*e0e0*/  FMNMX.FTZ R15, R51, R6, !PT ;  /* 0x00000006330f7209 */ /* 0x000fe20007810000 */
[--C-:B------:R-:W-:Y:S01]  /*e0f0*/  FFMA.FTZ R186, R76, UR45, -R8.reuse ;  /* 0x0000002d4cba7c23 */ /* 0x100fe20008010808 */
[--C-:B------:R-:W-:Y:S01]  /*e100*/  FFMA.FTZ R188, R80, UR45, -R8.reuse ;  /* 0x0000002d50bc7c23 */ /* 0x100fe20008010808 */
[--C-:B------:R-:W-:Y:S01]  /*e110*/  FFMA.FTZ R81, R81, UR45, -R8.reuse ;  /* 0x0000002d51517c23 */ /* 0x100fe20008010808 */
[----:B------:R-:W-:Y:S01]  /*e120*/  FMNMX.FTZ R6, R54, R15, !PT ;  /* 0x0000000f36067209 */ /* 0x000fe20007810000 */
[----:B------:R-:W-:-:S02]  /*e130*/  FFMA.FTZ R190, R84, UR45, -R8 ;  /* 0x0000002d54be7c23 */ /* 0x000fc40008010808 */
[----:B------:R-:W3:Y:S01]  /*e140*/  MUFU.EX2 R164, R164 ;  /* 0x000000a400a47308 */ /* 0x000ee20000000800 */
[----:B------:R-:W-:-:S04]  /*e150*/  FMNMX.FTZ R15, R55, R6, !PT ;  /* 0x00000006370f7209 */ /* 0x000fc80007810000 */
[----:B------:R-:W-:Y:S01]  /*e160*/  FMNMX.FTZ R6, R58, R15, !PT ;  /* 0x0000000f3a067209 */ /* 0x000fe20007810000 */
[----:B------:R-:W-:Y:S02]  /*e170*/  FFMA.FTZ R15, R45, UR45, -R8 ;  /* 0x0000002d2d0f7c23 */ /* 0x000fe40008010808 */
[----:B------:R-:W4:Y:S01]  /*e180*/  MUFU.EX2 R9, R9 ;  /* 0x0000000900097308 */ /* 0x000f220000000800 */
[----:B------:R-:W-:-:S04]  /*e190*/  FMNMX.FTZ R21, R59, R6, !PT ;  /* 0x000000063b157209 */ /* 0x000fc80007810000 */
[----:B------:R-:W-:-:S03]  /*e1a0*/  FMNMX.FTZ R6, R62, R21, !PT ;  /* 0x000000153e067209 */ /* 0x000fc60007810000 */
[----:B------:R-:W5:Y:S01]  /*e1b0*/  MUFU.EX2 R166, R166 ;  /* 0x000000a600a67308 */ /* 0x000f620000000800 */
[----:B------:R-:W-:-:S04]  /*e1c0*/  FMNMX.FTZ R21, R63, R6, !PT ;  /* 0x000000063f157209 */ /* 0x000fc80007810000 */
[----:B------:R-:W-:Y:S01]  /*e1d0*/  FMNMX.FTZ R6, R66, R21, !PT ;  /* 0x0000001542067209 */ /* 0x000fe20007810000 */
[--C-:B------:R-:W-:Y:S01]  /*e1e0*/  FFMA.FTZ R21, R49, UR45, -R8.reuse ;  /* 0x0000002d31157c23 */ /* 0x100fe20008010808 */
[----:B------:R-:W-:Y:S01]  /*e1f0*/  FFMA.FTZ R49, R77, UR45, -R8 ;  /* 0x0000002d4d317c23 */ /* 0x000fe20008010808 */
[----:B------:R-:W5:Y:S01]  /*e200*/  MUFU.EX2 R11, R11 ;  /* 0x0000000b000b7308 */ /* 0x000f620000000800 */
[----:B------:R-:W-:-:S04]  /*e210*/  FMNMX.FTZ R25, R67, R6, !PT ;  /* 0x0000000643197209 */ /* 0x000fc80007810000 */
[----:B------:R-:W-:-:S03]  /*e220*/  FMNMX.FTZ R6, R70, R25, !PT ;  /* 0x0000001946067209 */ /* 0x000fc60007810000 */
[----:B------:R-:W5:Y:S01]  /*e230*/  MUFU.EX2 R168, R168 ;  /* 0x000000a800a87308 */ /* 0x000f620000000800 */
[----:B------:R-:W-:-:S04]  /*e240*/  FMNMX.FTZ R25, R71, R6, !PT ;  /* 0x0000000647197209 */ /* 0x000fc80007810000 */
[----:B------:R-:W-:Y:S01]  /*e250*/  FMNMX.FTZ R6, R74, R25, !PT ;  /* 0x000000194a067209 */ /* 0x000fe20007810000 */
[----:B------:R-:W-:Y:S02]  /*e260*/  FFMA.FTZ R25, R53, UR45, -R8 ;  /* 0x0000002d35197c23 */ /* 0x000fe40008010808 */
[----:B------:R-:W-:Y:S01]  /*e270*/  MUFU.EX2 R13, R13 ;  /* 0x0000000d000d7308 */ /* 0x000fe20000000800 */
[----:B------:R-:W-:-:S04]  /*e280*/  FMNMX.FTZ R29, R75, R6, !PT ;  /* 0x000000064b1d7209 */ /* 0x000fc80007810000 */
[----:B------:R-:W-:-:S03]  /*e290*/  FMNMX.FTZ R6, R78, R29, !PT ;  /* 0x0000001d4e067209 */ /* 0x000fc60007810000 */
[----:B------:R-:W-:Y:S01]  /*e2a0*/  MUFU.EX2 R170, R170 ;  /* 0x000000aa00aa7308 */ /* 0x000fe20000000800 */
[----:B------:R-:W-:-:S04]  /*e2b0*/  FMNMX.FTZ R29, R79, R6, !PT ;  /* 0x000000064f1d7209 */ /* 0x000fc80007810000 */
[----:B------:R-:W-:Y:S01]  /*e2c0*/  FMNMX.FTZ R6, R82, R29, !PT ;  /* 0x0000001d52067209 */ /* 0x000fe20007810000 */
[--C-:B------:R-:W-:Y:S01]  /*e2d0*/  FFMA.FTZ R29, R57, UR45, -R8.reuse ;  /* 0x0000002d391d7c23 */ /* 0x100fe20008010808 */
[----:B------:R-:W-:Y:S01]  /*e2e0*/  FFMA.FTZ R57, R85, UR45, -R8 ;  /* 0x0000002d55397c23 */ /* 0x000fe20008010808 */
[----:B------:R-:W-:Y:S01]  /*e2f0*/  MUFU.EX2 R15, R15 ;  /* 0x0000000f000f7308 */ /* 0x000fe20000000800 */
[----:B------:R-:W-:-:S04]  /*e300*/  FMNMX.FTZ R33, R83, R6, !PT ;  /* 0x0000000653217209 */ /* 0x000fc80007810000 */
[----:B------:R-:W-:Y:S01]  /*e310*/  FMNMX.FTZ R6, R86, R33, !PT ;  /* 0x0000002156067209 */ /* 0x000fe20007810000 */
[----:B------:R-:W-:Y:S02]  /*e320*/  FFMA.FTZ R33, R61, UR45, -R8 ;  /* 0x0000002d3d217c23 */ /* 0x000fe40008010808 */
[----:B------:R-:W-:Y:S01]  /*e330*/  MUFU.EX2 R172, R172 ;  /* 0x000000ac00ac7308 */ /* 0x000fe20000000800 */
[----:B------:R-:W-:-:S05]  /*e340*/  FMNMX.FTZ R6, R87, R6, !PT ;  /* 0x0000000657067209 */ /* 0x000fca0007810000 */
[----:B------:R-:W0:Y:S02]  /*e350*/  SHFL.BFLY PT, R45, R6, 0x2, 0x1f ;  /* 0x0c401f00062d7f89 */ /* 0x000e2400000e0000 */
[----:B------:R-:W-:Y:S08]  /*e360*/  MUFU.EX2 R21, R21 ;  /* 0x0000001500157308 */ /* 0x000ff00000000800 */
[----:B------:R-:W-:Y:S08]  /*e370*/  MUFU.EX2 R174, R174 ;  /* 0x000000ae00ae7308 */ /* 0x000ff00000000800 */
[----:B------:R-:W-:Y:S01]  /*e380*/  MUFU.EX2 R25, R25 ;  /* 0x0000001900197308 */ /* 0x000fe20000000800 */
[----:B0-----:R-:W-:Y:S01]  /*e390*/  FMNMX.FTZ R10, R6, R45, !PT ;  /* 0x0000002d060a7209 */ /* 0x001fe20007810000 */
[----:B------:R-:W-:-:S06]  /*e3a0*/  FFMA.FTZ R45, R73, UR45, -R8 ;  /* 0x0000002d492d7c23 */ /* 0x000fcc0008010808 */
[----:B------:R-:W-:Y:S01]  /*e3b0*/  MUFU.EX2 R176, R176 ;  /* 0x000000b000b07308 */ /* 0x000fe20000000800 */
[----:B------:R-:W0:Y:S07]  /*e3c0*/  SHFL.BFLY PT, R53, R10, 0x1, 0x1f ;  /* 0x0c201f000a357f89 */ /* 0x000e2e00000e0000 */
[----:B------:R-:W-:Y:S08]  /*e3d0*/  MUFU.EX2 R29, R29 ;  /* 0x0000001d001d7308 */ /* 0x000ff00000000800 */
[----:B------:R-:W-:Y:S08]  /*e3e0*/  MUFU.EX2 R178, R178 ;  /* 0x000000b200b27308 */ /* 0x000ff00000000800 */
[----:B------:R-:W-:Y:S01]  /*e3f0*/  MUFU.EX2 R33, R33 ;  /* 0x0000002100217308 */ /* 0x000fe20000000800 */
[----:B0-----:R-:W-:-:S04]  /*e400*/  FMNMX.FTZ R6, R10, R53, !PT ;  /* 0x000000350a067209 */ /* 0x001fc80007810000 */
[C---:B------:R-:W-:Y:S01]  /*e410*/  FSETP.NEU.FTZ.AND P1, PT, R6.reuse, -INF , PT ;  /* 0xff8000000600780b */ /* 0x040fe20003f3d000 */
[----:B------:R-:W-:Y:S02]  /*e420*/  FMUL.FTZ R32, R6, UR45 ;  /* 0x0000002d06207c20 */ /* 0x000fe40008410000 */
[----:B------:R-:W-:Y:S03]  /*e430*/  MUFU.EX2 R180, R180 ;  /* 0x000000b400b47308 */ /* 0x000fe60000000800 */
[----:B------:R-:W-:-:S05]  /*e440*/  FSEL R32, R32, RZ, P1 ;  /* 0x000000ff20207208 */ /* 0x000fca0000800000 */
[----:B------:R-:W-:Y:S01]  /*e450*/  MUFU.EX2 R37, R37 ;  /* 0x0000002500257308 */ /* 0x000fe20000000800 */
[--C-:B------:R-:W-:Y:S01]  /*e460*/  FFMA.FTZ R161, R26, UR45, -R32.reuse ;  /* 0x0000002d1aa17c23 */ /* 0x100fe20008010820 */
[--C-:B------:R-:W-:Y:S01]  /*e470*/  FFMA.FTZ R8, R27, UR45, -R32.reuse ;  /* 0x0000002d1b087c23 */ /* 0x100fe20008010820 */
[----:B------:R-:W-:Y:S01]  /*e480*/  FADD.FTZ R27, R160, R5 ;  /* 0x00000005a01b7221 */ /* 0x000fe20000010000 */
[--C-:B------:R-:W-:Y:S01]  /*e490*/  FFMA.FTZ R163, R30, UR45, -R32.reuse ;  /* 0x0000002d1ea37c23 */ /* 0x100fe20008010820 */
[--C-:B------:R-:W-:Y:S01]  /*e4a0*/  FFMA.FTZ R10, R31, UR45, -R32.reuse ;  /* 0x0000002d1f0a7c23 */ /* 0x100fe20008010820 */
[--C-:B------:R-:W-:Y:S01]  /*e4b0*/  FFMA.FTZ R165, R34, UR45, -R32.reuse ;  /* 0x0000002d22a57c23 */ /* 0x100fe20008010820 */
[----:B-1----:R-:W-:Y:S01]  /*e4c0*/  FADD.FTZ R30, R162, R27 ;  /* 0x0000001ba21e7221 */ /* 0x002fe20000010000 */
[----:B------:R-:W-:Y:S01]  /*e4d0*/  MUFU.EX2 R161, R161 ;  /* 0x000000a100a17308 */ /* 0x000fe20000000800 */
[--C-:B------:R-:W-:Y:S01]  /*e4e0*/  FFMA.FTZ R12, R35, UR45, -R32.reuse ;  /* 0x0000002d230c7c23 */ /* 0x100fe20008010820 */
[----:B------:R-:W-:Y:S01]  /*e4f0*/  FFMA.FTZ R167, R38, UR45, -R32 ;  /* 0x0000002d26a77c23 */ /* 0x000fe20008010820 */
[----:B--2---:R-:W-:Y:S01]  /*e500*/  FADD.FTZ R27, R7, R30 ;  /* 0x0000001e071b7221 */ /* 0x004fe20000010000 */
[--C-:B------:R-:W-:Y:S01]  /*e510*/  FFMA.FTZ R14, R39, UR45, -R32.reuse ;  /* 0x0000002d270e7c23 */ /* 0x100fe20008010820 */
[--C-:B------:R-:W-:Y:S01]  /*e520*/  FFMA.FTZ R169, R42, UR45, -R32.reuse ;  /* 0x0000002d2aa97c23 */ /* 0x100fe20008010820 */
[--C-:B------:R-:W-:Y:S01]  /*e530*/  FFMA.FTZ R20, R43, UR45, -R32.reuse ;  /* 0x0000002d2b147c23 */ /* 0x100fe20008010820 */
[----:B---3--:R-:W-:Y:S01]  /*e540*/  FADD.FTZ R34, R164, R27 ;  /* 0x0000001ba4227221 */ /* 0x008fe20000010000 */
[----:B------:R-:W0:Y:S01]  /*e550*/  MUFU.EX2 R8, R8 ;  /* 0x0000000800087308 */ /* 0x000e220000000800 */
[--C-:B------:R-:W-:Y:S01]  /*e560*/  FFMA.FTZ R171, R46, UR45, -R32.reuse ;  /* 0x0000002d2eab7c23 */ /* 0x100fe20008010820 */
[----:B------:R-:W-:Y:S01]  /*e570*/  FFMA.FTZ R24, R47, UR45, -R32 ;  /* 0x0000002d2f187c23 */ /* 0x000fe20008010820 */
[----:B----4-:R-:W-:Y:S01]  /*e580*/  FADD.FTZ R27, R9, R34 ;  /* 0x00000022091b7221 */ /* 0x010fe20000010000 */
[--C-:B------:R-:W-:Y:S01]  /*e590*/  FFMA.FTZ R173, R50, UR45, -R32.reuse ;  /* 0x0000002d32ad7c23 */ /* 0x100fe20008010820 */
[----:B------:R-:W-:Y:S01]  /*e5a0*/  FFMA.FTZ R26, R51, UR45, -R32 ;  /* 0x0000002d331a7c23 */ /* 0x000fe20008010820 */
[----:B------:R-:W-:-:S02]  /*e5b0*/  IMAD.U32 R42, RZ, RZ, UR38 ;  /* 0x00000026ff2a7e24 */ /* 0x000fc4000f8e00ff */
[----:B-----5:R-:W-:Y:S01]  /*e5c0*/  FADD.FTZ R34, R166, R27 ;  /* 0x0000001ba6227221 */ /* 0x020fe20000010000 */
[----:B------:R-:W1:Y:S01]  /*e5d0*/  MUFU.EX2 R163, R163 ;  /* 0x000000a300a37308 */ /* 0x000e620000000800 */
[--C-:B------:R-:W-:Y:S01]  /*e5e0*/  FFMA.FTZ R175, R54, UR45, -R32.reuse ;  /* 0x0000002d36af7c23 */ /* 0x100fe20008010820 */
[----:B------:R-:W-:Y:S01]  /*e5f0*/  FFMA.FTZ R28, R55, UR45, -R32 ;  /* 0x0000002d371c7c23 */ /* 0x000fe20008010820 */
[----:B------:R-:W-:Y:S01]  /*e600*/  FADD.FTZ R31, R11, R34 ;  /* 0x000000220b1f7221 */ /* 0x000fe20000010000 */
[----:B------:R-:W-:Y:S01]  /*e610*/  PRMT R3, R42, 0x654, R3 ;  /* 0x000006542a037816 */ /* 0x000fe20000000003 */
[--C-:B------:R-:W-:Y:S01]  /*e620*/  FFMA.FTZ R177, R58, UR45, -R32.reuse ;  /* 0x0000002d3ab17c23 */ /* 0x100fe20008010820 */
[----:B------:R-:W-:Y:S01]  /*e630*/  FFMA.FTZ R30, R59, UR45, -R32 ;  /* 0x0000002d3b1e7c23 */ /* 0x000fe20008010820 */
[----:B------:R-:W-:Y:S01]  /*e640*/  FADD.FTZ R38, R168, R31 ;  /* 0x0000001fa8267221 */ /* 0x000fe20000010000 */
[----:B------:R-:W2:Y:S01]  /*e650*/  MUFU.EX2 R10, R10 ;  /* 0x0000000a000a7308 */ /* 0x000ea20000000800 */
[----:B0-----:R-:W-:Y:S01]  /*e660*/  FADD.FTZ R36, R161, R8 ;  /* 0x00000008a1247221 */ /* 0x001fe20000010000 */
[----:B------:R0:W-:Y:S01]  /*e670*/  SYNCS.ARRIVE.TRANS64.RED.A1T0 RZ, [R3+URZ], RZ ;  /* 0x000000ff03ff79a7 */ /* 0x0001e2000810043f */
[----:B------:R-:W-:Y:S01]  /*e680*/  FADD.FTZ R31, R13, R38 ;  /* 0x000000260d1f7221 */ /* 0x000fe20000010000 */
[--C-:B------:R-:W-:Y:S01]  /*e690*/  FFMA.FTZ R179, R62, UR45, -R32.reuse ;  /* 0x0000002d3eb37c23 */ /* 0x100fe20008010820 */
[--C-:B------:R-:W-:Y:S01]  /*e6a0*/  FFMA.FTZ R34, R63, UR45, -R32.reuse ;  /* 0x0000002d3f227c23 */ /* 0x100fe20008010820 */
[--C-:B------:R-:W-:Y:S01]  /*e6b0*/  FFMA.FTZ R181, R66, UR45, -R32.reuse ;  /* 0x0000002d42b57c23 */ /* 0x100fe20008010820 */
[----:B------:R-:W-:Y:S01]  /*e6c0*/  FFMA.FTZ R70, R70, UR45, -R32 ;  /* 0x0000002d46467c23 */ /* 0x000fe20008010820 */
[----:B------:R-:W3:Y:S01]  /*e6d0*/  MUFU.EX2 R165, R165 ;  /* 0x000000a500a57308 */ /* 0x000ee20000000800 */
[----:B-1----:R-:W-:Y:S01]  /*e6e0*/  FADD.FTZ R27, R163, R36 ;  /* 0x00000024a31b7221 */ /* 0x002fe20000010000 */
[--C-:B------:R-:W-:Y:S01]  /*e6f0*/  FFMA.FTZ R71, R71, UR45, -R32.reuse ;  /* 0x0000002d47477c23 */ /* 0x100fe20008010820 */
[----:B------:R-:W-:Y:S01]  /*e700*/  F2FP.BF16.F32.PACK_AB R160, R5, R160 ;  /* 0x000000a005a0723e */ /* 0x000fe200000010ff */
[--C-:B------:R-:W-:Y:S01]  /*e710*/  FFMA.FTZ R74, R74, UR45, -R32.reuse ;  /* 0x0000002d4a4a7c23 */ /* 0x100fe20008010820 */
[--C-:B------:R-:W-:Y:S01]  /*e720*/  FFMA.FTZ R75, R75, UR45, -R32.reuse ;  /* 0x0000002d4b4b7c23 */ /* 0x100fe20008010820 */
[--C-:B------:R-:W-:Y:S01]  /*e730*/  FFMA.FTZ R78, R78, UR45, -R32.reuse ;  /* 0x0000002d4e4e7c23 */ /* 0x100fe20008010820 */
[--C-:B------:R-:W-:Y:S01]  /*e740*/  FFMA.FTZ R79, R79, UR45, -R32.reuse ;  /* 0x0000002d4f4f7c23 */ /* 0x100fe20008010820 */
[----:B------:R-:W1:Y:S01]  /*e750*/  MUFU.EX2 R12, R12 ;  /* 0x0000000c000c7308 */ /* 0x000e620000000800 */
[----:B--2---:R-:W-:Y:S01]  /*e760*/  FADD.FTZ R36, R10, R27 ;  /* 0x0000001b0a247221 */ /* 0x004fe20000010000 */
[--C-:B------:R-:W-:Y:S01]  /*e770*/  FFMA.FTZ R82, R82, UR45, -R32.reuse ;  /* 0x0000002d52527c23 */ /* 0x100fe20008010820 */
[--C-:B------:R-:W-:Y:S01]  /*e780*/  FFMA.FTZ R83, R83, UR45, -R32.reuse ;  /* 0x0000002d53537c23 */ /* 0x100fe20008010820 */
[----:B------:R-:W-:Y:S01]  /*e790*/  FFMA.FTZ R86, R86, UR45, -R32 ;  /* 0x0000002d56567c23 */ /* 0x000fe20008010820 */
[----:B------:R-:W-:-:S02]  /*e7a0*/  F2FP.BF16.F32.PACK_AB R161, R8, R161 ;  /* 0x000000a108a1723e */ /* 0x000fc400000010ff */
[----:B------:R-:W-:Y:S01]  /*e7b0*/  F2FP.BF16.F32.PACK_AB R164, R9, R164 ;  /* 0x000000a409a4723e */ /* 0x000fe200000010ff */
[----:B------:R-:W2:Y:S01]  /*e7c0*/  MUFU.EX2 R167, R167 ;  /* 0x000000a700a77308 */ /* 0x000ea20000000800 */
[----:B---3--:R-:W-:Y:S01]  /*e7d0*/  FADD.FTZ R27, R165, R36 ;  /* 0x00000024a51b7221 */ /* 0x008fe20000010000 */
[----:B------:R-:W-:Y:S01]  /*e7e0*/  FADD.FTZ R36, R170, R31 ;  /* 0x0000001faa247221 */ /* 0x000fe20000010000 */
[----:B------:R-:W-:Y:S01]  /*e7f0*/  VIADD R9, R92, 0xfffffffe ;  /* 0xfffffffe5c097836 */ /* 0x000fe20000000000 */
[----:B------:R-:W-:Y:S01]  /*e800*/  F2FP.BF16.F32.PACK_AB R162, R7, R162 ;  /* 0x000000a207a2723e */ /* 0x000fe200000010ff */
[----:B------:R-:W-:Y:S02]  /*e810*/  IMAD.MOV.U32 R92, RZ, RZ, R151 ;  /* 0x000000ffff5c7224 */ /* 0x000fe400078e0097 */
[----:B------:R-:W-:Y:S01]  /*e820*/  FADD.FTZ R31, R15, R36 ;  /* 0x000000240f1f7221 */ /* 0x000fe20000010000 */
[--C-:B------:R-:W-:Y:S01]  /*e830*/  FFMA.FTZ R36, R67, UR45, -R32.reuse ;  /* 0x0000002d43247c23 */ /* 0x100fe20008010820 */
[----:B------:R-:W3:Y:S01]  /*e840*/  MUFU.EX2 R14, R14 ;  /* 0x0000000e000e7308 */ /* 0x000ee20000000800 */
[----:B-1----:R-:W-:Y:S01]  /*e850*/  FADD.FTZ R38, R12, R27 ;  /* 0x0000001b0c267221 */ /* 0x002fe20000010000 */
[----:B------:R-:W-:Y:S01]  /*e860*/  FADD.FTZ R40, R172, R31 ;  /* 0x0000001fac287221 */ /* 0x000fe20000010000 */
[----:B------:R-:W-:Y:S01]  /*e870*/  FFMA.FTZ R32, R87, UR45, -R32 ;  /* 0x0000002d57207c23 */ /* 0x000fe20008010820 */
[----:B------:R-:W-:-:S02]  /*e880*/  ISETP.GE.AND P1, PT, R9, R194, PT ;  /* 0x000000c20900720c */ /* 0x000fc40003f26270 */
[----:B------:R-:W-:Y:S01]  /*e890*/  FADD.FTZ R31, R21, R40 ;  /* 0x00000028151f7221 */ /* 0x000fe20000010000 */
[----:B------:R-:W-:Y:S01]  /*e8a0*/  F2FP.BF16.F32.PACK_AB R166, R11, R166 ;  /* 0x000000a60ba6723e */ /* 0x000fe200000010ff */
[----:B------:R-:W1:Y:S01]  /*e8b0*/  MUFU.EX2 R169, R169 ;  /* 0x000000a900a97308 */ /* 0x000e620000000800 */
[----:B--2---:R-:W-:Y:S01]  /*e8c0*/  FADD.FTZ R27, R167, R38 ;  /* 0x00000026a71b7221 */ /* 0x004fe20000010000 */
[----:B------:R-:W-:Y:S01]  /*e8d0*/  FADD.FTZ R40, R174, R31 ;  /* 0x0000001fae287221 */ /* 0x000fe20000010000 */
[----:B------:R-:W-:Y:S02]  /*e8e0*/  F2FP.BF16.F32.PACK_AB R168, R13, R168 ;  /* 0x000000a80da8723e */ /* 0x000fe400000010ff */
[----:B------:R-:W-:Y:S02]  /*e8f0*/  F2FP.BF16.F32.PACK_AB R170, R15, R170 ;  /* 0x000000aa0faa723e */ /* 0x000fe400000010ff */
[----:B------:R-:W-:Y:S01]  /*e900*/  F2FP.BF16.F32.PACK_AB R172, R21, R172 ;  /* 0x000000ac15ac723e */ /* 0x000fe200000010ff */
[----:B------:R-:W2:Y:S01]  /*e910*/  MUFU.EX2 R20, R20 ;  /* 0x0000001400147308 */ /* 0x000ea20000000800 */
[----:B---3--:R-:W-:Y:S01]  /*e920*/  FADD.FTZ R38, R14, R27 ;  /* 0x0000001b0e267221 */ /* 0x008fe20000010000 */
[----:B------:R-:W-:-:S02]  /*e930*/  F2FP.BF16.F32.PACK_AB R174, R25, R174 ;  /* 0x000000ae19ae723e */ /* 0x000fc400000010ff */
[----:B------:R-:W-:Y:S02]  /*e940*/  F2FP.BF16.F32.PACK_AB R163, R10, R163 ;  /* 0x000000a30aa3723e */ /* 0x000fe400000010ff */
[----:B------:R-:W-:Y:S02]  /*e950*/  F2FP.BF16.F32.PACK_AB R165, R12, R165 ;  /* 0x000000a50ca5723e */ /* 0x000fe400000010ff */
[----:B------:R-:W0:Y:S01]  /*e960*/  MUFU.EX2 R171, R171 ;  /* 0x000000ab00ab7308 */ /* 0x000e220000000800 */
[----:B-1----:R-:W-:Y:S01]  /*e970*/  FADD.FTZ R27, R169, R38 ;  /* 0x00000026a91b7221 */ /* 0x002fe20000010000 */
[----:B------:R-:W-:-:S06]  /*e980*/  F2FP.BF16.F32.PACK_AB R167, R14, R167 ;  /* 0x000000a70ea7723e */ /* 0x000fcc00000010ff */
[----:B------:R-:W1:Y:S01]  /*e990*/  MUFU.EX2 R24, R24 ;  /* 0x0000001800187308 */ /* 0x000e620000000800 */
[C---:B--2---:R-:W-:Y:S01]  /*e9a0*/  FADD.FTZ R38, R20.reuse, R27 ;  /* 0x0000001b14267221 */ /* 0x044fe20000010000 */
[----:B------:R-:W-:Y:S01]  /*e9b0*/  FADD.FTZ R27, R25, R40 ;  /* 0x00000028191b7221 */ /* 0x000fe20000010000 */
[----:B------:R-:W-:-:S03]  /*e9c0*/  F2FP.BF16.F32.PACK_AB R169, R20, R169 ;  /* 0x000000a914a9723e */ /* 0x000fc600000010ff */
[----:B------:R-:W-:Y:S01]  /*e9d0*/  FADD.FTZ R40, R176, R27 ;  /* 0x0000001bb0287221 */ /* 0x000fe20000010000 */
[----:B------:R-:W-:Y:S01]  /*e9e0*/  F2FP.BF16.F32.PACK_AB R176, R29, R176 ;  /* 0x000000b01db0723e */ /* 0x000fe200000010ff */
[----:B------:R-:W2:Y:S01]  /*e9f0*/  MUFU.EX2 R173, R173 ;  /* 0x000000ad00ad7308 */ /* 0x000ea20000000800 */
[----:B0-----:R-:W-:Y:S01]  /*ea00*/  FADD.FTZ R3, R171, R38 ;  /* 0x00000026ab037221 */ /* 0x001fe20000010000 */
[----:B------:R-:W-:-:S04]  /*ea10*/  FADD.FTZ R27, R29, R40 ;  /* 0x000000281d1b7221 */ /* 0x000fc80000010000 */
[----:B------:R-:W-:Y:S01]  /*ea20*/  FADD.FTZ R40, R178, R27 ;  /* 0x0000001bb2287221 */ /* 0x000fe20000010000 */
[C---:B------:R-:W-:Y:S01]  /*ea30*/  F2FP.BF16.F32.PACK_AB R178, R33.reuse, R178 ;  /* 0x000000b221b2723e */ /* 0x040fe200000010ff */
[----:B------:R-:W0:Y:S01]  /*ea40*/  MUFU.EX2 R26, R26 ;  /* 0x0000001a001a7308 */ /* 0x000e220000000800 */
[C---:B-1----:R-:W-:Y:S01]  /*ea50*/  FADD.FTZ R38, R24.reuse, R3 ;  /* 0x0000000318267221 */ /* 0x042fe20000010000 */
[----:B------:R-:W-:Y:S01]  /*ea60*/  FADD.FTZ R27, R33, R40 ;  /* 0x00000028211b7221 */ /* 0x000fe20000010000 */
[----:B------:R-:W-:-:S03]  /*ea70*/  F2FP.BF16.F32.PACK_AB R171, R24, R171 ;  /* 0x000000ab18ab723e */ /* 0x000fc600000010ff */
[----:B------:R-:W-:Y:S01]  /*ea80*/  FADD.FTZ R40, R180, R27 ;  /* 0x0000001bb4287221 */ /* 0x000fe20000010000 */
[----:B------:R-:W-:Y:S01]  /*ea90*/  F2FP.BF16.F32.PACK_AB R180, R37, R180 ;  /* 0x000000b425b4723e */ /* 0x000fe200000010ff */
[----:B------:R-:W1:Y:S01]  /*eaa0*/  MUFU.EX2 R175, R175 ;  /* 0x000000af00af7308 */ /* 0x000e620000000800 */
[----:B--2---:R-:W-:Y:S01]  /*eab0*/  FADD.FTZ R3, R173, R38 ;  /* 0x00000026ad037221 */ /* 0x004fe20000010000 */
[----:B------:R-:W-:-:S06]  /*eac0*/  FADD.FTZ R27, R37, R40 ;  /* 0x00000028251b7221 */ /* 0x000fcc0000010000 */
[----:B------:R-:W2:Y:S01]  /*ead0*/  MUFU.EX2 R28, R28 ;  /* 0x0000001c001c7308 */ /* 0x000ea20000000800 */
[C---:B0-----:R-:W-:Y:S01]  /*eae0*/  FADD.FTZ R38, R26.reuse, R3 ;  /* 0x000000031a267221 */ /* 0x041fe20000010000 */
[----:B------:R-:W-:-:S06]  /*eaf0*/  F2FP.BF16.F32.PACK_AB R173, R26, R173 ;  /* 0x000000ad1aad723e */ /* 0x000fcc00000010ff */
[----:B------:R-:W0:Y:S01]  /*eb00*/  MUFU.EX2 R177, R177 ;  /* 0x000000b100b17308 */ /* 0x000e220000000800 */
[----:B-1----:R-:W-:-:S07]  /*eb10*/  FADD.FTZ R3, R175, R38 ;  /* 0x00000026af037221 */ /* 0x002fce0000010000 */
        /* <DEDUP_REMOVED lines=61> */
[----:B--2---:R-:W-:-:S04]  /*eef0*/  FADD.FTZ R8, R86, R5 ;  /* 0x0000000556087221 */ /* 0x004fc80000010000 */
[C---:B0-----:R-:W-:Y:S01]  /*ef00*/  FADD.FTZ R8, R191.reuse, R8 ;  /* 0x00000008bf087221 */ /* 0x041fe20000010000 */
[----:B------:R-:W-:Y:S01]  /*ef10*/  F2FP.BF16.F32.PACK_AB R191, R191, R86 ;  /* 0x00000056bfbf723e */ /* 0x000fe200000010ff */
[C---:B-1----:R-:W-:Y:S01]  /*ef20*/  FADD.FTZ R3, R57.reuse, R40 ;  /* 0x0000002839037221 */ /* 0x042fe20000010000 */
[----:B------:R-:W-:Y:S01]  /*ef30*/  F2FP.BF16.F32.PACK_AB R190, R57, R190 ;  /* 0x000000be39be723e */ /* 0x000fe200000010ff */
[----:B------:R-:W-:Y:S06]  /*ef40*/  @!P1 BRA `(.L_x_637) ;  /* 0x00000024001c9947 */ /* 0x000fec0003800000 */
[----:B------:R-:W-:Y:S01]  /*ef50*/  IMAD.MOV.U32 R10, RZ, RZ, R6 ;  /* 0x000000ffff0a7224 */ /* 0x000fe200078e0006 */
[----:B------:R-:W-:Y:S01]  /*ef60*/  CS2R R150, SRZ ;  /* 0x0000000000967805 */ /* 0x000fe2000001ff00 */
[----:B------:R-:W-:Y:S01]  /*ef70*/  IMAD.MOV.U32 R11, RZ, RZ, R4 ;  /* 0x000000ffff0b7224 */ /* 0x000fe200078e0004 */
[----:B------:R-:W-:Y:S01]  /*ef80*/  CS2R R148, SRZ ;  /* 0x0000000000947805 */ /* 0x000fe2000001ff00 */
[----:B------:R-:W-:Y:S01]  /*ef90*/  IMAD.MOV.U32 R5, RZ, RZ, R158 ;  /* 0x000000ffff057224 */ /* 0x000fe200078e009e */
[----:B------:R-:W-:Y:S01]  /*efa0*/  CS2R R146, SRZ ;  /* 0x0000000000927805 */ /* 0x000fe2000001ff00 */
[----:B------:R-:W-:Y:S01]  /*efb0*/  IMAD.MOV.U32 R12, RZ, RZ, R157 ;  /* 0x000000ffff0c7224 */ /* 0x000fe200078e009d */
        /* <DEDUP_REMOVED lines=28> */
[----:B------:R-:W-:-:S07]  /*f180*/  CS2R R88, SRZ ;  /* 0x0000000000587805 */ /* 0x000fce000001ff00 */
.L_x_649:
[----:B------:R-:W-:Y:S01]  /*f190*/  ISETP.NE.AND P1, PT, R12, 0x1, PT ;  /* 0x000000010c00780c */ /* 0x000fe20003f25270 */
[----:B------:R-:W-:Y:S05]  /*f1a0*/  YIELD ;  /* 0x0000000000007946 */ /* 0x000fea0003800000 */
[----:B------:R-:W-:Y:S02]  /*f1b0*/  SEL R158, RZ, 0x1, P1 ;  /* 0x00000001ff9e7807 */ /* 0x000fe40000800000 */
[----:B------:R-:W-:Y:S02]  /*f1c0*/  ISETP.NE.AND P1, PT, R195, RZ, PT ;  /* 0x000000ffc300720c */ /* 0x000fe40003f25270 */
[----:B------:R-:W-:-:S11]  /*f1d0*/  LOP3.LUT R158, R5, R158, RZ, 0x3c, !PT ;  /* 0x0000009e059e7212 */ /* 0x000fd600078e3cff */
[----:B------:R-:W-:Y:S05]  /*f1e0*/  @P1 BRA `(.L_x_638) ;  /* 0x00000000003c1947 */ /* 0x000fea0003800000 */
[----:B------:R-:W-:Y:S05]  /*f1f0*/  @!P0 BRA `(.L_x_639) ;  /* 0x0000000000048947 */ /* 0x000fea0003800000 */
[----:B------:R-:W-:Y:S01]  /*f200*/  BPT.TRAP 0x1 ;  /* 0x000000040000795c */ /* 0x000fe20000300000 */
.L_x_639:
[----:B------:R-:W-:-:S05]  /*f210*/  VIADD R4, R12, 0x1 ;  /* 0x000000010c047836 */ /* 0x000fca0000000000 */
[----:B------:R-:W-:-:S04]  /*f220*/  ISETP.NE.AND P2, PT, R4, 0x2, PT ;  /* 0x000000020400780c */ /* 0x000fc80003f45270 */
[----:B------:R-:W-:Y:S02]  /*f230*/  SEL R7, R4, RZ, P2 ;  /* 0x000000ff04077207 */ /* 0x000fe40001000000 */
[----:B------:R-:W-:-:S03]  /*f240*/  SHF.L.U32 R4, R158, 0x1f, RZ ;  /* 0x0000001f9e047819 */ /* 0x000fc600000006ff */
[----:B------:R-:W-:-:S04]  /*f250*/  IMAD R7, R7, 0x8, R156 ;  /* 0x0000000807077824 */ /* 0x000fc800078e029c */
[----:B------:R0:W1:Y:S01]  /*f260*/  SYNCS.PHASECHK.TRANS64.TRYWAIT P2, [R7+URZ+0x28830], R4 ;  /* 0x02883004070075a7 */ /* 0x000062000804017f */
[----:B------:R-:W-:Y:S05]  /*f270*/  @!P0 BRA `(.L_x_640) ;  /* 0x0000000000048947 */ /* 0x000fea0003800000 */
[----:B------:R-:W-:Y:S01]  /*f280*/  BPT.TRAP 0x1 ;  /* 0x000000040000795c */ /* 0x000fe20000300000 */
.L_x_640:
[----:B------:R-:W-:Y:S04]  /*f290*/  BSSY B0, `(.L_x_638) ;  /* 0x0000004000007945 */ /* 0x000fe80003800000 */
[----:B-1----:R-:W-:Y:S05]  /*f2a0*/  @P2 BRA `(.L_x_641) ;  /* 0x0000000000082947 */ /* 0x002fea0003800000 */
[----:B------:R-:W1:Y:S02]  /*f2b0*/  SYNCS.PHASECHK.TRANS64.TRYWAIT P2, [R7+URZ+0x28830], R4 ;  /* 0x02883004070075a7 */ /* 0x000e64000804017f */
[----:B-1----:R-:W-:Y:S05]  /*f2c0*/  @!P2 BRA `(.L_x_642) ;  /* 0x000000dc00e4a947 */ /* 0x002fea0003800000 */
.L_x_641:
[----:B------:R-:W-:Y:S05]  /*f2d0*/  BSYNC B0 ;  /* 0x0000000000007941 */ /* 0x000fea0003800000 */
.L_x_638:
[----:B01----:R-:W0:Y:S01]  /*f2e0*/  S2R R4, SR_TID.X ;  /* 0x0000000000047919 */ /* 0x003e220000002100 */
[----:B------:R-:W-:Y:S01]  /*f2f0*/  VIADD R157, R12, 0x1 ;  /* 0x000000010c9d7836 */ /* 0x000fe20000000000 */
[----:B------:R-:W-:Y:S05]  /*f300*/  WARPSYNC.ALL ;  /* 0x0000000000007948 */ /* 0x000fea0003800000 */
[C---:B------:R-:W-:Y:S01]  /*f310*/  ISETP.NE.AND P2, PT, R157.reuse, 0x2, PT ;  /* 0x000000029d00780c */ /* 0x040fe20003f45270 */
[----:B------:R-:W-:Y:S01]  /*f320*/  IMAD.MOV.U32 R7, RZ, RZ, 0x40000040 ;  /* 0x40000040ff077424 */ /* 0x000fe200078e00ff */
[----:B------:R-:W-:Y:S01]  /*f330*/  MOV R21, 0x40000040 ;  /* 0x4000004000157802 */ /* 0x000fe20000000f00 */
[----:B------:R-:W-:Y:S01]  /*f340*/  IMAD.MOV.U32 R25, RZ, RZ, 0x40000040 ;  /* 0x40000040ff197424 */ /* 0x000fe200078e00ff */
[----:B------:R-:W-:Y:S01]  /*f350*/  SEL R157, R157, RZ, P2 ;  /* 0x000000ff9d9d7207 */ /* 0x000fe20001000000 */
[----:B------:R-:W-:Y:S01]  /*f360*/  IMAD.MOV.U32 R15, RZ, RZ, 0x40000040 ;  /* 0x40000040ff0f7424 */ /* 0x000fe200078e00ff */
[----:B------:R-:W-:-:S02]  /*f370*/  R2UR UR7, R7 ;  /* 0x00000000070772ca */ /* 0x000fc400000e0000 */
[----:B------:R-:W-:Y:S01]  /*f380*/  R2UR UR15, R25 ;  /* 0x00000000190f72ca */ /* 0x000fe200000e0000 */
[----:B------:R-:W-:Y:S01]  /*f390*/  IMAD R6, R157, 0x800, R0 ;  /* 0x000008009d067824 */ /* 0x000fe200078e0200 */
[----:B------:R-:W-:Y:S02]  /*f3a0*/  R2UR UR31, R25 ;  /* 0x00000000191f72ca */ /* 0x000fe400000e0000 */
[----:B------:R-:W-:Y:S01]  /*f3b0*/  R2UR UR11, R21 ;  /* 0x00000000150b72ca */ /* 0x000fe200000e0000 */
[C---:B------:R-:W-:Y:S01]  /*f3c0*/  VIADD R24, R6.reuse, 0x4 ;  /* 0x0000000406187836 */ /* 0x040fe20000000000 */
[C---:B------:R-:W-:Y:S01]  /*f3d0*/  R2UR UR6, R6.reuse ;  /* 0x00000000060672ca */ /* 0x040fe200000e0000 */
[C---:B------:R-:W-:Y:S01]  /*f3e0*/  VIADD R20, R6.reuse, 0x2 ;  /* 0x0000000206147836 */ /* 0x040fe20000000000 */
[----:B------:R-:W-:Y:S01]  /*f3f0*/  R2UR UR19, R15 ;  /* 0x000000000f1372ca */ /* 0x000fe200000e0000 */
[----:B------:R-:W-:Y:S01]  /*f400*/  VIADD R14, R6, 0x6 ;  /* 0x00000006060e7836 */ /* 0x000fe20000000000 */
        /* <DEDUP_REMOVED lines=8> */
[----:B0-----:R-:W-:-:S02]  /*f490*/  SHF.R.U32.HI R4, RZ, 0x7, R4 ;  /* 0x00000007ff047819 */ /* 0x001fc40000011604 */
[----:B------:R-:W-:Y:S02]  /*f4a0*/  R2UR UR22, R20 ;  /* 0x00000000141672ca */ /* 0x000fe400000e0000 */
[----:B------:R-:W-:Y:S01]  /*f4b0*/  R2UR UR23, R21 ;  /* 0x00000000151772ca */ /* 0x000fe200000e0000 */
[----:B------:R-:W-:Y:S01]  /*f4c0*/  VIADD R4, R4, 0x8 ;  /* 0x0000000804047836 */ /* 0x000fe20000000000 */
[----:B------:R-:W-:Y:S02]  /*f4d0*/  R2UR UR26, R14 ;  /* 0x000000000e1a72ca */ /* 0x000fe400000e0000 */
[----:B------:R-:W-:Y:S02]  /*f4e0*/  R2UR UR27, R15 ;  /* 0x000000000f1b72ca */ /* 0x000fe400000e0000 */
[----:B------:R0:W-:Y:S01]  /*f4f0*/  BAR.SYNC.DEFER_BLOCKING R4, 0x100 ;  /* 0x000400040000751d */ /* 0x0001e20000010000 */
[----:B------:R-:W-:Y:S02]  /*f500*/  R2UR UR34, R6 ;  /* 0x00000000062272ca */ /* 0x000fe400000e0000 */
[----:B------:R-:W-:-:S03]  /*f510*/  R2UR UR35, R7 ;  /* 0x00000000072372ca */ /* 0x000fc600000e0000 */
        /* <DEDUP_REMOVED lines=27> */
.L_x_644:
[----:B------:R-:W-:Y:S01]  /*f6d0*/  SHF.L.U32 R4, R5, 0x1f, RZ ;  /* 0x0000001f05047819 */ /* 0x000fe200000006ff */
[----:B------:R-:W-:-:S04]  /*f6e0*/  IMAD R5, R12, 0x8, R156 ;  /* 0x000000080c057824 */ /* 0x000fc800078e029c */
[----:B------:R0:W1:Y:S01]  /*f6f0*/  SYNCS.PHASECHK.TRANS64.TRYWAIT P1, [R5+URZ+0x28850], R4 ;  /* 0x02885004050075a7 */ /* 0x000062000802017f */
[----:B------:R-:W-:Y:S05]  /*f700*/  @!P0 BRA `(.L_x_645) ;  /* 0x0000000000048947 */ /* 0x000fea0003800000 */
[----:B------:R-:W-:Y:S01]  /*f710*/  BPT.TRAP 0x1 ;  /* 0x000000040000795c */ /* 0x000fe20000300000 */
.L_x_645:
[----:B-1----:R-:W-:Y:S05]  /*f720*/  @P1 BRA `(.L_x_643) ;  /* 0x0000000000081947 */ /* 0x002fea0003800000 */
[----:B------:R-:W1:Y:S02]  /*f730*/  SYNCS.PHASECHK.TRANS64.TRYWAIT P1, [R5+URZ+0x28850], R4 ;  /* 0x02885004050075a7 */ /* 0x000e64000802017f */
[----:B-1----:R-:W-:Y:S05]  /*f740*/  @!P1 BRA `(.L_x_646) ;  /* 0x000000d800d89947 */ /* 0x002fea0003800000 */
.L_x_643:
[----:B01----:R-:W-:Y:S01]  /*f750*/  VIADD R4, R156, 0x400 ;  /* 0x000004009c047836 */ /* 0x003fe20000000000 */
[----:B------:R-:W-:Y:S05]  /*f760*/  WARPSYNC.ALL ;  /* 0x0000000000007948 */ /* 0x000fea0003800000 */
[----:B------:R-:W-:Y:S01]  /*f770*/  SHF.R.U32.HI R4, RZ, 0x4, R4 ;  /* 0x00000004ff047819 */ /* 0x000fe20000011604 */
[----:B------:R-:W-:Y:S01]  /*f780*/  IMAD.MOV.U32 R5, RZ, RZ, 0x40000040 ;  /* 0x40000040ff057424 */ /* 0x000fe200078e00ff */
[----:B------:R-:W-:Y:S01]  /*f790*/  WARPGROUP.ARRIVE ;  /* 0x00000000000079c5 */ /* 0x000fe20000000000 */
[----:B------:R-:W-:Y:S01]  /*f7a0*/  IMAD.MOV.U32 R7, RZ, RZ, 0x40000040 ;  /* 0x40000040ff077424 */ /* 0x000fe200078e00ff */
[----:B------:R-:W-:-:S04]  /*f7b0*/  LOP3.LUT R4, R4, 0x3fff, RZ, 0xc0, !PT ;  /* 0x00003fff04047812 */ /* 0x000fc800078ec0ff */
[----:B------:R-:W0:Y:S01]  /*f7c0*/  S2R R13, SR_TID.X ;  /* 0x00000000000d7919 */ /* 0x000e220000002100 */
[----:B------:R-:W-:Y:S01]  /*f7d0*/  R2UR UR7, R5 ;  /* 0x00000000050772ca */ /* 0x000fe200000e0000 */
[----:B------:R-:W-:Y:S01]  /*f7e0*/  IMAD.MOV.U32 R5, RZ, RZ, 0x40000040 ;  /* 0x40000040ff057424 */ /* 0x000fe200078e00ff */
[----:B------:R-:W-:-:S05]  /*f7f0*/  LOP3.LUT R4, R4, 0x4000000, RZ, 0xfc, !PT ;  /* 0x0400000004047812 */ /* 0x000fca00078efcff */
[----:B------:R-:W-:-:S04]  /*f800*/  IMAD R4, R12, 0x800, R4 ;  /* 0x000008000c047824 */ /* 0x000fc800078e0204 */
[C---:B------:R-:W-:Y:S01]  /*f810*/  VIADD R6, R4.reuse, 0x80 ;  /* 0x0000008004067836 */ /* 0x040fe20000000000 */
[----:B------:R-:W-:-:S13]  /*f820*/  R2UR UR6, R4 ;  /* 0x00000000040672ca */ /* 0x000fda00000e0000 */
[----:B------:R-:W-:Y:S01]  /*f830*/  HGMMA.64x128x16.F32.BF16 R88, R160, gdesc[UR4].tnspB, R88, gsb0 ;  /* 0x41e00004a0587df0 */ /* 0x000fe20008001858 */
[----:B------:R-:W-:Y:S01]  /*f840*/  R2UR UR6, R6 ;  /* 0x00000000060672ca */ /* 0x000fe200000e0000 */
[----:B------:R-:W-:Y:S01]  /*f850*/  VIADD R6, R4, 0x100 ;  /* 0x0000010004067836 */ /* 0x000fe20000000000 */
[----:B------:R-:W-:Y:S02]  /*f860*/  R2UR UR7, R7 ;  /* 0x00000000070772ca */ /* 0x000fe400000e0000 */
[----:B------:R-:W-:Y:S02]  /*f870*/  MOV R7, 0x40000040 ;  /* 0x4000004000077802 */ /* 0x000fe40000000f00 */
[----:B0-----:R-:W-:Y:S01]  /*f880*/  SHF.R.U32.HI R13, RZ, 0x7, R13 ;  /* 0x00000007ff0d7819 */ /* 0x001fe2000001160d */
[----:B------:R-:W-:Y:S02]  /*f890*/  WARPGROUP.DEPBAR.LE gsb0, 0x0 ;  /* 0x00008000000079c5 */ /* 0x000fe40000010000 */
[----:B------:R-:W-:-:S06]  /*f8a0*/  WARPGROUP.ARRIVE ;  /* 0x00000000000079c5 */ /* 0x000fcc0000000000 */
[----:B------:R-:W-:Y:S01]  /*f8b0*/  HGMMA.64x128x16.F32.BF16 R88, R164, gdesc[UR4].tnspB, R88, gsb0 ;  /* 0x41e00004a4587df0 */ /* 0x000fe20008001858 */
[----:B------:R-:W-:Y:S01]  /*f8c0*/  R2UR UR6, R6 ;  /* 0x00000000060672ca */ /* 0x000fe200000e0000 */
[----:B------:R-:W-:Y:S01]  /*f8d0*/  VIADD R6, R4, 0x180 ;  /* 0x0000018004067836 */ /* 0x000fe20000000000 */
[----:B------:R-:W-:Y:S01]  /*f8e0*/  R2UR UR7, R7 ;  /* 0x00000000070772ca */ /* 0x000fe200000e0000 */
[----:B------:R-:W-:Y:S01]  /*f8f0*/  IMAD.MOV.U32 R7, RZ, RZ, 0x40000040 ;  /* 0x40000040ff077424 */ /* 0x000fe200078e00ff */
[----:B------:R-:W-:Y:S02]  /*f900*/  WARPGROUP.DEPBAR.LE gsb0, 0x0 ;  /* 0x00008000000079c5 */ /* 0x000fe40000010000 */
[----:B------:R-:W-:-:S09]  /*f910*/  WARPGROUP.ARRIVE ;  /* 0x00000000000079c5 */ /* 0x000fd20000000000 */
        /* <DEDUP_REMOVED lines=16> */
[C---:B------:R-:W-:Y:S01]  /*fa20*/  VIADD R6, R4.reuse, 0x300 ;  /* 0x0000030004067836 */ /* 0x040fe20000000000 */
[----:B------:R-:W-:Y:S01]  /*fa30*/  R2UR UR7, R7 ;  /* 0x00000000070772ca */ /* 0x000fe200000e0000 */
[----:B------:R-:W-:Y:S02]  /*fa40*/  IMAD.MOV.U32 R7, RZ, RZ, 0x40000040 ;  /* 0x40000040ff077424 */ /* 0x000fe400078e00ff */
[----:B------:R-:W-:Y:S01]  /*fa50*/  VIADD R4, R4, 0x380 ;  /* 0x0000038004047836 */ /* 0x000fe20000000000 */
[----:B------:R-:W-:Y:S02]  /*fa60*/  WARPGROUP.DEPBAR.LE gsb0, 0x0 ;  /* 0x00008000000079c5 */ /* 0x000fe40000010000 */
[----:B------:R-:W-:-:S07]  /*fa70*/  WARPGROUP.ARRIVE ;  /* 0x00000000000079c5 */ /* 0x000fce0000000000 */
[----:B------:R-:W-:Y:S01]  /*fa80*/  HGMMA.64x128x16.F32.BF16 R88, R180, gdesc[UR4].tnspB, R88, gsb0 ;  /* 0x41e00004b4587df0 */ /* 0x000fe20008001858 */
[----:B------:R-:W-:Y:S02]  /*fa90*/  R2UR UR6, R6 ;  /* 0x00000000060672ca */ /* 0x000fe400000e0000 */
[----:B------:R-:W-:Y:S01]  /*faa0*/  R2UR UR7, R7 ;  /* 0x00000000070772ca */ /* 0x000fe200000e0000 */
[----:B------:R-:W-:Y:S02]  /*fab0*/  WARPGROUP.DEPBAR.LE gsb0, 0x0 ;  /* 0x00008000000079c5 */ /* 0x000fe40000010000 */
[----:B------:R-:W-:-:S10]  /*fac0*/  WARPGROUP.ARRIVE ;  /* 0x00000000000079c5 */ /* 0x000fd40000000000 */
[----:B------:R-:W-:Y:S01]  /*fad0*/  HGMMA.64x128x16.F32.BF16 R88, R184, gdesc[UR4].tnspB, R88, gsb0 ;  /* 0x41e00004b8587df0 */ /* 0x000fe20008001858 */
[----:B------:R-:W-:Y:S02]  /*fae0*/  R2UR UR6, R4 ;  /* 0x00000000040672ca */ /* 0x000fe400000e0000 */
[----:B------:R-:W-:Y:S02]  /*faf0*/  R2UR UR7, R5 ;  /* 0x00000000050772ca */ /* 0x000fe400000e0000 */
[----:B------:R-:W-:Y:S01]  /*fb00*/  IADD3 R4, -R13, 0xb, RZ ;  /* 0x0000000b0d047810 */ /* 0x000fe20007ffe1ff */
[----:B------:R-:W-:Y:S02]  /*fb10*/  WARPGROUP.DEPBAR.LE gsb0, 0x0 ;  /* 0x00008000000079c5 */ /* 0x000fe40000010000 */
[----:B------:R-:W-:-:S08]  /*fb20*/  WARPGROUP.ARRIVE ;  /* 0x00000000000079c5 */ /* 0x000fd00000000000 */
[----:B------:R-:W-:Y:S03]  /*fb30*/  HGMMA.64x128x16.F32.BF16 R88, R188, gdesc[UR4].tnspB, R88, gsb0 ;  /* 0x41e00004bc587df0 */ /* 0x000fe60008001858 */
[----:B------:R-:W-:Y:S02]  /*fb40*/  WARPGROUP.DEPBAR.LE gsb0, 0x0 ;  /* 0x00008000000079c5 */ /* 0x000fe40000010000 */
[----:B------:R0:W-:Y:S06]  /*fb50*/  BAR.ARV R4, 0x100 ;  /* 0x000400040000751d */ /* 0x0001ec0000002000 */
[----:B------:R-:W-:Y:S05]  /*fb60*/  @!P0 BRA `(.L_x_647) ;  /* 0x0000000000048947 */ /* 0x000fea0003800000 */
[----:B------:R-:W-:Y:S01]  /*fb70*/  BPT.TRAP 0x1 ;  /* 0x000000040000795c */ /* 0x000fe20000300000 */
.L_x_647:
[----:B------:R-:W-:Y:S01]  /*fb80*/  FMNMX.FTZ R6, R26, R10, !PT ;  /* 0x0000000a1a067209 */ /* 0x000fe20007810000 */
[----:B------:R-:W-:Y:S01]  /*fb90*/  UMOV UR45, UR44 ;  /* 0x0000002c002d7c82 */ /* 0x000fe20008000000 */
[----:B0-----:R-:W-:Y:S02]  /*fba0*/  FMNMX.FTZ R4, R24, R11, !PT ;  /* 0x0000000b18047209 */ /* 0x001fe40007810000 */
        /* <DEDUP_REMOVED lines=65> */
[----:B-1----:R-:W-:-:S03]  /*ffc0*/  FMNMX.FTZ R13, R5, R4, !PT ;  /* 0x00000004050d7209 */ /* 0x002fc60007810000 */
[----:B------:R-:W0:Y:S04]  /*ffd0*/  SHFL.BFLY PT, R15, R14, 0x1, 0x1f ;  /* 0x0c201f000e0f7f89 */ /* 0x000e2800000e0000 */
[----:B------:R-:W1:Y:S01]  /*ffe0*/  SHFL.BFLY PT, R4, R13, 0x1, 0x1f ;  /* 0x0c201f000d047f89 */ /* 0x000e6200000e0000 */
[----:B0-----:R-:W-:Y:S02]  /*fff0*/  FMNMX.FTZ R6, R14, R15, !PT ;  /* 0x0000000f0e067209 */ /* 0x001fe40007810000 */
[----:B-1----:R-:W-:-:S03]  /*10000*/  FMNMX.FTZ R4, R13, R4, !PT ;  /* 0x000000040d047209 */ /* 0x002fc60007810000 */
[----:B------:R-:W-:-:S04]  /*10010*/  FADD.FTZ R10, -R6, R10 ;  /* 0x0000000a060a7221 */ /* 0x000fc80000010100 */
[----:B------:R-:W-:Y:S01]  /*10020*/  FMUL.FTZ R7, R10, UR45 ;  /* 0x0000002d0a077c20 */ /* 0x000fe20008410000 */
[C---:B------:R-:W-:Y:S01]  /*10030*/  FMUL.FTZ R10, R4.reuse, UR45 ;  /* 0x0000002d040a7c20 */ /* 0x040fe20008410000 */
[----:B------:R-:W-:-:S03]  /*10040*/  FADD.FTZ R11, -R4, R11 ;  /* 0x0000000b040b7221 */ /* 0x000fc60000010100 */
[--C-:B------:R-:W-:Y:S01]  /*10050*/  FFMA.FTZ R166, R36, UR45, -R10.reuse ;  /* 0x0000002d24a67c23 */ /* 0x100fe2000801080a */
[----:B------:R-:W-:Y:S01]  /*10060*/  FMUL.FTZ R36, R6, UR45 ;  /* 0x0000002d06247c20 */ /* 0x000fe20008410000 */
[--C-:B------:R-:W-:Y:S01]  /*10070*/  FFMA.FTZ R160, R24, UR45, -R10.reuse ;  /* 0x0000002d18a07c23 */ /* 0x100fe2000801080a */
[----:B------:R-:W-:Y:S01]  /*10080*/  FMUL.FTZ R11, R11, UR45 ;  /* 0x0000002d0b0b7c20 */ /* 0x000fe20008410000 */
[----:B------:R-:W-:Y:S01]  /*10090*/  FFMA.FTZ R161, R25, UR45, -R10 ;  /* 0x0000002d19a17c23 */ /* 0x000fe2000801080a */
[----:B------:R-:W-:Y:S01]  /*100a0*/  FFMA.FTZ R26, R26, UR45, -R36 ;  /* 0x0000002d1a1a7c23 */ /* 0x000fe20008010824 */
[----:B------:R-:W-:Y:S01]  /*100b0*/  FFMA.FTZ R174, R52, UR45, -R10 ;  /* 0x0000002d34ae7c23 */ /* 0x000fe2000801080a */
[----:B------:R-:W-:Y:S01]  /*100c0*/  FFMA.FTZ R52, R27, UR45, -R36 ;  /* 0x0000002d1b347c23 */ /* 0x000fe20008010824 */
[----:B------:R-:W-:Y:S01]  /*100d0*/  MUFU.EX2 R5, R11 ;  /* 0x0000000b00057308 */ /* 0x000fe20000000800 */
[----:B------:R-:W-:Y:S01]  /*100e0*/  FFMA.FTZ R162, R28, UR45, -R10 ;  /* 0x0000002d1ca27c23 */ /* 0x000fe2000801080a */
[----:B------:R-:W-:Y:S01]  /*100f0*/  FFMA.FTZ R27, R30, UR45, -R36 ;  /* 0x0000002d1e1b7c23 */ /* 0x000fe20008010824 */
[--C-:B------:R-:W-:Y:S01]  /*10100*/  FFMA.FTZ R163, R29, UR45, -R10.reuse ;  /* 0x0000002d1da37c23 */ /* 0x100fe2000801080a */
[----:B------:R-:W-:Y:S01]  /*10110*/  FFMA.FTZ R28, R49, UR45, -R10 ;  /* 0x0000002d311c7c23 */ /* 0x000fe2000801080a */
[----:B------:R-:W-:Y:S01]  /*10120*/  FFMA.FTZ R49, R31, UR45, -R36 ;  /* 0x0000002d1f317c23 */ /* 0x000fe20008010824 */
[----:B------:R-:W-:Y:S01]  /*10130*/  FFMA.FTZ R164, R32, UR45, -R10 ;  /* 0x0000002d20a47c23 */ /* 0x000fe2000801080a */
[----:B------:R-:W-:Y:S01]  /*10140*/  FFMA.FTZ R30, R34, UR45, -R36 ;  /* 0x0000002d221e7c23 */ /* 0x000fe20008010824 */
[----:B------:R-:W0:Y:S01]  /*10150*/  MUFU.EX2 R160, R160 ;  /* 0x000000a000a07308 */ /* 0x000e220000000800 */
[--C-:B------:R-:W-:Y:S01]  /*10160*/  FFMA.FTZ R165, R33, UR45, -R10.reuse ;  /* 0x0000002d21a57c23 */ /* 0x100fe2000801080a */
[----:B------:R-:W-:Y:S01]  /*10170*/  FFMA.FTZ R172, R48, UR45, -R10 ;  /* 0x0000002d30ac7c23 */ /* 0x000fe2000801080a */
[--C-:B------:R-:W-:Y:S01]  /*10180*/  FFMA.FTZ R48, R35, UR45, -R36.reuse ;  /* 0x0000002d23307c23 */ /* 0x100fe20008010824 */
[----:B------:R-:W-:Y:S01]  /*10190*/  FFMA.FTZ R167, R38, UR45, -R36 ;  /* 0x0000002d26a77c23 */ /* 0x000fe20008010824 */
[--C-:B------:R-:W-:Y:S01]  /*101a0*/  FFMA.FTZ R33, R37, UR45, -R10.reuse ;  /* 0x0000002d25217c23 */ /* 0x100fe2000801080a */
[----:B------:R-:W-:Y:S01]  /*101b0*/  FFMA.FTZ R29, R45, UR45, -R10 ;  /* 0x0000002d2d1d7c23 */ /* 0x000fe2000801080a */
[----:B------:R-:W-:Y:S01]  /*101c0*/  FFMA.FTZ R45, R39, UR45, -R36 ;  /* 0x0000002d272d7c23 */ /* 0x000fe20008010824 */
[----:B------:R-:W-:Y:S01]  /*101d0*/  MUFU.EX2 R7, R7 ;  /* 0x0000000700077308 */ /* 0x000fe20000000800 */
[----:B------:R-:W-:Y:S01]  /*101e0*/  FFMA.FTZ R168, R40, UR45, -R10 ;  /* 0x0000002d28a87c23 */ /* 0x000fe2000801080a */
[----:B------:R-:W-:Y:S01]  /*101f0*/  FFMA.FTZ R169, R42, UR45, -R36 ;  /* 0x0000002d2aa97c23 */ /* 0x000fe20008010824 */
[--C-:B------:R-:W-:Y:S01]  /*10200*/  FFMA.FTZ R32, R41, UR45, -R10.reuse ;  /* 0x0000002d29207c23 */ /* 0x100fe2000801080a */
[----:B------:R-:W-:Y:S01]  /*10210*/  FFMA.FTZ R170, R44, UR45, -R10 ;  /* 0x0000002d2caa7c23 */ /* 0x000fe2000801080a */
[--C-:B------:R-:W-:Y:S01]  /*10220*/  FFMA.FTZ R44, R43, UR45, -R36.reuse ;  /* 0x0000002d2b2c7c23 */ /* 0x100fe20008010824 */
[--C-:B------:R-:W-:Y:S01]  /*10230*/  FFMA.FTZ R171, R46, UR45, -R36.reuse ;  /* 0x0000002d2eab7c23 */ /* 0x100fe20008010824 */
[----:B------:R-:W-:Y:S01]  /*10240*/  FFMA.FTZ R43, R47, UR45, -R36 ;  /* 0x0000002d2f2b7c23 */ /* 0x000fe20008010824 */
[----:B------:R-:W1:Y:S01]  /*10250*/  MUFU.EX2 R26, R26 ;  /* 0x0000001a001a7308 */ /* 0x000e620000000800 */
[----:B0-----:R-:W-:Y:S01]  /*10260*/  FFMA.FTZ R34, R5, R3, R160 ;  /* 0x0000000305227223 */ /* 0x001fe200000100a0 */
[--C-:B------:R-:W-:Y:S01]  /*10270*/  FFMA.FTZ R173, R50, UR45, -R36.reuse ;  /* 0x0000002d32ad7c23 */ /* 0x100fe20008010824 */
[--C-:B------:R-:W-:Y:S01]  /*10280*/  FFMA.FTZ R42, R51, UR45, -R36.reuse ;  /* 0x0000002d332a7c23 */ /* 0x100fe20008010824 */
[----:B------:R-:W-:Y:S01]  /*10290*/  FFMA.FTZ R175, R54, UR45, -R36 ;  /* 0x0000002d36af7c23 */ /* 0x000fe20008010824 */
[----:B------:R-:W-:Y:S01]  /*102a0*/  FFMA.FTZ R25, R53, UR45, -R10 ;  /* 0x0000002d35197c23 */ /* 0x000fe2000801080a */
[----:B------:R-:W-:Y:S01]  /*102b0*/  FFMA.FTZ R41, R55, UR45, -R36 ;  /* 0x0000002d37297c23 */ /* 0x000fe20008010824 */
[----:B------:R-:W-:Y:S01]  /*102c0*/  FFMA.FTZ R176, R56, UR45, -R10 ;  /* 0x0000002d38b07c23 */ /* 0x000fe2000801080a */
[----:B------:R-:W0:Y:S01]  /*102d0*/  MUFU.EX2 R161, R161 ;  /* 0x000000a100a17308 */ /* 0x000e220000000800 */
[----:B------:R-:W-:Y:S01]  /*102e0*/  FFMA.FTZ R177, R58, UR45, -R36 ;  /* 0x0000002d3ab17c23 */ /* 0x000fe20008010824 */
[----:B------:R-:W-:Y:S01]  /*102f0*/  FFMA.FTZ R24, R57, UR45, -R10 ;  /* 0x0000002d39187c23 */ /* 0x000fe2000801080a */
[----:B------:R-:W-:Y:S01]  /*10300*/  FFMA.FTZ R40, R59, UR45, -R36 ;  /* 0x0000002d3b287c23 */ /* 0x000fe20008010824 */
[----:B------:R-:W-:Y:S01]  /*10310*/  FFMA.FTZ R178, R60, UR45, -R10 ;  /* 0x0000002d3cb27c23 */ /* 0x000fe2000801080a */
[----:B------:R-:W-:Y:S01]  /*10320*/  FFMA.FTZ R179, R62, UR45, -R36 ;  /* 0x0000002d3eb37c23 */ /* 0x000fe20008010824 */
[----:B------:R-:W-:Y:S01]  /*10330*/  FFMA.FTZ R21, R61, UR45, -R10 ;  /* 0x0000002d3d157c23 */ /* 0x000fe2000801080a */
[----:B------:R-:W-:Y:S01]  /*10340*/  FFMA.FTZ R39, R63, UR45, -R36 ;  /* 0x0000002d3f277c23 */ /* 0x000fe20008010824 */
[----:B------:R-:W2:Y:S01]  /*10350*/  MUFU.EX2 R52, R52 ;  /* 0x0000003400347308 */ /* 0x000ea20000000800 */
[----:B-1----:R-:W-:Y:S01]  /*10360*/  FFMA.FTZ R3, R7, R8, R26 ;  /* 0x0000000807037223 */ /* 0x002fe2000001001a */
[----:B------:R-:W-:Y:S01]  /*10370*/  FFMA.FTZ R180, R64, UR45, -R10 ;  /* 0x0000002d40b47c23 */ /* 0x000fe2000801080a */
[----:B------:R-:W-:Y:S01]  /*10380*/  FFMA.FTZ R181, R66, UR45, -R36 ;  /* 0x0000002d42b57c23 */ /* 0x000fe20008010824 */
[----:B------:R-:W-:Y:S01]  /*10390*/  FFMA.FTZ R20, R65, UR45, -R10 ;  /* 0x0000002d41147c23 */ /* 0x000fe2000801080a */
[----:B------:R-:W-:Y:S01]  /*103a0*/  FFMA.FTZ R38, R67, UR45, -R36 ;  /* 0x0000002d43267c23 */ /* 0x000fe20008010824 */
[----:B------:R-:W-:Y:S01]  /*103b0*/  FFMA.FTZ R182, R68, UR45, -R10 ;  /* 0x0000002d44b67c23 */ /* 0x000fe2000801080a */
[----:B------:R-:W-:Y:S01]  /*103c0*/  FFMA.FTZ R183, R70, UR45, -R36 ;  /* 0x0000002d46b77c23 */ /* 0x000fe20008010824 */
[----:B------:R-:W1:Y:S01]  /*103d0*/  MUFU.EX2 R162, R162 ;  /* 0x000000a200a27308 */ /* 0x000e620000000800 */
[----:B0-----:R-:W-:Y:S01]  /*103e0*/  FADD.FTZ R31, R161, R34 ;  /* 0x00000022a11f7221 */ /* 0x001fe20000010000 */
[----:B------:R-:W-:Y:S01]  /*103f0*/  FFMA.FTZ R15, R69, UR45, -R10 ;  /* 0x0000002d450f7c23 */ /* 0x000fe2000801080a */
[----:B------:R-:W-:Y:S01]  /*10400*/  FFMA.FTZ R37, R71, UR45, -R36 ;  /* 0x0000002d47257c23 */ /* 0x000fe20008010824 */
[----:B------:R-:W-:Y:S01]  /*10410*/  FFMA.FTZ R184, R72, UR45, -R10 ;  /* 0x0000002d48b87c23 */ /* 0x000fe2000801080a */
[----:B------:R-:W-:Y:S01]  /*10420*/  FFMA.FTZ R185, R74, UR45, -R36 ;  /* 0x0000002d4ab97c23 */ /* 0x000fe20008010824 */
[----:B------:R-:W-:Y:S01]  /*10430*/  FFMA.FTZ R14, R73, UR45, -R10 ;  /* 0x0000002d490e7c23 */ /* 0x000fe2000801080a */
[----:B------:R-:W-:Y:S01]  /*10440*/  FFMA.FTZ R35, R75, UR45, -R36 ;  /* 0x0000002d4b237c23 */ /* 0x000fe20008010824 */
[----:B------:R-:W0:Y:S01]  /*10450*/  MUFU.EX2 R27, R27 ;  /* 0x0000001b001b7308 */ /* 0x000e220000000800 */
[----:B--2---:R-:W-:Y:S01]  /*10460*/  FADD.FTZ R8, R52, R3 ;  /* 0x0000000334087221 */ /* 0x004fe20000010000 */
[----:B------:R-:W-:Y:S01]  /*10470*/  FFMA.FTZ R186, R76, UR45, -R10 ;  /* 0x0000002d4cba7c23 */ /* 0x000fe2000801080a */
[----:B------:R-:W-:Y:S01]  /*10480*/  FFMA.FTZ R187, R78, UR45, -R36 ;  /* 0x0000002d4ebb7c23 */ /* 0x000fe20008010824 */
[--C-:B------:R-:W-:Y:S01]  /*10490*/  FFMA.FTZ R13, R77, UR45, -R10.reuse ;  /* 0x0000002d4d0d7c23 */ /* 0x100fe2000801080a */
[----:B------:R-:W-:Y:S01]  /*104a0*/  FFMA.FTZ R188, R80, UR45, -R10 ;  /* 0x0000002d50bc7c23 */ /* 0x000fe2000801080a */
[----:B------:R-:W-:Y:S01]  /*104b0*/  FFMA.FTZ R189, R82, UR45, -R36 ;  /* 0x0000002d52bd7c23 */ /* 0x000fe20008010824 */
[----:B------:R-:W-:Y:S01]  /*104c0*/  FFMA.FTZ R11, R81, UR45, -R10 ;  /* 0x0000002d510b7c23 */ /* 0x000fe2000801080a */
[----:B------:R-:W2:Y:S01]  /*104d0*/  MUFU.EX2 R163, R163 ;  /* 0x000000a300a37308 */ /* 0x000ea20000000800 */
[----:B-1----:R-:W-:Y:S01]  /*104e0*/  FADD.FTZ R34, R162, R31 ;  /* 0x0000001fa2227221 */ /* 0x002fe20000010000 */
[----:B------:R-:W-:-:S02]  /*104f0*/  IMAD R50, R157, 0x8, R156 ;  /* 0x000000089d327824 */ /* 0x000fc400078e029c */
[----:B------:R-:W-:Y:S01]  /*10500*/  FFMA.FTZ R190, R84, UR45, -R10 ;  /* 0x0000002d54be7c23 */ /* 0x000fe2000801080a */
[----:B------:R-:W-:Y:S01]  /*10510*/  FFMA.FTZ R191, R86, UR45, -R36 ;  /* 0x0000002d56bf7c23 */ /* 0x000fe20008010824 */
[----:B------:R-:W-:Y:S02]  /*10520*/  FFMA.FTZ R10, R85, UR45, -R10 ;  /* 0x0000002d550a7c23 */ /* 0x000fe4000801080a */
        /* <DEDUP_REMOVED lines=52> */
[----:B------:R-:W-:-:S06]  /*10870*/  FFMA.FTZ R34, R79, UR45, -R36 ;  /* 0x0000002d4f227c23 */ /* 0x000fcc0008010824 */
        /* <DEDUP_REMOVED lines=26> */
[--C-:B------:R-:W-:Y:S01]  /*10a20*/  FFMA.FTZ R31, R83, UR45, -R36.reuse ;  /* 0x0000002d531f7c23 */ /* 0x100fe20008010824 */
[----:B------:R-:W-:-:S05]  /*10a30*/  FFMA.FTZ R36, R87, UR45, -R36 ;  /* 0x0000002d57247c23 */ /* 0x000fca0008010824 */
[----:B------:R-:W1:Y:S01]  /*10a40*/  MUFU.EX2 R15, R15 ;  /* 0x0000000f000f7308 */ /* 0x000e620000000800 */
[----:B0-----:R-:W-:-:S07]  /*10a50*/  FADD.FTZ R46, R182, R3 ;  /* 0x00000003b62e7221 */ /* 0x001fce0000010000 */
[----:B------:R-:W0:Y:S01]  /*10a60*/  MUFU.EX2 R37, R37 ;  /* 0x0000002500257308 */ /* 0x000e220000000800 */
[----:B--2---:R-:W-:-:S07]  /*10a70*/  FADD.FTZ R8, R183, R8 ;  /* 0x00000008b7087221 */ /* 0x004fce0000010000 */
[----:B------:R-:W2:Y:S01]  /*10a80*/  MUFU.EX2 R184, R184 ;  /* 0x000000b800b87308 */ /* 0x000ea20000000800 */
[----:B-1----:R-:W-:Y:S01]  /*10a90*/  FADD.FTZ R3, R15, R46 ;  /* 0x0000002e0f037221 */ /* 0x002fe20000010000 */
[----:B------:R-:W-:-:S06]  /*10aa0*/  IMAD.U32 R46, RZ, RZ, UR38 ;  /* 0x00000026ff2e7e24 */ /* 0x000fcc000f8e00ff */
[----:B------:R-:W1:Y:S01]  /*10ab0*/  MUFU.EX2 R185, R185 ;  /* 0x000000b900b97308 */ /* 0x000e620000000800 */
[----:B0-----:R-:W-:-:S07]  /*10ac0*/  FADD.FTZ R8, R37, R8 ;  /* 0x0000000825087221 */ /* 0x001fce0000010000 */
[----:B------:R-:W0:Y:S01]  /*10ad0*/  MUFU.EX2 R14, R14 ;  /* 0x0000000e000e7308 */ /* 0x000e220000000800 */
[----:B--2---:R-:W-:Y:S01]  /*10ae0*/  FADD.FTZ R47, R184, R3 ;  /* 0x00000003b82f7221 */ /* 0x004fe20000010000 */
[----:B------:R-:W-:-:S05]  /*10af0*/  VIADD R3, R50, 0x28840 ;  /* 0x0002884032037836 */ /* 0x000fca0000000000 */
[----:B------:R-:W-:Y:S01]  /*10b00*/  PRMT R3, R46, 0x654, R3 ;  /* 0x000006542e037816 */ /* 0x000fe20000000003 */
[----:B------:R-:W2:Y:S01]  /*10b10*/  MUFU.EX2 R35, R35 ;  /* 0x0000002300237308 */ /* 0x000ea20000000800 */
[----:B-1----:R-:W-:Y:S02]  /*10b20*/  FADD.FTZ R8, R185, R8 ;  /* 0x00000008b9087221 */ /* 0x002fe40000010000 */
[----:B------:R1:W-:Y:S05]  /*10b30*/  SYNCS.ARRIVE.TRANS64.RED.A1T0 RZ, [R3+URZ], RZ ;  /* 0x000000ff03ff79a7 */ /* 0x0003ea000810043f */
[----:B------:R-:W3:Y:S01]  /*10b40*/  MUFU.EX2 R186, R186 ;  /* 0x000000ba00ba7308 */ /* 0x000ee20000000800 */
[----:B0-----:R-:W-:-:S07]  /*10b50*/  FADD.FTZ R47, R14, R47 ;  /* 0x0000002f0e2f7221 */ /* 0x001fce0000010000 */
[----:B------:R-:W0:Y:S01]  /*10b60*/  MUFU.EX2 R187, R187 ;  /* 0x000000bb00bb7308 */ /* 0x000e220000000800 */
[----:B--2---:R-:W-:-:S07]  /*10b70*/  FADD.FTZ R8, R35, R8 ;  /* 0x0000000823087221 */ /* 0x004fce0000010000 */
[----:B------:R-:W1:Y:S01]  /*10b80*/  MUFU.EX2 R13, R13 ;  /* 0x0000000d000d7308 */ /* 0x000e620000000800 */
[----:B---3--:R-:W-:-:S07]  /*10b90*/  FADD.FTZ R46, R186, R47 ;  /* 0x0000002fba2e7221 */ /* 0x008fce0000010000 */
[----:B------:R-:W2:Y:S01]  /*10ba0*/  MUFU.EX2 R34, R34 ;  /* 0x0000002200227308 */ /* 0x000ea20000000800 */
[----:B0-----:R-:W-:-:S07]  /*10bb0*/  FADD.FTZ R47, R187, R8 ;  /* 0x00000008bb2f7221 */ /* 0x001fce0000010000 */
[----:B------:R-:W0:Y:S01]  /*10bc0*/  MUFU.EX2 R188, R188 ;  /* 0x000000bc00bc7308 */ /* 0x000e220000000800 */
[----:B-1----:R-:W-:-:S07]  /*10bd0*/  FADD.FTZ R3, R13, R46 ;  /* 0x0000002e0d037221 */ /* 0x002fce0000010000 */
[----:B------:R-:W1:Y:S01]  /*10be0*/  MUFU.EX2 R189, R189 ;  /* 0x000000bd00bd7308 */ /* 0x000e620000000800 */
[----:B--2---:R-:W-:-:S07]  /*10bf0*/  FADD.FTZ R8, R34, R47 ;  /* 0x0000002f22087221 */ /* 0x004fce0000010000 */
        /* <DEDUP_REMOVED lines=11> */
[----:B--2---:R-:W-:Y:S01]  /*10cb0*/  FADD.FTZ R47, R191, R8 ;  /* 0x00000008bf2f7221 */ /* 0x004fe20000010000 */
[----:B0-----:R-:W-:-:S03]  /*10cc0*/  FADD.FTZ R3, R10, R3 ;  /* 0x000000030a037221 */ /* 0x001fc60000010000 */
[----:B-1----:R-:W-:Y:S01]  /*10cd0*/  FADD.FTZ R8, R36, R47 ;  /* 0x0000002f24087221 */ /* 0x002fe20000010000 */
[----:B------:R-:W-:Y:S06]  /*10ce0*/  @!P0 BRA `(.L_x_648) ;  /* 0x0000000000048947 */ /* 0x000fec0003800000 */
[----:B------:R-:W-:Y:S01]  /*10cf0*/  BPT.TRAP 0x1 ;  /* 0x000000040000795c */ /* 0x000fe20000300000 */
.L_x_648:
[----:B------:R-:W-:Y:S01]  /*10d00*/  LEA R12, R12, R156, 0x3 ;  /* 0x0000009c0c0c7211 */ /* 0x000fe200078e18ff */
[----:B------:R-:W-:Y:S01]  /*10d10*/  IMAD.U32 R47, RZ, RZ, UR38 ;  /* 0x00000026ff2f7e24 */ /* 0x000fe2000f8e00ff */
[----:B------:R-:W-:Y:S01]  /*10d20*/  ISETP.GT.AND P1, PT, R9, R194, PT ;  /* 0x000000c20900720c */ /* 0x000fe20003f24270 */
[-C--:B------:R-:W-:Y:S01]  /*10d30*/  FMUL.FTZ R88, R88, R5.reuse ;  /* 0x0000000558587220 */ /* 0x080fe20000410000 */
[----:B------:R-:W-:Y:S01]  /*10d40*/  F2FP.BF16.F32.PACK_AB R160, R161, R160 ;  /* 0x000000a0a1a0723e */ /* 0x000fe200000010ff */
[----:B------:R-:W-:Y:S01]  /*10d50*/  VIADD R12, R12, 0x28860 ;  /* 0x000288600c0c7836 */ /* 0x000fe20000000000 */
[----:B------:R-:W-:Y:S01]  /*10d60*/  F2FP.BF16.F32.PACK_AB R162, R163, R162 ;  /* 0x000000a2a3a2723e */ /* 0x000fe200000010ff */
[-C--:B------:R-:W-:Y:S01]  /*10d70*/  FMUL.FTZ R89, R89, R5.reuse ;  /* 0x0000000559597220 */ /* 0x080fe20000410000 */
[----:B------:R-:W-:Y:S01]  /*10d80*/  F2FP.BF16.F32.PACK_AB R164, R165, R164 ;  /* 0x000000a4a5a4723e */ /* 0x000fe200000010ff */
[-C--:B------:R-:W-:Y:S01]  /*10d90*/  FMUL.FTZ R92, R92, R5.reuse ;  /* 0x000000055c5c7220 */ /* 0x080fe20000410000 */
[----:B------:R-:W-:Y:S01]  /*10da0*/  PRMT R12, R47, 0x654, R12 ;  /* 0x000006542f0c7816 */ /* 0x000fe2000000000c */
[-C--:B------:R-:W-:Y:S01]  /*10db0*/  FMUL.FTZ R93, R93, R5.reuse ;  /* 0x000000055d5d7220 */ /* 0x080fe20000410000 */
[----:B------:R-:W-:Y:S01]  /*10dc0*/  F2FP.BF16.F32.PACK_AB R188, R11, R188 ;  /* 0x000000bc0bbc723e */ /* 0x000fe200000010ff */
[-C--:B------:R-:W-:Y:S01]  /*10dd0*/  FMUL.FTZ R96, R96, R5.reuse ;  /* 0x0000000560607220 */ /* 0x080fe20000410000 */
[----:B------:R0:W-:Y:S01]  /*10de0*/  SYNCS.ARRIVE.TRANS64.RED.A1T0 RZ, [R12+URZ], RZ ;  /* 0x000000ff0cff79a7 */ /* 0x0001e2000810043f */
[----:B------:R-:W-:Y:S01]  /*10df0*/  F2FP.BF16.F32.PACK_AB R190, R10, R190 ;  /* 0x000000be0abe723e */ /* 0x000fe200000010ff */
        /* <DEDUP_REMOVED lines=28> */
[----:B------:R-:W-:Y:S01]  /*10fc0*/  FMUL.FTZ R90, R90, R7 ;  /* 0x000000075a5a7220 */ /* 0x000fe20000410000 */
[----:B------:R-:W-:Y:S01]  /*10fd0*/  F2FP.BF16.F32.PACK_AB R163, R49, R27 ;  /* 0x0000001b31a3723e */ /* 0x000fe200000010ff */
[-C--:B------:R-:W-:Y:S01]  /*10fe0*/  FMUL.FTZ R91, R91, R7.reuse ;  /* 0x000000075b5b7220 */ /* 0x080fe20000410000 */
        /* <DEDUP_REMOVED lines=52> */
[-C--:B------:R-:W-:Y:S01]  /*11330*/  FMUL.FTZ R147, R147, R7.reuse ;  /* 0x0000000793937220 */ /* 0x080fe20000410000 */
[-C--:B------:R-:W-:Y:S01]  /*11340*/  FMUL.FTZ R150, R150, R7.reuse ;  /* 0x0000000796967220 */ /* 0x080fe20000410000 */
[----:B------:R-:W-:Y:S01]  /*11350*/  FMUL.FTZ R151, R151, R7 ;  /* 0x0000000797977220 */ /* 0x000fe20000410000 */
[----:B------:R-:W-:-:S02]  /*11360*/  VIADD R9, R9, 0xffffffff ;  /* 0xffffffff09097836 */ /* 0x000fc40000000000 */
[----:B------:R-:W-:Y:S02]  /*11370*/  IMAD.MOV.U32 R10, RZ, RZ, R6 ;  /* 0x000000ffff0a7224 */ /* 0x000fe400078e0006 */
[----:B------:R-:W-:Y:S02]  /*11380*/  IMAD.MOV.U32 R11, RZ, RZ, R4 ;  /* 0x000000ffff0b7224 */ /* 0x000fe400078e0004 */
[----:B------:R-:W-:Y:S02]  /*11390*/  IMAD.MOV.U32 R5, RZ, RZ, R158 ;  /* 0x000000ffff057224 */ /* 0x000fe400078e009e */
[----:B0-----:R-:W-:Y:S01]  /*113a0*/  IMAD.MOV.U32 R12, RZ, RZ, R157 ;  /* 0x000000ffff0c7224 */ /* 0x001fe200078e009d */
[----:B------:R-:W-:Y:S06]  /*113b0*/  @P1 BRA `(.L_x_649) ;  /* 0xffffffdc00741947 */ /* 0x000fec000383ffff */
.L_x_637:
[----:B------:R-:W-:Y:S05]  /*113c0*/  WARPSYNC.ALL ;  /* 0x0000000000007948 */ /* 0x000fea0003800000 */
[----:B------:R-:W-:Y:S06]  /*113d0*/  BAR.ARV 0x8, 0x180 ;  /* 0x0206000000007b1d */ /* 0x000fec0000002000 */
[----:B------:R-:W-:Y:S05]  /*113e0*/  @!P0 BRA `(.L_x_650) ;  /* 0x0000000000048947 */ /* 0x000fea0003800000 */
[----:B------:R-:W-:Y:S01]  /*113f0*/  BPT.TRAP 0x1 ;  /* 0x000000040000795c */ /* 0x000fe20000300000 */
.L_x_650:
[----:B------:R-:W-:Y:S01]  /*11400*/  IMAD R15, R157, 0x8, R156 ;  /* 0x000000089d0f7824 */ /* 0x000fe200078e029c */
[----:B------:R-:W-:-:S04]  /*11410*/  SHF.L.U32 R0, R158, 0x1f, RZ ;  /* 0x0000001f9e007819 */ /* 0x000fc800000006ff */
[----:B------:R0:W1:Y:S01]  /*11420*/  SYNCS.PHASECHK.TRANS64.TRYWAIT P1, [R15+URZ+0x28850], R0 ;  /* 0x028850000f0075a7 */ /* 0x000062000802017f */
[----:B------:R-:W-:Y:S05]  /*11430*/  @!P0 BRA `(.L_x_651) ;  /* 0x0000000000048947 */ /* 0x000fea0003800000 */
[----:B------:R-:W-:Y:S01]  /*11440*/  BPT.TRAP 0x1 ;  /* 0x000000040000795c */ /* 0x000fe20000300000 */
.L_x_651:
[----:B------:R-:W-:-:S05]  /*11450*/  VIADD R156, R156, 0x400 ;  /* 0x000004009c9c7836 */ /* 0x000fca0000000000 */
[----:B------:R-:W-:-:S04]  /*11460*/  SHF.R.U32.HI R156, RZ, 0x4, R156 ;  /* 0x00000004ff9c7819 */ /* 0x000fc8000001169c */
[----:B------:R-:W-:-:S04]  /*11470*/  LOP3.LUT R156, R156, 0x3fff, RZ, 0xc0, !PT ;  /* 0x00003fff9c9c7812 */ /* 0x000fc800078ec0ff */
[----:B------:R-:W-:Y:S01]  /*11480*/  LOP3.LUT R156, R156, 0x4000000, RZ, 0xfc, !PT ;  /* 0x040000009c9c7812 */ /* 0x000fe200078efcff */
[----:B-1----:R-:W-:Y:S06]  /*11490*/  @P1 BRA `(.L_x_652) ;  /* 0x0000000000081947 */ /* 0x002fec0003800000 */
[----:B------:R-:W1:Y:S02]  /*114a0*/  SYNCS.PHASECHK.TRANS64.TRYWAIT P1, [R15+URZ+0x28850], R0 ;  /* 0x028850000f0075a7 */ /* 0x000e64000802017f */
[----:B-1----:R-:W-:Y:S05]  /*114b0*/  @!P1 BRA `(.L_x_653) ;  /* 0x000000bc00909947 */ /* 0x002fea0003800000 */
.L_x_652:
[----:B------:R-:W-:Y:S01]  /*114c0*/  IMAD R10, R157, 0x800, R156 ;  /* 0x000008009d0a7824 */ /* 0x000fe200078e029c */
[----:B------:R-:W-:Y:S05]  /*114d0*/  WARPSYNC.ALL ;  /* 0x0000000000007948 */ /* 0x000fea0003800000 */
[----:B------:R-:W-:Y:S01]  /*114e0*/  IMAD.MOV.U32 R11, RZ, RZ, 0x40000040 ;  /* 0x40000040ff0b7424 */ /* 0x000fe200078e00ff */
[C---:B------:R-:W-:Y:S01]  /*114f0*/  R2UR UR6, R10.reuse ;  /* 0x000000000a0672ca */ /* 0x040fe200000e0000 */
[----:B------:R-:W-:Y:S01]  /*11500*/  WARPGROUP.ARRIVE ;  /* 0x00000000000079c5 */ /* 0x000fe20000000000 */
[----:B------:R-:W-:Y:S01]  /*11510*/  VIADD R12, R10, 0x80 ;  /* 0x000000800a0c7836 */ /* 0x000fe20000000000 */
[----:B01----:R-:W0:Y:S01]  /*11520*/  SHFL.BFLY PT, R0, R3, 0x2, 0x1f ;  /* 0x0c401f0003007f89 */ /* 0x003e2200000e0000 */
[----:B------:R-:W-:Y:S01]  /*11530*/  R2UR UR7, R11 ;  /* 0x000000000b0772ca */ /* 0x000fe200000e0000 */
[----:B------:R-:W-:-:S02]  /*11540*/  IMAD.MOV.U32 R13, RZ, RZ, 0x40000040 ;  /* 0x40000040ff0d7424 */ /* 0x000fc400078e00ff */
[----:B------:R-:W-:Y:S01]  /*11550*/  IMAD.MOV.U32 R11, RZ, RZ, 0x40000040 ;  /* 0x40000040ff0b7424 */ /* 0x000fe200078e00ff */
[----:B------:R-:W1:Y:S01]  /*11560*/  SHFL.BFLY PT, R5, R8, 0x2, 0x1f ;  /* 0x0c401f0008057f89 */ /* 0x000e6200000e0000 */
[----:B------:R-:W-:Y:S02]  /*11570*/  IMAD.MOV.U32 R69, RZ, RZ, RZ ;  /* 0x000000ffff457224 */ /* 0x000fe400078e00ff */
[----:B------:R-:W-:-:S06]  /*11580*/  IMAD.U32 R14, RZ, RZ, UR45 ;  /* 0x0000002dff0e7e24 */ /* 0x000fcc000f8e00ff */
[----:B------:R-:W-:Y:S01]  /*11590*/  HGMMA.64x128x16.F32.BF16 R88, R160, gdesc[UR4].tnspB, R88, gsb0 ;  /* 0x41e00004a0587df0 */ /* 0x000fe20008001858 */
[----:B------:R-:W-:Y:S02]  /*115a0*/  R2UR UR6, R12 ;  /* 0x000000000c0672ca */ /* 0x000fe400000e0000 */
[----:B------:R-:W-:Y:S01]  /*115b0*/  R2UR UR7, R13 ;  /* 0x000000000d0772ca */ /* 0x000fe200000e0000 */
[----:B------:R-:W-:Y:S01]  /*115c0*/  IMAD.MOV.U32 R13, RZ, RZ, 0x40000040 ;  /* 0x40000040ff0d7424 */ /* 0x000fe200078e00ff */
[----:B------:R-:W-:Y:S01]  /*115d0*/  IADD3 R12, R10, 0x100, RZ ;  /* 0x000001000a0c7810 */ /* 0x000fe20007ffe0ff */
[----:B0-----:R-:W-:Y:S01]  /*115e0*/  FADD.FTZ R0, R0, R3 ;  /* 0x0000000300007221 */ /* 0x001fe20000010000 */
[----:B------:R-:W-:Y:S02]  /*115f0*/  IMAD.MOV.U32 R3, RZ, RZ, -0x800000 ;  /* 0xff800000ff037424 */ /* 0x000fe400078e00ff */
[----:B-1----:R-:W-:Y:S02]  /*11600*/  FADD.FTZ R7, R5, R8 ;  /* 0x0000000805077221 */ /* 0x002fe40000010000 */
[----:B------:R-:W0:Y:S01]  /*11610*/  SHFL.BFLY PT, R5, R0, 0x1, 0x1f ;  /* 0x0c201f0000057f89 */ /* 0x000e2200000e0000 */
[----:B------:R-:W-:-:S02]  /*11620*/  WARPGROUP.DEPBAR.LE gsb0, 0x0 ;  /* 0x00008000000079c5 */ /* 0x000fc40000010000 */
        /* <DEDUP_REMOVED lines=31> */
[----:B------:R-:W-:Y:S01]  /*11820*/  R2UR UR6, R12 ;  /* 0x000000000c0672ca */ /* 0x000fe200000e0000 */
[----:B0-----:R-:W-:Y:S01]  /*11830*/  FADD.FTZ R12, R0, R5 ;  /* 0x00000005000c7221 */ /* 0x001fe20000010000 */
[----:B------:R-:W-:Y:S01]  /*11840*/  R2UR UR7, R13 ;  /* 0x000000000d0772ca */ /* 0x000fe200000e0000 */
[----:B------:R-:W-:Y:S01]  /*11850*/  IMAD.MOV.U32 R0, RZ, RZ, -0x800000 ;  /* 0xff800000ff007424 */ /* 0x000fe200078e00ff */
[----:B------:R-:W-:Y:S02]  /*11860*/  MOV R5, UR45 ;  /* 0x0000002d00057c02 */ /* 0x000fe40008000f00 */
[----:B------:R-:W-:-:S13]  /*11870*/  FSETP.NE.FTZ.AND P1, PT, R12, RZ, PT ;  /* 0x000000ff0c00720b */ /* 0x000fda0003f35000 */
[----:B------:R-:W0:Y:S01]  /*11880*/  @P1 MUFU.LG2 R9, R12 ;  /* 0x0000000c00091308 */ /* 0x000e220000000c00 */
[----:B------:R-:W-:-:S07]  /*11890*/  @P1 FMUL.FTZ R5, R5, 0.69314718246459960938 ;  /* 0x3f31721805051820 */ /* 0x000fce0000410000 */
[----:B------:R-:W-:Y:S01]  /*118a0*/  @P1 MUFU.RCP R69, R12 ;  /* 0x0000000c00451308 */ /* 0x000fe20000001000 */
[----:B0-----:R-:W-:-:S04]  /*118b0*/  @P1 FMUL.FTZ R8, R9, 0.69314718246459960938 ;  /* 0x3f31721809081820 */ /* 0x001fc80000410000 */
[----:B------:R-:W-:Y:S01]  /*118c0*/  @P1 FFMA.FTZ R3, R5, R4, R8 ;  /* 0x0000000405031223 */ /* 0x000fe20000010008 */
[----:B------:R-:W-:Y:S02]  /*118d0*/  WARPGROUP.DEPBAR.LE gsb0, 0x0 ;  /* 0x00008000000079c5 */ /* 0x000fe40000010000 */
[----:B------:R-:W-:-:S06]  /*118e0*/  WARPGROUP.ARRIVE ;  /* 0x00000000000079c5 */ /* 0x000fcc0000000000 */
[----:B------:R-:W-:Y:S01]  /*118f0*/  HGMMA.64x128x16.F32.BF16 R88, R184, gdesc[UR4].tnspB, R88, gsb0 ;  /* 0x41e00004b8587df0 */ /* 0x000fe20008001858 */
[----:B------:R-:W-:Y:S02]  /*11900*/  R2UR UR6, R10 ;  /* 0x000000000a0672ca */ /* 0x000fe400000e0000 */
[----:B------:R-:W-:Y:S01]  /*11910*/  R2UR UR7, R11 ;  /* 0x000000000b0772ca */ /* 0x000fe200000e0000 */
[----:B------:R-:W0:Y:S02]  /*11920*/  SHFL.BFLY PT, R10, R7, 0x1, 0x1f ;  /* 0x0c201f00070a7f89 */ /* 0x000e2400000e0000 */
[----:B0-----:R-:W-:Y:S01]  /*11930*/  FADD.FTZ R13, R7, R10 ;  /* 0x0000000a070d7221 */ /* 0x001fe20000010000 */
[----:B------:R-:W-:-:S04]  /*11940*/  IMAD.MOV.U32 R10, RZ, RZ, RZ ;  /* 0x000000ffff0a7224 */ /* 0x000fc800078e00ff */
[----:B------:R-:W-:-:S13]  /*11950*/  FSETP.NE.FTZ.AND P2, PT, R13, RZ, PT ;  /* 0x000000ff0d00720b */ /* 0x000fda0003f55000 */
[----:B------:R-:W0:Y:S01]  /*11960*/  @P2 MUFU.LG2 R11, R13 ;  /* 0x0000000d000b2308 */ /* 0x000e220000000c00 */
[----:B------:R-:W-:-:S07]  /*11970*/  @P2 FMUL.FTZ R14, R14, 0.69314718246459960938 ;  /* 0x3f3172180e0e2820 */ /* 0x000fce0000410000 */
[----:B------:R1:W2:Y:S01]  /*11980*/  @P2 MUFU.RCP R10, R13 ;  /* 0x0000000d000a2308 */ /* 0x0002a20000001000 */
[----:B0-----:R-:W-:-:S04]  /*11990*/  @P2 FMUL.FTZ R11, R11, 0.69314718246459960938 ;  /* 0x3f3172180b0b2820 */ /* 0x001fc80000410000 */
[----:B------:R-:W-:Y:S01]  /*119a0*/  @P2 FFMA.FTZ R0, R14, R6, R11 ;  /* 0x000000060e002223 */ /* 0x000fe2000001000b */
[----:B------:R-:W-:Y:S02]  /*119b0*/  WARPGROUP.DEPBAR.LE gsb0, 0x0 ;  /* 0x00008000000079c5 */ /* 0x000fe40000010000 */
[----:B------:R-:W-:-:S06]  /*119c0*/  WARPGROUP.ARRIVE ;  /* 0x00000000000079c5 */ /* 0x000fcc0000000000 */
[----:B------:R-:W-:Y:S03]  /*119d0*/  HGMMA.64x128x16.F32.BF16 R88, R188, gdesc[UR4].tnspB, R88, gsb0 ;  /* 0x41e00004bc587df0 */ /* 0x000fe60008001858 */
[----:B------:R-:W-:Y:S02]  /*119e0*/  WARPGROUP.DEPBAR.LE gsb0, 0x0 ;  /* 0x00008000000079c5 */ /* 0x000fe40000010000 */
[----:B-12---:R-:W-:Y:S05]  /*119f0*/  @!P0 BRA `(.L_x_654) ;  /* 0x0000000000048947 */ /* 0x006fea0003800000 */
[----:B------:R-:W-:Y:S01]  /*11a00*/  BPT.TRAP 0x1 ;  /* 0x000000040000795c */ /* 0x000fe20000300000 */
.L_x_654:
[----:B------:R-:W-:Y:S02]  /*11a10*/  VIADD R4, R15, 0x28860 ;  /* 0x000288600f047836 */ /* 0x000fe40000000000 */
[-C--:B------:R-:W-:Y:S01]  /*11a20*/  FMUL.FTZ R20, R88, R69.reuse ;  /* 0x0000004558147220 */ /* 0x080fe20000410000 */
[----:B------:R-:W-:Y:S02]  /*11a30*/  IMAD.U32 R5, RZ, RZ, UR38 ;  /* 0x00000026ff057e24 */ /* 0x000fe4000f8e00ff */
[-C--:B------:R-:W-:Y:S01]  /*11a40*/  FMUL.FTZ R21, R89, R69.reuse ;  /* 0x0000004559157220 */ /* 0x080fe20000410000 */
[----:B------:R-:W-:Y:S02]  /*11a50*/  VIADD R157, R157, 0x1 ;  /* 0x000000019d9d7836 */ /* 0x000fe40000000000 */
[-C--:B------:R-:W-:Y:S01]  /*11a60*/  FMUL.FTZ R40, R92, R69.reuse ;  /* 0x000000455c287220 */ /* 0x080fe20000410000 */
[-C--:B------:R-:W-:Y:S01]  /*11a70*/  FMUL.FTZ R41, R93, R69.reuse ;  /* 0x000000455d297220 */ /* 0x080fe20000410000 */
[----:B------:R-:W-:Y:S01]  /*11a80*/  PRMT R4, R5, 0x654, R4 ;  /* 0x0000065405047816 */ /* 0x000fe20000000004 */
[-C--:B------:R-:W-:Y:S01]  /*11a90*/  FMUL.FTZ R42, R96, R69.reuse ;  /* 0x00000045602a7220 */ /* 0x080fe20000410000 */
[----:B------:R-:W-:Y:S01]  /*11aa0*/  ISETP.NE.AND P1, PT, R157, 0x2, PT ;  /* 0x000000029d00780c */ /* 0x000fe20003f25270 */
[-C--:B------:R-:W-:Y:S01]  /*11ab0*/  FMUL.FTZ R43, R97, R69.reuse ;  /* 0x00000045612b7220 */ /* 0x080fe20000410000 */
[----:B------:R1:W-:Y:S01]  /*11ac0*/  SYNCS.ARRIVE.TRANS64.RED.A1T0 RZ, [R4+URZ], RZ ;  /* 0x000000ff04ff79a7 */ /* 0x0003e2000810043f */
[-C--:B------:R-:W-:Y:S01]  /*11ad0*/  FMUL.FTZ R44, R100, R69.reuse ;  /* 0x00000045642c7220 */ /* 0x080fe20000410000 */
[----:B------:R-:W-:Y:S01]  /*11ae0*/  SEL R5, RZ, 0x1, P1 ;  /* 0x00000001ff057807 */ /* 0x000fe20000800000 */
        /* <DEDUP_REMOVED lines=58> */
[----:B------:R-:W-:Y:S01]  /*11e90*/  LOP3.LUT R158, R158, R5, RZ, 0x3c, !PT ;  /* 0x000000059e9e7212 */ /* 0x000fe200078e3cff */
[----:B------:R-:W-:Y:S01]  /*11ea0*/  UIADD3 UR39, UR39, 0x1, URZ ;  /* 0x0000000127277890 */ /* 0x000fe2000fffe03f */
[----:B-1----:R-:W-:-:S11]  /*11eb0*/  SEL R157, R157, RZ, P1 ;  /* 0x000000ff9d9d7207 */ /* 0x002fd60000800000 */
.L_x_590:
[----:B------:R-:W-:Y:S05]  /*11ec0*/  WARPSYNC.ALL ;  /* 0x0000000000007948 */ /* 0x000fea0003800000 */
[----:B------:R-:W1:Y:S08]  /*11ed0*/  S2UR UR38, SR_CgaCtaId ;  /* 0x00000000002679c3 */ /* 0x000e700000008800 */
[----:B------:R-:W-:Y:S06]  /*11ee0*/  BAR.SYNC.DEFER_BLOCKING 0x5, 0x180 ;  /* 0x0146000000007b1d */ /* 0x000fec0000010000 */
[----:B------:R-:W-:Y:S01]  /*11ef0*/  UMOV UR4, 0x400 ;  /* 0x0000040000047882 */ /* 0x000fe20000000000 */
[----:B------:R-:W-:Y:S01]  /*11f00*/  BSSY B0, `(.L_x_655) ;  /* 0x00002f0000007945 */ /* 0x000fe20003800000 */
[----:B-1----:R-:W-:-:S06]  /*11f10*/  ULEA UR4, UR38, UR4, 0x18 ;  /* 0x0000000426047291 */ /* 0x002fcc000f8ec03f */
[----:B------:R-:W-:-:S05]  /*11f20*/  IMAD.U32 R156, RZ, RZ, UR4 ;  /* 0x00000004ff9c7e24 */ /* 0x000fca000f8e00ff */
[----:B------:R1:W3:Y:S01]  /*11f30*/  LDS.128 R28, [R156+0x288d0] ;  /* 0x0288d0009c1c7984 */ /* 0x0002e20000000c00 */
[----:B------:R-:W-:Y:S06]  /*11f40*/  BAR.ARV 0x4, 0x180 ;  /* 0x0106000000007b1d */ /* 0x000fec0000002000 */
[----:B------:R-:W-:Y:S05]  /*11f50*/  @P0 BRA `(.L_x_656) ;  /* 0x0000002000a40947 */ /* 0x000fea0003800000 */
[----:B------:R-:W0:Y:S01]  /*11f60*/  LDL R4, [R1+0x20] ;  /* 0x0000200001047983 */ /* 0x000e220000100800 */
[----:B------:R-:W-:Y:S01]  /*11f70*/  ULDC UR4, c[0x0][0xad4] ;  /* 0x0002b50000047ab9 */ /* 0x000fe20000000800 */
[----:B------:R-:W-:Y:S01]  /*11f80*/  F2FP.BF16.F32.PACK_AB R34, R61, R60 ;  /* 0x0000003c3d22723e */ /* 0x000fe200000010ff */
[----:B------:R-:W4:Y:S01]  /*11f90*/  S2R R5, SR_SWINHI ;  /* 0x0000000000057919 */ /* 0x000f220000002f00 */
[----:B------:R-:W-:Y:S02]  /*11fa0*/  F2FP.BF16.F32.PACK_AB R36, R63, R62 ;  /* 0x0000003e3f24723e */ /* 0x000fe400000010ff */
[----:B------:R-:W-:Y:S02]  /*11fb0*/  MOV R92, R156 ;  /* 0x0000009c005c7202 */ /* 0x000fe40000000f00 */
[----:B----4-:R-:W-:-:S03]  /*11fc0*/  MOV R93, R5 ;  /* 0x00000005005d7202 */ /* 0x010fc60000000f00 */
[----:B0-----:R-:W-:-:S03]  /*11fd0*/  IMAD.WIDE R8, R4, 0x2, R92 ;  /* 0x0000000204087825 */ /* 0x001fc600078e025c */
[C---:B------:R-:W-:Y:S02]  /*11fe0*/  IADD3 R37, P0, R8.reuse, 0x40, RZ ;  /* 0x0000004008257810 */ /* 0x040fe40007f1e0ff */
[C---:B------:R-:W-:Y:S02]  /*11ff0*/  IADD3 R35, P5, R8.reuse, 0x20, RZ ;  /* 0x0000002008237810 */ /* 0x040fe40007fbe0ff */
[----:B------:R-:W-:Y:S01]  /*12000*/  IADD3 R39, P1, R8, 0x60, RZ ;  /* 0x0000006008277810 */ /* 0x000fe20007f3e0ff */
[--C-:B------:R-:W-:Y:S01]  /*12010*/  IMAD.X R25, RZ, RZ, R9.reuse, P0 ;  /* 0x000000ffff197224 */ /* 0x100fe200000e0609 */
[----:B------:R-:W-:Y:S01]  /*12020*/  ISETP.NE.AND P0, PT, R204, RZ, PT ;  /* 0x000000ffcc00720c */ /* 0x000fe20003f05270 */
[--C-:B------:R-:W-:Y:S01]  /*12030*/  IMAD.X R27, RZ, RZ, R9.reuse, P5 ;  /* 0x000000ffff1b7224 */ /* 0x100fe200028e0609 */
[----:B------:R-:W-:Y:S01]  /*12040*/  LOP3.LUT R11, R8, 0x380, RZ, 0xc0, !PT ;  /* 0x00000380080b7812 */ /* 0x000fe200078ec0ff */
[----:B------:R-:W-:Y:S01]  /*12050*/  IMAD.X R15, RZ, RZ, R9, P1 ;  /* 0x000000ffff0f7224 */ /* 0x000fe200008e0609 */
[----:B------:R-:W-:Y:S01]  /*12060*/  SEL R204, R204, UR4, P0 ;  /* 0x00000004cccc7c07 */ /* 0x000fe20008000000 */
[----:B------:R-:W-:Y:S05]  /*12070*/  WARPSYNC.ALL ;  /* 0x0000000000007948 */ /* 0x000fea0003800000 */
[----:B------:R-:W-:Y:S01]  /*12080*/  LOP3.LUT R4, R35, 0x380, RZ, 0xc0, !PT ;  /* 0x0000038023047812 */ /* 0x000fe200078ec0ff */
[----:B------:R-:W-:Y:S01]  /*12090*/  ULDC.64 UR6, c[0x0][0xc08] ;  /* 0x0003020000067ab9 */ /* 0x000fe20000000a00 */
[----:B------:R-:W-:Y:S01]  /*120a0*/  LOP3.LUT R10, R39, 0x380, RZ, 0xc0, !PT ;  /* 0x00000380270a7812 */ /* 0x000fe200078ec0ff */
[----:B------:R-:W-:Y:S01]  /*120b0*/  ULDC.64 UR4, c[0x0][0xc00] ;  /* 0x0003000000047ab9 */ /* 0x000fe20000000a00 */
[----:B------:R-:W-:-:S02]  /*120c0*/  LOP3.LUT R6, R37, 0x380, RZ, 0xc0, !PT ;  /* 0x0000038025067812 */ /* 0x000fc400078ec0ff */
[----:B------:R-:W-:Y:S02]  /*120d0*/  SHF.R.U64 R11, R11, 0x3, RZ ;  /* 0x000000030b0b7819 */ /* 0x000fe400000012ff */
[----:B------:R-:W-:Y:S02]  /*120e0*/  SHF.R.U64 R4, R4, 0x3, RZ ;  /* 0x0000000304047819 */ /* 0x000fe400000012ff */
[C---:B------:R-:W-:Y:S02]  /*120f0*/  IADD3 R95, P2, R8.reuse, 0x4000, RZ ;  /* 0x00004000085f7810 */ /* 0x040fe40007f5e0ff */
[----:B---3--:R-:W-:Y:S02]  /*12100*/  IADD3 R28, P5, R8, 0x4060, RZ ;  /* 0x00004060081c7810 */ /* 0x008fe40007fbe0ff */
[----:B------:R-:W-:Y:S01]  /*12110*/  SHF.R.U64 R10, R10, 0x3, RZ ;  /* 0x000000030a0a7819 */ /* 0x000fe200000012ff */
[----:B--2---:R-:W-:Y:S01]  /*12120*/  IMAD.X R13, RZ, RZ, R9, P2 ;  /* 0x000000ffff0d7224 */ /* 0x004fe200010e0609 */
[----:B------:R-:W-:-:S02]  /*12130*/  IADD3 R107, P4, R8, 0x4040, RZ ;  /* 0x00004040086b7810 */ /* 0x000fc40007f9e0ff */
[----:B------:R-:W-:Y:S02]  /*12140*/  SHF.R.U64 R6, R6, 0x3, RZ ;  /* 0x0000000306067819 */ /* 0x000fe400000012ff */
[----:B------:R-:W-:Y:S01]  /*12150*/  IADD3 R105, P3, R8, 0x4020, RZ ;  /* 0x0000402008697810 */ /* 0x000fe20007f7e0ff */
[--C-:B------:R-:W-:Y:S01]  /*12160*/  IMAD.X R5, RZ, RZ, R9.reuse, P4 ;  /* 0x000000ffff057224 */ /* 0x100fe200020e0609 */
[----:B------:R-:W-:Y:S02]  /*12170*/  LOP3.LUT R8, R11, R8, RZ, 0x3c, !PT ;  /* 0x000000080b087212 */ /* 0x000fe400078e3cff */
[----:B------:R-:W-:Y:S01]  /*12180*/  LOP3.LUT R26, R4, R35, RZ, 0x3c, !PT ;  /* 0x00000023041a7212 */ /* 0x000fe200078e3cff */
[----:B------:R-:W-:Y:S01]  /*12190*/  IMAD.X R7, RZ, RZ, R9, P3 ;  /* 0x000000ffff077224 */ /* 0x000fe200018e0609 */
[----:B------:R-:W-:Y:S02]  /*121a0*/  LOP3.LUT R14, R10, R39, RZ, 0x3c, !PT ;  /* 0x000000270a0e7212 */ /* 0x000fe400078e3cff */
[----:B------:R-:W-:-:S02]  /*121b0*/  LOP3.LUT R4, R95, 0x380, RZ, 0xc0, !PT ;  /* 0x000003805f047812 */ /* 0x000fc400078ec0ff */
[----:B------:R-:W-:Y:S02]  /*121c0*/  LOP3.LUT R11, R28, 0x380, RZ, 0xc0, !PT ;  /* 0x000003801c0b7812 */ /* 0x000fe400078ec0ff */
[----:B-----5:R-:W-:Y:S02]  /*121d0*/  LOP3.LUT R24, R6, R37, RZ, 0x3c, !PT ;  /* 0x0000002506187212 */ /* 0x020fe400078e3cff */
[----:B------:R-:W-:Y:S02]  /*121e0*/  LOP3.LUT R10, R107, 0x380, RZ, 0xc0, !PT ;  /* 0x000003806b0a7812 */ /* 0x000fe400078ec0ff */
[----:B------:R-:W-:Y:S02]  /*121f0*/  LOP3.LUT R6, R105, 0x380, RZ, 0xc0, !PT ;  /* 0x0000038069067812 */ /* 0x000fe400078ec0ff */
[----:B------:R-:W-:Y:S02]  /*12200*/  SHF.R.U64 R4, R4, 0x3, RZ ;  /* 0x0000000304047819 */ /* 0x000fe400000012ff */
[----:B------:R-:W-:-:S02]  /*12210*/  SHF.R.U64 R11, R11, 0x3, RZ ;  /* 0x000000030b0b7819 */ /* 0x000fc400000012ff */
[----:B------:R-:W-:Y:S02]  /*12220*/  SHF.R.U64 R10, R10, 0x3, RZ ;  /* 0x000000030a0a7819 */ /* 0x000fe400000012ff */
[----:B------:R-:W-:Y:S02]  /*12230*/  SHF.R.U64 R6, R6, 0x3, RZ ;  /* 0x0000000306067819 */ /* 0x000fe400000012ff */
[----:B------:R-:W-:Y:S02]  /*12240*/  LOP3.LUT R12, R4, R95, RZ, 0x3c, !PT ;  /* 0x0000005f040c7212 */ /* 0x000fe400078e3cff */
[----:B------:R-:W-:Y:S02]  /*12250*/  LOP3.LUT R32, R11, R28, RZ, 0x3c, !PT ;  /* 0x0000001c0b207212 */ /* 0x000fe400078e3cff */
[----:B------:R-:W-:Y:S02]  /*12260*/  IADD3.X R33, RZ, R9, RZ, P5, !PT ;  /* 0x00000009ff217210 */ /* 0x000fe40002ffe4ff */
[----:B------:R-:W-:-:S02]  /*12270*/  LOP3.LUT R4, R10, R107, RZ, 0x3c, !PT ;  /* 0x0000006b0a047212 */ /* 0x000fc400078e3cff */
[----:B------:R-:W-:Y:S02]  /*12280*/  MOV R28, R8 ;  /* 0x00000008001c7202 */ /* 0x000fe40000000f00 */
[----:B------:R-:W-:Y:S02]  /*12290*/  LOP3.LUT R6, R6, R105, RZ, 0x3c, !PT ;  /* 0x0000006906067212 */ /* 0x000fe400078e3cff */
[----:B------:R-:W-:Y:S02]  /*122a0*/  F2FP.BF16.F32.PACK_AB R8, R21, R20 ;  /* 0x000000141508723e */ /* 0x000fe400000010ff */
[----:B------:R-:W-:Y:S02]  /*122b0*/  F2FP.BF16.F32.PACK_AB R9, R71, R70 ;  /* 0x000000464709723e */ /* 0x000fe400000010ff */
[----:B------:R-:W-:Y:S02]  /*122c0*/  F2FP.BF16.F32.PACK_AB R10, R41, R40 ;  /* 0x00000028290a723e */ /* 0x000fe400000010ff */
[----:B------:R-:W-:Y:S01]  /*122d0*/  F2FP.BF16.F32.PACK_AB R11, R73, R72 ;  /* 0x00000048490b723e */ /* 0x000fe200000010ff */
[----:B------:R-:W-:Y:S01]  /*122e0*/  BAR.SYNC.DEFER_BLOCKING 0x1, 0x100 ;  /* 0x0044000000007b1d */ /* 0x000fe20000010000 */
[----:B------:R-:W-:-:S02]  /*122f0*/  MOV R95, R6 ;  /* 0x00000006005f7202 */ /* 0x000fc40000000f00 */
[----:B------:R-:W-:Y:S02]  /*12300*/  MOV R94, R4 ;  /* 0x00000004005e7202 */ /* 0x000fe40000000f00 */
[----:B------:R-:W-:Y:S02]  /*12310*/  MOV R37, R26 ;  /* 0x0000001a00257202 */ /* 0x000fe40000000f00 */
[----:B------:R-:W-:Y:S02]  /*12320*/  F2FP.BF16.F32.PACK_AB R4, R43, R42 ;  /* 0x0000002a2b04723e */ /* 0x000fe400000010ff */
[----:B------:R-:W-:Y:S02]  /*12330*/  F2FP.BF16.F32.PACK_AB R5, R75, R74 ;  /* 0x0000004a4b05723e */ /* 0x000fe400000010ff */
[----:B------:R-:W-:Y:S02]  /*12340*/  F2FP.BF16.F32.PACK_AB R6, R45, R44 ;  /* 0x0000002c2d06723e */ /* 0x000fe400000010ff */
[----:B------:R-:W-:-:S02]  /*12350*/  F2FP.BF16.F32.PACK_AB R7, R77, R76 ;  /* 0x0000004c4d07723e */ /* 0x000fc400000010ff */
[----:B------:R-:W-:Y:S02]  /*12360*/  MOV R38, R24 ;  /* 0x0000001800267202 */ /* 0x000fe40000000f00 */
[----:B------:R-:W-:Y:S02]  /*12370*/  MOV R39, R14 ;  /* 0x0000000e00277202 */ /* 0x000fe40000000f00 */
[----:B------:R-:W-:Y:S02]  /*12380*/  MOV R104, R12 ;  /* 0x0000000c00687202 */ /* 0x000fe40000000f00 */
[----:B------:R-:W-:Y:S02]  /*12390*/  F2FP.BF16.F32.PACK_AB R12, R51, R50 ;  /* 0x00000032330c723e */ /* 0x000fe400000010ff */
[----:B------:R-:W-:Y:S01]  /*123a0*/  F2FP.BF16.F32.PACK_AB R13, R83, R82 ;  /* 0x00000052530d723e */ /* 0x000fe200000010ff */
[----:B------:R0:W-:Y:S01]  /*123b0*/  STSM.16.M88.4 [R28], R8 ;  /* 0x000000081c007844 */ /* 0x0001e20000000200 */
[----:B------:R-:W-:-:S02]  /*123c0*/  F2FP.BF16.F32.PACK_AB R14, R53, R52 ;  /* 0x00000034350e723e */ /* 0x000fc400000010ff */
[----:B------:R-:W-:Y:S01]  /*123d0*/  F2FP.BF16.F32.PACK_AB R15, R85, R84 ;  /* 0x00000054550f723e */ /* 0x000fe200000010ff */
[----:B------:R2:W-:Y:S01]  /*123e0*/  STSM.16.M88.4 [R37], R4 ;  /* 0x0000000425007844 */ /* 0x0005e20000000200 */
[----:B------:R-:W-:Y:S02]  /*123f0*/  F2FP.BF16.F32.PACK_AB R24, R55, R54 ;  /* 0x000000363718723e */ /* 0x000fe400000010ff */
[----:B------:R-:W-:Y:S02]  /*12400*/  F2FP.BF16.F32.PACK_AB R25, R87, R86 ;  /* 0x000000565719723e */ /* 0x000fe400000010ff */
[----:B------:R-:W-:Y:S02]  /*12410*/  F2FP.BF16.F32.PACK_AB R26, R57, R56 ;  /* 0x00000038391a723e */ /* 0x000fe400000010ff */
[----:B------:R-:W-:Y:S02]  /*12420*/  F2FP.BF16.F32.PACK_AB R27, R89, R88 ;  /* 0x00000058591b723e */ /* 0x000fe400000010ff */
[----:B------:R-:W-:-:S02]  /*12430*/  F2FP.BF16.F32.PACK_AB R35, R97, R96 ;  /* 0x000000606123723e */ /* 0x000fc400000010ff */
[----:B------:R-:W-:Y:S02]  /*12440*/  ISETP.NE.U32.AND P0, PT, RZ, UR4, PT ;  /* 0x00000004ff007c0c */ /* 0x000fe4000bf05070 */
[----:B0-----:R-:W-:Y:S02]  /*12450*/  F2FP.BF16.F32.PACK_AB R8, R47, R46 ;  /* 0x0000002e2f08723e */ /* 0x001fe400000010ff */
[----:B------:R-:W-:Y:S02]  /*12460*/  F2FP.BF16.F32.PACK_AB R9, R79, R78 ;  /* 0x0000004e4f09723e */ /* 0x000fe400000010ff */
[----:B------:R-:W-:Y:S02]  /*12470*/  F2FP.BF16.F32.PACK_AB R10, R49, R48 ;  /* 0x00000030310a723e */ /* 0x000fe400000010ff */
[----:B------:R-:W-:Y:S02]  /*12480*/  F2FP.BF16.F32.PACK_AB R11, R81, R80 ;  /* 0x00000050510b723e */ /* 0x000fe400000010ff */
[----:B------:R-:W-:-:S02]  /*12490*/  MOV R28, R32 ;  /* 0x00000020001c7202 */ /* 0x000fc40000000f00 */
[----:B------:R-:W-:Y:S01]  /*124a0*/  F2FP.BF16.F32.PACK_AB R32, R59, R58 ;  /* 0x0000003a3b20723e */ /* 0x000fe200000010ff */
[----:B------:R0:W-:Y:S01]  /*124b0*/  STSM.16.M88.4 [R38], R8 ;  /* 0x0000000826007844 */ /* 0x0001e20000000200 */
[----:B------:R-:W-:Y:S02]  /*124c0*/  F2FP.BF16.F32.PACK_AB R33, R91, R90 ;  /* 0x0000005a5b21723e */ /* 0x000fe400000010ff */
[----:B--2---:R-:W-:Y:S01]  /*124d0*/  F2FP.BF16.F32.PACK_AB R37, R99, R98 ;  /* 0x000000626325723e */ /* 0x004fe200000010ff */
[----:B------:R2:W-:Y:S01]  /*124e0*/  STSM.16.M88.4 [R39], R12 ;  /* 0x0000000c27007844 */ /* 0x0005e20000000200 */
[----:B------:R-:W-:Y:S02]  /*124f0*/  F2FP.BF16.F32.PACK_AB R4, R67, R66 ;  /* 0x000000424304723e */ /* 0x000fe400000010ff */
[----:B------:R-:W-:Y:S01]  /*12500*/  F2FP.BF16.F32.PACK_AB R5, R103, R102 ;  /* 0x000000666705723e */ /* 0x000fe200000010ff */
[----:B------:R-:W-:Y:S01]  /*12510*/  STSM.16.M88.4 [R104], R24 ;  /* 0x0000001868007844 */ /* 0x000fe20000000200 */
[----:B------:R-:W-:-:S02]  /*12520*/  F2FP.BF16.F32.PACK_AB R6, R69, R68 ;  /* 0x000000444506723e */ /* 0x000fc400000010ff */
[----:B------:R-:W-:Y:S01]  /*12530*/  F2FP.BF16.F32.PACK_AB R7, R151, R150 ;  /* 0x000000969707723e */ /* 0x000fe200000010ff */
[----:B------:R-:W-:Y:S01]  /*12540*/  STSM.16.M88.4 [R95], R32 ;  /* 0x000000205f007844 */ /* 0x000fe20000000200 */
[----:B------:R-:W-:Y:S02]  /*12550*/  ISETP.NE.U32.AND P3, PT, RZ, UR6, PT ;  /* 0x00000006ff007c0c */ /* 0x000fe4000bf65070 */
[----:B------:R-:W-:Y:S01]  /*12560*/  ISETP.NE.AND.EX P0, PT, RZ, UR5, PT, P0 ;  /* 0x00000005ff007c0c */ /* 0x000fe2000bf05300 */
[----:B0-----:R-:W-:Y:S01]  /*12570*/  IMAD.MOV.U32 R10, RZ, RZ, RZ ;  /* 0x000000ffff0a7224 */ /* 0x001fe200078e00ff */
[----:B------:R-:W-:Y:S01]  /*12580*/  F2FP.BF16.F32.PACK_AB R38, R65, R64 ;  /* 0x000000404126723e */ /* 0x000fe200000010ff */
[----:B------:R-:W0:Y:S01]  /*12590*/  LDC R9, c[0x0][0xbe8] ;  /* 0x0002fa00ff097b82 */ /* 0x000e220000000800 */
[----:B--2---:R-:W-:Y:S02]  /*125a0*/  F2FP.BF16.F32.PACK_AB R39, R101, R100 ;  /* 0x000000646527723e */ /* 0x004fe400000010ff */
[----:B------:R-:W-:-:S03]  /*125b0*/  IADD3 R14, P1, R206, UR4, RZ ;  /* 0x00000004ce0e7c10 */ /* 0x000fc6000ff3e0ff */
[----:B------:R-:W-:Y:S01]  /*125c0*/  STSM.16.M88.4 [R94], R36 ;  /* 0x000000245e007844 */ /* 0x000fe20000000200 */
[----:B------:R-:W-:Y:S02]  /*125d0*/  ISETP.NE.AND.EX P3, PT, RZ, UR7, PT, P3 ;  /* 0x00000007ff007c0c */ /* 0x000fe4000bf65330 */
[----:B------:R-:W-:Y:S01]  /*125e0*/  IADD3.X R15, R207, UR5, RZ, P1, !PT ;  /* 0x00000005cf0f7c10 */ /* 0x000fe20008ffe4ff */
[----:B------:R2:W-:Y:S01]  /*125f0*/  STSM.16.M88.4 [R28], R4 ;  /* 0x000000041c007844 */ /* 0x0005e20000000200 */
[----:B------:R-:W-:Y:S09]  /*12600*/  BAR.SYNC.DEFER_BLOCKING 0x1, 0x100 ;  /* 0x0044000000007b1d */ /* 0x000ff20000010000 */
[----:B------:R-:W-:Y:S01]  /*12610*/  @P3 IADD3 R206, P1, R206, UR6, RZ ;  /* 0x00000006cece3c10 */ /* 0x000fe2000ff3e0ff */
[----:B------:R-:W-:-:S02]  /*12620*/  ULDC UR6, c[0x0][0xa88] ;  /* 0x0002a20000067ab9 */ /* 0x000fc40000000800 */
[----:B------:R-:W-:Y:S01]  /*12630*/  IMAD.U32 R8, RZ, RZ, UR6 ;  /* 0x00000006ff087e24 */ /* 0x000fe2000f8e00ff */
[----:B------:R-:W-:Y:S01]  /*12640*/  @P3 IADD3.X R207, R207, UR7, RZ, P1, !PT ;  /* 0x00000007cfcf3c10 */ /* 0x000fe20008ffe4ff */
[----:B------:R3:W5:Y:S04]  /*12650*/  @P0 LDG.E R10, desc[UR42][R14.64] ;  /* 0x0000002a0e0a0981 */ /* 0x000768000c1e1900 */
[----:B------:R3:W5:Y:S01]  /*12660*/  @P3 LDG.E R8, desc[UR42][R206.64] ;  /* 0x0000002ace083981 */ /* 0x000762000c1e1900 */
[----:B--2---:R-:W-:Y:S01]  /*12670*/  IMAD.MOV.U32 R6, RZ, RZ, 0x9b8 ;  /* 0x000009b8ff067424 */ /* 0x004fe200078e00ff */
[----:B------:R-:W-:Y:S02]  /*12680*/  ISETP.GT.AND P2, PT, R204, 0x1, PT ;  /* 0x00000001cc00780c */ /* 0x000fe40003f44270 */
[----:B0-----:R-:W-:-:S02]  /*12690*/  ISETP.NE.AND P1, PT, R9, 0x1, PT ;  /* 0x000000010900780c */ /* 0x001fc40003f25270 */
[----:B------:R-:W-:-:S04]  /*126a0*/  SEL R6, R6, 0x978, P2 ;  /* 0x0000097806067807 */ /* 0x000fc80001000000 */
[----:B------:R3:W0:Y:S08]  /*126b0*/  LDC.64 R24, c[0x0][R6+0x220] ;  /* 0x0000880006187b82 */ /* 0x0006300000000a00 */
[----:B------:R3:W2:Y:S08]  /*126c0*/  LDC.64 R26, c[0x0][R6+0x218] ;  /* 0x00008600061a7b82 */ /* 0x0006b00000000a00 */
[----:B------:R3:W4:Y:S01]  /*126d0*/  LDC.64 R12, c[0x0][R6+0x228] ;  /* 0x00008a00060c7b82 */ /* 0x0007220000000a00 */
[----:B------:R-:W-:Y:S05]  /*126e0*/  @P3 BRA `(.L_x_657) ;  /* 0x0000000000103947 */ /* 0x000fea0003800000 */
[----:B------:R-:W-:Y:S05]  /*126f0*/  @!P0 BRA `(.L_x_657) ;  /* 0x00000000000c8947 */ /* 0x000fea0003800000 */
[----:B------:R-:W3:Y:S04]  /*12700*/  LDG.E R5, desc[UR42][R14.64] ;  /* 0x0000002a0e057981 */ /* 0x000ee8000c1e1900 */
[----:B-----5:R-:W3:Y:S02]  /*12710*/  LDG.E R8, desc[UR42][R14.64+0x4] ;  /* 0x0000042a0e087981 */ /* 0x020ee4000c1e1900 */
[----:B---3--:R-:W-:-:S07]  /*12720*/  IMAD.IADD R8, R8, 0x1, -R5 ;  /* 0x0000000108087824 */ /* 0x008fce00078e0a05 */
.L_x_657:
[----:B---3--:R-:W3:Y:S01]  /*12730*/  LDL R15, [R1+0x1c] ;  /* 0x00001c00010f7983 */ /* 0x008ee20000100800 */
[----:B------:R-:W1:Y:S01]  /*12740*/  LDC.64 R6, c[0x0][R6+0x210] ;  /* 0x0000840006067b82 */ /* 0x000e620000000a00 */
[----:B------:R-:W-:Y:S02]  /*12750*/  ISETP.NE.U32.AND P0, PT, RZ, UR4, PT ;  /* 0x00000004ff007c0c */ /* 0x000fe4000bf05070 */
[----:B------:R-:W4:Y:S02]  /*12760*/  LDL R32, [R1+0x18] ;  /* 0x0000180001207983 */ /* 0x000f240000100800 */
[----:B------:R-:W-:-:S03]  /*12770*/  ISETP.NE.AND.EX P0, PT, RZ, UR5, PT, P0 ;  /* 0x00000005ff007c0c */ /* 0x000fc6000bf05300 */
[----:B------:R-:W1:Y:S01]  /*12780*/  @P1 LDC R14, c[0x0][0xbec] ;  /* 0x0002fb00ff0e1b82 */ /* 0x000e620000000800 */
[----:B------:R-:W-:Y:S02]  /*12790*/  SEL R205, R205, RZ, !P0 ;  /* 0x000000ffcdcd7207 */ /* 0x000fe40004000000 */
[----:B------:R-:W-:-:S03]  /*127a0*/  SEL R217, R217, RZ, !P0 ;  /* 0x000000ffd9d97207 */ /* 0x000fc60004000000 */
[----:B0-----:R-:W-:Y:S02]  /*127b0*/  IMAD R11, R25, R205, RZ ;  /* 0x000000cd190b7224 */ /* 0x001fe400078e02ff */
[----:B------:R-:W0:Y:S02]  /*127c0*/  @P1 LDC R33, c[0x0][0xbf0] ;  /* 0x0002fc00ff211b82 */ /* 0x000e240000000800 */
[C---:B------:R-:W-:Y:S02]  /*127d0*/  IMAD R217, R24.reuse, R217, R11 ;  /* 0x000000d918d97224 */ /* 0x040fe400078e020b */
[----:B------:R-:W-:-:S04]  /*127e0*/  IMAD.WIDE.U32 R24, R24, R205, RZ ;  /* 0x000000cd18187225 */ /* 0x000fc800078e00ff */
[----:B------:R-:W1:Y:S01]  /*127f0*/  LDC.64 R4, c[0x0][0xba8] ;  /* 0x0002ea00ff047b82 */ /* 0x000e620000000a00 */
[-C--:B--2---:R-:W-:Y:S02]  /*12800*/  IMAD R11, R27, R2.reuse, RZ ;  /* 0x000000021b0b7224 */ /* 0x084fe400078e02ff */
[----:B------:R-:W-:Y:S02]  /*12810*/  IMAD.IADD R217, R25, 0x1, R217 ;  /* 0x0000000119d97824 */ /* 0x000fe400078e02d9 */
[----:B------:R-:W-:-:S04]  /*12820*/  IMAD.WIDE.U32 R26, R26, R2, RZ ;  /* 0x000000021a1a7225 */ /* 0x000fc800078e00ff */
[----:B------:R-:W-:Y:S01]  /*12830*/  IMAD.IADD R28, R27, 0x1, R11 ;  /* 0x000000011b1c7824 */ /* 0x000fe200078e020b */
[--C-:B-----5:R-:W-:Y:S02]  /*12840*/  IADD3 R24, P0, P3, R24, R26, R10.reuse ;  /* 0x0000001a18187210 */ /* 0x120fe40007b1e00a */
[----:B------:R-:W-:Y:S01]  /*12850*/  SHF.R.S32.HI R11, RZ, 0x1f, R10 ;  /* 0x0000001fff0b7819 */ /* 0x000fe2000001140a */
[----:B-1----:R-:W1:Y:S08]  /*12860*/  @!P2 LDC R4, c[0x0][0xb50] ;  /* 0x0002d400ff04ab82 */ /* 0x002e700000000800 */
[----:B------:R-:W2:Y:S01]  /*12870*/  @!P2 LDC R5, c[0x0][0xb54] ;  /* 0x0002d500ff05ab82 */ /* 0x000ea20000000800 */
[----:B------:R-:W-:-:S02]  /*12880*/  IMAD R8, R8, R9, RZ ;  /* 0x0000000908087224 */ /* 0x000fc400078e02ff */
[----:B---3--:R-:W-:-:S04]  /*12890*/  IMAD R35, R208, 0x80, R15 ;  /* 0x00000080d0237824 */ /* 0x008fc800078e020f */
[----:B------:R-:W-:Y:S01]  /*128a0*/  @P1 IMAD.HI.U32 R14, R35, R14, RZ ;  /* 0x0000000e230e1227 */ /* 0x000fe200078e00ff */
[----:B------:R-:W-:-:S03]  /*128b0*/  SEL R15, R209, RZ, P2 ;  /* 0x000000ffd10f7207 */ /* 0x000fc60001000000 */
[----:B------:R-:W-:Y:S01]  /*128c0*/  IMAD.MOV.U32 R25, RZ, RZ, R35 ;  /* 0x000000ffff197224 */ /* 0x000fe200078e0023 */
[----:B0-----:R-:W-:Y:S01]  /*128d0*/  @P1 SHF.R.U32.HI R25, RZ, R33, R14 ;  /* 0x00000021ff191219 */ /* 0x001fe2000001160e */
[-C--:B----4-:R-:W-:Y:S02]  /*128e0*/  IMAD R27, R13, R15.reuse, RZ ;  /* 0x0000000f0d1b7224 */ /* 0x090fe400078e02ff */
[----:B------:R-:W-:-:S04]  /*128f0*/  IMAD.WIDE.U32 R12, R12, R15, RZ ;  /* 0x0000000f0c0c7225 */ /* 0x000fc800078e00ff */
[----:B------:R-:W-:Y:S01]  /*12900*/  IMAD.MOV R26, RZ, RZ, -R25 ;  /* 0x000000ffff1a7224 */ /* 0x000fe200078e0a19 */
[----:B------:R-:W-:Y:S01]  /*12910*/  IADD3.X R14, R217, R28, R11, P0, P3 ;  /* 0x0000001cd90e7210 */ /* 0x000fe200007e640b */
[----:B------:R-:W-:Y:S02]  /*12920*/  IMAD.IADD R27, R13, 0x1, R27 ;  /* 0x000000010d1b7824 */ /* 0x000fe400078e021b */
[----:B------:R-:W-:Y:S01]  /*12930*/  IMAD R15, R9, R26, R35 ;  /* 0x0000001a090f7224 */ /* 0x000fe200078e0223 */
[----:B------:R-:W-:Y:S02]  /*12940*/  IADD3 R12, P0, P3, R25, R24, R12 ;  /* 0x00000018190c7210 */ /* 0x000fe40007b1e00c */
[----:B------:R-:W-:Y:S01]  /*12950*/  SHF.R.S32.HI R13, RZ, 0x1f, R25 ;  /* 0x0000001fff0d7819 */ /* 0x000fe20000011419 */
[----:B------:R-:W-:Y:S01]  /*12960*/  IMAD R7, R7, R15, RZ ;  /* 0x0000000f07077224 */ /* 0x000fe200078e02ff */
[----:B------:R-:W-:Y:S02]  /*12970*/  SHF.R.S32.HI R25, RZ, 0x1f, R15 ;  /* 0x0000001fff197819 */ /* 0x000fe4000001140f */
[----:B------:R-:W-:-:S03]  /*12980*/  IADD3.X R13, R13, R14, R27, P0, P3 ;  /* 0x0000000e0d0d7210 */ /* 0x000fc600007e641b */
[C---:B------:R-:W-:Y:S02]  /*12990*/  IMAD R25, R6.reuse, R25, R7 ;  /* 0x0000001906197224 */ /* 0x040fe400078e0207 */
[----:B------:R-:W-:-:S04]  /*129a0*/  IMAD.WIDE.U32 R6, R6, R15, R12 ;  /* 0x0000000f06067225 */ /* 0x000fc800078e000c */
[----:B------:R-:W-:Y:S01]  /*129b0*/  IMAD.IADD R7, R7, 0x1, R25 ;  /* 0x0000000107077824 */ /* 0x000fe200078e0219 */
[----:B-1----:R-:W-:-:S04]  /*129c0*/  LEA R4, P0, R6, R4, 0x2 ;  /* 0x0000000406047211 */ /* 0x002fc800078010ff */
[----:B--2---:R-:W-:Y:S01]  /*129d0*/  LEA.HI.X R14, R6, R5, R7, 0x2, P0 ;  /* 0x00000005060e7211 */ /* 0x004fe200000f1407 */
[----:B------:R-:W-:Y:S01]  /*129e0*/  SHFL.IDX PT, R12, R4, 0x1, 0x1c1f ;  /* 0x003c1f00040c7f89 */ /* 0x000fe200000e0000 */
[----:B------:R-:W-:-:S03]  /*129f0*/  IMAD R25, R208, 0x80, R32 ;  /* 0x00000080d0197824 */ /* 0x000fc600078e0220 */
[----:B------:R-:W-:Y:S04]  /*12a00*/  SHFL.IDX PT, R6, R4, RZ, 0x1c1f ;  /* 0x001c1fff04067589 */ /* 0x000fe800000e0000 */
[----:B------:R-:W0:Y:S04]  /*12a10*/  SHFL.IDX PT, R7, R14, RZ, 0x1c1f ;  /* 0x001c1fff0e077589 */ /* 0x000e2800000e0000 */
[----:B------:R-:W1:Y:S01]  /*12a20*/  SHFL.IDX PT, R13, R14, 0x1, 0x1c1f ;  /* 0x003c1f000e0d7f89 */ /* 0x000e6200000e0000 */
[----:B------:R-:W-:Y:S01]  /*12a30*/  LOP3.LUT P0, RZ, R218, 0x3, RZ, 0xc0, !PT ;  /* 0x00000003daff7812 */ /* 0x000fe2000780c0ff */
[----:B------:R-:W-:-:S03]  /*12a40*/  VIADD R5, R25, 0x8 ;  /* 0x0000000819057836 */ /* 0x000fc60000000000 */
[-C--:B------:R-:W-:Y:S02]  /*12a50*/  ISETP.GE.OR P3, PT, R25, R8.reuse, P0 ;  /* 0x000000081900720c */ /* 0x080fe40000766670 */
[----:B------:R-:W-:-:S11]  /*12a60*/  ISETP.GE.OR P0, PT, R5, R8, P0 ;  /* 0x000000080500720c */ /* 0x000fd60000706670 */
[----:B0-----:R0:W-:Y:S04]  /*12a70*/  @!P3 ST.E desc[UR42][R6.64], R3 ;  /* 0x000000030600b985 */ /* 0x0011e8000c10192a */
[----:B-1----:R0:W-:Y:S01]  /*12a80*/  @!P0 ST.E desc[UR42][R12.64], R0 ;  /* 0x000000000c008985 */ /* 0x0021e2000c10192a */
[----:B------:R-:W-:Y:S05]  /*12a90*/  @P2 BRA `(.L_x_658) ;  /* 0x0000000800a02947 */ /* 0x000fea0003800000 */
[----:B------:R-:W-:Y:S01]  /*12aa0*/  SHF.L.U32 R32, R153, 0x6, RZ ;  /* 0x0000000699207819 */ /* 0x000fe200000006ff */
[----:B0-----:R-:W0:Y:S01]  /*12ab0*/  @P1 LDC R13, c[0x0][0xbec] ;  /* 0x0002fb00ff0d1b82 */ /* 0x001e220000000800 */
[----:B------:R-:W-:-:S03]  /*12ac0*/  ULDC.64 UR4, c[0x0][0xaa0] ;  /* 0x0002a80000047ab9 */ /* 0x000fc60000000a00 */
[----:B------:R-:W-:-:S04]  /*12ad0*/  IMAD.IADD R3, R16, 0x1, R32 ;  /* 0x0000000110037824 */ /* 0x000fc800078e0220 */
[----:B------:R-:W-:Y:S01]  /*12ae0*/  IMAD.WIDE R92, R3, 0x2, R92 ;  /* 0x00000002035c7825 */ /* 0x000fe200078e025c */
[----:B------:R-:W1:Y:S02]  /*12af0*/  @P1 LDC R21, c[0x0][0xbf0] ;  /* 0x0002fc00ff151b82 */ /* 0x000e640000000800 */
[C---:B------:R-:W-:Y:S02]  /*12b00*/  IADD3 R33, P0, R92.reuse, 0x2000, RZ ;  /* 0x000020005c217810 */ /* 0x040fe40007f1e0ff */
[----:B------:R-:W-:Y:S02]  /*12b10*/  IADD3 R25, P5, R92, 0x1000, RZ ;  /* 0x000010005c197810 */ /* 0x000fe40007fbe0ff */
[----:B------:R-:W-:Y:S02]  /*12b20*/  LOP3.LUT R32, R33, 0x380, RZ, 0xc0, !PT ;  /* 0x0000038021207812 */ /* 0x000fe400078ec0ff */
[----:B------:R-:W-:Y:S02]  /*12b30*/  LOP3.LUT R24, R25, 0x380, RZ, 0xc0, !PT ;  /* 0x0000038019187812 */ /* 0x000fe400078ec0ff */
[----:B------:R-:W-:-:S02]  /*12b40*/  SHF.R.U64 R32, R32, 0x3, RZ ;  /* 0x0000000320207819 */ /* 0x000fc400000012ff */
[----:B------:R-:W-:Y:S02]  /*12b50*/  SHF.R.U64 R24, R24, 0x3, RZ ;  /* 0x0000000318187819 */ /* 0x000fe400000012ff */
[----:B------:R-:W-:Y:S01]  /*12b60*/  LOP3.LUT R32, R32, R33, RZ, 0x3c, !PT ;  /* 0x0000002120207212 */ /* 0x000fe200078e3cff */
[--C-:B------:R-:W-:Y:S01]  /*12b70*/  IMAD.X R33, RZ, RZ, R93.reuse, P0 ;  /* 0x000000ffff217224 */ /* 0x100fe200000e065d */
[----:B------:R-:W-:Y:S02]  /*12b80*/  IADD3 R3, P0, R92, 0x7000, RZ ;  /* 0x000070005c037810 */ /* 0x000fe40007f1e0ff */
[----:B------:R-:W-:Y:S01]  /*12b90*/  LOP3.LUT R24, R24, R25, RZ, 0x3c, !PT ;  /* 0x0000001918187212 */ /* 0x000fe200078e3cff */
[--C-:B------:R-:W-:Y:S01]  /*12ba0*/  IMAD.X R25, RZ, RZ, R93.reuse, P5 ;  /* 0x000000ffff197224 */ /* 0x100fe200028e065d */
[C---:B------:R-:W-:Y:S01]  /*12bb0*/  IADD3 R37, P2, R92.reuse, 0x3000, RZ ;  /* 0x000030005c257810 */ /* 0x040fe20007f5e0ff */
[----:B------:R-:W-:Y:S01]  /*12bc0*/  IMAD R11, R11, UR4, RZ ;  /* 0x000000040b0b7c24 */ /* 0x000fe2000f8e02ff */
[C---:B------:R-:W-:Y:S01]  /*12bd0*/  IADD3 R41, P3, R92.reuse, 0x4000, RZ ;  /* 0x000040005c297810 */ /* 0x040fe20007f7e0ff */
[----:B------:R-:W-:Y:S01]  /*12be0*/  IMAD.X R53, RZ, RZ, R93, P0 ;  /* 0x000000ffff357224 */ /* 0x000fe200000e065d */
[C---:B------:R-:W-:Y:S01]  /*12bf0*/  IADD3 R45, P4, R92.reuse, 0x5000, RZ ;  /* 0x000050005c2d7810 */ /* 0x040fe20007f9e0ff */
[----:B------:R-:W5:Y:S01]  /*12c00*/  LD.E.128 R24, desc[UR42][R24.64] ;  /* 0x0000002a18187980 */ /* 0x000f62000c101d00 */
[----:B------:R-:W-:-:S02]  /*12c10*/  IADD3 R49, P5, R92, 0x6000, RZ ;  /* 0x000060005c317810 */ /* 0x000fc40007fbe0ff */
[----:B------:R-:W-:Y:S01]  /*12c20*/  LOP3.LUT R0, R3, 0x380, RZ, 0xc0, !PT ;  /* 0x0000038003007812 */ /* 0x000fe200078ec0ff */
[----:B------:R-:W5:Y:S01]  /*12c30*/  LD.E.128 R32, desc[UR42][R32.64] ;  /* 0x0000002a20207980 */ /* 0x000f62000c101d00 */
[----:B------:R-:W-:Y:S02]  /*12c40*/  LOP3.LUT R36, R37, 0x380, RZ, 0xc0, !PT ;  /* 0x0000038025247812 */ /* 0x000fe400078ec0ff */
[----:B------:R-:W-:Y:S02]  /*12c50*/  LOP3.LUT R40, R41, 0x380, RZ, 0xc0, !PT ;  /* 0x0000038029287812 */ /* 0x000fe400078ec0ff */
[----:B------:R-:W-:Y:S02]  /*12c60*/  LOP3.LUT R44, R45, 0x380, RZ, 0xc0, !PT ;  /* 0x000003802d2c7812 */ /* 0x000fe400078ec0ff */
[----:B------:R-:W-:Y:S02]  /*12c70*/  LOP3.LUT R48, R49, 0x380, RZ, 0xc0, !PT ;  /* 0x0000038031307812 */ /* 0x000fe400078ec0ff */
[----:B------:R-:W-:-:S02]  /*12c80*/  SHF.R.U64 R0, R0, 0x3, RZ ;  /* 0x0000000300007819 */ /* 0x000fc400000012ff */
[----:B------:R-:W-:Y:S02]  /*12c90*/  LOP3.LUT R5, R92, 0x380, RZ, 0xc0, !PT ;  /* 0x000003805c057812 */ /* 0x000fe400078ec0ff */
[----:B------:R-:W-:Y:S02]  /*12ca0*/  SHF.R.U64 R36, R36, 0x3, RZ ;  /* 0x0000000324247819 */ /* 0x000fe400000012ff */
[----:B------:R-:W-:Y:S02]  /*12cb0*/  SHF.R.U64 R40, R40, 0x3, RZ ;  /* 0x0000000328287819 */ /* 0x000fe400000012ff */
[----:B------:R-:W-:Y:S02]  /*12cc0*/  SHF.R.U64 R44, R44, 0x3, RZ ;  /* 0x000000032c2c7819 */ /* 0x000fe400000012ff */
[----:B------:R-:W-:Y:S02]  /*12cd0*/  SHF.R.U64 R48, R48, 0x3, RZ ;  /* 0x0000000330307819 */ /* 0x000fe400000012ff */
[----:B------:R-:W-:Y:S01]  /*12ce0*/  LOP3.LUT R52, R0, R3, RZ, 0x3c, !PT ;  /* 0x0000000300347212 */ /* 0x000fe200078e3cff */
[C---:B------:R-:W-:Y:S01]  /*12cf0*/  IMAD R3, R10.reuse, UR5, R11 ;  /* 0x000000050a037c24 */ /* 0x040fe2000f8e020b */
[----:B------:R-:W-:Y:S01]  /*12d00*/  SHF.R.U64 R5, R5, 0x3, RZ ;  /* 0x0000000305057819 */ /* 0x000fe200000012ff */
[----:B------:R-:W-:Y:S01]  /*12d10*/  IMAD.WIDE.U32 R10, R10, UR4, RZ ;  /* 0x000000040a0a7c25 */ /* 0x000fe2000f8e00ff */
[----:B------:R-:W-:Y:S01]  /*12d20*/  LOP3.LUT R36, R36, R37, RZ, 0x3c, !PT ;  /* 0x0000002524247212 */ /* 0x000fe200078e3cff */
[----:B------:R-:W-:Y:S01]  /*12d30*/  ULDC.64 UR4, c[0x0][0xae8] ;  /* 0x0002ba0000047ab9 */ /* 0x000fe20000000a00 */
[----:B------:R-:W-:Y:S01]  /*12d40*/  LOP3.LUT R40, R40, R41, RZ, 0x3c, !PT ;  /* 0x0000002928287212 */ /* 0x000fe200078e3cff */
[--C-:B------:R-:W-:Y:S01]  /*12d50*/  IMAD.X R37, RZ, RZ, R93.reuse, P2 ;  /* 0x000000ffff257224 */ /* 0x100fe200010e065d */
[----:B------:R-:W-:Y:S01]  /*12d60*/  LOP3.LUT R44, R44, R45, RZ, 0x3c, !PT ;  /* 0x0000002d2c2c7212 */ /* 0x000fe200078e3cff */
[--C-:B------:R-:W-:Y:S01]  /*12d70*/  IMAD.X R41, RZ, RZ, R93.reuse, P3 ;  /* 0x000000ffff297224 */ /* 0x100fe200018e065d */
[----:B------:R-:W-:Y:S01]  /*12d80*/  LOP3.LUT R48, R48, R49, RZ, 0x3c, !PT ;  /* 0x0000003130307212 */ /* 0x000fe200078e3cff */
[--C-:B------:R-:W-:Y:S01]  /*12d90*/  IMAD.X R45, RZ, RZ, R93.reuse, P4 ;  /* 0x000000ffff2d7224 */ /* 0x100fe200020e065d */
[----:B------:R-:W-:Y:S01]  /*12da0*/  LOP3.LUT R92, R5, R92, RZ, 0x3c, !PT ;  /* 0x0000005c055c7212 */ /* 0x000fe200078e3cff */
[----:B------:R-:W-:Y:S01]  /*12db0*/  IMAD.X R49, RZ, RZ, R93, P5 ;  /* 0x000000ffff317224 */ /* 0x000fe200028e065d */
[----:B------:R-:W5:Y:S01]  /*12dc0*/  LD.E.128 R36, desc[UR42][R36.64] ;  /* 0x0000002a24247980 */ /* 0x000f62000c101d00 */
[----:B------:R-:W-:-:S02]  /*12dd0*/  IMAD.IADD R11, R11, 0x1, R3 ;  /* 0x000000010b0b7824 */ /* 0x000fc400078e0203 */
[----:B------:R-:W-:Y:S01]  /*12de0*/  IMAD R3, R203, 0x20, R153 ;  /* 0x00000020cb037824 */ /* 0x000fe200078e0299 */
[----:B------:R2:W5:Y:S01]  /*12df0*/  LD.E.128 R4, desc[UR42][R92.64] ;  /* 0x0000002a5c047980 */ /* 0x000562000c101d00 */
[----:B------:R-:W-:Y:S01]  /*12e00*/  IMAD.WIDE.U32 R10, R2, UR4, R10 ;  /* 0x00000004020a7c25 */ /* 0x000fe2000f8e000a */
[----:B------:R-:W-:Y:S02]  /*12e10*/  SHF.R.S32.HI R0, RZ, 0x1f, R205 ;  /* 0x0000001fff007819 */ /* 0x000fe400000114cd */
[----:B------:R-:W5:Y:S01]  /*12e20*/  LD.E.128 R40, desc[UR42][R40.64] ;  /* 0x0000002a28287980 */ /* 0x000f62000c101d00 */
[----:B------:R-:W-:-:S03]  /*12e30*/  IMAD R14, R208, 0x80, R3 ;  /* 0x00000080d00e7824 */ /* 0x000fc600078e0203 */
[----:B------:R-:W5:Y:S01]  /*12e40*/  LD.E.128 R44, desc[UR42][R44.64] ;  /* 0x0000002a2c2c7980 */ /* 0x000f62000c101d00 */
[----:B------:R-:W-:Y:S01]  /*12e50*/  IMAD R11, R2, UR5, R11 ;  /* 0x00000005020b7c24 */ /* 0x000fe2000f8e020b */
[----:B------:R-:W-:Y:S02]  /*12e60*/  ULDC.64 UR4, c[0x0][0xaf0] ;  /* 0x0002bc0000047ab9 */ /* 0x000fe40000000a00 */
[----:B------:R-:W5:Y:S04]  /*12e70*/  LD.E.128 R48, desc[UR42][R48.64] ;  /* 0x0000002a30307980 */ /* 0x000f68000c101d00 */
[----:B------:R-:W5:Y:S01]  /*12e80*/  LD.E.128 R52, desc[UR42][R52.64] ;  /* 0x0000002a34347980 */ /* 0x000f62000c101d00 */
[----:B------:R-:W-:Y:S01]  /*12e90*/  @!PT LDS RZ, [RZ] ;  /* 0x00000000fffff984 */ /* 0x000fe20000000800 */
[----:B------:R-:W-:Y:S01]  /*12ea0*/  @!PT LDS RZ, [RZ] ;  /* 0x00000000fffff984 */ /* 0x000fe20000000800 */
[----:B------:R-:W-:Y:S01]  /*12eb0*/  @!PT LDS RZ, [RZ] ;  /* 0x00000000fffff984 */ /* 0x000fe20000000800 */
[----:B------:R-:W-:Y:S01]  /*12ec0*/  @!PT LDS RZ, [RZ] ;  /* 0x00000000fffff984 */ /* 0x000fe20000000800 */
[----:B------:R3:W-:Y:S06]  /*12ed0*/  MEMBAR.ALL.CTA ;  /* 0x0000000000007992 */ /* 0x0007ec0000008000 */
[----:B---3--:R-:W3:Y:S01]  /*12ee0*/  FENCE.VIEW.ASYNC.S ;  /* 0x00000000000073c6 */ /* 0x008ee20000000000 */
[----:B------:R-:W-:-:S02]  /*12ef0*/  IMAD R2, R0, UR4, RZ ;  /* 0x0000000400027c24 */ /* 0x000fc4000f8e02ff */
[----:B0-----:R-:W-:-:S04]  /*12f00*/  @P1 IMAD.HI.U32 R0, R14, R13, RZ ;  /* 0x0000000d0e001227 */ /* 0x001fc800078e00ff */
[----:B------:R-:W-:Y:S01]  /*12f10*/  IMAD.MOV.U32 R13, RZ, RZ, R14 ;  /* 0x000000ffff0d7224 */ /* 0x000fe200078e000e */
[----:B-1----:R-:W-:Y:S01]  /*12f20*/  @P1 SHF.R.U32.HI R13, RZ, R21, R0 ;  /* 0x00000015ff0d1219 */ /* 0x002fe20000011600 */
[C---:B------:R-:W-:Y:S02]  /*12f30*/  IMAD R15, R205.reuse, UR5, R2 ;  /* 0x00000005cd0f7c24 */ /* 0x040fe4000f8e0202 */
[----:B------:R-:W-:Y:S01]  /*12f40*/  IMAD.WIDE.U32 R2, R205, UR4, R10 ;  /* 0x00000004cd027c25 */ /* 0x000fe2000f8e000a */
[----:B------:R-:W-:Y:S01]  /*12f50*/  IADD3 R12, -R13, RZ, RZ ;  /* 0x000000ff0d0c7210 */ /* 0x000fe20007ffe1ff */
[----:B------:R-:W-:Y:S01]  /*12f60*/  ULDC.64 UR4, c[0x0][0xae0] ;  /* 0x0002b80000047ab9 */ /* 0x000fe20000000a00 */
[----:B------:R-:W-:Y:S01]  /*12f70*/  SHF.R.S32.HI R10, RZ, 0x1f, R13 ;  /* 0x0000001fff0a7819 */ /* 0x000fe2000001140d */
[----:B------:R-:W-:Y:S02]  /*12f80*/  VIADD R0, R156, 0x28820 ;  /* 0x000288209c007836 */ /* 0x000fe40000000000 */
[----:B------:R-:W-:-:S02]  /*12f90*/  IMAD R9, R9, R12, R14 ;  /* 0x0000000c09097224 */ /* 0x000fc400078e020e */
[----:B------:R-:W-:Y:S01]  /*12fa0*/  IMAD.IADD R3, R3, 0x1, R15 ;  /* 0x0000000103037824 */ /* 0x000fe200078e020f */
[----:B------:R-:W-:Y:S01]  /*12fb0*/  PRMT R0, RZ, 0x654, R0 ;  /* 0x00000654ff007816 */ /* 0x000fe20000000000 */
[----:B------:R-:W-:Y:S02]  /*12fc0*/  IMAD R10, R10, UR4, RZ ;  /* 0x000000040a0a7c24 */ /* 0x000fe4000f8e02ff */
[C---:B------:R-:W-:Y:S01]  /*12fd0*/  IMAD.WIDE.U32 R2, R13.reuse, UR4, R2 ;  /* 0x000000040d027c25 */ /* 0x040fe2000f8e0002 */
[----:B---3--:R0:W-:Y:S03]  /*12fe0*/  SYNCS.ARRIVE.TRANS64.RED.A1T0 RZ, [R0+URZ], RZ ;  /* 0x000000ff00ff79a7 */ /* 0x0081e6000810043f */
[----:B------:R-:W-:Y:S01]  /*12ff0*/  IMAD R11, R13, UR5, R10 ;  /* 0x000000050d0b7c24 */ /* 0x000fe2000f8e020a */
[----:B------:R-:W-:Y:S01]  /*13000*/  ULDC.64 UR4, c[0x0][0xad8] ;  /* 0x0002b60000047ab9 */ /* 0x000fe20000000a00 */
[----:B0-----:R-:W-:-:S02]  /*13010*/  SHF.R.S32.HI R0, RZ, 0x1f, R9 ;  /* 0x0000001fff007819 */ /* 0x001fc40000011409 */
[----:B------:R-:W-:-:S03]  /*13020*/  IMAD.IADD R3, R3, 0x1, R11 ;  /* 0x0000000103037824 */ /* 0x000fc600078e020b */
[----:B------:R-:W-:Y:S02]  /*13030*/  IMAD R0, R0, UR4, RZ ;  /* 0x0000000400007c24 */ /* 0x000fe4000f8e02ff */
[----:B------:R-:W-:-:S04]  /*13040*/  IMAD.WIDE.U32 R2, R9, UR4, R2 ;  /* 0x0000000409027c25 */ /* 0x000fc8000f8e0002 */
[----:B------:R-:W-:Y:S01]  /*13050*/  IMAD R9, R9, UR5, R0 ;  /* 0x0000000509097c24 */ /* 0x000fe2000f8e0200 */
[----:B------:R-:W-:Y:S02]  /*13060*/  ULDC.64 UR4, c[0x0][0xa80] ;  /* 0x0002a00000047ab9 */ /* 0x000fe40000000a00 */
[----:B------:R-:W-:Y:S01]  /*13070*/  LEA R0, P0, R2, UR4, 0x1 ;  /* 0x0000000402007c11 */ /* 0x000fe2000f8008ff */
[----:B------:R-:W-:Y:S01]  /*13080*/  IMAD.IADD R3, R3, 0x1, R9 ;  /* 0x0000000103037824 */ /* 0x000fe200078e0209 */
[----:B------:R-:W-:Y:S01]  /*13090*/  UMOV UR4, 0xffffffff ;  /* 0xffffffff00047882 */ /* 0x000fe20000000000 */
[----:B------:R-:W-:-:S03]  /*130a0*/  IMAD R9, R208, 0x80, R153 ;  /* 0x00000080d0097824 */ /* 0x000fc600078e0299 */
[----:B------:R-:W-:Y:S01]  /*130b0*/  LEA.HI.X R2, R2, UR5, R3, 0x1, P0 ;  /* 0x0000000502027c11 */ /* 0x000fe200080f0c03 */
[----:B--2---:R-:W-:Y:S06]  /*130c0*/  BRA.DIV UR4, `(.L_x_659) ;  /* 0x000000a204a07947 */ /* 0x004fec000b800000 */
[----:B------:R0:W1:Y:S04]  /*130d0*/  SHFL.IDX PT, R3, R2, RZ, 0x181f ;  /* 0x00181fff02037589 */ /* 0x00006800000e0000 */
[----:B------:R0:W2:Y:S02]  /*130e0*/  SHFL.IDX PT, R14, R0, RZ, 0x181f ;  /* 0x00181fff000e7589 */ /* 0x0000a400000e0000 */
.L_x_879:
[----:B------:R-:W-:Y:S01]  /*130f0*/  ISETP.GE.AND P0, PT, R9, R8, PT ;  /* 0x000000080900720c */ /* 0x000fe20003f06270 */
[----:B------:R-:W-:-:S12]  /*13100*/  BSSY B1, `(.L_x_660) ;  /* 0x000000b000017945 */ /* 0x000fd80003800000 */
[----:B------:R-:W-:Y:S05]  /*13110*/  @P0 BRA `(.L_x_661) ;  /* 0x0000000000240947 */ /* 0x000fea0003800000 */
[----:B------:R-:W-:Y:S02]  /*13120*/  ULDC UR4, c[0x0][0xac8] ;  /* 0x0002b20000047ab9 */ /* 0x000fe40000000800 */
[----:B------:R-:W-:Y:S02]  /*13130*/  ISETP.GE.AND P0, PT, R16, UR4, PT ;  /* 0x0000000410007c0c */ /* 0x000fe4000bf06270 */
[----:B------:R-:W-:-:S11]  /*13140*/  ISETP.GE.AND P1, PT, R23, UR4, PT ;  /* 0x0000000417007c0c */ /* 0x000fd6000bf26270 */
[CC--:B--2---:R-:W-:Y:S02]  /*13150*/  @!P0 LEA R10, P2, R16.reuse, R14.reuse, 0x1 ;  /* 0x0000000e100a8211 */ /* 0x0c4fe400078408ff */
[C---:B------:R-:W-:Y:S02]  /*13160*/  @!P1 LEA R14, P3, R23.reuse, R14, 0x1 ;  /* 0x0000000e170e9211 */ /* 0x040fe400078608ff */
[-C--:B-1----:R-:W-:Y:S02]  /*13170*/  @!P0 LEA.HI.X R11, R16, R3.reuse, R17, 0x1, P2 ;  /* 0x00000003100b8211 */ /* 0x082fe400010f0c11 */
[----:B------:R-:W-:-:S03]  /*13180*/  @!P1 LEA.HI.X R15, R23, R3, R22, 0x1, P3 ;  /* 0x00000003170f9211 */ /* 0x000fc600018f0c16 */
[----:B-----5:R3:W-:Y:S04]  /*13190*/  @!P0 ST.E.128 desc[UR42][R10.64], R4 ;  /* 0x000000040a008985 */ /* 0x0207e8000c101d2a */
[----:B------:R3:W-:Y:S02]  /*131a0*/  @!P1 ST.E.128 desc[UR42][R14.64], R40 ;  /* 0x000000280e009985 */ /* 0x0007e4000c101d2a */
.L_x_661:
[----:B------:R-:W-:Y:S05]  /*131b0*/  BSYNC B1 ;  /* 0x0000000000017941 */ /* 0x000fea0003800000 */
.L_x_660:
[----:B------:R-:W-:-:S03]  /*131c0*/  UMOV UR4, 0xffffffff ;  /* 0xffffffff00047882 */ /* 0x000fc60000000000 */
[----:B------:R-:W-:Y:S05]  /*131d0*/  BRA.DIV UR4, `(.L_x_662) ;  /* 0x000000a204907947 */ /* 0x000fea000b800000 */
[----:B-1----:R1:W4:Y:S04]  /*131e0*/  SHFL.IDX PT, R3, R2, 0x1, 0x181f ;  /* 0x00381f0002037f89 */ /* 0x00232800000e0000 */
[----:B--23--:R1:W2:Y:S02]  /*131f0*/  SHFL.IDX PT, R14, R0, 0x1, 0x181f ;  /* 0x00381f00000e7f89 */ /* 0x00c2a400000e0000 */
.L_x_883:
[----:B-----5:R-:W-:Y:S01]  /*13200*/  VIADD R5, R9, 0x20 ;  /* 0x0000002009057836 */ /* 0x020fe20000000000 */
[----:B------:R-:W-:Y:S04]  /*13210*/  BSSY B1, `(.L_x_663) ;  /* 0x000000c000017945 */ /* 0x000fe80003800000 */
[----:B------:R-:W-:-:S13]  /*13220*/  ISETP.GE.AND P0, PT, R5, R8, PT ;  /* 0x000000080500720c */ /* 0x000fda0003f06270 */
[----:B------:R-:W-:Y:S05]  /*13230*/  @P0 BRA `(.L_x_664) ;  /* 0x0000000000240947 */ /* 0x000fea0003800000 */
[----:B------:R-:W-:Y:S02]  /*13240*/  ULDC UR4, c[0x0][0xac8] ;  /* 0x0002b20000047ab9 */ /* 0x000fe40000000800 */
[----:B------:R-:W-:Y:S02]  /*13250*/  ISETP.GE.AND P2, PT, R16, UR4, PT ;  /* 0x0000000410007c0c */ /* 0x000fe4000bf46270 */
[----:B------:R-:W-:-:S11]  /*13260*/  ISETP.GE.AND P3, PT, R23, UR4, PT ;  /* 0x0000000417007c0c */ /* 0x000fd6000bf66270 */
[CC--:B--2---:R-:W-:Y:S02]  /*13270*/  @!P2 LEA R4, P0, R16.reuse, R14.reuse, 0x1 ;  /* 0x0000000e1004a211 */ /* 0x0c4fe400078008ff */
[C---:B------:R-:W-:Y:S02]  /*13280*/  @!P3 LEA R14, P1, R23.reuse, R14, 0x1 ;  /* 0x0000000e170eb211 */ /* 0x040fe400078208ff */
[-C--:B----4-:R-:W-:Y:S02]  /*13290*/  @!P2 LEA.HI.X R5, R16, R3.reuse, R17, 0x1, P0 ;  /* 0x000000031005a211 */ /* 0x090fe400000f0c11 */
[----:B------:R-:W-:-:S03]  /*132a0*/  @!P3 LEA.HI.X R15, R23, R3, R22, 0x1, P1 ;  /* 0x00000003170fb211 */ /* 0x000fc600008f0c16 */
[----:B------:R3:W-:Y:S04]  /*132b0*/  @!P2 ST.E.128 desc[UR42][R4.64], R24 ;  /* 0x000000180400a985 */ /* 0x0007e8000c101d2a */
[----:B------:R3:W-:Y:S02]  /*132c0*/  @!P3 ST.E.128 desc[UR42][R14.64], R44 ;  /* 0x0000002c0e00b985 */ /* 0x0007e4000c101d2a */
.L_x_664:
[----:B------:R-:W-:Y:S05]  /*132d0*/  BSYNC B1 ;  /* 0x0000000000017941 */ /* 0x000fea0003800000 */
.L_x_663:
[----:B------:R-:W-:-:S03]  /*132e0*/  UMOV UR4, 0xffffffff ;  /* 0xffffffff00047882 */ /* 0x000fc60000000000 */
[----:B------:R-:W-:Y:S05]  /*132f0*/  BRA.DIV UR4, `(.L_x_665) ;  /* 0x000000a204907947 */ /* 0x000fea000b800000 */
[----:B----4-:R4:W0:Y:S04]  /*13300*/  SHFL.IDX PT, R3, R2, 0x2, 0x181f ;  /* 0x00581f0002037f89 */ /* 0x01082800000e0000 */
[----:B--23--:R4:W2:Y:S02]  /*13310*/  SHFL.IDX PT, R14, R0, 0x2, 0x181f ;  /* 0x00581f00000e7f89 */ /* 0x00c8a400000e0000 */
.L_x_887:
[----:B------:R-:W-:Y:S01]  /*13320*/  VIADD R5, R9, 0x40 ;  /* 0x0000004009057836 */ /* 0x000fe20000000000 */
        /* <DEDUP_REMOVED lines=8> */
[-C--:B0-----:R-:W-:Y:S02]  /*133b0*/  @!P2 LEA.HI.X R5, R16, R3.reuse, R17, 0x1, P0 ;  /* 0x000000031005a211 */ /* 0x081fe400000f0c11 */
[----:B------:R-:W-:-:S03]  /*133c0*/  @!P3 LEA.HI.X R15, R23, R3, R22, 0x1, P1 ;  /* 0x00000003170fb211 */ /* 0x000fc600008f0c16 */
[----:B------:R3:W-:Y:S04]  /*133d0*/  @!P2 ST.E.128 desc[UR42][R4.64], R32 ;  /* 0x000000200400a985 */ /* 0x0007e8000c101d2a */
[----:B------:R3:W-:Y:S02]  /*133e0*/  @!P3 ST.E.128 desc[UR42][R14.64], R48 ;  /* 0x000000300e00b985 */ /* 0x0007e4000c101d2a */
.L_x_667:
[----:B------:R-:W-:Y:S05]  /*133f0*/  BSYNC B1 ;  /* 0x0000000000017941 */ /* 0x000fea0003800000 */
.L_x_666:
[----:B------:R-:W-:-:S03]  /*13400*/  UMOV UR4, 0xffffffff ;  /* 0xffffffff00047882 */ /* 0x000fc60000000000 */
[----:B------:R-:W-:Y:S05]  /*13410*/  BRA.DIV UR4, `(.L_x_668) ;  /* 0x000000a204907947 */ /* 0x000fea000b800000 */
[----:B0-----:R0:W0:Y:S04]  /*13420*/  SHFL.IDX PT, R3, R2, 0x3, 0x181f ;  /* 0x00781f0002037f89 */ /* 0x00102800000e0000 */
[----:B--23--:R2:W3:Y:S02]  /*13430*/  SHFL.IDX PT, R14, R0, 0x3, 0x181f ;  /* 0x00781f00000e7f89 */ /* 0x00c4e400000e0000 */
.L_x_891:
[----:B------:R-:W-:-:S05]  /*13440*/  VIADD R5, R9, 0x60 ;  /* 0x0000006009057836 */ /* 0x000fca0000000000 */
[----:B------:R-:W-:-:S13]  /*13450*/  ISETP.GE.AND P0, PT, R5, R8, PT ;  /* 0x000000080500720c */ /* 0x000fda0003f06270 */
[----:B------:R-:W-:Y:S05]  /*13460*/  @P0 BRA `(.L_x_669) ;  /* 0x0000001800640947 */ /* 0x000fea0003800000 */
[----:B------:R-:W-:Y:S02]  /*13470*/  ULDC UR4, c[0x0][0xac8] ;  /* 0x0002b20000047ab9 */ /* 0x000fe40000000800 */
[----:B------:R-:W-:-:S13]  /*13480*/  ISETP.GE.AND P1, PT, R16, UR4, PT ;  /* 0x0000000410007c0c */ /* 0x000fda000bf26270 */
[----:B---3--:R-:W-:-:S04]  /*13490*/  @!P1 LEA R4, P0, R16, R14, 0x1 ;  /* 0x0000000e10049211 */ /* 0x008fc800078008ff */
[----:B0-----:R-:W-:Y:S02]  /*134a0*/  @!P1 LEA.HI.X R5, R16, R3, R17, 0x1, P0 ;  /* 0x0000000310059211 */ /* 0x001fe400000f0c11 */
[----:B------:R-:W-:-:S03]  /*134b0*/  ISETP.GE.AND P0, PT, R23, UR4, PT ;  /* 0x0000000417007c0c */ /* 0x000fc6000bf06270 */
[----:B------:R0:W-:Y:S10]  /*134c0*/  @!P1 ST.E.128 desc[UR42][R4.64], R36 ;  /* 0x0000002404009985 */ /* 0x0001f4000c101d2a */
[----:B------:R-:W-:Y:S05]  /*134d0*/  @P0 BRA `(.L_x_669) ;  /* 0x0000001800480947 */ /* 0x000fea0003800000 */
[----:B------:R-:W-:-:S04]  /*134e0*/  LEA R14, P0, R23, R14, 0x1 ;  /* 0x0000000e170e7211 */ /* 0x000fc800078008ff */
[----:B------:R-:W-:-:S05]  /*134f0*/  LEA.HI.X R15, R23, R3, R22, 0x1, P0 ;  /* 0x00000003170f7211 */ /* 0x000fca00000f0c16 */
[----:B------:R3:W-:Y:S01]  /*13500*/  ST.E.128 desc[UR42][R14.64], R52 ;  /* 0x000000340e007985 */ /* 0x0007e2000c101d2a */
[----:B------:R-:W-:Y:S05]  /*13510*/  BRA `(.L_x_669) ;  /* 0x0000001800387947 */ /* 0x000fea0003800000 */
.L_x_658:
[----:B------:R-:W1:Y:S01]  /*13520*/  @P1 LDC R4, c[0x0][0xbec] ;  /* 0x0002fb00ff041b82 */ /* 0x000e620000000800 */
[----:B------:R-:W-:Y:S01]  /*13530*/  ULDC.64 UR4, c[0x0][0xb08] ;  /* 0x0002c20000047ab9 */ /* 0x000fe20000000a00 */
[----:B0-----:R-:W-:Y:S01]  /*13540*/  SHF.R.S32.HI R0, RZ, 0x1f, R205 ;  /* 0x0000001fff007819 */ /* 0x001fe200000114cd */
[----:B------:R-:W-:Y:S01]  /*13550*/  IMAD R11, R11, UR4, RZ ;  /* 0x000000040b0b7c24 */ /* 0x000fe2000f8e02ff */
[----:B------:R-:W-:Y:S01]  /*13560*/  ULDC.64 UR6, c[0x0][0xb30] ;  /* 0x0002cc0000067ab9 */ /* 0x000fe20000000a00 */
[C---:B------:R-:W-:Y:S01]  /*13570*/  IMAD.WIDE.U32 R6, R10.reuse, UR4, RZ ;  /* 0x000000040a067c25 */ /* 0x040fe2000f8e00ff */
[----:B------:R-:W-:Y:S02]  /*13580*/  SHF.R.S32.HI R105, RZ, 0x1f, R210 ;  /* 0x0000001fff697819 */ /* 0x000fe400000114d2 */
[----:B------:R-:W0:Y:S01]  /*13590*/  @P1 LDC R13, c[0x0][0xbf0] ;  /* 0x0002fc00ff0d1b82 */ /* 0x000e220000000800 */
[----:B------:R-:W-:Y:S01]  /*135a0*/  IMAD R11, R10, UR5, R11 ;  /* 0x000000050a0b7c24 */ /* 0x000fe2000f8e020b */
[----:B------:R-:W-:Y:S01]  /*135b0*/  ULDC.64 UR4, c[0x0][0xb38] ;  /* 0x0002ce0000047ab9 */ /* 0x000fe20000000a00 */
[----:B------:R-:W-:-:S02]  /*135c0*/  VIADD R28, R202, 0x10 ;  /* 0x00000010ca1c7836 */ /* 0x000fc40000000000 */
[----:B------:R-:W-:Y:S02]  /*135d0*/  IMAD.IADD R7, R7, 0x1, R11 ;  /* 0x0000000107077824 */ /* 0x000fe400078e020b */
[----:B------:R-:W-:Y:S01]  /*135e0*/  VIADD R33, R202, 0x18 ;  /* 0x00000018ca217836 */ /* 0x000fe20000000000 */
[----:B------:R-:W-:Y:S01]  /*135f0*/  SHF.R.S32.HI R32, RZ, 0x1f, R28 ;  /* 0x0000001fff207819 */ /* 0x000fe2000001141c */
[----:B------:R-:W-:-:S03]  /*13600*/  IMAD.WIDE.U32 R6, R2, UR4, R6 ;  /* 0x0000000402067c25 */ /* 0x000fc6000f8e0006 */
[----:B------:R-:W-:Y:S01]  /*13610*/  SHF.R.S32.HI R34, RZ, 0x1f, R33 ;  /* 0x0000001fff227819 */ /* 0x000fe20000011421 */
[----:B------:R-:W-:Y:S01]  /*13620*/  IMAD R7, R2, UR5, R7 ;  /* 0x0000000502077c24 */ /* 0x000fe2000f8e0207 */
[----:B------:R-:W-:Y:S01]  /*13630*/  ULDC.64 UR4, c[0x0][0xb40] ;  /* 0x0002d00000047ab9 */ /* 0x000fe20000000a00 */
[----:B------:R-:W-:Y:S02]  /*13640*/  VIADD R37, R202, 0x28 ;  /* 0x00000028ca257836 */ /* 0x000fe40000000000 */
[----:B------:R-:W-:Y:S02]  /*13650*/  IMAD R0, R0, UR4, RZ ;  /* 0x0000000400007c24 */ /* 0x000fe4000f8e02ff */
[----:B-1----:R-:W-:Y:S01]  /*13660*/  @P1 IMAD.HI.U32 R4, R35, R4, RZ ;  /* 0x0000000423041227 */ /* 0x002fe200078e00ff */
[----:B------:R-:W-:-:S03]  /*13670*/  SHF.R.S32.HI R38, RZ, 0x1f, R37 ;  /* 0x0000001fff267819 */ /* 0x000fc60000011425 */
[----:B------:R-:W-:-:S04]  /*13680*/  IMAD.WIDE.U32 R2, R205, UR4, R6 ;  /* 0x00000004cd027c25 */ /* 0x000fc8000f8e0006 */
[----:B------:R-:W-:Y:S01]  /*13690*/  IMAD R11, R205, UR5, R0 ;  /* 0x00000005cd0b7c24 */ /* 0x000fe2000f8e0200 */
[----:B------:R-:W-:Y:S01]  /*136a0*/  ULDC.64 UR4, c[0x0][0xb48] ;  /* 0x0002d20000047ab9 */ /* 0x000fe20000000a00 */
[----:B------:R-:W-:Y:S01]  /*136b0*/  IMAD.MOV.U32 R7, RZ, RZ, R35 ;  /* 0x000000ffff077224 */ /* 0x000fe200078e0023 */
[----:B0-----:R-:W-:Y:S01]  /*136c0*/  @P1 SHF.R.U32.HI R7, RZ, R13, R4 ;  /* 0x0000000dff071219 */ /* 0x001fe20000011604 */
[----:B------:R-:W-:Y:S02]  /*136d0*/  IMAD.IADD R3, R3, 0x1, R11 ;  /* 0x0000000103037824 */ /* 0x000fe400078e020b */
[----:B------:R-:W-:Y:S01]  /*136e0*/  VIADD R39, R202, 0x30 ;  /* 0x00000030ca277836 */ /* 0x000fe20000000000 */
[--C-:B------:R-:W-:Y:S01]  /*136f0*/  SHF.R.S32.HI R0, RZ, 0x1f, R7.reuse ;  /* 0x0000001fff007819 */ /* 0x100fe20000011407 */
[----:B------:R-:W-:Y:S02]  /*13700*/  IMAD.MOV R4, RZ, RZ, -R7 ;  /* 0x000000ffff047224 */ /* 0x000fe400078e0a07 */
[----:B------:R-:W-:Y:S01]  /*13710*/  IMAD.WIDE.U32 R2, R209, UR4, R2 ;  /* 0x00000004d1027c25 */ /* 0x000fe2000f8e0002 */
[----:B------:R-:W-:-:S03]  /*13720*/  SHF.R.S32.HI R92, RZ, 0x1f, R39 ;  /* 0x0000001fff5c7819 */ /* 0x000fc60000011427 */
[----:B------:R-:W-:Y:S02]  /*13730*/  IMAD R9, R9, R4, R35 ;  /* 0x0000000409097224 */ /* 0x000fe400078e0223 */
[----:B------:R-:W-:Y:S02]  /*13740*/  IMAD R0, R0, UR6, RZ ;  /* 0x0000000600007c24 */ /* 0x000fe4000f8e02ff */
[----:B------:R-:W-:Y:S01]  /*13750*/  IMAD R3, R209, UR5, R3 ;  /* 0x00000005d1037c24 */ /* 0x000fe2000f8e0203 */
[----:B------:R-:W-:Y:S01]  /*13760*/  ULDC.64 UR4, c[0x0][0xb28] ;  /* 0x0002ca0000047ab9 */ /* 0x000fe20000000a00 */
[C---:B------:R-:W-:Y:S01]  /*13770*/  IMAD R11, R7.reuse, UR7, R0 ;  /* 0x00000007070b7c24 */ /* 0x040fe2000f8e0200 */
[----:B------:R-:W-:Y:S01]  /*13780*/  SHF.R.S32.HI R0, RZ, 0x1f, R9 ;  /* 0x0000001fff007819 */ /* 0x000fe20000011409 */
[----:B------:R-:W-:-:S04]  /*13790*/  IMAD.WIDE.U32 R2, R7, UR6, R2 ;  /* 0x0000000607027c25 */ /* 0x000fc8000f8e0002 */
[----:B------:R-:W-:Y:S02]  /*137a0*/  IMAD R0, R0, UR4, RZ ;  /* 0x0000000400007c24 */ /* 0x000fe4000f8e02ff */
[----:B------:R-:W-:Y:S02]  /*137b0*/  IMAD.IADD R3, R3, 0x1, R11 ;  /* 0x0000000103037824 */ /* 0x000fe400078e020b */
[----:B------:R-:W-:Y:S02]  /*137c0*/  VIADD R4, R156, 0x28820 ;  /* 0x000288209c047836 */ /* 0x000fe40000000000 */
[C---:B------:R-:W-:Y:S02]  /*137d0*/  IMAD R7, R9.reuse, UR5, R0 ;  /* 0x0000000509077c24 */ /* 0x040fe4000f8e0200 */
[----:B------:R-:W-:Y:S01]  /*137e0*/  IMAD.WIDE.U32 R2, R9, UR4, R2 ;  /* 0x0000000409027c25 */ /* 0x000fe2000f8e0002 */
[----:B------:R-:W-:Y:S01]  /*137f0*/  PRMT R4, RZ, 0x654, R4 ;  /* 0x00000654ff047816 */ /* 0x000fe20000000004 */
[----:B------:R-:W-:-:S02]  /*13800*/  ULDC.64 UR4, c[0x0][0xb00] ;  /* 0x0002c00000047ab9 */ /* 0x000fc40000000a00 */
[----:B------:R-:W-:Y:S01]  /*13810*/  VIADD R35, R202, 0x20 ;  /* 0x00000020ca237836 */ /* 0x000fe20000000000 */
[----:B------:R-:W-:Y:S01]  /*13820*/  IADD3 R3, R3, R7, RZ ;  /* 0x0000000703037210 */ /* 0x000fe20007ffe0ff */
[----:B------:R0:W-:Y:S01]  /*13830*/  SYNCS.ARRIVE.TRANS64.RED.A1T0 RZ, [R4+URZ], RZ ;  /* 0x000000ff04ff79a7 */ /* 0x0001e2000810043f */
[----:B------:R-:W-:Y:S01]  /*13840*/  LEA R0, P0, R2, UR4, 0x2 ;  /* 0x0000000402007c11 */ /* 0x000fe2000f8010ff */
[C---:B------:R-:W-:Y:S01]  /*13850*/  VIADD R93, R202.reuse, 0x38 ;  /* 0x00000038ca5d7836 */ /* 0x040fe20000000000 */
[----:B------:R-:W-:Y:S01]  /*13860*/  UMOV UR4, 0xffffffff ;  /* 0xffffffff00047882 */ /* 0x000fe20000000000 */
[----:B------:R-:W-:Y:S01]  /*13870*/  VIADD R95, R202, 0x40 ;  /* 0x00000040ca5f7836 */ /* 0x000fe20000000000 */
[----:B------:R-:W-:Y:S02]  /*13880*/  LEA.HI.X R2, R2, UR5, R3, 0x2, P0 ;  /* 0x0000000502027c11 */ /* 0x000fe400080f1403 */
[----:B------:R-:W-:Y:S01]  /*13890*/  SHF.R.S32.HI R36, RZ, 0x1f, R35 ;  /* 0x0000001fff247819 */ /* 0x000fe20000011423 */
[----:B0-----:R-:W-:Y:S01]  /*138a0*/  VIADD R4, R202, 0x8 ;  /* 0x00000008ca047836 */ /* 0x001fe20000000000 */
[----:B------:R-:W-:-:S02]  /*138b0*/  SHF.R.S32.HI R94, RZ, 0x1f, R93 ;  /* 0x0000001fff5e7819 */ /* 0x000fc4000001145d */
[----:B------:R-:W-:Y:S02]  /*138c0*/  SHF.R.S32.HI R104, RZ, 0x1f, R95 ;  /* 0x0000001fff687819 */ /* 0x000fe4000001145f */
[----:B------:R-:W-:Y:S01]  /*138d0*/  SHF.R.S32.HI R9, RZ, 0x1f, R4 ;  /* 0x0000001fff097819 */ /* 0x000fe20000011404 */
[----:B------:R-:W-:Y:S06]  /*138e0*/  BRA.DIV UR4, `(.L_x_670) ;  /* 0x0000009e04a47947 */ /* 0x000fec000b800000 */
[----:B------:R0:W1:Y:S04]  /*138f0*/  SHFL.IDX PT, R3, R2, RZ, 0x1c1f ;  /* 0x001c1fff02037589 */ /* 0x00006800000e0000 */
[----:B------:R0:W2:Y:S02]  /*13900*/  SHFL.IDX PT, R14, R0, RZ, 0x1c1f ;  /* 0x001c1fff000e7589 */ /* 0x0000a400000e0000 */
.L_x_894:
[----:B------:R-:W-:Y:S01]  /*13910*/  ISETP.GE.AND P0, PT, R25, R8, PT ;  /* 0x000000081900720c */ /* 0x000fe20003f06270 */
[----:B------:R-:W-:-:S12]  /*13920*/  BSSY B1, `(.L_x_671) ;  /* 0x0000043000017945 */ /* 0x000fd80003800000 */
[----:B------:R-:W-:Y:S05]  /*13930*/  @P0 BRA `(.L_x_672) ;  /* 0x0000000400040947 */ /* 0x000fea0003800000 */
[----:B------:R-:W-:Y:S02]  /*13940*/  ULDC UR4, c[0x0][0xac8] ;  /* 0x0002b20000047ab9 */ /* 0x000fe40000000800 */
[----:B------:R-:W-:Y:S02]  /*13950*/  ISETP.GE.AND P0, PT, R202, UR4, PT ;  /* 0x00000004ca007c0c */ /* 0x000fe4000bf06270 */
[----:B------:R-:W-:Y:S02]  /*13960*/  ISETP.GE.AND P2, PT, R4, UR4, PT ;  /* 0x0000000404007c0c */ /* 0x000fe4000bf46270 */
[----:B------:R-:W-:Y:S02]  /*13970*/  ISETP.GE.AND P3, PT, R28, UR4, PT ;  /* 0x000000041c007c0c */ /* 0x000fe4000bf66270 */
[----:B------:R-:W-:-:S07]  /*13980*/  ISETP.GE.AND P1, PT, R33, UR4, PT ;  /* 0x0000000421007c0c */ /* 0x000fce000bf26270 */
[----:B-1----:R-:W-:Y:S02]  /*13990*/  @!P0 IMAD.MOV.U32 R15, RZ, RZ, R3 ;  /* 0x000000ffff0f8224 */ /* 0x002fe400078e0003 */
[----:B--2---:R-:W-:Y:S01]  /*139a0*/  @!P2 LEA R6, P4, R4, R14, 0x2 ;  /* 0x0000000e0406a211 */ /* 0x004fe200078810ff */
[----:B------:R-:W-:-:S03]  /*139b0*/  @!P0 IMAD.WIDE R10, R202, 0x4, R14 ;  /* 0x00000004ca0a8825 */ /* 0x000fc600078e020e */
[-C--:B------:R-:W-:Y:S02]  /*139c0*/  @!P2 LEA.HI.X R7, R4, R3.reuse, R9, 0x2, P4 ;  /* 0x000000030407a211 */ /* 0x080fe400020f1409 */
[CC--:B------:R-:W-:Y:S01]  /*139d0*/  @!P3 LEA R12, P4, R28.reuse, R14.reuse, 0x2 ;  /* 0x0000000e1c0cb211 */ /* 0x0c0fe200078810ff */
[----:B------:R1:W-:Y:S01]  /*139e0*/  @!P0 ST.E.64 desc[UR42][R10.64], R20 ;  /* 0x000000140a008985 */ /* 0x0003e2000c101b2a */
[----:B------:R-:W-:Y:S02]  /*139f0*/  ISETP.GE.AND P0, PT, R35, UR4, PT ;  /* 0x0000000423007c0c */ /* 0x000fe4000bf06270 */
[----:B------:R-:W-:Y:S01]  /*13a00*/  @!P1 LEA R24, P5, R33, R14, 0x2 ;  /* 0x0000000e21189211 */ /* 0x000fe200078a10ff */
[----:B------:R2:W-:Y:S01]  /*13a10*/  @!P2 ST.E.64 desc[UR42][R6.64], R40 ;  /* 0x000000280600a985 */ /* 0x0005e2000c101b2a */
[----:B------:R-:W-:Y:S02]  /*13a20*/  ISETP.GE.AND P2, PT, R37, UR4, PT ;  /* 0x0000000425007c0c */ /* 0x000fe4000bf46270 */
[----:B------:R-:W-:-:S02]  /*13a30*/  @!P3 LEA.HI.X R13, R28, R3, R32, 0x2, P4 ;  /* 0x000000031c0db211 */ /* 0x000fc400020f1420 */
[----:B------:R-:W-:Y:S02]  /*13a40*/  @!P1 LEA.HI.X R25, R33, R3, R34, 0x2, P5 ;  /* 0x0000000321199211 */ /* 0x000fe400028f1422 */
[----:B------:R-:W-:Y:S01]  /*13a50*/  ISETP.GE.AND P4, PT, R39, UR4, PT ;  /* 0x0000000427007c0c */ /* 0x000fe2000bf86270 */
[----:B------:R3:W-:Y:S02]  /*13a60*/  @!P3 ST.E.64 desc[UR42][R12.64], R42 ;  /* 0x0000002a0c00b985 */ /* 0x0007e4000c101b2a */
[-C--:B------:R-:W-:Y:S02]  /*13a70*/  @!P0 LEA R26, P3, R35, R14.reuse, 0x2 ;  /* 0x0000000e231a8211 */ /* 0x080fe400078610ff */
[----:B------:R4:W-:Y:S01]  /*13a80*/  @!P1 ST.E.64 desc[UR42][R24.64], R44 ;  /* 0x0000002c18009985 */ /* 0x0009e2000c101b2a */
[----:B------:R-:W-:Y:S02]  /*13a90*/  ISETP.GE.AND P1, PT, R93, UR4, PT ;  /* 0x000000045d007c0c */ /* 0x000fe4000bf26270 */
[----:B-1----:R-:W-:-:S02]  /*13aa0*/  @!P2 LEA R10, P5, R37, R14, 0x2 ;  /* 0x0000000e250aa211 */ /* 0x002fc400078a10ff */
[-C--:B------:R-:W-:Y:S02]  /*13ab0*/  @!P0 LEA.HI.X R27, R35, R3.reuse, R36, 0x2, P3 ;  /* 0x00000003231b8211 */ /* 0x080fe400018f1424 */
[----:B------:R-:W-:Y:S02]  /*13ac0*/  @!P2 LEA.HI.X R11, R37, R3, R38, 0x2, P5 ;  /* 0x00000003250ba211 */ /* 0x000fe400028f1426 */
[----:B------:R-:W-:Y:S01]  /*13ad0*/  ISETP.GE.AND P3, PT, R95, UR4, PT ;  /* 0x000000045f007c0c */ /* 0x000fe2000bf66270 */
[----:B------:R-:W-:Y:S01]  /*13ae0*/  @!P0 ST.E.64 desc[UR42][R26.64], R46 ;  /* 0x0000002e1a008985 */ /* 0x000fe2000c101b2a */
        /* <DEDUP_REMOVED lines=8> */
[----:B------:R-:W-:-:S03]  /*13b70*/  @!P3 LEA R20, P5, R95, R14, 0x2 ;  /* 0x0000000e5f14b211 */ /* 0x000fc600078a10ff */
[----:B------:R3:W-:Y:S01]  /*13b80*/  @!P1 ST.E.64 desc[UR42][R12.64], R52 ;  /* 0x000000340c009985 */ /* 0x0007e2000c101b2a */
[----:B------:R-:W-:Y:S02]  /*13b90*/  ISETP.GE.AND P1, PT, R215, UR4, PT ;  /* 0x00000004d7007c0c */ /* 0x000fe4000bf26270 */
[-C--:B------:R-:W-:Y:S02]  /*13ba0*/  @!P3 LEA.HI.X R21, R95, R3.reuse, R104, 0x2, P5 ;  /* 0x000000035f15b211 */ /* 0x080fe400028f1468 */
[-C--:B----4-:R-:W-:Y:S02]  /*13bb0*/  @!P2 LEA R24, P4, R210, R14.reuse, 0x2 ;  /* 0x0000000ed218a211 */ /* 0x090fe400078810ff */
[----:B-1----:R-:W-:Y:S01]  /*13bc0*/  @!P0 LEA R10, P5, R216, R14, 0x2 ;  /* 0x0000000ed80a8211 */ /* 0x002fe200078a10ff */
[----:B------:R1:W-:Y:S01]  /*13bd0*/  @!P3 ST.E.64 desc[UR42][R20.64], R54 ;  /* 0x000000361400b985 */ /* 0x0003e2000c101b2a */
[----:B------:R-:W-:Y:S02]  /*13be0*/  @!P2 LEA.HI.X R25, R210, R3, R105, 0x2, P4 ;  /* 0x00000003d219a211 */ /* 0x000fe400020f1469 */
[----:B------:R-:W-:-:S02]  /*13bf0*/  ISETP.GE.AND P3, PT, R214, UR4, PT ;  /* 0x00000004d6007c0c */ /* 0x000fc4000bf66270 */
[-C--:B------:R-:W-:Y:S01]  /*13c00*/  @!P0 LEA.HI.X R11, R216, R3.reuse, R226, 0x2, P5 ;  /* 0x00000003d80b8211 */ /* 0x080fe200028f14e2 */
[----:B------:R4:W-:Y:S01]  /*13c10*/  @!P2 ST.E.64 desc[UR42][R24.64], R56 ;  /* 0x000000381800a985 */ /* 0x0009e2000c101b2a */
[----:B------:R-:W-:Y:S02]  /*13c20*/  ISETP.GE.AND P4, PT, R213, UR4, PT ;  /* 0x00000004d5007c0c */ /* 0x000fe4000bf86270 */
[----:B--2---:R-:W-:Y:S01]  /*13c30*/  @!P1 LEA R6, P5, R215, R14, 0x2 ;  /* 0x0000000ed7069211 */ /* 0x004fe200078a10ff */
[----:B------:R2:W-:Y:S01]  /*13c40*/  @!P0 ST.E.64 desc[UR42][R10.64], R58 ;  /* 0x0000003a0a008985 */ /* 0x0005e2000c101b2a */
[----:B------:R-:W-:Y:S02]  /*13c50*/  ISETP.GE.AND P2, PT, R212, UR4, PT ;  /* 0x00000004d4007c0c */ /* 0x000fe4000bf46270 */
[----:B------:R-:W-:Y:S02]  /*13c60*/  ISETP.GE.AND P0, PT, R211, UR4, PT ;  /* 0x00000004d3007c0c */ /* 0x000fe4000bf06270 */
[----:B------:R-:W-:-:S02]  /*13c70*/  @!P1 LEA.HI.X R7, R215, R3, R225, 0x2, P5 ;  /* 0x00000003d7079211 */ /* 0x000fc400028f14e1 */
[----:B---3--:R-:W-:-:S03]  /*13c80*/  @!P3 LEA R12, P5, R214, R14, 0x2 ;  /* 0x0000000ed60cb211 */ /* 0x008fc600078a10ff */
[----:B------:R2:W-:Y:S01]  /*13c90*/  @!P1 ST.E.64 desc[UR42][R6.64], R60 ;  /* 0x0000003c06009985 */ /* 0x0005e2000c101b2a */
[CC--:B-1----:R-:W-:Y:S02]  /*13ca0*/  @!P4 LEA R20, P1, R213.reuse, R14.reuse, 0x2 ;  /* 0x0000000ed514c211 */ /* 0x0c2fe400078210ff */
[-C--:B------:R-:W-:Y:S02]  /*13cb0*/  @!P3 LEA.HI.X R13, R214, R3.reuse, R224, 0x2, P5 ;  /* 0x00000003d60db211 */ /* 0x080fe400028f14e0 */
[CC--:B----4-:R-:W-:Y:S02]  /*13cc0*/  @!P2 LEA R24, P5, R212.reuse, R14.reuse, 0x2 ;  /* 0x0000000ed418a211 */ /* 0x0d0fe400078a10ff */
        /* <DEDUP_REMOVED lines=8> */
.L_x_672:
[----:B------:R-:W-:Y:S05]  /*13d50*/  BSYNC B1 ;  /* 0x0000000000017941 */ /* 0x000fea0003800000 */
.L_x_671:
[----:B------:R-:W-:-:S03]  /*13d60*/  UMOV UR4, 0xffffffff ;  /* 0xffffffff00047882 */ /* 0x000fc60000000000 */
[----:B------:R-:W-:Y:S05]  /*13d70*/  BRA.DIV UR4, `(.L_x_673) ;  /* 0x0000009a04b47947 */ /* 0x000fea000b800000 */
[----:B-1----:R1:W3:Y:S04]  /*13d80*/  SHFL.IDX PT, R3, R2, 0x1, 0x1c1f ;  /* 0x003c1f0002037f89 */ /* 0x0022e800000e0000 */
[----:B--2---:R1:W2:Y:S02]  /*13d90*/  SHFL.IDX PT, R14, R0, 0x1, 0x1c1f ;  /* 0x003c1f00000e7f89 */ /* 0x0042a400000e0000 */
.L_x_898:
[----:B------:R-:W-:-:S13]  /*13da0*/  ISETP.GE.AND P0, PT, R5, R8, PT ;  /* 0x000000080500720c */ /* 0x000fda0003f06270 */
[----:B------:R-:W-:Y:S05]  /*13db0*/  @P0 BRA `(.L_x_669) ;  /* 0x0000001000100947 */ /* 0x000fea0003800000 */
[----:B------:R-:W-:Y:S02]  /*13dc0*/  ULDC UR4, c[0x0][0xac8] ;  /* 0x0002b20000047ab9 */ /* 0x000fe40000000800 */
[----:B------:R-:W-:Y:S02]  /*13dd0*/  ISETP.GE.AND P3, PT, R4, UR4, PT ;  /* 0x0000000404007c0c */ /* 0x000fe4000bf66270 */
[----:B------:R-:W-:Y:S02]  /*13de0*/  ISETP.GE.AND P1, PT, R202, UR4, PT ;  /* 0x00000004ca007c0c */ /* 0x000fe4000bf26270 */
[----:B------:R-:W-:Y:S02]  /*13df0*/  ISETP.GE.AND P4, PT, R28, UR4, PT ;  /* 0x000000041c007c0c */ /* 0x000fe4000bf86270 */
[----:B------:R-:W-:-:S07]  /*13e00*/  ISETP.GE.AND P2, PT, R33, UR4, PT ;  /* 0x0000000421007c0c */ /* 0x000fce000bf46270 */
[CC--:B--2---:R-:W-:Y:S02]  /*13e10*/  @!P3 LEA R6, P0, R4.reuse, R14.reuse, 0x2 ;  /* 0x0000000e0406b211 */ /* 0x0c4fe400078010ff */
[----:B01----:R-:W-:Y:S02]  /*13e20*/  @!P1 IMAD.MOV.U32 R2, RZ, RZ, R14 ;  /* 0x000000ffff029224 */ /* 0x003fe400078e000e */
[----:B---3--:R-:W-:Y:S02]  /*13e30*/  @!P3 LEA.HI.X R7, R4, R3, R9, 0x2, P0 ;  /* 0x000000030407b211 */ /* 0x008fe400000f1409 */
[----:B------:R-:W-:Y:S01]  /*13e40*/  @!P1 IMAD.WIDE R4, R202, 0x4, R2 ;  /* 0x00000004ca049825 */ /* 0x000fe200078e0202 */
[----:B------:R-:W-:Y:S02]  /*13e50*/  ISETP.GE.AND P0, PT, R35, UR4, PT ;  /* 0x0000000423007c0c */ /* 0x000fe4000bf06270 */
[----:B------:R-:W-:Y:S02]  /*13e60*/  @!P4 LEA R8, P5, R28, R14, 0x2 ;  /* 0x0000000e1c08c211 */ /* 0x000fe400078a10ff */
[----:B------:R0:W-:Y:S01]  /*13e70*/  @!P1 ST.E.64 desc[UR42][R4.64], R70 ;  /* 0x0000004604009985 */ /* 0x0001e2000c101b2a */
[----:B------:R-:W-:-:S02]  /*13e80*/  ISETP.GE.AND P1, PT, R37, UR4, PT ;  /* 0x0000000425007c0c */ /* 0x000fc4000bf26270 */
[-C--:B------:R-:W-:Y:S01]  /*13e90*/  @!P4 LEA.HI.X R9, R28, R3.reuse, R32, 0x2, P5 ;  /* 0x000000031c09c211 */ /* 0x080fe200028f1420 */
[----:B------:R1:W-:Y:S01]  /*13ea0*/  @!P3 ST.E.64 desc[UR42][R6.64], R72 ;  /* 0x000000480600b985 */ /* 0x0003e2000c101b2a */
[-C--:B------:R-:W-:Y:S02]  /*13eb0*/  @!P2 LEA R10, P5, R33, R14.reuse, 0x2 ;  /* 0x0000000e210aa211 */ /* 0x080fe400078a10ff */
[----:B------:R-:W-:Y:S01]  /*13ec0*/  ISETP.GE.AND P3, PT, R93, UR4, PT ;  /* 0x000000045d007c0c */ /* 0x000fe2000bf66270 */
[----:B------:R2:W-:Y:S01]  /*13ed0*/  @!P4 ST.E.64 desc[UR42][R8.64], R74 ;  /* 0x0000004a0800c985 */ /* 0x0005e2000c101b2a */
[-C--:B------:R-:W-:Y:S02]  /*13ee0*/  @!P2 LEA.HI.X R11, R33, R3.reuse, R34, 0x2, P5 ;  /* 0x00000003210ba211 */ /* 0x080fe400028f1422 */
[----:B------:R-:W-:Y:S02]  /*13ef0*/  @!P0 LEA R12, P5, R35, R14, 0x2 ;  /* 0x0000000e230c8211 */ /* 0x000fe400078a10ff */
[----:B------:R-:W-:Y:S01]  /*13f00*/  ISETP.GE.AND P4, PT, R39, UR4, PT ;  /* 0x0000000427007c0c */ /* 0x000fe2000bf86270 */
[----:B------:R3:W-:Y:S01]  /*13f10*/  @!P2 ST.E.64 desc[UR42][R10.64], R76 ;  /* 0x0000004c0a00a985 */ /* 0x0007e2000c101b2a */
[----:B------:R-:W-:-:S02]  /*13f20*/  @!P0 LEA.HI.X R13, R35, R3, R36, 0x2, P5 ;  /* 0x00000003230d8211 */ /* 0x000fc400028f1424 */
[----:B------:R-:W-:Y:S02]  /*13f30*/  @!P1 LEA R20, P5, R37, R14, 0x2 ;  /* 0x0000000e25149211 */ /* 0x000fe400078a10ff */
[----:B------:R-:W-:Y:S01]  /*13f40*/  ISETP.GE.AND P2, PT, R95, UR4, PT ;  /* 0x000000045f007c0c */ /* 0x000fe2000bf46270 */
[----:B------:R4:W-:Y:S01]  /*13f50*/  @!P0 ST.E.64 desc[UR42][R12.64], R78 ;  /* 0x0000004e0c008985 */ /* 0x0009e2000c101b2a */
[----:B------:R-:W-:Y:S02]  /*13f60*/  @!P1 LEA.HI.X R21, R37, R3, R38, 0x2, P5 ;  /* 0x0000000325159211 */ /* 0x000fe400028f1426 */
[----:B------:R-:W-:-:S03]  /*13f70*/  ISETP.GE.AND P0, PT, R210, UR4, PT ;  /* 0x00000004d2007c0c */ /* 0x000fc6000bf06270 */
[----:B------:R-:W-:Y:S01]  /*13f80*/  @!P1 ST.E.64 desc[UR42][R20.64], R80 ;  /* 0x0000005014009985 */ /* 0x000fe2000c101b2a */
[-C--:B0-----:R-:W-:Y:S02]  /*13f90*/  @!P4 LEA R4, P5, R39, R14.reuse, 0x2 ;  /* 0x0000000e2704c211 */ /* 0x081fe400078a10ff */
[-C--:B-1----:R-:W-:Y:S02]  /*13fa0*/  @!P3 LEA R6, P1, R93, R14.reuse, 0x2 ;  /* 0x0000000e5d06b211 */ /* 0x082fe400078210ff */
[-C--:B------:R-:W-:Y:S02]  /*13fb0*/  @!P4 LEA.HI.X R5, R39, R3.reuse, R92, 0x2, P5 ;  /* 0x000000032705c211 */ /* 0x080fe400028f145c */
[----:B------:R-:W-:Y:S02]  /*13fc0*/  @!P3 LEA.HI.X R7, R93, R3, R94, 0x2, P1 ;  /* 0x000000035d07b211 */ /* 0x000fe400008f145e */
[----:B------:R-:W-:Y:S01]  /*13fd0*/  ISETP.GE.AND P1, PT, R216, UR4, PT ;  /* 0x00000004d8007c0c */ /* 0x000fe2000bf26270 */
[----:B------:R0:W-:Y:S01]  /*13fe0*/  @!P4 ST.E.64 desc[UR42][R4.64], R82 ;  /* 0x000000520400c985 */ /* 0x0001e2000c101b2a */
[----:B--2---:R-:W-:-:S02]  /*13ff0*/  @!P2 LEA R8, P5, R95, R14, 0x2 ;  /* 0x0000000e5f08a211 */ /* 0x004fc400078a10ff */
[CC--:B---3--:R-:W-:Y:S01]  /*14000*/  @!P0 LEA R10, P4, R210.reuse, R14.reuse, 0x2 ;  /* 0x0000000ed20a8211 */ /* 0x0c8fe200078810ff */
[----:B------:R1:W-:Y:S01]  /*14010*/  @!P3 ST.E.64 desc[UR42][R6.64], R84 ;  /* 0x000000540600b985 */ /* 0x0003e2000c101b2a */
[-C--:B------:R-:W-:Y:S02]  /*14020*/  @!P2 LEA.HI.X R9, R95, R3.reuse, R104, 0x2, P5 ;  /* 0x000000035f09a211 */ /* 0x080fe400028f1468 */
[----:B------:R-:W-:Y:S02]  /*14030*/  ISETP.GE.AND P3, PT, R215, UR4, PT ;  /* 0x00000004d7007c0c */ /* 0x000fe4000bf66270 */
[----:B------:R-:W-:Y:S01]  /*14040*/  @!P0 LEA.HI.X R11, R210, R3, R105, 0x2, P4 ;  /* 0x00000003d20b8211 */ /* 0x000fe200020f1469 */
[----:B------:R2:W-:Y:S01]  /*14050*/  @!P2 ST.E.64 desc[UR42][R8.64], R86 ;  /* 0x000000560800a985 */ /* 0x0005e2000c101b2a */
[----:B------:R-:W-:Y:S02]  /*14060*/  ISETP.GE.AND P4, PT, R214, UR4, PT ;  /* 0x00000004d6007c0c */ /* 0x000fe4000bf86270 */
[----:B----4-:R-:W-:Y:S01]  /*14070*/  @!P1 LEA R12, P5, R216, R14, 0x2 ;  /* 0x0000000ed80c9211 */ /* 0x010fe200078a10ff */
[----:B------:R3:W-:Y:S01]  /*14080*/  @!P0 ST.E.64 desc[UR42][R10.64], R88 ;  /* 0x000000580a008985 */ /* 0x0007e2000c101b2a */
[----:B------:R-:W-:-:S02]  /*14090*/  ISETP.GE.AND P2, PT, R213, UR4, PT ;  /* 0x00000004d5007c0c */ /* 0x000fc4000bf46270 */
[----:B------:R-:W-:Y:S02]  /*140a0*/  ISETP.GE.AND P0, PT, R212, UR4, PT ;  /* 0x00000004d4007c0c */ /* 0x000fe4000bf06270 */
[----:B------:R-:W-:Y:S02]  /*140b0*/  @!P1 LEA.HI.X R13, R216, R3, R226, 0x2, P5 ;  /* 0x00000003d80d9211 */ /* 0x000fe400028f14e2 */
[----:B0-----:R-:W-:-:S03]  /*140c0*/  @!P3 LEA R4, P5, R215, R14, 0x2 ;  /* 0x0000000ed704b211 */ /* 0x001fc600078a10ff */
[----:B------:R3:W-:Y:S01]  /*140d0*/  @!P1 ST.E.64 desc[UR42][R12.64], R90 ;  /* 0x0000005a0c009985 */ /* 0x0007e2000c101b2a */
[CC--:B-1----:R-:W-:Y:S02]  /*140e0*/  @!P4 LEA R6, P1, R214.reuse, R14.reuse, 0x2 ;  /* 0x0000000ed606c211 */ /* 0x0c2fe400078210ff */
        /* <DEDUP_REMOVED lines=9> */
[----:B------:R3:W-:Y:S01]  /*14180*/  @!P0 ST.E.64 desc[UR42][R20.64], R102 ;  /* 0x0000006614008985 */ /* 0x0007e2000c101b2a */
[----:B------:R-:W-:-:S13]  /*14190*/  ISETP.GE.AND P0, PT, R211, UR4, PT ;  /* 0x00000004d3007c0c */ /* 0x000fda000bf06270 */
[----:B---3--:R-:W-:Y:S05]  /*141a0*/  @P0 BRA `(.L_x_669) ;  /* 0x0000000c00140947 */ /* 0x008fea0003800000 */
[----:B------:R-:W-:-:S04]  /*141b0*/  LEA R14, P0, R211, R14, 0x2 ;  /* 0x0000000ed30e7211 */ /* 0x000fc800078010ff */
[----:B------:R-:W-:-:S05]  /*141c0*/  LEA.HI.X R15, R211, R3, R221, 0x2, P0 ;  /* 0x00000003d30f7211 */ /* 0x000fca00000f14dd */
[----:B------:R0:W-:Y:S01]  /*141d0*/  ST.E.64 desc[UR42][R14.64], R150 ;  /* 0x000000960e007985 */ /* 0x0001e2000c101b2a */
[----:B------:R-:W-:Y:S05]  /*141e0*/  BRA `(.L_x_669) ;  /* 0x0000000c00047947 */ /* 0x000fea0003800000 */
.L_x_656:
[----:B------:R-:W-:Y:S01]  /*141f0*/  ULDC.64 UR6, c[0x0][0xc08] ;  /* 0x0003020000067ab9 */ /* 0x000fe20000000a00 */
[----:B------:R-:W-:Y:S01]  /*14200*/  ULDC.64 UR4, c[0x0][0xc00] ;  /* 0x0003000000047ab9 */ /* 0x000fe20000000a00 */
[----:B------:R-:W-:Y:S01]  /*14210*/  ISETP.NE.U32.AND P1, PT, RZ, UR6, PT ;  /* 0x00000006ff007c0c */ /* 0x000fe2000bf25070 */
[----:B------:R-:W-:Y:S01]  /*14220*/  IMAD.MOV.U32 R3, RZ, RZ, RZ ;  /* 0x000000ffff037224 */ /* 0x000fe200078e00ff */
[----:B------:R-:W-:Y:S02]  /*14230*/  ISETP.NE.U32.AND P0, PT, RZ, UR4, PT ;  /* 0x00000004ff007c0c */ /* 0x000fe4000bf05070 */
[----:B------:R-:W-:Y:S02]  /*14240*/  ISETP.NE.AND.EX P1, PT, RZ, UR7, PT, P1 ;  /* 0x00000007ff007c0c */ /* 0x000fe4000bf25310 */
[----:B------:R-:W-:Y:S02]  /*14250*/  IADD3 R4, P2, R206, UR4, RZ ;  /* 0x00000004ce047c10 */ /* 0x000fe4000ff5e0ff */
[----:B------:R-:W-:-:S02]  /*14260*/  ISETP.NE.AND.EX P0, PT, RZ, UR5, PT, P0 ;  /* 0x00000005ff007c0c */ /* 0x000fc4000bf05300 */
[----:B------:R-:W-:Y:S01]  /*14270*/  IADD3.X R5, R207, UR5, RZ, P2, !PT ;  /* 0x00000005cf057c10 */ /* 0x000fe200097fe4ff */
[----:B------:R-:W-:Y:S02]  /*14280*/  ULDC UR4, c[0x0][0xa88] ;  /* 0x0002a20000047ab9 */ /* 0x000fe40000000800 */
[----:B------:R-:W-:-:S04]  /*14290*/  IMAD.U32 R20, RZ, RZ, UR4 ;  /* 0x00000004ff147e24 */ /* 0x000fc8000f8e00ff */
[----:B------:R-:W-:-:S04]  /*142a0*/  @P1 IADD3 R206, P2, R206, UR6, RZ ;  /* 0x00000006cece1c10 */ /* 0x000fc8000ff5e0ff */
[----:B------:R-:W-:Y:S01]  /*142b0*/  @P1 IADD3.X R207, R207, UR7, RZ, P2, !PT ;  /* 0x00000007cfcf1c10 */ /* 0x000fe200097fe4ff */
[----:B------:R4:W5:Y:S04]  /*142c0*/  @P0 LDG.E R3, desc[UR42][R4.64] ;  /* 0x0000002a04030981 */ /* 0x000968000c1e1900 */
[----:B------:R4:W5:Y:S01]  /*142d0*/  @P1 LDG.E R20, desc[UR42][R206.64] ;  /* 0x0000002ace141981 */ /* 0x000962000c1e1900 */
[----:B------:R-:W-:Y:S01]  /*142e0*/  ISETP.NE.AND P2, PT, R204, RZ, PT ;  /* 0x000000ffcc00720c */ /* 0x000fe20003f45270 */
[----:B------:R-:W0:-:S12]  /*142f0*/  S2R R0, SR_TID.X ;  /* 0x0000000000007919 */ /* 0x000e180000002100 */
[----:B------:R-:W2:Y:S01]  /*14300*/  @!P2 LDC R204, c[0x0][0xad4] ;  /* 0x0002b500ffccab82 */ /* 0x000ea20000000800 */
[----:B0-----:R-:W-:Y:S01]  /*14310*/  VIADD R0, R0, 0xffffff80 ;  /* 0xffffff8000007836 */ /* 0x001fe20000000000 */
[----:B--2---:R-:W-:-:S04]  /*14320*/  ISETP.GT.AND P2, PT, R204, 0x1, PT ;  /* 0x00000001cc00780c */ /* 0x004fc80003f44270 */
[----:B------:R-:W-:Y:S01]  /*14330*/  ISETP.GT.AND P3, PT, R0, 0x7f, PT ;  /* 0x0000007f0000780c */ /* 0x000fe20003f64270 */
[----:B----4-:R-:W-:-:S12]  /*14340*/  @P1 BRA `(.L_x_674) ;  /* 0x0000000000101947 */ /* 0x010fd80003800000 */
[----:B------:R-:W-:Y:S05]  /*14350*/  @!P0 BRA `(.L_x_674) ;  /* 0x00000000000c8947 */ /* 0x000fea0003800000 */
[----:B------:R-:W2:Y:S04]  /*14360*/  LDG.E R7, desc[UR42][R4.64] ;  /* 0x0000002a04077981 */ /* 0x000ea8000c1e1900 */
[----:B-----5:R-:W2:Y:S02]  /*14370*/  LDG.E R20, desc[UR42][R4.64+0x4] ;  /* 0x0000042a04147981 */ /* 0x020ea4000c1e1900 */
[----:B--2---:R-:W-:-:S07]  /*14380*/  IADD3 R20, -R7, R20, RZ ;  /* 0x0000001407147210 */ /* 0x004fce0007ffe1ff */
.L_x_674:
[----:B------:R-:W-:Y:S01]  /*14390*/  BSSY B1, `(.L_x_675) ;  /* 0x0000037000017945 */ /* 0x000fe20003800000 */
[----:B------:R-:W-:Y:S02]  /*143a0*/  SEL R205, R205, RZ, !P0 ;  /* 0x000000ffcdcd7207 */ /* 0x000fe40004000000 */
[----:B------:R-:W-:Y:S02]  /*143b0*/  SEL R217, R217, RZ, !P0 ;  /* 0x000000ffd9d97207 */ /* 0x000fe40004000000 */
[----:B-----5:R-:W-:Y:S01]  /*143c0*/  SHF.R.S32.HI R24, RZ, 0x1f, R3 ;  /* 0x0000001fff187819 */ /* 0x020fe20000011403 */
[----:B------:R-:W-:Y:S06]  /*143d0*/  @P3 BRA `(.L_x_676) ;  /* 0x0000000000c83947 */ /* 0x000fec0003800000 */
[----:B------:R-:W0:Y:S01]  /*143e0*/  S2R R5, SR_TID.X ;  /* 0x0000000000057919 */ /* 0x000e220000002100 */
[----:B------:R-:W2:Y:S02]  /*143f0*/  LDC R33, c[0x0][0xbe8] ;  /* 0x0002fa00ff217b82 */ /* 0x000ea40000000800 */
[----:B--2---:R-:W-:Y:S02]  /*14400*/  IMAD R4, R20, R33, RZ ;  /* 0x0000002114047224 */ /* 0x004fe400078e02ff */
[----:B0-----:R-:W-:-:S04]  /*14410*/  IMAD R0, R208, 0x80, R5 ;  /* 0x00000080d0007824 */ /* 0x001fc800078e0205 */
[----:B------:R-:W-:-:S05]  /*14420*/  VIADD R25, R0, 0xffffff80 ;  /* 0xffffff8000197836 */ /* 0x000fca0000000000 */
[----:B------:R-:W-:-:S13]  /*14430*/  ISETP.GE.AND P0, PT, R25, R4, PT ;  /* 0x000000041900720c */ /* 0x000fda0003f06270 */
[----:B------:R-:W-:Y:S05]  /*14440*/  @P0 BRA `(.L_x_676) ;  /* 0x0000000000ac0947 */ /* 0x000fea0003800000 */
[----:B------:R-:W-:Y:S01]  /*14450*/  IMAD.MOV.U32 R14, RZ, RZ, 0x9b8 ;  /* 0x000009b8ff0e7424 */ /* 0x000fe200078e00ff */
[----:B------:R-:W-:Y:S01]  /*14460*/  ISETP.GT.AND P0, PT, R204, 0x1, PT ;  /* 0x00000001cc00780c */ /* 0x000fe20003f04270 */
[----:B------:R-:W0:Y:S01]  /*14470*/  LDC.64 R26, c[0x0][0xba8] ;  /* 0x0002ea00ff1a7b82 */ /* 0x000e220000000a00 */
[----:B------:R-:W-:Y:S01]  /*14480*/  ISETP.NE.AND P1, PT, R33, 0x1, PT ;  /* 0x000000012100780c */ /* 0x000fe20003f25270 */
[----:B------:R-:W-:Y:S01]  /*14490*/  IMAD.MOV.U32 R15, RZ, RZ, R25 ;  /* 0x000000ffff0f7224 */ /* 0x000fe200078e0019 */
[----:B------:R-:W-:Y:S02]  /*144a0*/  SEL R14, R14, 0x978, P0 ;  /* 0x000009780e0e7807 */ /* 0x000fe40000000000 */
[----:B------:R-:W-:-:S03]  /*144b0*/  SEL R209, R209, RZ, P0 ;  /* 0x000000ffd1d17207 */ /* 0x000fc60000000000 */
[----:B------:R-:W2:Y:S08]  /*144c0*/  LDC.64 R6, c[0x0][R14+0x220] ;  /* 0x000088000e067b82 */ /* 0x000eb00000000a00 */
[----:B------:R-:W4:Y:S08]  /*144d0*/  LDC.64 R4, c[0x0][R14+0x218] ;  /* 0x000086000e047b82 */ /* 0x000f300000000a00 */
[----:B------:R-:W5:Y:S08]  /*144e0*/  LDC.64 R8, c[0x0][R14+0x228] ;  /* 0x00008a000e087b82 */ /* 0x000f700000000a00 */
[----:B------:R-:W1:Y:S08]  /*144f0*/  LDC.64 R10, c[0x0][R14+0x210] ;  /* 0x000084000e0a7b82 */ /* 0x000e700000000a00 */
[----:B------:R-:W3:Y:S08]  /*14500*/  @P1 LDC R0, c[0x0][0xbec] ;  /* 0x0002fb00ff001b82 */ /* 0x000ef00000000800 */
[----:B------:R-:W5:Y:S01]  /*14510*/  @P1 LDC R35, c[0x0][0xbf0] ;  /* 0x0002fc00ff231b82 */ /* 0x000f620000000800 */
[----:B--2---:R-:W-:-:S07]  /*14520*/  IMAD R7, R7, R205, RZ ;  /* 0x000000cd07077224 */ /* 0x004fce00078e02ff */
[----:B0-----:R-:W0:Y:S01]  /*14530*/  @!P0 LDC R26, c[0x0][0xb50] ;  /* 0x0002d400ff1a8b82 */ /* 0x001e220000000800 */
[----:B------:R-:W-:-:S04]  /*14540*/  IMAD.WIDE.U32 R12, R6, R205, RZ ;  /* 0x000000cd060c7225 */ /* 0x000fc800078e00ff */
[----:B------:R-:W-:Y:S02]  /*14550*/  IMAD R7, R6, R217, R7 ;  /* 0x000000d906077224 */ /* 0x000fe400078e0207 */
[----:B---3--:R-:W-:Y:S01]  /*14560*/  @P1 IMAD.HI.U32 R0, R25, R0, RZ ;  /* 0x0000000019001227 */ /* 0x008fe200078e00ff */
[----:B------:R-:W2:Y:S03]  /*14570*/  @!P0 LDC R27, c[0x0][0xb54] ;  /* 0x0002d500ff1b8b82 */ /* 0x000ea60000000800 */
[-C--:B----4-:R-:W-:Y:S02]  /*14580*/  IMAD R21, R5, R2.reuse, RZ ;  /* 0x0000000205157224 */ /* 0x090fe400078e02ff */
[----:B------:R-:W-:Y:S01]  /*14590*/  IMAD.WIDE.U32 R4, R4, R2, RZ ;  /* 0x0000000204047225 */ /* 0x000fe200078e00ff */
[----:B-----5:R-:W-:-:S03]  /*145a0*/  @P1 SHF.R.U32.HI R15, RZ, R35, R0 ;  /* 0x00000023ff0f1219 */ /* 0x020fc60000011600 */
[----:B------:R-:W-:Y:S01]  /*145b0*/  IMAD.IADD R21, R5, 0x1, R21 ;  /* 0x0000000105157824 */ /* 0x000fe200078e0215 */
[----:B------:R-:W-:Y:S01]  /*145c0*/  IADD3 R0, P1, P3, R12, R4, R3 ;  /* 0x000000040c007210 */ /* 0x000fe20007b3e003 */
[----:B------:R-:W-:Y:S02]  /*145d0*/  IMAD.IADD R12, R13, 0x1, R7 ;  /* 0x000000010d0c7824 */ /* 0x000fe400078e0207 */
[----:B------:R-:W-:Y:S02]  /*145e0*/  IMAD.MOV R6, RZ, RZ, -R15 ;  /* 0x000000ffff067224 */ /* 0x000fe400078e0a0f */
[----:B------:R-:W-:-:S04]  /*145f0*/  IMAD.WIDE.U32 R4, R8, R209, RZ ;  /* 0x000000d108047225 */ /* 0x000fc800078e00ff */
[----:B------:R-:W-:Y:S02]  /*14600*/  IMAD R9, R9, R209, RZ ;  /* 0x000000d109097224 */ /* 0x000fe400078e02ff */
[----:B------:R-:W-:Y:S01]  /*14610*/  IMAD R7, R33, R6, R25 ;  /* 0x0000000621077224 */ /* 0x000fe200078e0219 */
[----:B------:R-:W-:Y:S01]  /*14620*/  IADD3.X R6, R12, R21, R24, P1, P3 ;  /* 0x000000150c067210 */ /* 0x000fe20000fe6418 */
[----:B------:R-:W-:Y:S01]  /*14630*/  IMAD.IADD R9, R5, 0x1, R9 ;  /* 0x0000000105097824 */ /* 0x000fe200078e0209 */
[----:B------:R-:W-:Y:S01]  /*14640*/  IADD3 R4, P0, P1, R15, R0, R4 ;  /* 0x000000000f047210 */ /* 0x000fe2000791e004 */
[----:B-1----:R-:W-:Y:S01]  /*14650*/  IMAD R0, R11, R7, RZ ;  /* 0x000000070b007224 */ /* 0x002fe200078e02ff */
        /* <DEDUP_REMOVED lines=8> */
[----:B--2---:R-:W-:-:S05]  /*146e0*/  LEA.HI.X R7, R4, R27, R0, 0x2, P0 ;  /* 0x0000001b04077211 */ /* 0x004fca00000f1400 */
[----:B------:R0:W-:Y:S02]  /*146f0*/  STG.E desc[UR42][R6.64], R5 ;  /* 0x0000000506007986 */ /* 0x0001e4000c10192a */
.L_x_676:
[----:B------:R-:W-:Y:S05]  /*14700*/  BSYNC B1 ;  /* 0x0000000000017941 */ /* 0x000fea0003800000 */
.L_x_675:
[----:B------:R-:W-:Y:S05]  /*14710*/  @P2 BRA `(.L_x_669) ;  /* 0x0000000400b82947 */ /* 0x000fea0003800000 */
[----:B------:R-:W2:Y:S01]  /*14720*/  LDC R21, c[0x0][0xbe8] ;  /* 0x0002fa00ff157b82 */ /* 0x000ea20000000800 */
[----:B------:R-:W-:Y:S01]  /*14730*/  ULDC.64 UR4, c[0x0][0xaa0] ;  /* 0x0002a80000047ab9 */ /* 0x000fe20000000a00 */
[----:B------:R-:W-:Y:S01]  /*14740*/  ULDC.64 UR6, c[0x0][0xaf0] ;  /* 0x0002bc0000067ab9 */ /* 0x000fe20000000a00 */
[----:B------:R-:W-:Y:S02]  /*14750*/  IMAD R0, R24, UR4, RZ ;  /* 0x0000000418007c24 */ /* 0x000fe4000f8e02ff */
[----:B0-----:R-:W-:-:S04]  /*14760*/  IMAD.WIDE.U32 R4, R3, UR4, RZ ;  /* 0x0000000403047c25 */ /* 0x001fc8000f8e00ff */
[----:B------:R-:W-:Y:S01]  /*14770*/  IMAD R7, R3, UR5, R0 ;  /* 0x0000000503077c24 */ /* 0x000fe2000f8e0200 */
[----:B------:R-:W-:Y:S01]  /*14780*/  ULDC.64 UR4, c[0x0][0xae8] ;  /* 0x0002ba0000047ab9 */ /* 0x000fe20000000a00 */
[----:B------:R-:W-:Y:S02]  /*14790*/  IMAD R3, R203, 0x20, R153 ;  /* 0x00000020cb037824 */ /* 0x000fe400078e0299 */
[----:B------:R-:W-:Y:S02]  /*147a0*/  IMAD.IADD R5, R5, 0x1, R7 ;  /* 0x0000000105057824 */ /* 0x000fe400078e0207 */
[----:B------:R-:W-:Y:S02]  /*147b0*/  IMAD R6, R208, 0x80, R3 ;  /* 0x00000080d0067824 */ /* 0x000fe400078e0203 */
[----:B------:R-:W-:-:S03]  /*147c0*/  IMAD.WIDE.U32 R4, R2, UR4, R4 ;  /* 0x0000000402047c25 */ /* 0x000fc6000f8e0004 */
[----:B------:R-:W-:Y:S01]  /*147d0*/  MOV R7, R6 ;  /* 0x0000000600077202 */ /* 0x000fe20000000f00 */
[----:B------:R-:W-:Y:S02]  /*147e0*/  IMAD R3, R217, UR6, RZ ;  /* 0x00000006d9037c24 */ /* 0x000fe4000f8e02ff */
[----:B------:R-:W-:Y:S01]  /*147f0*/  IMAD R5, R2, UR5, R5 ;  /* 0x0000000502057c24 */ /* 0x000fe2000f8e0205 */
[----:B--2---:R-:W-:Y:S01]  /*14800*/  ISETP.NE.AND P0, PT, R21, 0x1, PT ;  /* 0x000000011500780c */ /* 0x004fe20003f05270 */
[----:B------:R-:W-:-:S12]  /*14810*/  ULDC.64 UR4, c[0x0][0xae0] ;  /* 0x0002b80000047ab9 */ /* 0x000fd80000000a00 */
[----:B------:R-:W0:Y:S08]  /*14820*/  @P0 LDC R9, c[0x0][0xbec] ;  /* 0x0002fb00ff090b82 */ /* 0x000e300000000800 */
[----:B------:R-:W2:Y:S01]  /*14830*/  @P0 LDC R11, c[0x0][0xbf0] ;  /* 0x0002fc00ff0b0b82 */ /* 0x000ea20000000800 */
[----:B0-----:R-:W-:-:S04]  /*14840*/  @P0 IMAD.HI.U32 R0, R6, R9, RZ ;  /* 0x0000000906000227 */ /* 0x001fc800078e00ff */
[C---:B------:R-:W-:Y:S02]  /*14850*/  IMAD R9, R205.reuse, UR7, R3 ;  /* 0x00000007cd097c24 */ /* 0x040fe4000f8e0203 */
[----:B------:R-:W-:Y:S01]  /*14860*/  IMAD.WIDE.U32 R2, R205, UR6, R4 ;  /* 0x00000006cd027c25 */ /* 0x000fe2000f8e0004 */
[----:B--2---:R-:W-:-:S03]  /*14870*/  @P0 SHF.R.U32.HI R7, RZ, R11, R0 ;  /* 0x0000000bff070219 */ /* 0x004fc60000011600 */
[----:B------:R-:W-:Y:S01]  /*14880*/  IMAD.IADD R3, R3, 0x1, R9 ;  /* 0x0000000103037824 */ /* 0x000fe200078e0209 */
[--C-:B------:R-:W-:Y:S01]  /*14890*/  SHF.R.S32.HI R0, RZ, 0x1f, R7.reuse ;  /* 0x0000001fff007819 */ /* 0x100fe20000011407 */
[----:B------:R-:W-:Y:S02]  /*148a0*/  IMAD.MOV R5, RZ, RZ, -R7 ;  /* 0x000000ffff057224 */ /* 0x000fe400078e0a07 */
[----:B------:R-:W-:-:S04]  /*148b0*/  IMAD.WIDE.U32 R2, R7, UR4, R2 ;  /* 0x0000000407027c25 */ /* 0x000fc8000f8e0002 */
[----:B------:R-:W-:Y:S02]  /*148c0*/  IMAD R0, R0, UR4, RZ ;  /* 0x0000000400007c24 */ /* 0x000fe4000f8e02ff */
[----:B------:R-:W-:Y:S02]  /*148d0*/  IMAD R5, R21, R5, R6 ;  /* 0x0000000515057224 */ /* 0x000fe400078e0206 */
[----:B------:R-:W-:Y:S01]  /*148e0*/  IMAD R9, R7, UR5, R0 ;  /* 0x0000000507097c24 */ /* 0x000fe2000f8e0200 */
[----:B------:R-:W-:Y:S02]  /*148f0*/  ULDC.64 UR4, c[0x0][0xad8] ;  /* 0x0002b60000047ab9 */ /* 0x000fe40000000a00 */
[----:B------:R-:W-:Y:S01]  /*14900*/  SHF.R.S32.HI R0, RZ, 0x1f, R5 ;  /* 0x0000001fff007819 */ /* 0x000fe20000011405 */
[----:B------:R-:W-:-:S04]  /*14910*/  IMAD.IADD R3, R3, 0x1, R9 ;  /* 0x0000000103037824 */ /* 0x000fc800078e0209 */
        /* <DEDUP_REMOVED lines=9> */
[----:B------:R-:W-:Y:S06]  /*149b0*/  BRA.DIV UR4, `(.L_x_677) ;  /* 0x0000008e04ec7947 */ /* 0x000fec000b800000 */
[----:B------:R0:W2:Y:S04]  /*149c0*/  SHFL.IDX PT, R3, R2, RZ, 0x181f ;  /* 0x00181fff02037589 */ /* 0x0000a800000e0000 */
[----:B------:R0:W4:Y:S02]  /*149d0*/  SHFL.IDX PT, R14, R0, RZ, 0x181f ;  /* 0x00181fff000e7589 */ /* 0x00012400000e0000 */
.L_x_901:
[----:B------:R-:W-:Y:S01]  /*149e0*/  IMAD R21, R20, R21, RZ ;  /* 0x0000001514157224 */ /* 0x000fe200078e02ff */
[----:B------:R-:W-:Y:S04]  /*149f0*/  BSSY B1, `(.L_x_678) ;  /* 0x000000c000017945 */ /* 0x000fe80003800000 */
[----:B------:R-:W-:-:S13]  /*14a00*/  ISETP.GE.AND P0, PT, R5, R21, PT ;  /* 0x000000150500720c */ /* 0x000fda0003f06270 */
[----:B------:R-:W-:Y:S05]  /*14a10*/  @P0 BRA `(.L_x_679) ;  /* 0x0000000000240947 */ /* 0x000fea0003800000 */
[----:B------:R-:W-:Y:S02]  /*14a20*/  ULDC UR4, c[0x0][0xac8] ;  /* 0x0002b20000047ab9 */ /* 0x000fe40000000800 */
[----:B------:R-:W-:Y:S02]  /*14a30*/  ISETP.GE.AND P2, PT, R16, UR4, PT ;  /* 0x0000000410007c0c */ /* 0x000fe4000bf46270 */
[----:B------:R-:W-:-:S11]  /*14a40*/  ISETP.GE.AND P3, PT, R23, UR4, PT ;  /* 0x0000000417007c0c */ /* 0x000fd6000bf66270 */
[CC--:B----4-:R-:W-:Y:S02]  /*14a50*/  @!P2 LEA R6, P0, R16.reuse, R14.reuse, 0x1 ;  /* 0x0000000e1006a211 */ /* 0x0d0fe400078008ff */
[C---:B------:R-:W-:Y:S02]  /*14a60*/  @!P3 LEA R14, P1, R23.reuse, R14, 0x1 ;  /* 0x0000000e170eb211 */ /* 0x040fe400078208ff */
[-C--:B--2---:R-:W-:Y:S02]  /*14a70*/  @!P2 LEA.HI.X R7, R16, R3.reuse, R17, 0x1, P0 ;  /* 0x000000031007a211 */ /* 0x084fe400000f0c11 */
[----:B------:R-:W-:-:S03]  /*14a80*/  @!P3 LEA.HI.X R15, R23, R3, R22, 0x1, P1 ;  /* 0x00000003170fb211 */ /* 0x000fc600008f0c16 */
[----:B------:R2:W-:Y:S04]  /*14a90*/  @!P2 ST.E.128 desc[UR42][R6.64], RZ ;  /* 0x000000ff0600a985 */ /* 0x0005e8000c101d2a */
[----:B------:R2:W-:Y:S02]  /*14aa0*/  @!P3 ST.E.128 desc[UR42][R14.64], RZ ;  /* 0x000000ff0e00b985 */ /* 0x0005e4000c101d2a */
.L_x_679:
[----:B------:R-:W-:Y:S05]  /*14ab0*/  BSYNC B1 ;  /* 0x0000000000017941 */ /* 0x000fea0003800000 */
.L_x_678:
[----:B------:R-:W-:-:S03]  /*14ac0*/  UMOV UR4, 0xffffffff ;  /* 0xffffffff00047882 */ /* 0x000fc60000000000 */
[----:B------:R-:W-:Y:S05]  /*14ad0*/  BRA.DIV UR4, `(.L_x_680) ;  /* 0x0000008e04d87947 */ /* 0x000fea000b800000 */
[----:B--2---:R2:W0:Y:S04]  /*14ae0*/  SHFL.IDX PT, R3, R2, 0x1, 0x181f ;  /* 0x00381f0002037f89 */ /* 0x00442800000e0000 */
[----:B----4-:R2:W4:Y:S02]  /*14af0*/  SHFL.IDX PT, R14, R0, 0x1, 0x181f ;  /* 0x00381f00000e7f89 */ /* 0x01052400000e0000 */
.L_x_905:
[----:B------:R-:W-:Y:S01]  /*14b00*/  VIADD R4, R5, 0x20 ;  /* 0x0000002005047836 */ /* 0x000fe20000000000 */
        /* <DEDUP_REMOVED lines=8> */
[-C--:B0-----:R-:W-:Y:S02]  /*14b90*/  @!P2 LEA.HI.X R7, R16, R3.reuse, R17, 0x1, P0 ;  /* 0x000000031007a211 */ /* 0x081fe400000f0c11 */
[----:B------:R-:W-:-:S03]  /*14ba0*/  @!P3 LEA.HI.X R15, R23, R3, R22, 0x1, P1 ;  /* 0x00000003170fb211 */ /* 0x000fc600008f0c16 */
[----:B------:R0:W-:Y:S04]  /*14bb0*/  @!P2 ST.E.128 desc[UR42][R6.64], RZ ;  /* 0x000000ff0600a985 */ /* 0x0001e8000c101d2a */
[----:B------:R0:W-:Y:S02]  /*14bc0*/  @!P3 ST.E.128 desc[UR42][R14.64], RZ ;  /* 0x000000ff0e00b985 */ /* 0x0001e4000c101d2a */
.L_x_682:
[----:B------:R-:W-:Y:S05]  /*14bd0*/  BSYNC B1 ;  /* 0x0000000000017941 */ /* 0x000fea0003800000 */
.L_x_681:
[----:B------:R-:W-:-:S03]  /*14be0*/  UMOV UR4, 0xffffffff ;  /* 0xffffffff00047882 */ /* 0x000fc60000000000 */
[----:B------:R-:W-:Y:S05]  /*14bf0*/  BRA.DIV UR4, `(.L_x_683) ;  /* 0x0000008e04d87947 */ /* 0x000fea000b800000 */
[----:B0-----:R0:W0:Y:S04]  /*14c00*/  SHFL.IDX PT, R3, R2, 0x2, 0x181f ;  /* 0x00581f0002037f89 */ /* 0x00102800000e0000 */
[----:B----4-:R4:W0:Y:S02]  /*14c10*/  SHFL.IDX PT, R14, R0, 0x2, 0x181f ;  /* 0x00581f00000e7f89 */ /* 0x01082400000e0000 */
.L_x_909:
[----:B------:R-:W-:Y:S01]  /*14c20*/  VIADD R4, R5, 0x40 ;  /* 0x0000004005047836 */ /* 0x000fe20000000000 */
[----:B------:R-:W-:Y:S04]  /*14c30*/  BSSY B1, `(.L_x_684) ;  /* 0x000000c000017945 */ /* 0x000fe80003800000 */
[----:B------:R-:W-:-:S13]  /*14c40*/  ISETP.GE.AND P0, PT, R4, R21, PT ;  /* 0x000000150400720c */ /* 0x000fda0003f06270 */
[----:B------:R-:W-:Y:S05]  /*14c50*/  @P0 BRA `(.L_x_685) ;  /* 0x0000000000240947 */ /* 0x000fea0003800000 */
[----:B------:R-:W-:Y:S02]  /*14c60*/  ULDC UR4, c[0x0][0xac8] ;  /* 0x0002b20000047ab9 */ /* 0x000fe40000000800 */
[----:B------:R-:W-:Y:S02]  /*14c70*/  ISETP.GE.AND P2, PT, R16, UR4, PT ;  /* 0x0000000410007c0c */ /* 0x000fe4000bf46270 */
[----:B------:R-:W-:-:S11]  /*14c80*/  ISETP.GE.AND P3, PT, R23, UR4, PT ;  /* 0x0000000417007c0c */ /* 0x000fd6000bf66270 */
[CC--:B0-----:R-:W-:Y:S02]  /*14c90*/  @!P2 LEA R6, P0, R16.reuse, R14.reuse, 0x1 ;  /* 0x0000000e1006a211 */ /* 0x0c1fe400078008ff */
[C---:B------:R-:W-:Y:S02]  /*14ca0*/  @!P3 LEA R14, P1, R23.reuse, R14, 0x1 ;  /* 0x0000000e170eb211 */ /* 0x040fe400078208ff */
[-C--:B------:R-:W-:Y:S02]  /*14cb0*/  @!P2 LEA.HI.X R7, R16, R3.reuse, R17, 0x1, P0 ;  /* 0x000000031007a211 */ /* 0x080fe400000f0c11 */
[----:B------:R-:W-:-:S03]  /*14cc0*/  @!P3 LEA.HI.X R15, R23, R3, R22, 0x1, P1 ;  /* 0x00000003170fb211 */ /* 0x000fc600008f0c16 */
[----:B------:R0:W-:Y:S04]  /*14cd0*/  @!P2 ST.E.128 desc[UR42][R6.64], RZ ;  /* 0x000000ff0600a985 */ /* 0x0001e8000c101d2a */
[----:B------:R0:W-:Y:S02]  /*14ce0*/  @!P3 ST.E.128 desc[UR42][R14.64], RZ ;  /* 0x000000ff0e00b985 */ /* 0x0001e4000c101d2a */
.L_x_685:
[----:B------:R-:W-:Y:S05]  /*14cf0*/  BSYNC B1 ;  /* 0x0000000000017941 */ /* 0x000fea0003800000 */
.L_x_684:
[----:B------:R-:W-:-:S03]  /*14d00*/  UMOV UR4, 0xffffffff ;  /* 0xffffffff00047882 */ /* 0x000fc60000000000 */
[----:B------:R-:W-:Y:S05]  /*14d10*/  BRA.DIV UR4, `(.L_x_686) ;  /* 0x0000008e04d87947 */ /* 0x000fea000b800000 */
[----:B0-----:R0:W0:Y:S04]  /*14d20*/  SHFL.IDX PT, R3, R2, 0x3, 0x181f ;  /* 0x00781f0002037f89 */ /* 0x00102800000e0000 */
[----:B------:R0:W0:Y:S02]  /*14d30*/  SHFL.IDX PT, R14, R0, 0x3, 0x181f ;  /* 0x00781f00000e7f89 */ /* 0x00002400000e0000 */
.L_x_913:
[----:B0-2-4-:R-:W-:-:S05]  /*14d40*/  VIADD R0, R5, 0x60 ;  /* 0x0000006005007836 */ /* 0x015fca0000000000 */
[----:B------:R-:W-:-:S13]  /*14d50*/  ISETP.GE.AND P0, PT, R0, R21, PT ;  /* 0x000000150000720c */ /* 0x000fda0003f06270 */
[----:B------:R-:W-:Y:S05]  /*14d60*/  @P0 BRA `(.L_x_669) ;  /* 0x0000000000240947 */ /* 0x000fea0003800000 */
[----:B------:R-:W-:Y:S02]  /*14d70*/  ULDC UR4, c[0x0][0xac8] ;  /* 0x0002b20000047ab9 */ /* 0x000fe40000000800 */
[----:B------:R-:W-:Y:S02]  /*14d80*/  ISETP.GE.AND P2, PT, R16, UR4, PT ;  /* 0x0000000410007c0c */ /* 0x000fe4000bf46270 */
[----:B------:R-:W-:-:S11]  /*14d90*/  ISETP.GE.AND P3, PT, R23, UR4, PT ;  /* 0x0000000417007c0c */ /* 0x000fd6000bf66270 */
[CC--:B------:R-:W-:Y:S02]  /*14da0*/  @!P2 LEA R4, P0, R16.reuse, R14.reuse, 0x1 ;  /* 0x0000000e1004a211 */ /* 0x0c0fe400078008ff */
[C---:B------:R-:W-:Y:S02]  /*14db0*/  @!P3 LEA R14, P1, R23.reuse, R14, 0x1 ;  /* 0x0000000e170eb211 */ /* 0x040fe400078208ff */
[-C--:B------:R-:W-:Y:S02]  /*14dc0*/  @!P2 LEA.HI.X R5, R16, R3.reuse, R17, 0x1, P0 ;  /* 0x000000031005a211 */ /* 0x080fe400000f0c11 */
[----:B------:R-:W-:-:S03]  /*14dd0*/  @!P3 LEA.HI.X R15, R23, R3, R22, 0x1, P1 ;  /* 0x00000003170fb211 */ /* 0x000fc600008f0c16 */
[----:B------:R2:W-:Y:S04]  /*14de0*/  @!P2 ST.E.128 desc[UR42][R4.64], RZ ;  /* 0x000000ff0400a985 */ /* 0x0005e8000c101d2a */
[----:B------:R2:W-:Y:S02]  /*14df0*/  @!P3 ST.E.128 desc[UR42][R14.64], RZ ;  /* 0x000000ff0e00b985 */ /* 0x0005e4000c101d2a */
.L_x_669:
[----:B------:R-:W-:Y:S05]  /*14e00*/  BSYNC B0 ;  /* 0x0000000000007941 */ /* 0x000fea0003800000 */
.L_x_655:
[----:B------:R-:W-:Y:S02]  /*14e10*/  ULDC UR4, c[0x0][0xc3c] ;  /* 0x00030f0000047ab9 */ /* 0x000fe40000000800 */
[----:B---3--:R-:W-:-:S13]  /*14e20*/  ISETP.GE.AND P0, PT, R31, UR4, PT ;  /* 0x000000041f007c0c */ /* 0x008fda000bf06270 */
[----:B------:R-:W-:Y:S05]  /*14e30*/  @!P0 BRA `(.L_x_687) ;  /* 0xfffffec400088947 */ /* 0x000fea000383ffff */
[----:B------:R-:W-:Y:S05]  /*14e40*/  BRA `(.L_x_478) ;  /* 0x0000006c00d07947 */ /* 0x000fea0003800000 */
.L_x_476:
[----:B------:R-:W-:-:S08]  /*14e50*/  NOP ;  /* 0x0000000000007918 */ /* 0x000fd00000000000 */
[----:B------:R-:W0:-:S00]  /*14e60*/  USETMAXREG.DEALLOC.CTAPOOL 0x28 ;  /* 0x00000028000079c8 */ /* 0x000e0000080e0500 */
[----:B0-----:R-:W2:Y:S01]  /*14e70*/  LDL.LU R3, [R1] ;  /* 0x0000000001037983 */ /* 0x001ea20000300800 */
[----:B------:R-:W-:Y:S01]  /*14e80*/  LOP3.LUT R2, R2, 0x3, RZ, 0xc0, !PT ;  /* 0x0000000302027812 */ /* 0x000fe200078ec0ff */
[----:B------:R-:W-:-:S05]  /*14e90*/  IMAD.MOV.U32 R6, RZ, RZ, RZ ;  /* 0x000000ffff067224 */ /* 0x000fca00078e00ff */
[----:B------:R-:W0:Y:S02]  /*14ea0*/  SHFL.IDX PT, R2, R2, RZ, 0x1f ;  /* 0x00001fff02027589 */ /* 0x000e2400000e0000 */
[----:B0-----:R-:W-:Y:S02]  /*14eb0*/  ISETP.NE.AND P0, PT, R2, RZ, PT ;  /* 0x000000ff0200720c */ /* 0x001fe40003f05270 */
[----:B--2---:R-:W-:-:S11]  /*14ec0*/  LOP3.LUT R3, R3, 0xfffffff7, RZ, 0xc0, !PT ;  /* 0xfffffff703037812 */ /* 0x004fd600078ec0ff */
[----:B------:R-:W-:-:S05]  /*14ed0*/  @P0 LOP3.LUT R3, R3, 0x8, RZ, 0xfc, !PT ;  /* 0x0000000803030812 */ /* 0x000fca00078efcff */
[----:B------:R0:W-:Y:S01]  /*14ee0*/  STL [R1], R3 ;  /* 0x0000000301007387 */ /* 0x0001e20000100800 */
[----:B------:R-:W-:Y:S05]  /*14ef0*/  @!P0 BRA `(.L_x_688) ;  /* 0x00000000001c8947 */ /* 0x000fea0003800000 */
[----:B------:R-:W1:Y:S08]  /*14f00*/  S2UR UR5, SR_CgaCtaId ;  /* 0x00000000000579c3 */ /* 0x000e700000008800 */
[----:B------:R-:W-:Y:S06]  /*14f10*/  BAR.SYNC.DEFER_BLOCKING 0x5, 0x180 ;  /* 0x0146000000007b1d */ /* 0x000fec0000010000 */
[----:B------:R-:W-:-:S02]  /*14f20*/  UMOV UR4, 0x400 ;  /* 0x0000040000047882 */ /* 0x000fc40000000000 */
[----:B-1----:R-:W-:-:S09]  /*14f30*/  ULEA UR4, UR5, UR4, 0x18 ;  /* 0x0000000405047291 */ /* 0x002fd2000f8ec03f */
[----:B------:R-:W1:Y:S01]  /*14f40*/  LDS.128 R16, [UR4+0x288d0] ;  /* 0x0288d004ff107984 */ /* 0x000e620008000c00 */
[----:B------:R-:W-:Y:S06]  /*14f50*/  BAR.ARV 0x4, 0x180 ;  /* 0x0106000000007b1d */ /* 0x000fec0000002000 */
[----:B------:R-:W-:Y:S05]  /*14f60*/  BRA `(.L_x_689) ;  /* 0x0000000800947947 */ /* 0x000fea0003800000 */
.L_x_688:
[----:B------:R-:W-:Y:S01]  /*14f70*/  LOP3.LUT R7, R0, 0x1f, RZ, 0xc0, !PT ;  /* 0x0000001f00077812 */ /* 0x000fe200078ec0ff */
[----:B------:R-:W-:Y:S01]  /*14f80*/  ULDC UR4, c[0x0][0xc3c] ;  /* 0x00030f0000047ab9 */ /* 0x000fe20000000800 */
[----:B------:R-:W-:Y:S01]  /*14f90*/  IMAD.MOV.U32 R9, RZ, RZ, RZ ;  /* 0x000000ffff097224 */ /* 0x000fe200078e00ff */
[----:B------:R-:W1:Y:S01]  /*14fa0*/  S2UR UR6, SR_CTAID.X ;  /* 0x00000000000679c3 */ /* 0x000e620000002500 */
[----:B------:R-:W-:Y:S01]  /*14fb0*/  ISETP.NE.AND P0, PT, R7, 0x1f, PT ;  /* 0x0000001f0700780c */ /* 0x000fe20003f05270 */
[----:B------:R-:W-:-:S03]  /*14fc0*/  ULDC UR5, c[0x0][0xc38] ;  /* 0x00030e0000057ab9 */ /* 0x000fc60000000800 */
[----:B------:R-:W-:-:S13]  /*14fd0*/  ISETP.GE.OR P1, PT, R7, UR4, !P0 ;  /* 0x0000000407007c0c */ /* 0x000fda000c726670 */
[----:B------:R-:W2:Y:S08]  /*14fe0*/  @!P1 LDC.64 R4, c[0x0][0xc80] ;  /* 0x00032000ff049b82 */ /* 0x000eb00000000a00 */
[----:B0-----:R-:W0:Y:S01]  /*14ff0*/  @!P1 LDC.64 R2, c[0x0][0xc78] ;  /* 0x00031e00ff029b82 */ /* 0x001e220000000a00 */
[----:B--2---:R-:W-:-:S05]  /*15000*/  @!P1 IMAD.WIDE.U32 R4, R7, 0x4, R4 ;  /* 0x0000000407049825 */ /* 0x004fca00078e0004 */
[----:B------:R-:W2:Y:S01]  /*15010*/  @!P1 LDG.E R6, desc[UR42][R4.64] ;  /* 0x0000002a04069981 */ /* 0x000ea2000c1e1900 */
[----:B0-----:R-:W-:-:S05]  /*15020*/  @!P1 IMAD.WIDE.U32 R2, R7, 0x4, R2 ;  /* 0x0000000407029825 */ /* 0x001fca00078e0002 */
[----:B------:R-:W2:Y:S01]  /*15030*/  @!P1 LDG.E R9, desc[UR42][R2.64] ;  /* 0x0000002a02099981 */ /* 0x000ea2000c1e1900 */
[C---:B------:R-:W-:Y:S02]  /*15040*/  ISETP.NE.AND P1, PT, R7.reuse, RZ, PT ;  /* 0x000000ff0700720c */ /* 0x040fe40003f25270 */
[C---:B------:R-:W-:Y:S02]  /*15050*/  ISETP.GE.U32.AND P2, PT, R7.reuse, 0x2, PT ;  /* 0x000000020700780c */ /* 0x040fe40003f46070 */
[C---:B------:R-:W-:Y:S02]  /*15060*/  ISETP.GE.U32.AND P3, PT, R7.reuse, 0x4, PT ;  /* 0x000000040700780c */ /* 0x040fe40003f66070 */
[C---:B------:R-:W-:Y:S02]  /*15070*/  ISETP.GE.U32.AND P4, PT, R7.reuse, 0x8, PT ;  /* 0x000000080700780c */ /* 0x040fe40003f86070 */
[----:B------:R-:W-:Y:S01]  /*15080*/  ISETP.GE.U32.AND P5, PT, R7, 0x10, PT ;  /* 0x000000100700780c */ /* 0x000fe20003fa6070 */
[----:B------:R-:W-:Y:S01]  /*15090*/  UMOV UR4, URZ ;  /* 0x0000003f00047c82 */ /* 0x000fe20008000000 */
        /* <DEDUP_REMOVED lines=24> */
.L_x_692:
[----:B------:R-:W0:Y:S01]  /*15220*/  LDC R2, c[0x0][0xc3c] ;  /* 0x00030f00ff027b82 */ /* 0x000e220000000800 */
[----:B------:R-:W-:Y:S01]  /*15230*/  UIADD3 UR4, UR4, 0x1f, URZ ;  /* 0x0000001f04047890 */ /* 0x000fe2000fffe03f */
[----:B------:R-:W-:Y:S02]  /*15240*/  ULDC UR7, c[0x0][0xc3c] ;  /* 0x00030f0000077ab9 */ /* 0x000fe40000000800 */
[----:B------:R-:W-:-:S03]  /*15250*/  IMAD.U32 R19, RZ, RZ, UR7 ;  /* 0x00000007ff137e24 */ /* 0x000fc6000f8e00ff */
[----:B0-----:R-:W-:-:S13]  /*15260*/  ISETP.LE.AND P6, PT, R2, UR4, PT ;  /* 0x0000000402007c0c */ /* 0x001fda000bfc3270 */
[----:B------:R-:W-:Y:S05]  /*15270*/  @P6 BRA `(.L_x_691) ;  /* 0x0000000400ac6947 */ /* 0x000fea0003800000 */
[----:B------:R-:W-:Y:S02]  /*15280*/  VIADD R9, R7, UR4 ;  /* 0x0000000407097c36 */ /* 0x000fe40008000000 */
[----:B------:R-:W-:-:S03]  /*15290*/  IMAD.MOV.U32 R6, RZ, RZ, RZ ;  /* 0x000000ffff067224 */ /* 0x000fc600078e00ff */
[----:B------:R-:W-:-:S13]  /*152a0*/  ISETP.GE.OR P6, PT, R9, R2, !P0 ;  /* 0x000000020900720c */ /* 0x000fda00047c6670 */
        /* <DEDUP_REMOVED lines=24> */
[----:B0-----:R-:W-:-:S04]  /*15430*/  IMAD R3, R2, UR5, RZ ;  /* 0x0000000502037c24 */ /* 0x001fc8000f8e02ff */
[----:B------:R-:W-:-:S05]  /*15440*/  IMAD.IADD R8, R3, 0x1, R8 ;  /* 0x0000000103087824 */ /* 0x000fca00078e0208 */
[----:B------:R-:W-:-:S13]  /*15450*/  ISETP.GT.AND P6, PT, R8, UR6, PT ;  /* 0x0000000608007c0c */ /* 0x000fda000bfc4270 */
[----:B------:R-:W-:Y:S05]  /*15460*/  @!P6 BRA `(.L_x_692) ;  /* 0xfffffffc006ce947 */ /* 0x000fea000383ffff */
.L_x_690:
[----:B------:R-:W-:Y:S01]  /*15470*/  IADD3 R11, -R3, R8, RZ ;  /* 0x00000008030b7210 */ /* 0x000fe20007ffe1ff */
[----:B------:R-:W-:-:S04]  /*15480*/  IMAD.MOV.U32 R16, RZ, RZ, RZ ;  /* 0x000000ffff107224 */ /* 0x000fc800078e00ff */
        /* <DEDUP_REMOVED lines=16> */
.L_x_693:
[----:B-1----:R-:W-:Y:S01]  /*15590*/  IMAD R16, R16, UR5, R11 ;  /* 0x0000000510107c24 */ /* 0x002fe2000f8e020b */
[----:B0-----:R-:W-:Y:S01]  /*155a0*/  IABS R5, R9 ;  /* 0x0000000900057213 */ /* 0x001fe20000000000 */
[----:B------:R-:W-:Y:S01]  /*155b0*/  IMAD.MOV.U32 R11, RZ, RZ, R12 ;  /* 0x000000ffff0b7224 */ /* 0x000fe200078e000c */
[----:B------:R-:W-:Y:S01]  /*155c0*/  IABS R12, R6 ;  /* 0x00000006000c7213 */ /* 0x000fe20000000000 */
[----:B------:R-:W-:Y:S01]  /*155d0*/  IMAD.MOV.U32 R2, RZ, RZ, RZ ;  /* 0x000000ffff027224 */ /* 0x000fe200078e00ff */
[----:B------:R-:W-:Y:S01]  /*155e0*/  IADD3 R17, -R16, UR6, RZ ;  /* 0x0000000610117c10 */ /* 0x000fe2000fffe1ff */
[----:B------:R-:W-:Y:S01]  /*155f0*/  IMAD R11, R11, R4, RZ ;  /* 0x000000040b0b7224 */ /* 0x000fe200078e02ff */
[----:B------:R-:W0:Y:S01]  /*15600*/  I2F.RP R8, R5 ;  /* 0x0000000500087306 */ /* 0x000e220000209400 */
[----:B------:R-:W-:Y:S01]  /*15610*/  IMAD.MOV R12, RZ, RZ, -R12 ;  /* 0x000000ffff0c7224 */ /* 0x000fe200078e0a0c */
[----:B------:R-:W-:Y:S01]  /*15620*/  IABS R10, R17 ;  /* 0x00000011000a7213 */ /* 0x000fe20000000000 */
[----:B------:R-:W-:Y:S01]  /*15630*/  IMAD.HI.U32 R2, R3, R11, R2 ;  /* 0x0000000b03027227 */ /* 0x000fe200078e0002 */
[----:B------:R-:W-:-:S03]  /*15640*/  IADD3 R19, R19, UR4, RZ ;  /* 0x0000000413137c10 */ /* 0x000fc6000fffe0ff */
[----:B------:R-:W-:Y:S02]  /*15650*/  IMAD.MOV.U32 R3, RZ, RZ, R10 ;  /* 0x000000ffff037224 */ /* 0x000fe400078e000a */
[----:B------:R-:W-:Y:S02]  /*15660*/  IMAD.MOV.U32 R10, RZ, RZ, R12 ;  /* 0x000000ffff0a7224 */ /* 0x000fe400078e000c */
[----:B------:R-:W-:-:S04]  /*15670*/  IMAD.HI.U32 R2, R2, R3, RZ ;  /* 0x0000000302027227 */ /* 0x000fc800078e00ff */
[----:B------:R-:W-:Y:S01]  /*15680*/  IMAD R3, R2, R10, R3 ;  /* 0x0000000a02037224 */ /* 0x000fe200078e0203 */
[----:B0-----:R-:W0:Y:S04]  /*15690*/  MUFU.RCP R8, R8 ;  /* 0x0000000800087308 */ /* 0x001e280000001000 */
[----:B------:R-:W-:-:S13]  /*156a0*/  ISETP.GT.U32.AND P1, PT, R4, R3, PT ;  /* 0x000000030400720c */ /* 0x000fda0003f24070 */
[----:B------:R-:W-:Y:S02]  /*156b0*/  @!P1 IMAD.IADD R3, R3, 0x1, -R4 ;  /* 0x0000000103039824 */ /* 0x000fe400078e0a04 */
[----:B0-----:R-:W-:Y:S02]  /*156c0*/  VIADD R10, R8, 0xffffffe ;  /* 0x0ffffffe080a7836 */ /* 0x001fe40000000000 */
[----:B------:R-:W-:Y:S01]  /*156d0*/  @!P1 VIADD R2, R2, 0x1 ;  /* 0x0000000102029836 */ /* 0x000fe20000000000 */
[----:B------:R-:W-:Y:S02]  /*156e0*/  ISETP.GE.U32.AND P0, PT, R3, R4, PT ;  /* 0x000000040300720c */ /* 0x000fe40003f06070 */
[----:B------:R-:W-:Y:S01]  /*156f0*/  LOP3.LUT R4, R17, R6, RZ, 0x3c, !PT ;  /* 0x0000000611047212 */ /* 0x000fe200078e3cff */
[----:B------:R0:W1:Y:S01]  /*15700*/  F2I.FTZ.U32.TRUNC.NTZ R3, R10 ;  /* 0x0000000a00037305 */ /* 0x000062000021f000 */
[----:B------:R-:W-:Y:S02]  /*15710*/  ISETP.NE.AND P1, PT, R6, RZ, PT ;  /* 0x000000ff0600720c */ /* 0x000fe40003f25270 */
[----:B------:R-:W-:-:S02]  /*15720*/  ISETP.GE.AND P2, PT, R4, RZ, PT ;  /* 0x000000ff0400720c */ /* 0x000fc40003f46270 */
[----:B0-----:R-:W-:-:S05]  /*15730*/  IABS R10, R9 ;  /* 0x00000009000a7213 */ /* 0x001fca0000000000 */
[----:B------:R-:W-:Y:S02]  /*15740*/  @P0 VIADD R2, R2, 0x1 ;  /* 0x0000000102020836 */ /* 0x000fe40000000000 */
[----:B------:R-:W-:-:S03]  /*15750*/  IMAD.MOV R10, RZ, RZ, -R10 ;  /* 0x000000ffff0a7224 */ /* 0x000fc600078e0a0a */
[----:B------:R-:W-:Y:S01]  /*15760*/  MOV R8, R2 ;  /* 0x0000000200087202 */ /* 0x000fe20000000f00 */
[----:B-1----:R-:W-:-:S04]  /*15770*/  IMAD.MOV R2, RZ, RZ, -R3 ;  /* 0x000000ffff027224 */ /* 0x002fc800078e0a03 */
        /* <DEDUP_REMOVED lines=27> */
.L_x_691:
[----:B------:R-:W-:Y:S02]  /*15930*/  IMAD.MOV.U32 R17, RZ, RZ, RZ ;  /* 0x000000ffff117224 */ /* 0x000fe400078e00ff */
[----:B------:R-:W-:Y:S02]  /*15940*/  IMAD.U32 R16, RZ, RZ, UR6 ;  /* 0x00000006ff107e24 */ /* 0x000fe4000f8e00ff */
[----:B------:R-:W-:-:S07]  /*15950*/  IMAD.MOV.U32 R18, RZ, RZ, RZ ;  /* 0x000000ffff127224 */ /* 0x000fce00078e00ff */
.L_x_694:
[----:B------:R-:W-:-:S13]  /*15960*/  ISETP.NE.AND P0, PT, R7, RZ, PT ;  /* 0x000000ff0700720c */ /* 0x000fda0003f05270 */
[----:B------:R-:W0:Y:S01]  /*15970*/  @!P0 S2R R3, SR_CgaCtaId ;  /* 0x0000000000038919 */ /* 0x000e220000008800 */
[----:B------:R-:W-:-:S04]  /*15980*/  @!P0 MOV R2, 0x400 ;  /* 0x0000040000028802 */ /* 0x000fc80000000f00 */
[----:B0-----:R-:W-:-:S05]  /*15990*/  @!P0 LEA R2, R3, R2, 0x18 ;  /* 0x0000000203028211 */ /* 0x001fca00078ec0ff */
[----:B------:R0:W-:Y:S01]  /*159a0*/  @!P0 STS.128 [R2+0x288d0], R16 ;  /* 0x0288d01002008388 */ /* 0x0001e20000000c00 */
[----:B------:R-:W-:Y:S06]  /*159b0*/  BAR.ARV 0x5, 0x180 ;  /* 0x0146000000007b1d */ /* 0x000fec0000002000 */
.L_x_689:
[----:B------:R2:W-:Y:S01]  /*159c0*/  STL [R1+0x24], RZ ;  /* 0x000024ff01007387 */ /* 0x0005e20000100800 */
[----:B------:R-:W-:Y:S01]  /*159d0*/  ULDC UR4, c[0x0][0xc3c] ;  /* 0x00030f0000047ab9 */ /* 0x000fe20000000800 */
[----:B------:R-:W-:Y:S01]  /*159e0*/  IMAD.MOV.U32 R28, RZ, RZ, 0x1 ;  /* 0x00000001ff1c7424 */ /* 0x000fe200078e00ff */
[----:B-1----:R-:W-:Y:S01]  /*159f0*/  ISETP.GE.AND P0, PT, R19, UR4, PT ;  /* 0x0000000413007c0c */ /* 0x002fe2000bf06270 */
[----:B------:R-:W-:-:S12]  /*15a00*/  IMAD.MOV.U32 R25, RZ, RZ, RZ ;  /* 0x000000ffff197224 */ /* 0x000fd800078e00ff */
[----:B--2---:R-:W-:Y:S05]  /*15a10*/  @P0 BRA `(.L_x_695) ;  /* 0x0000006000000947 */ /* 0x004fea0003800000 */
[----:B------:R-:W1:Y:S01]  /*15a20*/  S2UR UR5, SR_CgaCtaId ;  /* 0x00000000000579c3 */ /* 0x000e620000008800 */
[C---:B------:R-:W-:Y:S01]  /*15a30*/  IMAD.SHL.U32 R31, R0.reuse, 0x8, RZ ;  /* 0x00000008001f7824 */ /* 0x040fe200078e00ff */
[----:B0-----:R-:W-:Y:S01]  /*15a40*/  LOP3.LUT R2, R0, 0x7f, RZ, 0xc0, !PT ;  /* 0x0000007f00027812 */ /* 0x001fe200078ec0ff */
[----:B------:R-:W-:Y:S01]  /*15a50*/  UMOV UR4, 0x400 ;  /* 0x0000040000047882 */ /* 0x000fe20000000000 */
[----:B------:R0:W-:Y:S01]  /*15a60*/  STL [R1+0x24], RZ ;  /* 0x000024ff01007387 */ /* 0x0001e20000100800 */
[----:B------:R-:W-:Y:S01]  /*15a70*/  BSSY B8, `(.L_x_695) ;  /* 0x00005fa000087945 */ /* 0x000fe20003800000 */
[C---:B------:R-:W-:Y:S01]  /*15a80*/  LOP3.LUT R3, R31.reuse, 0x1f8, RZ, 0xc0, !PT ;  /* 0x000001f81f037812 */ /* 0x040fe200078ec0ff */
[----:B------:R-:W-:Y:S01]  /*15a90*/  IMAD.SHL.U32 R34, R2, 0x8, RZ ;  /* 0x0000000802227824 */ /* 0x000fe200078e00ff */
[----:B------:R-:W-:Y:S01]  /*15aa0*/  LOP3.LUT R31, R31, 0x38, RZ, 0xc0, !PT ;  /* 0x000000381f1f7812 */ /* 0x000fe200078ec0ff */
[----:B------:R-:W-:Y:S01]  /*15ab0*/  IMAD.MOV.U32 R29, RZ, RZ, 0x1 ;  /* 0x00000001ff1d7424 */ /* 0x000fe200078e00ff */
[----:B------:R-:W-:Y:S01]  /*15ac0*/  LOP3.LUT R3, R3, 0x38, R0, 0x78, !PT ;  /* 0x0000003803037812 */ /* 0x000fe200078e7800 */
[----:B------:R-:W-:Y:S01]  /*15ad0*/  IMAD.MOV.U32 R27, RZ, RZ, RZ ;  /* 0x000000ffff1b7224 */ /* 0x000fe200078e00ff */
[----:B------:R-:W-:Y:S01]  /*15ae0*/  LOP3.LUT R30, R31, 0x40, RZ, 0xfc, !PT ;  /* 0x000000401f1e7812 */ /* 0x000fe200078efcff */
[----:B------:R-:W-:Y:S01]  /*15af0*/  IMAD.MOV.U32 R25, RZ, RZ, RZ ;  /* 0x000000ffff197224 */ /* 0x000fe200078e00ff */
[----:B------:R-:W-:Y:S01]  /*15b00*/  LOP3.LUT R34, R3, 0x200, R34, 0xf8, !PT ;  /* 0x0000020003227812 */ /* 0x000fe200078ef822 */
[----:B------:R-:W-:Y:S01]  /*15b10*/  IMAD.MOV.U32 R28, RZ, RZ, 0x1 ;  /* 0x00000001ff1c7424 */ /* 0x000fe200078e00ff */
[----:B------:R-:W-:Y:S01]  /*15b20*/  ULOP3.LUT UR38, UR36, 0x2, URZ, 0xfc, !UPT ;  /* 0x0000000224267892 */ /* 0x000fe2000f8efc3f */
[----:B------:R-:W-:Y:S01]  /*15b30*/  ULDC.64 UR40, c[0x0][0x198] ;  /* 0x0000660000287ab9 */ /* 0x000fe20000000a00 */
[----:B------:R-:W-:Y:S01]  /*15b40*/  ULDC UR37, c[0x0][0xc] ;  /* 0x0000030000257ab9 */ /* 0x000fe20000000800 */
[----:B-1----:R-:W-:-:S06]  /*15b50*/  ULEA UR4, UR5, UR4, 0x18 ;  /* 0x0000000405047291 */ /* 0x002fcc000f8ec03f */
[----:B------:R-:W-:-:S05]  /*15b60*/  IMAD.U32 R22, RZ, RZ, UR4 ;  /* 0x00000004ff167e24 */ /* 0x000fca000f8e00ff */
[----:B------:R-:W-:-:S05]  /*15b70*/  LEA R0, R34, R22, 0x1 ;  /* 0x0000001622007211 */ /* 0x000fca00078e08ff */
[----:B------:R0:W-:Y:S02]  /*15b80*/  STL [R1+0x8], R0 ;  /* 0x0000080001007387 */ /* 0x0001e40000100800 */
.L_x_796:
[----:B------:R-:W1:Y:S02]  /*15b90*/  LDC.64 R32, c[0x0][0xc88] ;  /* 0x00032200ff207b82 */ /* 0x000e640000000a00 */
[----:B-1----:R-:W-:-:S06]  /*15ba0*/  IMAD.WIDE R32, R19, 0x4, R32 ;  /* 0x0000000413207825 */ /* 0x002fcc00078e0220 */
[----:B0-----:R-:W0:Y:S01]  /*15bb0*/  LDG.E R32, desc[UR42][R32.64] ;  /* 0x0000002a20207981 */ /* 0x001e22000c1e1900 */
[----:B------:R-:W-:Y:S05]  /*15bc0*/  YIELD ;  /* 0x0000000000007946 */ /* 0x000fea0003800000 */
[----:B------:R-:W-:Y:S01]  /*15bd0*/  ULDC.64 UR4, c[0x0][0xa28] ;  /* 0x00028a0000047ab9 */ /* 0x000fe20000000a00 */
[----:B------:R-:W-:Y:S01]  /*15be0*/  IMAD.MOV.U32 R37, RZ, RZ, RZ ;  /* 0x000000ffff257224 */ /* 0x000fe200078e00ff */
[----:B------:R-:W-:Y:S01]  /*15bf0*/  ISETP.NE.U32.AND P0, PT, RZ, UR4, PT ;  /* 0x00000004ff007c0c */ /* 0x000fe2000bf05070 */
[----:B------:R-:W-:Y:S01]  /*15c00*/  IMAD.MOV.U32 R6, RZ, RZ, RZ ;  /* 0x000000ffff067224 */ /* 0x000fe200078e00ff */
[----:B------:R-:W-:Y:S01]  /*15c10*/  ULDC.64 UR8, c[0x0][0xa18] ;  /* 0x0002860000087ab9 */ /* 0x000fe20000000a00 */
[----:B------:R-:W-:Y:S01]  /*15c20*/  ULDC.64 UR6, c[0x0][0xa10] ;  /* 0x0002840000067ab9 */ /* 0x000fe20000000a00 */
[----:B------:R-:W-:-:S02]  /*15c30*/  ISETP.NE.AND.EX P0, PT, RZ, UR5, PT, P0 ;  /* 0x00000005ff007c0c */ /* 0x000fc4000bf05300 */
[----:B0-----:R-:W-:-:S11]  /*15c40*/  SHF.R.S32.HI R0, RZ, 0x1f, R32 ;  /* 0x0000001fff007819 */ /* 0x001fd60000011420 */
        /* <DEDUP_REMOVED lines=8> */
[----:B------:R-:W-:Y:S01]  /*15cd0*/  ISETP.NE.U32.AND P1, PT, RZ, UR8, PT ;  /* 0x00000008ff007c0c */ /* 0x000fe2000bf25070 */
[----:B0-----:R-:W-:Y:S01]  /*15ce0*/  IMAD.MOV.U32 R0, RZ, RZ, RZ ;  /* 0x000000ffff007224 */ /* 0x001fe200078e00ff */
[----:B------:R-:W-:Y:S02]  /*15cf0*/  ISETP.NE.AND.EX P0, PT, RZ, UR5, PT, P0 ;  /* 0x00000005ff007c0c */ /* 0x000fe4000bf05300 */
[----:B------:R-:W-:Y:S02]  /*15d00*/  ISETP.NE.AND.EX P1, PT, RZ, UR9, PT, P1 ;  /* 0x00000009ff007c0c */ /* 0x000fe4000bf25310 */
[----:B------:R-:W-:Y:S02]  /*15d10*/  ISETP.NE.U32.AND P2, PT, RZ, UR6, PT ;  /* 0x00000006ff007c0c */ /* 0x000fe4000bf45070 */
[----:B-1----:R-:W-:-:S02]  /*15d20*/  IADD3 R2, P3, R23, UR4, RZ ;  /* 0x0000000417027c10 */ /* 0x002fc4000ff7e0ff */
[----:B------:R-:W-:Y:S02]  /*15d30*/  ISETP.NE.AND.EX P2, PT, RZ, UR7, PT, P2 ;  /* 0x00000007ff007c0c */ /* 0x000fe4000bf45320 */
[----:B------:R-:W-:Y:S02]  /*15d40*/  IADD3.X R3, R24, UR5, RZ, P3, !PT ;  /* 0x0000000518037c10 */ /* 0x000fe40009ffe4ff */
[----:B------:R-:W-:-:S03]  /*15d50*/  IADD3 R4, P4, R23, UR6, RZ ;  /* 0x0000000617047c10 */ /* 0x000fc6000ff9e0ff */
[----:B--2---:R-:W2:Y:S01]  /*15d60*/  @P0 LDG.E R6, desc[UR42][R2.64] ;  /* 0x0000002a02060981 */ /* 0x004ea2000c1e1900 */
[----:B------:R-:W-:Y:S01]  /*15d70*/  ULDC UR4, c[0x0][0x288] ;  /* 0x0000a20000047ab9 */ /* 0x000fe20000000800 */
[----:B------:R-:W-:Y:S01]  /*15d80*/  IADD3.X R5, R24, UR7, RZ, P4, !PT ;  /* 0x0000000718057c10 */ /* 0x000fe2000a7fe4ff */
[----:B------:R-:W-:Y:S01]  /*15d90*/  IMAD.U32 R8, RZ, RZ, UR4 ;  /* 0x00000004ff087e24 */ /* 0x000fe2000f8e00ff */
[----:B------:R-:W-:-:S03]  /*15da0*/  ULDC.64 UR4, c[0x0][0x418] ;  /* 0x0001060000047ab9 */ /* 0x000fc60000000a00 */
[----:B------:R-:W5:Y:S04]  /*15db0*/  @P2 LDG.E R0, desc[UR42][R4.64] ;  /* 0x0000002a04002981 */ /* 0x000f68000c1e1900 */
[----:B--2---:R0:W-:Y:S02]  /*15dc0*/  STL [R1+0xc], R6 ;  /* 0x00000c0601007387 */ /* 0x0041e40000100800 */
[----:B0-----:R-:W-:-:S04]  /*15dd0*/  @P1 IADD3 R6, P3, R23, UR8, RZ ;  /* 0x0000000817061c10 */ /* 0x001fc8000ff7e0ff */
[----:B------:R-:W-:-:S05]  /*15de0*/  @P1 IADD3.X R7, R24, UR9, RZ, P3, !PT ;  /* 0x0000000918071c10 */ /* 0x000fca0009ffe4ff */
[----:B------:R0:W2:Y:S01]  /*15df0*/  @P1 LDG.E R8, desc[UR42][R6.64] ;  /* 0x0000002a06081981 */ /* 0x0000a2000c1e1900 */
[----:B------:R-:W-:-:S03]  /*15e00*/  UISETP.NE.U32.AND UP0, UPT, UR4, URZ, UPT ;  /* 0x0000003f0400728c */ /* 0x000fc6000bf05070 */
[----:B------:R-:W-:Y:S01]  /*15e10*/  ULDC UR4, c[0x0][0x424] ;  /* 0x0001090000047ab9 */ /* 0x000fe20000000800 */
[----:B------:R-:W-:-:S03]  /*15e20*/  UISETP.NE.AND.EX UP0, UPT, UR5, URZ, UPT, UP0 ;  /* 0x0000003f0500728c */ /* 0x000fc6000bf05300 */
[----:B------:R-:W-:Y:S01]  /*15e30*/  ULDC UR5, c[0x0][0x2f0] ;  /* 0x0000bc0000057ab9 */ /* 0x000fe20000000800 */
[----:B------:R-:W-:-:S04]  /*15e40*/  USEL UR4, UR4, 0x1, UP0 ;  /* 0x0000000104047887 */ /* 0x000fc80008000000 */
[----:B------:R-:W-:-:S03]  /*15e50*/  UIMAD UR4, UR4, UR5, URZ ;  /* 0x00000005040472a4 */ /* 0x000fc6000f8e023f */
[----:B------:R-:W-:Y:S02]  /*15e60*/  ULDC UR5, c[0x0][0x348] ;  /* 0x0000d20000057ab9 */ /* 0x000fe40000000800 */
[----:B0-----:R-:W-:Y:S01]  /*15e70*/  IMAD.U32 R6, RZ, RZ, UR5 ;  /* 0x00000005ff067e24 */ /* 0x001fe2000f8e00ff */
[----:B--2---:R0:W-:Y:S02]  /*15e80*/  STL [R1+0x20], R8 ;  /* 0x0000200801007387 */ /* 0x0041e40000100800 */
[----:B0-----:R-:W-:Y:S01]  /*15e90*/  IMAD.U32 R8, RZ, RZ, UR4 ;  /* 0x00000004ff087e24 */ /* 0x001fe2000f8e00ff */
[----:B------:R-:W-:Y:S06]  /*15ea0*/  @P1 BRA `(.L_x_696) ;  /* 0x0000000000141947 */ /* 0x000fec0003800000 */
[----:B------:R-:W-:Y:S05]  /*15eb0*/  @!P0 BRA `(.L_x_696) ;  /* 0x0000000000108947 */ /* 0x000fea0003800000 */
[----:B------:R-:W2:Y:S04]  /*15ec0*/  LDG.E R10, desc[UR42][R2.64] ;  /* 0x0000002a020a7981 */ /* 0x000ea8000c1e1900 */
[----:B------:R-:W2:Y:S02]  /*15ed0*/  LDG.E R7, desc[UR42][R2.64+0x4] ;  /* 0x0000042a02077981 */ /* 0x000ea4000c1e1900 */
[----:B--2---:R-:W-:-:S05]  /*15ee0*/  IMAD.IADD R2, R7, 0x1, -R10 ;  /* 0x0000000107027824 */ /* 0x004fca00078e0a0a */
[----:B------:R0:W-:Y:S02]  /*15ef0*/  STL [R1+0x20], R2 ;  /* 0x0000200201007387 */ /* 0x0001e40000100800 */
.L_x_696:
[----:B------:R-:W-:Y:S01]  /*15f00*/  ULDC.64 UR4, c[0x0][0xa20] ;  /* 0x0002880000047ab9 */ /* 0x000fe20000000a00 */
[C---:B0-----:R-:W-:Y:S01]  /*15f10*/  LOP3.LUT R2, R18.reuse, 0xff000000, RZ, 0xc0, !PT ;  /* 0xff00000012027812 */ /* 0x041fe200078ec0ff */
[----:B------:R-:W-:Y:S01]  /*15f20*/  IMAD.MOV.U32 R33, RZ, RZ, R32 ;  /* 0x000000ffff217224 */ /* 0x000fe200078e0020 */
[----:B------:R-:W-:Y:S02]  /*15f30*/  ISETP.NE.U32.AND P0, PT, RZ, UR4, PT ;  /* 0x00000004ff007c0c */ /* 0x000fe4000bf05070 */
[----:B------:R-:W-:Y:S02]  /*15f40*/  SHF.R.U32.HI R2, RZ, 0x8, R2 ;  /* 0x00000008ff027819 */ /* 0x000fe40000011602 */
[----:B------:R-:W-:Y:S02]  /*15f50*/  ISETP.NE.AND.EX P0, PT, RZ, UR5, PT, P0 ;  /* 0x00000005ff007c0c */ /* 0x000fe4000bf05300 */
[C---:B------:R-:W-:Y:S02]  /*15f60*/  LOP3.LUT R7, R18.reuse, 0xff0000, RZ, 0xc0, !PT ;  /* 0x00ff000012077812 */ /* 0x040fe400078ec0ff */
[----:B------:R-:W-:-:S02]  /*15f70*/  LOP3.LUT R18, R18, 0xffff, RZ, 0xc0, !PT ;  /* 0x0000ffff12127812 */ /* 0x000fc400078ec0ff */
[----:B------:R-:W-:-:S07]  /*15f80*/  LEA.HI R7, R7, R2, RZ, 0x10 ;  /* 0x0000000207077211 */ /* 0x000fce00078f80ff */
[----:B------:R-:W-:Y:S05]  /*15f90*/  @!P0 BRA `(.L_x_697) ;  /* 0x0000000000108947 */ /* 0x000fea0003800000 */
[----:B------:R-:W-:-:S04]  /*15fa0*/  IADD3 R2, P0, R23, UR4, RZ ;  /* 0x0000000417027c10 */ /* 0x000fc8000ff1e0ff */
[----:B------:R-:W-:-:S05]  /*15fb0*/  IADD3.X R3, R24, UR5, RZ, P0, !PT ;  /* 0x0000000518037c10 */ /* 0x000fca00087fe4ff */
[----:B------:R0:W5:Y:S01]  /*15fc0*/  LDG.E R8, desc[UR42][R2.64] ;  /* 0x0000002a02087981 */ /* 0x000162000c1e1900 */
[----:B------:R-:W-:Y:S05]  /*15fd0*/  BRA `(.L_x_698) ;  /* 0x0000000000247947 */ /* 0x000fea0003800000 */
.L_x_697:
[----:B------:R-:W-:Y:S02]  /*15fe0*/  ULDC.64 UR4, c[0x0][0xa08] ;  /* 0x0002820000047ab9 */ /* 0x000fe40000000a00 */
[----:B------:R-:W-:-:S04]  /*15ff0*/  ISETP.NE.U32.AND P0, PT, RZ, UR4, PT ;  /* 0x00000004ff007c0c */ /* 0x000fc8000bf05070 */
[----:B------:R-:W-:-:S13]  /*16000*/  ISETP.NE.AND.EX P0, PT, RZ, UR5, PT, P0 ;  /* 0x00000005ff007c0c */ /* 0x000fda000bf05300 */
[----:B------:R-:W-:Y:S05]  /*16010*/  @!P0 BRA `(.L_x_698) ;  /* 0x0000000000148947 */ /* 0x000fea0003800000 */
[----:B------:R-:W0:Y:S02]  /*16020*/  LDC.64 R2, c[0x0][0xa08] ;  /* 0x00028200ff027b82 */ /* 0x000e240000000a00 */
[----:B0-----:R-:W-:-:S05]  /*16030*/  IMAD.WIDE R2, R33, 0x4, R2 ;  /* 0x0000000421027825 */ /* 0x001fca00078e0202 */
[----:B------:R-:W2:Y:S04]  /*16040*/  LDG.E R8, desc[UR42][R2.64] ;  /* 0x0000002a02087981 */ /* 0x000ea8000c1e1900 */
[----:B------:R-:W2:Y:S02]  /*16050*/  LDG.E R9, desc[UR42][R2.64+0x4] ;  /* 0x0000042a02097981 */ /* 0x000ea4000c1e1900 */
[----:B--2---:R-:W-:-:S07]  /*16060*/  IMAD.IADD R8, R9, 0x1, -R8 ;  /* 0x0000000109087824 */ /* 0x004fce00078e0a08 */
.L_x_698:
[----:B0-----:R-:W2:Y:S04]  /*16070*/  @P2 LDG.E R3, desc[UR42][R4.64] ;  /* 0x0000002a04032981 */ /* 0x001ea8000c1e1900 */
[----:B------:R0:W2:Y:S01]  /*16080*/  @P2 LDG.E R2, desc[UR42][R4.64+0x4] ;  /* 0x0000042a04022981 */ /* 0x0000a2000c1e1900 */
[----:B-----5:R-:W-:Y:S01]  /*16090*/  IMAD.IADD R8, R8, 0x1, -R37 ;  /* 0x0000000108087824 */ /* 0x020fe200078e0a25 */
[----:B------:R-:W-:Y:S01]  /*160a0*/  BSSY B0, `(.L_x_699) ;  /* 0x0000029000007945 */ /* 0x000fe20003800000 */
[----:B------:R-:W-:Y:S02]  /*160b0*/  LOP3.LUT R36, R7, 0xff, RZ, 0xc0, !PT ;  /* 0x000000ff07247812 */ /* 0x000fe400078ec0ff */
[----:B0-----:R-:W-:Y:S01]  /*160c0*/  SHF.R.U32.HI R5, RZ, 0x10, R7 ;  /* 0x00000010ff057819 */ /* 0x001fe20000011607 */
[----:B--2---:R-:W-:-:S04]  /*160d0*/  @P2 IMAD.IADD R6, R2, 0x1, -R3 ;  /* 0x0000000102062824 */ /* 0x004fc800078e0a03 */
[----:B------:R-:W-:-:S05]  /*160e0*/  IMAD.IADD R35, R8, 0x1, R6 ;  /* 0x0000000108237824 */ /* 0x000fca00078e0206 */
[C---:B------:R-:W-:Y:S02]  /*160f0*/  ISETP.GE.AND P1, PT, R35.reuse, 0x1, PT ;  /* 0x000000012300780c */ /* 0x040fe40003f26270 */
[----:B------:R-:W-:-:S04]  /*16100*/  IADD3 R2, R35, 0x7f, RZ ;  /* 0x0000007f23027810 */ /* 0x000fc80007ffe0ff */
[----:B------:R-:W-:-:S04]  /*16110*/  SHF.R.S32.HI R3, RZ, 0x1f, R2 ;  /* 0x0000001fff037819 */ /* 0x000fc80000011402 */
[----:B------:R-:W-:-:S04]  /*16120*/  LEA.HI R3, R3, R2, RZ, 0x7 ;  /* 0x0000000203037211 */ /* 0x000fc800078f38ff */
[----:B------:R-:W-:Y:S01]  /*16130*/  SHF.R.S32.HI R4, RZ, 0x7, R3 ;  /* 0x00000007ff047819 */ /* 0x000fe20000011403 */
[----:B------:R-:W-:Y:S01]  /*16140*/  IMAD.MOV.U32 R3, RZ, RZ, RZ ;  /* 0x000000ffff037224 */ /* 0x000fe200078e00ff */
[----:B------:R-:W-:Y:S06]  /*16150*/  @!P1 BRA `(.L_x_700) ;  /* 0x0000000000749947 */ /* 0x000fec0003800000 */
[----:B------:R-:W-:Y:S01]  /*16160*/  ISETP.NE.AND P0, PT, R5, RZ, PT ;  /* 0x000000ff0500720c */ /* 0x000fe20003f05270 */
[----:B------:R-:W-:-:S03]  /*16170*/  ULDC UR4, c[0x0][0x9f0] ;  /* 0x00027c0000047ab9 */ /* 0x000fc60000000800 */
[----:B------:R-:W-:-:S04]  /*16180*/  SEL R7, R5, UR4, P0 ;  /* 0x0000000405077c07 */ /* 0x000fc80008000000 */
[----:B------:R-:W-:Y:S02]  /*16190*/  IABS R10, R7 ;  /* 0x00000007000a7213 */ /* 0x000fe40000000000 */
[----:B------:R-:W-:Y:S02]  /*161a0*/  IADD3 R9, R7, -0x1, R4 ;  /* 0xffffffff07097810 */ /* 0x000fe40007ffe004 */
[----:B------:R-:W0:Y:S08]  /*161b0*/  I2F.RP R2, R10 ;  /* 0x0000000a00027306 */ /* 0x000e300000209400 */
[----:B0-----:R-:W0:Y:S02]  /*161c0*/  MUFU.RCP R2, R2 ;  /* 0x0000000200027308 */ /* 0x001e240000001000 */
[----:B0-----:R-:W-:-:S06]  /*161d0*/  VIADD R2, R2, 0xffffffe ;  /* 0x0ffffffe02027836 */ /* 0x001fcc0000000000 */
[----:B------:R0:W1:Y:S02]  /*161e0*/  F2I.FTZ.U32.TRUNC.NTZ R3, R2 ;  /* 0x0000000200037305 */ /* 0x000064000021f000 */
[----:B0-----:R-:W-:-:S04]  /*161f0*/  LOP3.LUT R2, R9, R7, RZ, 0x3c, !PT ;  /* 0x0000000709027212 */ /* 0x001fc800078e3cff */
[----:B------:R-:W-:Y:S01]  /*16200*/  ISETP.GE.AND P4, PT, R2, RZ, PT ;  /* 0x000000ff0200720c */ /* 0x000fe20003f86270 */
[----:B-1----:R-:W-:-:S04]  /*16210*/  IMAD.MOV R2, RZ, RZ, -R3 ;  /* 0x000000ffff027224 */ /* 0x002fc800078e0a03 */
[----:B------:R-:W-:Y:S02]  /*16220*/  IMAD R11, R2, R10, RZ ;  /* 0x0000000a020b7224 */ /* 0x000fe400078e02ff */
[----:B------:R-:W-:-:S04]  /*16230*/  IMAD.MOV.U32 R2, RZ, RZ, RZ ;  /* 0x000000ffff027224 */ /* 0x000fc800078e00ff */
        /* <DEDUP_REMOVED lines=15> */
.L_x_700:
[----:B------:R-:W-:Y:S05]  /*16330*/  BSYNC B0 ;  /* 0x0000000000007941 */ /* 0x000fea0003800000 */
.L_x_699:
[-C--:B------:R-:W-:Y:S01]  /*16340*/  IMAD R7, R36, R3.reuse, RZ ;  /* 0x0000000324077224 */ /* 0x080fe200078e02ff */
[----:B------:R-:W-:Y:S04]  /*16350*/  BSSY B0, `(.L_x_701) ;  /* 0x0000114000007945 */ /* 0x000fe80003800000 */
[C---:B------:R-:W-:Y:S01]  /*16360*/  VIADDMNMX R3, R7.reuse, R3, R4, PT ;  /* 0x0000000307037246 */ /* 0x040fe20003800104 */
[----:B------:R-:W-:-:S04]  /*16370*/  IMAD R7, R7, 0x80, -R8 ;  /* 0x0000008007077824 */ /* 0x000fc800078e0a08 */
[----:B------:R-:W-:Y:S01]  /*16380*/  IMAD R3, R3, 0x80, -R8 ;  /* 0x0000008003037824 */ /* 0x000fe200078e0a08 */
[----:B------:R-:W-:-:S04]  /*16390*/  VIMNMX R7, RZ, R7, !PT ;  /* 0x00000007ff077248 */ /* 0x000fc80007fe0100 */
[----:B------:R-:W-:Y:S02]  /*163a0*/  VIMNMX R2, R3, R6, PT ;  /* 0x0000000603027248 */ /* 0x000fe40003fe0100 */
[----:B------:R-:W-:Y:S02]  /*163b0*/  SHF.R.U32.HI R6, RZ, 0x7, R7 ;  /* 0x00000007ff067819 */ /* 0x000fe40000011607 */
[----:B------:R-:W-:-:S13]  /*163c0*/  ISETP.GT.AND P0, PT, R2, R7, PT ;  /* 0x000000070200720c */ /* 0x000fda0003f04270 */
[----:B------:R-:W-:-:S05]  /*163d0*/  @P0 VIADD R2, R2, 0x7f ;  /* 0x0000007f02020836 */ /* 0x000fca0000000000 */
[----:B------:R-:W-:-:S04]  /*163e0*/  @P0 SHF.R.S32.HI R3, RZ, 0x1f, R2 ;  /* 0x0000001fff030819 */ /* 0x000fc80000011402 */
[----:B------:R-:W-:Y:S02]  /*163f0*/  @P0 LEA.HI R2, R3, R2, RZ, 0x7 ;  /* 0x0000000203020211 */ /* 0x000fe400078f38ff */
[-C--:B------:R-:W-:Y:S02]  /*16400*/  MOV R3, R6.reuse ;  /* 0x0000000600037202 */ /* 0x080fe40000000f00 */
[----:B------:R-:W-:Y:S02]  /*16410*/  @P0 SHF.R.S32.HI R3, RZ, 0x7, R2 ;  /* 0x00000007ff030819 */ /* 0x000fe40000011402 */
[----:B------:R-:W-:Y:S02]  /*16420*/  PLOP3.LUT P0, PT, PT, PT, PT, 0x80, 0x0 ;  /* 0x000000000000781c */ /* 0x000fe40003f0f070 */
[----:B------:R-:W-:-:S13]  /*16430*/  ISETP.GT.AND P3, PT, R3, R6, PT ;  /* 0x000000060300720c */ /* 0x000fda0003f64270 */
[----:B------:R-:W-:Y:S05]  /*16440*/  @!P3 BRA `(.L_x_702) ;  /* 0x000000100010b947 */ /* 0x000fea0003800000 */
[----:B------:R-:W-:Y:S01]  /*16450*/  UMOV UR4, 0xffffffff ;  /* 0xffffffff00047882 */ /* 0x000fe20000000000 */
[----:B------:R-:W-:Y:S02]  /*16460*/  SEL R2, R33, RZ, !P2 ;  /* 0x000000ff21027207 */ /* 0x000fe40005000000 */
[----:B------:R-:W-:Y:S05]  /*16470*/  BRA.DIV UR4, `(.L_x_703) ;  /* 0x0000007a04487947 */ /* 0x000fea000b800000 */
[----:B------:R-:W0:Y:S02]  /*16480*/  S2R R7, SR_TID.X ;  /* 0x0000000000077919 */ /* 0x000e240000002100 */
[----:B0-----:R-:W-:-:S04]  /*16490*/  SHF.R.U32.HI R7, RZ, 0x5, R7 ;  /* 0x00000005ff077819 */ /* 0x001fc80000011607 */
[----:B------:R-:W-:-:S05]  /*164a0*/  LOP3.LUT R7, R7, 0x3, RZ, 0xc0, !PT ;  /* 0x0000000307077812 */ /* 0x000fca00078ec0ff */
[----:B------:R0:W1:Y:S02]  /*164b0*/  SHFL.IDX PT, R14, R7, RZ, 0x1f ;  /* 0x00001fff070e7589 */ /* 0x00006400000e0000 */
.L_x_916:
[----:B-1----:R-:W-:Y:S02]  /*164c0*/  ISETP.NE.AND P0, PT, R14, RZ, PT ;  /* 0x000000ff0e00720c */ /* 0x002fe40003f05270 */
[----:B------:R-:W-:-:S11]  /*164d0*/  PLOP3.LUT P6, PT, PT, PT, PT, 0x8, 0x0 ;  /* 0x000000000000781c */ /* 0x000fd60003fce170 */
[----:B------:R-:W-:Y:S05]  /*164e0*/  @P0 BRA `(.L_x_704) ;  /* 0x00000000000c0947 */ /* 0x000fea0003800000 */
[----:B------:R-:W-:-:S03]  /*164f0*/  UMOV UR4, 0xffffffff ;  /* 0xffffffff00047882 */ /* 0x000fc60000000000 */
[----:B------:R-:W-:Y:S05]  /*16500*/  BRA.DIV UR4, `(.L_x_705) ;  /* 0x0000007a04587947 */ /* 0x000fea000b800000 */
[----:B------:R-:W-:-:S13]  /*16510*/  ELECT P6, URZ, PT ;  /* 0x00000000003f782f */ /* 0x000fda00038c0000 */
.L_x_704:
[----:B0-----:R-:W2:Y:S01]  /*16520*/  LDL R7, [R1+0x24] ;  /* 0x0000240001077983 */ /* 0x001ea20000100800 */
[----:B------:R-:W-:Y:S01]  /*16530*/  BSSY B1, `(.L_x_706) ;  /* 0x0000008000017945 */ /* 0x000fe20003800000 */
[----:B--2---:R-:W-:-:S05]  /*16540*/  VIADD R7, R7, 0x1 ;  /* 0x0000000107077836 */ /* 0x004fca0000000000 */
[----:B------:R-:W-:-:S04]  /*16550*/  LEA.HI R8, R7, R7, RZ, 0x1 ;  /* 0x0000000707087211 */ /* 0x000fc800078f08ff */
[----:B------:R-:W-:-:S05]  /*16560*/  LOP3.LUT R8, R8, 0xfffffffe, RZ, 0xc0, !PT ;  /* 0xfffffffe08087812 */ /* 0x000fca00078ec0ff */
[----:B------:R-:W-:-:S05]  /*16570*/  IMAD.IADD R7, R7, 0x1, -R8 ;  /* 0x0000000107077824 */ /* 0x000fca00078e0a08 */
[----:B------:R-:W-:-:S04]  /*16580*/  SHF.L.U32 R7, R7, 0x1f, RZ ;  /* 0x0000001f07077819 */ /* 0x000fc800000006ff */
[----:B------:R-:W0:Y:S02]  /*16590*/  SYNCS.PHASECHK.TRANS64.TRYWAIT P0, [R22+URZ+0x28820], R7 ;  /* 0x02882007160075a7 */ /* 0x000e24000800017f */
[----:B0-----:R-:W-:Y:S05]  /*165a0*/  @!P0 BRA `(.L_x_707) ;  /* 0x0000007800508947 */ /* 0x001fea0003800000 */
.L_x_919:
[----:B------:R-:W-:Y:S05]  /*165b0*/  BSYNC B1 ;  /* 0x0000000000017941 */ /* 0x000fea0003800000 */
.L_x_706:
[----:B------:R-:W-:Y:S04]  /*165c0*/  BSSY B1, `(.L_x_708) ;  /* 0x000006e000017945 */ /* 0x000fe80003800000 */
[----:B------:R-:W-:Y:S05]  /*165d0*/  @!P6 BRA `(.L_x_709) ;  /* 0x0000000400b0e947 */ /* 0x000fea0003800000 */
[----:B------:R-:W-:Y:S01]  /*165e0*/  IMAD R10, R27, 0x8, R22 ;  /* 0x000000081b0a7824 */ /* 0x000fe200078e0216 */
[----:B------:R-:W-:Y:S01]  /*165f0*/  SHF.L.U32 R9, R29, 0x1f, RZ ;  /* 0x0000001f1d097819 */ /* 0x000fe200000006ff */
[----:B------:R-:W1:Y:S01]  /*16600*/  S2R R8, SR_TID.X ;  /* 0x0000000000087919 */ /* 0x000e620000002100 */
[----:B------:R-:W-:Y:S02]  /*16610*/  BSSY B2, `(.L_x_710) ;  /* 0x0000005000027945 */ /* 0x000fe40003800000 */
[----:B------:R-:W2:Y:S01]  /*16620*/  SYNCS.PHASECHK.TRANS64.TRYWAIT P0, [R10+URZ+0x288a0], R9 ;  /* 0x0288a0090a0075a7 */ /* 0x000ea2000800017f */
[----:B-1----:R-:W-:-:S04]  /*16630*/  LOP3.LUT R8, R8, 0x7f, RZ, 0xc0, !PT ;  /* 0x0000007f08087812 */ /* 0x002fc800078ec0ff */
[----:B------:R-:W-:Y:S01]  /*16640*/  ISETP.NE.AND P2, PT, R8, RZ, PT ;  /* 0x000000ff0800720c */ /* 0x000fe20003f45270 */
[----:B--2---:R-:W-:-:S12]  /*16650*/  @!P0 BRA `(.L_x_711) ;  /* 0x0000007800388947 */ /* 0x004fd80003800000 */
.L_x_920:
[----:B------:R-:W-:Y:S05]  /*16660*/  BSYNC B2 ;  /* 0x0000000000027941 */ /* 0x000fea0003800000 */
.L_x_710:
[----:B------:R-:W-:Y:S04]  /*16670*/  BSSY B2, `(.L_x_712) ;  /* 0x0000009000027945 */ /* 0x000fe80003800000 */
[----:B------:R-:W-:Y:S05]  /*16680*/  @P2 BRA `(.L_x_713) ;  /* 0x00000000001c2947 */ /* 0x000fea0003800000 */
[----:B------:R-:W2:Y:S01]  /*16690*/  S2R R8, SR_TID.X ;  /* 0x0000000000087919 */ /* 0x000ea20000002100 */
[----:B0-----:R-:W-:-:S04]  /*166a0*/  IMAD.MOV.U32 R7, RZ, RZ, 0x8000 ;  /* 0x00008000ff077424 */ /* 0x001fc800078e00ff */
[----:B------:R3:W-:Y:S01]  /*166b0*/  SYNCS.ARRIVE.TRANS64 RZ, [R10+URZ+0x28890], R7 ;  /* 0x028890070aff79a7 */ /* 0x0007e2000800003f */
[----:B--2---:R-:W-:-:S04]  /*166c0*/  LOP3.LUT R8, R8, 0x1f, RZ, 0xc0, !PT ;  /* 0x0000001f08087812 */ /* 0x004fc800078ec0ff */
[----:B------:R-:W-:-:S13]  /*166d0*/  ISETP.NE.AND P0, PT, R8, RZ, PT ;  /* 0x000000ff0800720c */ /* 0x000fda0003f05270 */
[----:B---3--:R-:W-:Y:S05]  /*166e0*/  @!P0 BRA `(.L_x_713) ;  /* 0x0000000000048947 */ /* 0x008fea0003800000 */
[----:B------:R-:W-:Y:S01]  /*166f0*/  BPT.TRAP 0x1 ;  /* 0x000000040000795c */ /* 0x000fe20000300000 */
.L_x_713:
[----:B------:R-:W-:Y:S05]  /*16700*/  BSYNC B2 ;  /* 0x0000000000027941 */ /* 0x000fea0003800000 */
.L_x_712:
[----:B------:R-:W-:Y:S01]  /*16710*/  IMAD.MOV.U32 R20, RZ, RZ, RZ ;  /* 0x000000ffff147224 */ /* 0x000fe200078e00ff */
[----:B------:R-:W-:Y:S01]  /*16720*/  UIADD3 UR4, UP0, UR40, 0x570, URZ ;  /* 0x0000057028047890 */ /* 0x000fe2000ff1e03f */
[----:B------:R-:W-:Y:S01]  /*16730*/  IMAD R8, R3, 0x80, R0 ;  /* 0x0000008003087824 */ /* 0x000fe200078e0200 */
[----:B------:R-:W-:Y:S01]  /*16740*/  PLOP3.LUT P0, PT, PT, PT, PT, 0x80, 0x0 ;  /* 0x000000000000781c */ /* 0x000fe20003f0f070 */
[C---:B0-----:R-:W-:Y:S01]  /*16750*/  IMAD R7, R27.reuse, 0x8000, R22 ;  /* 0x000080001b077824 */ /* 0x041fe200078e0216 */
[----:B------:R-:W-:Y:S01]  /*16760*/  R2UR UR10, R20 ;  /* 0x00000000140a72ca */ /* 0x000fe200000e0000 */
[----:B------:R-:W-:Y:S01]  /*16770*/  VIADD R8, R8, 0xffffff80 ;  /* 0xffffff8008087836 */ /* 0x000fe20000000000 */
[----:B------:R-:W-:Y:S01]  /*16780*/  UIADD3.X UR5, URZ, UR41, URZ, UP0, !UPT ;  /* 0x000000293f057290 */ /* 0x000fe200087fe43f */
[----:B------:R-:W-:Y:S01]  /*16790*/  IMAD.SHL.U32 R13, R27, 0x4000, RZ ;  /* 0x000040001b0d7824 */ /* 0x000fe200078e00ff */
[----:B------:R-:W-:Y:S01]  /*167a0*/  UMOV UR6, 0x0 ;  /* 0x0000000000067882 */ /* 0x000fe20000000000 */
[----:B------:R-:W-:Y:S01]  /*167b0*/  VIADD R11, R10, 0x28890 ;  /* 0x000288900a0b7836 */ /* 0x000fe20000000000 */
[----:B------:R-:W-:Y:S01]  /*167c0*/  UMOV UR7, 0x12f00000 ;  /* 0x12f0000000077882 */ /* 0x000fe20000000000 */
[----:B------:R-:W-:-:S08]  /*167d0*/  VIADD R12, R7, 0x18400 ;  /* 0x00018400070c7836 */ /* 0x000fd00000000000 */
.L_x_714:
[----:B------:R-:W-:-:S13]  /*167e0*/  @P0 ELECT P3, URZ, PT ;  /* 0x00000000003f082f */ /* 0x000fda0003860000 */
[----:B------:R-:W-:Y:S02]  /*167f0*/  @P3 R2UR UR13, R2 ;  /* 0x00000000020d32ca */ /* 0x000fe400000e0000 */
[----:B------:R-:W-:Y:S02]  /*16800*/  @P3 R2UR UR12, R18 ;  /* 0x00000000120c32ca */ /* 0x000fe400000e0000 */
[----:B------:R-:W-:Y:S02]  /*16810*/  @P3 R2UR UR11, R8 ;  /* 0x00000000080b32ca */ /* 0x000fe400000e0000 */
[----:B------:R-:W-:Y:S02]  /*16820*/  @P3 R2UR UR9, R11 ;  /* 0x000000000b0932ca */ /* 0x000fe400000e0000 */
[----:B------:R-:W-:Y:S02]  /*16830*/  @P3 R2UR UR8, R12 ;  /* 0x000000000c0832ca */ /* 0x000fe400000e0000 */
[----:B------:R-:W-:-:S02]  /*16840*/  @P3 PLOP3.LUT P0, PT, P3, PT, PT, 0x8, 0x0 ;  /* 0x000000000000381c */ /* 0x000fc40001f0e170 */
[----:B------:R-:W-:-:S09]  /*16850*/  PLOP3.LUT P3, PT, PT, PT, PT, 0x8, 0x0 ;  /* 0x000000000000781c */ /* 0x000fd20003f6e170 */
[----:B------:R0:W-:Y:S02]  /*16860*/  UTMALDG.4D [UR8], [UR4], desc[UR6] ;  /* 0x00000608040075b4 */ /* 0x0001e40008019000 */
[----:B0-----:R-:W-:Y:S05]  /*16870*/  @P0 BRA.U.ANY `(.L_x_714) ;  /* 0xfffffffd00d80947 */ /* 0x001fea000393ffff */
[----:B------:R-:W-:Y:S01]  /*16880*/  IMAD.MOV.U32 R12, RZ, RZ, 0x40 ;  /* 0x00000040ff0c7424 */ /* 0x000fe200078e00ff */
[----:B------:R-:W-:Y:S01]  /*16890*/  PLOP3.LUT P0, PT, PT, PT, PT, 0x80, 0x0 ;  /* 0x000000000000781c */ /* 0x000fe20003f0f070 */
[----:B------:R-:W-:Y:S01]  /*168a0*/  VIADD R7, R7, 0x1c400 ;  /* 0x0001c40007077836 */ /* 0x000fe20000000000 */
[----:B------:R-:W-:Y:S01]  /*168b0*/  UMOV UR6, 0x0 ;  /* 0x0000000000067882 */ /* 0x000fe20000000000 */
[----:B------:R-:W-:Y:S01]  /*168c0*/  UMOV UR7, 0x12f00000 ;  /* 0x12f0000000077882 */ /* 0x000fe20000000000 */
[----:B------:R-:W-:-:S15]  /*168d0*/  R2UR UR10, R12 ;  /* 0x000000000c0a72ca */ /* 0x000fde00000e0000 */
.L_x_715:
        /* <DEDUP_REMOVED lines=10> */
[----:B------:R-:W0:Y:S01]  /*16980*/  SYNCS.PHASECHK.TRANS64.TRYWAIT P0, [R10+URZ+0x288c0], R9 ;  /* 0x0288c0090a0075a7 */ /* 0x000e22000800017f */
[----:B------:R-:W-:Y:S04]  /*16990*/  BSSY B2, `(.L_x_716) ;  /* 0x0000002000027945 */ /* 0x000fe80003800000 */
[----:B0-----:R-:W-:Y:S05]  /*169a0*/  @!P0 BRA `(.L_x_717) ;  /* 0x0000007400788947 */ /* 0x001fea0003800000 */
.L_x_921:
[----:B------:R-:W-:Y:S05]  /*169b0*/  BSYNC B2 ;  /* 0x0000000000027941 */ /* 0x000fea0003800000 */
.L_x_716:
[----:B------:R-:W-:Y:S01]  /*169c0*/  BSSY B2, `(.L_x_718) ;  /* 0x000000b000027945 */ /* 0x000fe20003800000 */
[----:B------:R-:W-:Y:S01]  /*169d0*/  MOV R14, 0x0 ;  /* 0x00000000000e7802 */ /* 0x000fe20000000f00 */
[----:B------:R-:W-:Y:S02]  /*169e0*/  IMAD.MOV.U32 R15, RZ, RZ, 0x12f00000 ;  /* 0x12f00000ff0f7424 */ /* 0x000fe400078e00ff */
[----:B------:R-:W-:Y:S05]  /*169f0*/  @P2 BRA `(.L_x_719) ;  /* 0x00000000001c2947 */ /* 0x000fea0003800000 */
[----:B------:R-:W2:Y:S01]  /*16a00*/  S2R R11, SR_TID.X ;  /* 0x00000000000b7919 */ /* 0x000ea20000002100 */
[----:B------:R-:W-:-:S04]  /*16a10*/  IMAD.MOV.U32 R7, RZ, RZ, 0x8000 ;  /* 0x00008000ff077424 */ /* 0x000fc800078e00ff */
[----:B------:R3:W-:Y:S01]  /*16a20*/  SYNCS.ARRIVE.TRANS64 RZ, [R10+URZ+0x288b0], R7 ;  /* 0x0288b0070aff79a7 */ /* 0x0007e2000800003f */
[----:B--2---:R-:W-:-:S04]  /*16a30*/  LOP3.LUT R11, R11, 0x1f, RZ, 0xc0, !PT ;  /* 0x0000001f0b0b7812 */ /* 0x004fc800078ec0ff */
[----:B------:R-:W-:-:S13]  /*16a40*/  ISETP.NE.AND P0, PT, R11, RZ, PT ;  /* 0x000000ff0b00720c */ /* 0x000fda0003f05270 */
[----:B---3--:R-:W-:Y:S05]  /*16a50*/  @!P0 BRA `(.L_x_719) ;  /* 0x0000000000048947 */ /* 0x008fea0003800000 */
[----:B------:R-:W-:Y:S01]  /*16a60*/  BPT.TRAP 0x1 ;  /* 0x000000040000795c */ /* 0x000fe20000300000 */
.L_x_719:
[----:B------:R-:W-:Y:S05]  /*16a70*/  BSYNC B2 ;  /* 0x0000000000027941 */ /* 0x000fea0003800000 */
.L_x_718:
[----:B------:R-:W-:Y:S01]  /*16a80*/  R2UR UR10, R20 ;  /* 0x00000000140a72ca */ /* 0x000fe200000e0000 */
[----:B------:R-:W-:Y:S01]  /*16a90*/  IMAD R13, R13, 0x2, R22 ;  /* 0x000000020d0d7824 */ /* 0x000fe200078e0216 */
[----:B------:R-:W-:Y:S01]  /*16aa0*/  R2UR UR6, R14 ;  /* 0x000000000e0672ca */ /* 0x000fe200000e0000 */
[----:B------:R-:W-:Y:S01]  /*16ab0*/  UIADD3 UR4, UP0, UR40, 0x670, URZ ;  /* 0x0000067028047890 */ /* 0x000fe2000ff1e03f */
[----:B------:R-:W-:Y:S01]  /*16ac0*/  R2UR UR7, R15 ;  /* 0x000000000f0772ca */ /* 0x000fe200000e0000 */
[----:B01----:R-:W-:Y:S01]  /*16ad0*/  VIADD R10, R10, 0x288b0 ;  /* 0x000288b00a0a7836 */ /* 0x003fe20000000000 */
[----:B------:R-:W-:Y:S01]  /*16ae0*/  PLOP3.LUT P0, PT, PT, PT, PT, 0x80, 0x0 ;  /* 0x000000000000781c */ /* 0x000fe20003f0f070 */
[----:B------:R-:W-:Y:S01]  /*16af0*/  VIADD R7, R13, 0x400 ;  /* 0x000004000d077836 */ /* 0x000fe20000000000 */
[----:B------:R-:W-:-:S12]  /*16b00*/  UIADD3.X UR5, URZ, UR41, URZ, UP0, !UPT ;  /* 0x000000293f057290 */ /* 0x000fd800087fe43f */
.L_x_720:
        /* <DEDUP_REMOVED lines=10> */
[----:B------:R-:W-:Y:S01]  /*16bb0*/  R2UR UR10, R12 ;  /* 0x000000000c0a72ca */ /* 0x000fe200000e0000 */
[----:B------:R-:W-:Y:S01]  /*16bc0*/  VIADD R13, R13, 0x4400 ;  /* 0x000044000d0d7836 */ /* 0x000fe20000000000 */
[----:B------:R-:W-:Y:S02]  /*16bd0*/  R2UR UR6, R14 ;  /* 0x000000000e0672ca */ /* 0x000fe400000e0000 */
[----:B------:R-:W-:Y:S02]  /*16be0*/  R2UR UR7, R15 ;  /* 0x000000000f0772ca */ /* 0x000fe400000e0000 */
[----:B------:R-:W-:-:S13]  /*16bf0*/  PLOP3.LUT P0, PT, PT, PT, PT, 0x80, 0x0 ;  /* 0x000000000000781c */ /* 0x000fda0003f0f070 */
.L_x_721:
        /* <DEDUP_REMOVED lines=9> */
[----:B-1----:R-:W-:Y:S05]  /*16c90*/  @P0 BRA.U.ANY `(.L_x_721) ;  /* 0xfffffffd00d80947 */ /* 0x002fea000393ffff */
.L_x_709:
[----:B------:R-:W-:Y:S05]  /*16ca0*/  BSYNC B1 ;  /* 0x0000000000017941 */ /* 0x000fea0003800000 */
.L_x_708:
[----:B------:R-:W-:Y:S01]  /*16cb0*/  VIADD R11, R3, 0xfffffffe ;  /* 0xfffffffe030b7836 */ /* 0x000fe20000000000 */
[----:B------:R-:W-:Y:S01]  /*16cc0*/  PLOP3.LUT P0, PT, PT, PT, PT, 0x8, 0x0 ;  /* 0x000000000000781c */ /* 0x000fe20003f0e170 */
[----:B------:R-:W-:-:S03]  /*16cd0*/  VIADD R27, R27, 0x1 ;  /* 0x000000011b1b7836 */ /* 0x000fc60000000000 */
[----:B------:R-:W-:Y:S02]  /*16ce0*/  ISETP.GE.AND P3, PT, R11, R6, PT ;  /* 0x000000060b00720c */ /* 0x000fe40003f66270 */
[----:B------:R-:W-:-:S04]  /*16cf0*/  ISETP.NE.AND P2, PT, R27, 0x2, PT ;  /* 0x000000021b00780c */ /* 0x000fc80003f45270 */
[----:B------:R-:W-:Y:S02]  /*16d00*/  SEL R8, RZ, 0x1, P2 ;  /* 0x00000001ff087807 */ /* 0x000fe40001000000 */
[----:B------:R-:W-:Y:S02]  /*16d10*/  SEL R27, R27, RZ, P2 ;  /* 0x000000ff1b1b7207 */ /* 0x000fe40001000000 */
[----:B------:R-:W-:-:S03]  /*16d20*/  LOP3.LUT R29, R29, R8, RZ, 0x3c, !PT ;  /* 0x000000081d1d7212 */ /* 0x000fc600078e3cff */
[----:B------:R-:W-:Y:S05]  /*16d30*/  @!P3 BRA `(.L_x_702) ;  /* 0x0000000400d4b947 */ /* 0x000fea0003800000 */
.L_x_736:
[----:B------:R-:W-:Y:S05]  /*16d40*/  YIELD ;  /* 0x0000000000007946 */ /* 0x000fea0003800000 */
        /* <DEDUP_REMOVED lines=10> */
.L_x_922:
[----:B------:R-:W-:Y:S05]  /*16df0*/  BSYNC B2 ;  /* 0x0000000000027941 */ /* 0x000fea0003800000 */
.L_x_724:
[----:B------:R-:W-:Y:S04]  /*16e00*/  BSSY B2, `(.L_x_726) ;  /* 0x0000009000027945 */ /* 0x000fe80003800000 */
[----:B------:R-:W-:Y:S05]  /*16e10*/  @P3 BRA `(.L_x_727) ;  /* 0x00000000001c3947 */ /* 0x000fea0003800000 */
[----:B0-----:R-:W0:Y:S01]  /*16e20*/  S2R R7, SR_TID.X ;  /* 0x0000000000077919 */ /* 0x001e220000002100 */
[----:B------:R-:W-:-:S04]  /*16e30*/  IMAD.MOV.U32 R3, RZ, RZ, 0x8000 ;  /* 0x00008000ff037424 */ /* 0x000fc800078e00ff */
[----:B------:R2:W-:Y:S01]  /*16e40*/  SYNCS.ARRIVE.TRANS64 RZ, [R10+URZ+0x28890], R3 ;  /* 0x028890030aff79a7 */ /* 0x0005e2000800003f */
[----:B0-----:R-:W-:-:S04]  /*16e50*/  LOP3.LUT R7, R7, 0x1f, RZ, 0xc0, !PT ;  /* 0x0000001f07077812 */ /* 0x001fc800078ec0ff */
[----:B------:R-:W-:-:S13]  /*16e60*/  ISETP.NE.AND P2, PT, R7, RZ, PT ;  /* 0x000000ff0700720c */ /* 0x000fda0003f45270 */
[----:B--2---:R-:W-:Y:S05]  /*16e70*/  @!P2 BRA `(.L_x_727) ;  /* 0x000000000004a947 */ /* 0x004fea0003800000 */
[----:B------:R-:W-:Y:S01]  /*16e80*/  BPT.TRAP 0x1 ;  /* 0x000000040000795c */ /* 0x000fe20000300000 */
.L_x_727:
[----:B------:R-:W-:Y:S05]  /*16e90*/  BSYNC B2 ;  /* 0x0000000000027941 */ /* 0x000fea0003800000 */
.L_x_726:
[----:B------:R-:W-:Y:S01]  /*16ea0*/  IMAD.MOV.U32 R14, RZ, RZ, RZ ;  /* 0x000000ffff0e7224 */ /* 0x000fe200078e00ff */
[----:B------:R-:W-:Y:S01]  /*16eb0*/  UIADD3 UR4, UP0, UR40, 0x570, URZ ;  /* 0x0000057028047890 */ /* 0x000fe2000ff1e03f */
[----:B------:R-:W-:Y:S01]  /*16ec0*/  IMAD R8, R27, 0x8000, R22 ;  /* 0x000080001b087824 */ /* 0x000fe200078e0216 */
[----:B------:R-:W-:Y:S01]  /*16ed0*/  PLOP3.LUT P2, PT, PT, PT, PT, 0x80, 0x0 ;  /* 0x000000000000781c */ /* 0x000fe20003f4f070 */
[----:B0-----:R-:W-:Y:S01]  /*16ee0*/  IMAD R7, R11, 0x80, R0 ;  /* 0x000000800b077824 */ /* 0x001fe200078e0200 */
[----:B------:R-:W-:Y:S01]  /*16ef0*/  R2UR UR10, R14 ;  /* 0x000000000e0a72ca */ /* 0x000fe200000e0000 */
[----:B------:R-:W-:Y:S01]  /*16f00*/  VIADD R12, R8, 0x18400 ;  /* 0x00018400080c7836 */ /* 0x000fe20000000000 */
[----:B------:R-:W-:Y:S01]  /*16f10*/  IADD3 R3, R10, 0x28890, RZ ;  /* 0x000288900a037810 */ /* 0x000fe20007ffe0ff */
[----:B------:R-:W-:Y:S01]  /*16f20*/  UIADD3.X UR5, URZ, UR41, URZ, UP0, !UPT ;  /* 0x000000293f057290 */ /* 0x000fe200087fe43f */
[----:B------:R-:W-:Y:S01]  /*16f30*/  UMOV UR6, 0x0 ;  /* 0x0000000000067882 */ /* 0x000fe20000000000 */
[----:B------:R-:W-:-:S10]  /*16f40*/  UMOV UR7, 0x12f00000 ;  /* 0x12f0000000077882 */ /* 0x000fd40000000000 */
.L_x_728:
        /* <DEDUP_REMOVED lines=16> */
.L_x_729:
        /* <DEDUP_REMOVED lines=13> */
.L_x_923:
[----:B------:R-:W-:Y:S05]  /*17120*/  BSYNC B2 ;  /* 0x0000000000027941 */ /* 0x000fea0003800000 */
.L_x_730:
[----:B------:R-:W-:Y:S01]  /*17130*/  BSSY B2, `(.L_x_732) ;  /* 0x000000b000027945 */ /* 0x000fe20003800000 */
[----:B------:R-:W-:Y:S02]  /*17140*/  IMAD.MOV.U32 R12, RZ, RZ, 0x0 ;  /* 0x00000000ff0c7424 */ /* 0x000fe400078e00ff */
[----:B------:R-:W-:Y:S01]  /*17150*/  IMAD.MOV.U32 R13, RZ, RZ, 0x12f00000 ;  /* 0x12f00000ff0d7424 */ /* 0x000fe200078e00ff */
[----:B------:R-:W-:Y:S06]  /*17160*/  @P3 BRA `(.L_x_733) ;  /* 0x00000000001c3947 */ /* 0x000fec0003800000 */
[----:B------:R-:W2:Y:S01]  /*17170*/  S2R R20, SR_TID.X ;  /* 0x0000000000147919 */ /* 0x000ea20000002100 */
[----:B------:R-:W-:-:S04]  /*17180*/  IMAD.MOV.U32 R3, RZ, RZ, 0x8000 ;  /* 0x00008000ff037424 */ /* 0x000fc800078e00ff */
[----:B------:R3:W-:Y:S01]  /*17190*/  SYNCS.ARRIVE.TRANS64 RZ, [R10+URZ+0x288b0], R3 ;  /* 0x0288b0030aff79a7 */ /* 0x0007e2000800003f */
[----:B--2---:R-:W-:-:S04]  /*171a0*/  LOP3.LUT R20, R20, 0x1f, RZ, 0xc0, !PT ;  /* 0x0000001f14147812 */ /* 0x004fc800078ec0ff */
[----:B------:R-:W-:-:S13]  /*171b0*/  ISETP.NE.AND P2, PT, R20, RZ, PT ;  /* 0x000000ff1400720c */ /* 0x000fda0003f45270 */
[----:B---3--:R-:W-:Y:S05]  /*171c0*/  @!P2 BRA `(.L_x_733) ;  /* 0x000000000004a947 */ /* 0x008fea0003800000 */
[----:B------:R-:W-:Y:S01]  /*171d0*/  BPT.TRAP 0x1 ;  /* 0x000000040000795c */ /* 0x000fe20000300000 */
.L_x_733:
[----:B------:R-:W-:Y:S05]  /*171e0*/  BSYNC B2 ;  /* 0x0000000000027941 */ /* 0x000fea0003800000 */
.L_x_732:
[----:B------:R-:W-:Y:S01]  /*171f0*/  R2UR UR10, R14 ;  /* 0x000000000e0a72ca */ /* 0x000fe200000e0000 */
[----:B------:R-:W-:Y:S01]  /*17200*/  UIADD3 UR4, UP0, UR40, 0x670, URZ ;  /* 0x0000067028047890 */ /* 0x000fe2000ff1e03f */
[----:B------:R-:W-:Y:S01]  /*17210*/  R2UR UR6, R12 ;  /* 0x000000000c0672ca */ /* 0x000fe200000e0000 */
[----:B01----:R-:W-:Y:S01]  /*17220*/  VIADD R10, R10, 0x288b0 ;  /* 0x000288b00a0a7836 */ /* 0x003fe20000000000 */
[----:B------:R-:W-:Y:S01]  /*17230*/  R2UR UR7, R13 ;  /* 0x000000000d0772ca */ /* 0x000fe200000e0000 */
[----:B------:R-:W-:Y:S01]  /*17240*/  VIADD R3, R8, 0x400 ;  /* 0x0000040008037836 */ /* 0x000fe20000000000 */
[----:B------:R-:W-:Y:S01]  /*17250*/  PLOP3.LUT P2, PT, PT, PT, PT, 0x80, 0x0 ;  /* 0x000000000000781c */ /* 0x000fe20003f4f070 */
[----:B------:R-:W-:-:S12]  /*17260*/  UIADD3.X UR5, URZ, UR41, URZ, UP0, !UPT ;  /* 0x000000293f057290 */ /* 0x000fd800087fe43f */
.L_x_734:
        /* <DEDUP_REMOVED lines=15> */
.L_x_735:
        /* <DEDUP_REMOVED lines=10> */
.L_x_723:
[----:B------:R-:W-:Y:S05]  /*17400*/  BSYNC B1 ;  /* 0x0000000000017941 */ /* 0x000fea0003800000 */
.L_x_722:
[----:B------:R-:W-:Y:S01]  /*17410*/  ISETP.GT.AND P3, PT, R11, R6, PT ;  /* 0x000000060b00720c */ /* 0x000fe20003f64270 */
[----:B------:R-:W-:Y:S02]  /*17420*/  VIADD R27, R27, 0x1 ;  /* 0x000000011b1b7836 */ /* 0x000fe40000000000 */
[----:B------:R-:W-:-:S03]  /*17430*/  VIADD R11, R11, 0xffffffff ;  /* 0xffffffff0b0b7836 */ /* 0x000fc60000000000 */
[----:B------:R-:W-:-:S04]  /*17440*/  ISETP.NE.AND P2, PT, R27, 0x2, PT ;  /* 0x000000021b00780c */ /* 0x000fc80003f45270 */
[----:B------:R-:W-:Y:S02]  /*17450*/  SEL R8, RZ, 0x1, P2 ;  /* 0x00000001ff087807 */ /* 0x000fe40001000000 */
[----:B------:R-:W-:Y:S02]  /*17460*/  SEL R27, R27, RZ, P2 ;  /* 0x000000ff1b1b7207 */ /* 0x000fe40001000000 */
[----:B------:R-:W-:Y:S01]  /*17470*/  LOP3.LUT R29, R29, R8, RZ, 0x3c, !PT ;  /* 0x000000081d1d7212 */ /* 0x000fe200078e3cff */
[----:B------:R-:W-:Y:S06]  /*17480*/  @P3 BRA `(.L_x_736) ;  /* 0xfffffff8002c3947 */ /* 0x000fec000383ffff */
.L_x_702:
[----:B------:R-:W-:Y:S05]  /*17490*/  BSYNC B0 ;  /* 0x0000000000007941 */ /* 0x000fea0003800000 */
.L_x_701:
[----:B------:R-:W-:Y:S05]  /*174a0*/  @!P0 WARPSYNC.ALL ;  /* 0x0000000000008948 */ /* 0x000fea0003800000 */
[----:B------:R-:W-:Y:S01]  /*174b0*/  @!P0 BAR.SYNC.DEFER_BLOCKING 0xc, 0x180 ;  /* 0x0306000000008b1d */ /* 0x000fe20000010000 */
[----:B------:R-:W-:-:S05]  /*174c0*/  IMAD.MOV.U32 R3, RZ, RZ, RZ ;  /* 0x000000ffff037224 */ /* 0x000fca00078e00ff */
[----:B------:R-:W-:Y:S04]  /*174d0*/  BSSY B0, `(.L_x_737) ;  /* 0x000001d000007945 */ /* 0x000fe80003800000 */
[----:B------:R-:W-:Y:S05]  /*174e0*/  @!P1 BRA `(.L_x_738) ;  /* 0x00000000006c9947 */ /* 0x000fea0003800000 */
[----:B------:R-:W-:Y:S01]  /*174f0*/  ISETP.NE.AND P0, PT, R5, RZ, PT ;  /* 0x000000ff0500720c */ /* 0x000fe20003f05270 */
[----:B------:R-:W-:-:S12]  /*17500*/  IMAD.MOV.U32 R2, RZ, RZ, RZ ;  /* 0x000000ffff027224 */ /* 0x000fd800078e00ff */
[----:B------:R-:W1:Y:S02]  /*17510*/  @!P0 LDC R5, c[0x0][0x9f0] ;  /* 0x00027c00ff058b82 */ /* 0x000e640000000800 */
[----:B-1----:R-:W-:-:S04]  /*17520*/  IABS R0, R5 ;  /* 0x0000000500007213 */ /* 0x002fc80000000000 */
[----:B0-----:R-:W0:Y:S08]  /*17530*/  I2F.RP R7, R0 ;  /* 0x0000000000077306 */ /* 0x001e300000209400 */
[----:B0-----:R-:W0:Y:S02]  /*17540*/  MUFU.RCP R7, R7 ;  /* 0x0000000700077308 */ /* 0x001e240000001000 */
[----:B0-----:R-:W-:-:S06]  /*17550*/  VIADD R8, R7, 0xffffffe ;  /* 0x0ffffffe07087836 */ /* 0x001fcc0000000000 */
[----:B------:R-:W0:Y:S02]  /*17560*/  F2I.FTZ.U32.TRUNC.NTZ R3, R8 ;  /* 0x0000000800037305 */ /* 0x000e24000021f000 */
[----:B0-----:R-:W-:-:S05]  /*17570*/  IADD3 R9, RZ, -R3, RZ ;  /* 0x80000003ff097210 */ /* 0x001fca0007ffe0ff */
[----:B------:R-:W-:-:S04]  /*17580*/  IMAD R9, R9, R0, RZ ;  /* 0x0000000009097224 */ /* 0x000fc800078e02ff */
[----:B------:R-:W-:Y:S01]  /*17590*/  IMAD.HI.U32 R3, R3, R9, R2 ;  /* 0x0000000903037227 */ /* 0x000fe200078e0002 */
[----:B------:R-:W-:Y:S02]  /*175a0*/  IADD3 R2, R4, -0x1, R5 ;  /* 0xffffffff04027810 */ /* 0x000fe40007ffe005 */
[-C--:B------:R-:W-:Y:S02]  /*175b0*/  IABS R9, R5.reuse ;  /* 0x0000000500097213 */ /* 0x080fe40000000000 */
[----:B------:R-:W-:Y:S02]  /*175c0*/  IABS R6, R2 ;  /* 0x0000000200067213 */ /* 0x000fe40000000000 */
[----:B------:R-:W-:Y:S01]  /*175d0*/  LOP3.LUT R2, R2, R5, RZ, 0x3c, !PT ;  /* 0x0000000502027212 */ /* 0x000fe200078e3cff */
[----:B------:R-:W-:Y:S02]  /*175e0*/  IMAD.MOV R7, RZ, RZ, -R9 ;  /* 0x000000ffff077224 */ /* 0x000fe400078e0a09 */
[----:B------:R-:W-:Y:S01]  /*175f0*/  IMAD.HI.U32 R3, R3, R6, RZ ;  /* 0x0000000603037227 */ /* 0x000fe200078e00ff */
[----:B------:R-:W-:-:S03]  /*17600*/  ISETP.GE.AND P2, PT, R2, RZ, PT ;  /* 0x000000ff0200720c */ /* 0x000fc60003f46270 */
        /* <DEDUP_REMOVED lines=9> */
.L_x_738:
[----:B------:R-:W-:Y:S05]  /*176a0*/  BSYNC B0 ;  /* 0x0000000000007941 */ /* 0x000fea0003800000 */
.L_x_737:
[-C--:B------:R-:W-:Y:S01]  /*176b0*/  IMAD R36, R36, R3.reuse, RZ ;  /* 0x0000000324247224 */ /* 0x080fe200078e02ff */
[----:B------:R-:W-:Y:S04]  /*176c0*/  BSSY B7, `(.L_x_739) ;  /* 0x0000371000077945 */ /* 0x000fe80003800000 */
[----:B------:R-:W-:-:S04]  /*176d0*/  VIADDMNMX R0, R36, R3, R4, PT ;  /* 0x0000000324007246 */ /* 0x000fc80003800104 */
[----:B------:R-:W-:Y:S01]  /*176e0*/  ISETP.GT.AND P0, PT, R0, R36, PT ;  /* 0x000000240000720c */ /* 0x000fe20003f04270 */
[----:B------:R1:W-:-:S12]  /*176f0*/  STL [R1+0x1c], R0 ;  /* 0x00001c0001007387 */ /* 0x0003d80000100800 */
[----:B-1----:R-:W-:Y:S05]  /*17700*/  @P0 BRA `(.L_x_740) ;  /* 0x0000000000440947 */ /* 0x002fea0003800000 */
[----:B------:R-:W1:Y:S02]  /*17710*/  S2R R0, SR_TID.X ;  /* 0x0000000000007919 */ /* 0x000e640000002100 */
[----:B-1----:R-:W-:-:S04]  /*17720*/  LOP3.LUT R0, R0, 0x7f, RZ, 0xc0, !PT ;  /* 0x0000007f00007812 */ /* 0x002fc800078ec0ff */
[----:B------:R-:W-:-:S13]  /*17730*/  ISETP.NE.AND P0, PT, R0, RZ, PT ;  /* 0x000000ff0000720c */ /* 0x000fda0003f05270 */
[----:B------:R-:W-:Y:S05]  /*17740*/  @P0 BRA `(.L_x_741) ;  /* 0x0000003400a00947 */ /* 0x000fea0003800000 */
[----:B------:R-:W1:Y:S01]  /*17750*/  S2R R5, SR_LANEID ;  /* 0x0000000000057919 */ /* 0x000e620000000000 */
[----:B------:R-:W-:Y:S01]  /*17760*/  VOTEU.ANY UR4, UPT, PT ;  /* 0x0000000000047886 */ /* 0x000fe200038e0100 */
[----:B------:R-:W2:Y:S01]  /*17770*/  LDC.64 R2, c[0x0][0xc60] ;  /* 0x00031800ff027b82 */ /* 0x000ea20000000a00 */
[----:B------:R-:W1:Y:S02]  /*17780*/  FLO.U32 R0, UR4 ;  /* 0x0000000400007d00 */ /* 0x000e6400080e0000 */
[----:B-1----:R-:W-:-:S06]  /*17790*/  ISETP.EQ.U32.AND P0, PT, R0, R5, PT ;  /* 0x000000050000720c */ /* 0x002fcc0003f02070 */
[----:B------:R-:W2:Y:S07]  /*177a0*/  POPC R5, UR4 ;  /* 0x0000000400057d09 */ /* 0x000eae0008000000 */
[----:B--2---:R-:W2:Y:S01]  /*177b0*/  @P0 ATOMG.E.ADD.STRONG.GPU PT, R3, desc[UR42][R2.64], R5 ;  /* 0x00000005020309a8 */ /* 0x004ea200081ee1ea */
[----:B------:R-:W1:Y:S02]  /*177c0*/  S2R R4, SR_LTMASK ;  /* 0x0000000000047919 */ /* 0x000e640000003900 */
[----:B-1----:R-:W-:-:S04]  /*177d0*/  LOP3.LUT R4, R4, UR4, RZ, 0xc0, !PT ;  /* 0x0000000404047c12 */ /* 0x002fc8000f8ec0ff */
[----:B0-----:R-:W0:Y:S01]  /*177e0*/  POPC R7, R4 ;  /* 0x0000000400077309 */ /* 0x001e220000000000 */
[----:B--2---:R-:W0:Y:S02]  /*177f0*/  SHFL.IDX PT, R0, R3, R0, 0x1f ;  /* 0x00001f0003007589 */ /* 0x004e2400000e0000 */
[----:B0-----:R-:W-:Y:S01]  /*17800*/  IADD3 R16, R0, UR37, R7 ;  /* 0x0000002500107c10 */ /* 0x001fe2000fffe007 */
[----:B------:R-:W-:Y:S06]  /*17810*/  BRA `(.L_x_741) ;  /* 0x00000034006c7947 */ /* 0x000fec0003800000 */
.L_x_740:
        /* <DEDUP_REMOVED lines=9> */
[----:B------:R-:W-:Y:S01]  /*178b0*/  MOV R8, 0x70 ;  /* 0x0000007000087802 */ /* 0x000fe20000000f00 */
[----:B------:R-:W1:Y:S01]  /*178c0*/  LDC.64 R2, c[0x4][R2] ;  /* 0x0100000002027b82 */ /* 0x000e620000000a00 */
[----:B------:R-:W-:Y:S02]  /*178d0*/  IMAD.U32 R5, RZ, RZ, UR7 ;  /* 0x00000007ff057e24 */ /* 0x000fe4000f8e00ff */
[----:B------:R-:W-:Y:S02]  /*178e0*/  IMAD.U32 R6, RZ, RZ, UR8 ;  /* 0x00000008ff067e24 */ /* 0x000fe4000f8e00ff */
[----:B0-----:R-:W-:-:S02]  /*178f0*/  IMAD.U32 R7, RZ, RZ, UR9 ;  /* 0x00000009ff077e24 */ /* 0x001fc4000f8e00ff */
[----:B------:R-:W-:Y:S02]  /*17900*/  IMAD.U32 R10, RZ, RZ, UR4 ;  /* 0x00000004ff0a7e24 */ /* 0x000fe4000f8e00ff */
[----:B------:R-:W-:Y:S02]  /*17910*/  IMAD.U32 R11, RZ, RZ, UR5 ;  /* 0x00000005ff0b7e24 */ /* 0x000fe4000f8e00ff */
[----:B------:R-:W-:Y:S02]  /*17920*/  IMAD.MOV.U32 R12, RZ, RZ, 0x1 ;  /* 0x00000001ff0c7424 */ /* 0x000fe400078e00ff */
[----:B------:R-:W-:-:S07]  /*17930*/  IMAD.MOV.U32 R13, RZ, RZ, RZ ;  /* 0x000000ffff0d7224 */ /* 0x000fce00078e00ff */
[----:B------:R-:W-:-:S07]  /*17940*/  LEPC R20, `(.L_x_743) ;  /* 0x000000001014794e */ /* 0x000fce0000000000 */
[----:B-1----:R-:W-:Y:S05]  /*17950*/  CALL.ABS.NOINC R2 ;  /* 0x0000000002007343 */ /* 0x002fea0003c00000 */
.L_x_743:
[----:B------:R-:W-:Y:S05]  /*17960*/  BSYNC B6 ;  /* 0x0000000000067941 */ /* 0x000fea0003800000 */
.L_x_742:
        /* <DEDUP_REMOVED lines=8> */
[----:B------:R1:W2:Y:S01]  /*179f0*/  LDC.64 R2, c[0x4][R26] ;  /* 0x010000001a027b82 */ /* 0x0002a20000000a00 */
[----:B------:R-:W-:Y:S02]  /*17a00*/  IMAD.U32 R4, RZ, RZ, UR6 ;  /* 0x00000006ff047e24 */ /* 0x000fe4000f8e00ff */
[----:B------:R-:W-:Y:S02]  /*17a10*/  IMAD.U32 R5, RZ, RZ, UR7 ;  /* 0x00000007ff057e24 */ /* 0x000fe4000f8e00ff */
[----:B------:R-:W-:Y:S02]  /*17a20*/  IMAD.U32 R6, RZ, RZ, UR8 ;  /* 0x00000008ff067e24 */ /* 0x000fe4000f8e00ff */
[----:B0-----:R-:W-:-:S02]  /*17a30*/  IMAD.U32 R7, RZ, RZ, UR9 ;  /* 0x00000009ff077e24 */ /* 0x001fc4000f8e00ff */
[----:B------:R-:W-:Y:S02]  /*17a40*/  IMAD.U32 R10, RZ, RZ, UR4 ;  /* 0x00000004ff0a7e24 */ /* 0x000fe4000f8e00ff */
[----:B------:R-:W-:Y:S02]  /*17a50*/  IMAD.U32 R11, RZ, RZ, UR5 ;  /* 0x00000005ff0b7e24 */ /* 0x000fe4000f8e00ff */
[----:B------:R-:W-:Y:S02]  /*17a60*/  IMAD.MOV.U32 R8, RZ, RZ, 0x70 ;  /* 0x00000070ff087424 */ /* 0x000fe400078e00ff */
[----:B------:R-:W-:Y:S02]  /*17a70*/  IMAD.MOV.U32 R12, RZ, RZ, 0x1 ;  /* 0x00000001ff0c7424 */ /* 0x000fe400078e00ff */
[----:B-1----:R-:W-:-:S07]  /*17a80*/  IMAD.MOV.U32 R13, RZ, RZ, RZ ;  /* 0x000000ffff0d7224 */ /* 0x002fce00078e00ff */
[----:B------:R-:W-:-:S07]  /*17a90*/  LEPC R20, `(.L_x_746) ;  /* 0x000000001014794e */ /* 0x000fce0000000000 */
[----:B--2---:R-:W-:Y:S05]  /*17aa0*/  CALL.ABS.NOINC R2 ;  /* 0x0000000002007343 */ /* 0x004fea0003c00000 */
.L_x_746:
[----:B------:R0:W1:Y:S01]  /*17ab0*/  LDC.64 R2, c[0x4][R26] ;  /* 0x010000001a027b82 */ /* 0x0000620000000a00 */
[----:B------:R-:W-:Y:S01]  /*17ac0*/  ULDC.64 UR4, c[0x4][0x80] ;  /* 0x0100200000047ab9 */ /* 0x000fe20000000a00 */
[----:B------:R-:W-:Y:S01]  /*17ad0*/  ULDC.64 UR6, c[0x4][0x88] ;  /* 0x0100220000067ab9 */ /* 0x000fe20000000a00 */
[----:B------:R-:W-:Y:S01]  /*17ae0*/  ULDC.64 UR8, c[0x4][0x18] ;  /* 0x0100060000087ab9 */ /* 0x000fe20000000a00 */
[----:B------:R-:W-:Y:S01]  /*17af0*/  IMAD.U32 R4, RZ, RZ, UR4 ;  /* 0x00000004ff047e24 */ /* 0x000fe2000f8e00ff */
[----:B------:R-:W-:Y:S01]  /*17b00*/  MOV R5, UR5 ;  /* 0x0000000500057c02 */ /* 0x000fe20008000f00 */
[----:B------:R-:W-:Y:S02]  /*17b10*/  IMAD.U32 R6, RZ, RZ, UR6 ;  /* 0x00000006ff067e24 */ /* 0x000fe4000f8e00ff */
[----:B------:R-:W-:Y:S02]  /*17b20*/  IMAD.U32 R7, RZ, RZ, UR7 ;  /* 0x00000007ff077e24 */ /* 0x000fe4000f8e00ff */
[----:B------:R-:W-:-:S02]  /*17b30*/  IMAD.U32 R10, RZ, RZ, UR8 ;  /* 0x00000008ff0a7e24 */ /* 0x000fc4000f8e00ff */
[----:B------:R-:W-:Y:S02]  /*17b40*/  IMAD.U32 R11, RZ, RZ, UR9 ;  /* 0x00000009ff0b7e24 */ /* 0x000fe4000f8e00ff */
[----:B------:R-:W-:Y:S02]  /*17b50*/  IMAD.MOV.U32 R8, RZ, RZ, 0x70 ;  /* 0x00000070ff087424 */ /* 0x000fe400078e00ff */
[----:B------:R-:W-:Y:S02]  /*17b60*/  IMAD.MOV.U32 R12, RZ, RZ, 0x1 ;  /* 0x00000001ff0c7424 */ /* 0x000fe400078e00ff */
[----:B0-----:R-:W-:-:S07]  /*17b70*/  IMAD.MOV.U32 R13, RZ, RZ, RZ ;  /* 0x000000ffff0d7224 */ /* 0x001fce00078e00ff */
[----:B------:R-:W-:-:S07]  /*17b80*/  LEPC R20, `(.L_x_745) ;  /* 0x000000001014794e */ /* 0x000fce0000000000 */
[----:B-1----:R-:W-:Y:S05]  /*17b90*/  CALL.ABS.NOINC R2 ;  /* 0x0000000002007343 */ /* 0x002fea0003c00000 */
.L_x_745:
[----:B------:R-:W-:Y:S05]  /*17ba0*/  BSYNC B6 ;  /* 0x0000000000067941 */ /* 0x000fea0003800000 */
.L_x_744:
[----:B------:R-:W2:Y:S01]  /*17bb0*/  LDL R26, [R1+0x1c] ;  /* 0x00001c00011a7983 */ /* 0x000ea20000100800 */
[----:B------:R-:W-:Y:S01]  /*17bc0*/  ULDC.64 UR4, c[0x0][0x9f8] ;  /* 0x00027e0000047ab9 */ /* 0x000fe20000000a00 */
[----:B------:R-:W1:Y:S01]  /*17bd0*/  LDC R0, c[0x0][0x430] ;  /* 0x00010c00ff007b82 */ /* 0x000e620000000800 */
[----:B------:R-:W-:Y:S01]  /*17be0*/  ISETP.NE.U32.AND P0, PT, RZ, UR4, PT ;  /* 0x00000004ff007c0c */ /* 0x000fe2000bf05070 */
[----:B------:R-:W3:Y:S03]  /*17bf0*/  LDL.LU R20, [R1] ;  /* 0x0000000001147983 */ /* 0x000ee60000300800 */
[----:B------:R-:W-:-:S13]  /*17c00*/  ISETP.NE.AND.EX P0, PT, RZ, UR5, PT, P0 ;  /* 0x00000005ff007c0c */ /* 0x000fda000bf05300 */
[----:B------:R-:W-:Y:S01]  /*17c10*/  @P0 IADD3 R2, P1, R23, UR4, RZ ;  /* 0x0000000417020c10 */ /* 0x000fe2000ff3e0ff */
[----:B------:R-:W4:Y:S01]  /*17c20*/  S2R R4, SR_TID.X ;  /* 0x0000000000047919 */ /* 0x000f220000002100 */
[----:B------:R-:W-:Y:S02]  /*17c30*/  ULDC UR4, c[0x0][0x2f4] ;  /* 0x0000bd0000047ab9 */ /* 0x000fe40000000800 */
[----:B------:R-:W-:-:S05]  /*17c40*/  @P0 IADD3.X R3, R24, UR5, RZ, P1, !PT ;  /* 0x0000000518030c10 */ /* 0x000fca0008ffe4ff */
[----:B------:R0:W3:Y:S01]  /*17c50*/  @P0 LDG.E R33, desc[UR42][R2.64] ;  /* 0x0000002a02210981 */ /* 0x0000e2000c1e1900 */
[----:B-1----:R-:W-:Y:S01]  /*17c60*/  ISETP.NE.AND P1, PT, R0, 0x1, PT ;  /* 0x000000010000780c */ /* 0x002fe20003f25270 */
[----:B------:R-:W1:-:S12]  /*17c70*/  S2R R21, SR_TID.X ;  /* 0x0000000000157919 */ /* 0x000e580000002100 */
[----:B------:R-:W0:Y:S08]  /*17c80*/  @P1 LDC R10, c[0x0][0x434] ;  /* 0x00010d00ff0a1b82 */ /* 0x000e300000000800 */
[----:B------:R-:W0:Y:S01]  /*17c90*/  @P1 LDC R6, c[0x0][0x438] ;  /* 0x00010e00ff061b82 */ /* 0x000e220000000800 */
[----:B----4-:R-:W-:-:S05]  /*17ca0*/  IMAD.SHL.U32 R4, R4, 0x10, RZ ;  /* 0x0000001004047824 */ /* 0x010fca00078e00ff */
[----:B------:R-:W-:Y:S02]  /*17cb0*/  LOP3.LUT R4, R4, 0x70, RZ, 0xc0, !PT ;  /* 0x0000007004047812 */ /* 0x000fe400078ec0ff */
[----:B-1----:R-:W-:-:S04]  /*17cc0*/  LOP3.LUT R21, R21, 0x7f, RZ, 0xc0, !PT ;  /* 0x0000007f15157812 */ /* 0x002fc800078ec0ff */
[----:B------:R-:W-:Y:S01]  /*17cd0*/  SHF.R.U32.HI R21, RZ, 0x3, R21 ;  /* 0x00000003ff157819 */ /* 0x000fe20000011615 */
        /* <DEDUP_REMOVED lines=8> */
[----:B------:R-:W-:-:S03]  /*17d60*/  @P1 SHF.R.U32.HI R4, RZ, R6, R7 ;  /* 0x00000006ff041219 */ /* 0x000fc60000011607 */
[----:B------:R-:W0:Y:S02]  /*17d70*/  @!P0 LDC.64 R2, c[0x0][0x428] ;  /* 0x00010a00ff028b82 */ /* 0x000e240000000a00 */
[----:B------:R-:W-:Y:S01]  /*17d80*/  IMAD.MOV R6, RZ, RZ, -R4 ;  /* 0x000000ffff067224 */ /* 0x000fe200078e0a04 */
[----:B---3--:R-:W-:-:S03]  /*17d90*/  SHF.R.S32.HI R9, RZ, 0x1f, R33 ;  /* 0x0000001fff097819 */ /* 0x008fc60000011421 */
[----:B------:R-:W-:Y:S01]  /*17da0*/  IMAD R0, R0, R6, R5 ;  /* 0x0000000600007224 */ /* 0x000fe200078e0205 */
[--C-:B------:R-:W-:Y:S01]  /*17db0*/  @!P0 SHF.R.S32.HI R5, RZ, 0x1f, R4.reuse ;  /* 0x0000001fff058819 */ /* 0x100fe20000011404 */
[----:B------:R-:W-:Y:S01]  /*17dc0*/  IMAD.U32 R7, RZ, RZ, UR38 ;  /* 0x00000026ff077e24 */ /* 0x000fe2000f8e00ff */
[----:B------:R-:W-:Y:S01]  /*17dd0*/  LOP3.LUT R20, R20, 0xfffffffb, RZ, 0xc0, !PT ;  /* 0xfffffffb14147812 */ /* 0x000fe200078ec0ff */
[----:B------:R1:W-:Y:S01]  /*17de0*/  STL [R1+0x4], R9 ;  /* 0x0000040901007387 */ /* 0x0003e20000100800 */
        /* <DEDUP_REMOVED lines=16> */
[----:B------:R-:W-:-:S05]  /*17ef0*/  @P0 LOP3.LUT R20, R20, 0x1, RZ, 0xfc, !PT ;  /* 0x0000000114140812 */ /* 0x000fca00078efcff */
[----:B------:R1:W-:Y:S01]  /*17f00*/  STL [R1], R20 ;  /* 0x0000001401007387 */ /* 0x0003e20000100800 */
[----:B------:R-:W-:Y:S05]  /*17f10*/  BRA.DIV UR5, `(.L_x_747) ;  /* 0x0000006205587947 */ /* 0x000fea000b800000 */
.L_x_926:
[----:B------:R-:W-:Y:S05]  /*17f20*/  @!P2 BRA `(.L_x_748) ;  /* 0x000000000004a947 */ /* 0x000fea0003800000 */
[----:B------:R-:W-:Y:S01]  /*17f30*/  BPT.TRAP 0x1 ;  /* 0x000000040000795c */ /* 0x000fe20000300000 */
.L_x_748:
[----:B------:R-:W-:Y:S01]  /*17f40*/  SHF.R.S32.HI R5, RZ, 0x1f, R0 ;  /* 0x0000001fff057819 */ /* 0x000fe20000011400 */
[----:B------:R-:W-:Y:S01]  /*17f50*/  ULDC.64 UR4, c[0x0][0x328] ;  /* 0x0000ca0000047ab9 */ /* 0x000fe20000000a00 */
[----:B------:R-:W-:Y:S01]  /*17f60*/  ULDC.64 UR6, c[0x0][0x318] ;  /* 0x0000c60000067ab9 */ /* 0x000fe20000000a00 */
[----:B------:R-:W-:Y:S02]  /*17f70*/  BSSY B0, `(.L_x_749) ;  /* 0x0000014000007945 */ /* 0x000fe40003800000 */
[----:B-1----:R-:W-:-:S04]  /*17f80*/  IMAD R3, R5, UR4, RZ ;  /* 0x0000000405037c24 */ /* 0x002fc8000f8e02ff */
        /* <DEDUP_REMOVED lines=18> */
.L_x_927:
[----:B------:R-:W-:Y:S05]  /*180b0*/  BSYNC B0 ;  /* 0x0000000000007941 */ /* 0x000fea0003800000 */
.L_x_749:
[----:B------:R-:W2:Y:S01]  /*180c0*/  LDL R3, [R1] ;  /* 0x0000000001037983 */ /* 0x000ea20000100800 */
[----:B------:R-:W-:Y:S01]  /*180d0*/  ULDC.64 UR4, c[0x0][0x300] ;  /* 0x0000c00000047ab9 */ /* 0x000fe20000000a00 */
[----:B------:R-:W-:Y:S01]  /*180e0*/  ULDC.64 UR6, c[0x0][0x2e8] ;  /* 0x0000ba0000067ab9 */ /* 0x000fe20000000a00 */
[----:B------:R-:W-:Y:S01]  /*180f0*/  IMAD R5, R5, UR4, RZ ;  /* 0x0000000405057c24 */ /* 0x000fe2000f8e02ff */
[----:B------:R-:W1:Y:S03]  /*18100*/  S2R R9, SR_TID.X ;  /* 0x0000000000097919 */ /* 0x000e660000002100 */
[----:B------:R-:W-:Y:S01]  /*18110*/  IMAD R5, R0, UR5, R5 ;  /* 0x0000000500057c24 */ /* 0x000fe2000f8e0205 */
[----:B-1----:R-:W-:-:S04]  /*18120*/  LOP3.LUT R9, R9, 0x7f, RZ, 0xc0, !PT ;  /* 0x0000007f09097812 */ /* 0x002fc800078ec0ff */
[----:B------:R-:W-:Y:S02]  /*18130*/  SHF.R.U32.HI R9, RZ, 0x3, R9 ;  /* 0x00000003ff097819 */ /* 0x000fe40000011609 */
[C---:B--2---:R-:W-:Y:S02]  /*18140*/  LOP3.LUT P3, RZ, R3.reuse, 0x2, RZ, 0xc0, !PT ;  /* 0x0000000203ff7812 */ /* 0x044fe4000786c0ff */
[----:B------:R-:W-:Y:S01]  /*18150*/  LOP3.LUT P2, RZ, R3, 0x1, RZ, 0xc0, !PT ;  /* 0x0000000103ff7812 */ /* 0x000fe2000784c0ff */
[----:B0-----:R-:W-:Y:S01]  /*18160*/  IMAD.WIDE.U32 R2, R0, UR4, RZ ;  /* 0x0000000400027c25 */ /* 0x001fe2000f8e00ff */
[----:B------:R-:W-:-:S03]  /*18170*/  ULDC.64 UR4, c[0x0][0x310] ;  /* 0x0000c40000047ab9 */ /* 0x000fc60000000a00 */
[----:B------:R-:W-:Y:S02]  /*18180*/  IMAD.IADD R3, R3, 0x1, R5 ;  /* 0x0000000103037824 */ /* 0x000fe400078e0205 */
[----:B------:R-:W-:Y:S02]  /*18190*/  IMAD R6, R6, UR4, RZ ;  /* 0x0000000406067c24 */ /* 0x000fe4000f8e02ff */
[----:B------:R-:W-:-:S04]  /*181a0*/  IMAD.WIDE.U32 R2, R4, UR4, R2 ;  /* 0x0000000404027c25 */ /* 0x000fc8000f8e0002 */
[----:B------:R-:W-:Y:S01]  /*181b0*/  IMAD R6, R4, UR5, R6 ;  /* 0x0000000504067c24 */ /* 0x000fe2000f8e0206 */
[----:B------:R-:W-:Y:S01]  /*181c0*/  ULDC.64 UR4, c[0x0][0x308] ;  /* 0x0000c20000047ab9 */ /* 0x000fe20000000a00 */
[----:B------:R-:W-:Y:S02]  /*181d0*/  IMAD R5, R25, 0x4000, R34 ;  /* 0x0000400019057824 */ /* 0x000fe400078e0222 */
[----:B------:R-:W-:Y:S01]  /*181e0*/  IMAD.IADD R3, R3, 0x1, R6 ;  /* 0x0000000103037824 */ /* 0x000fe200078e0206 */
[----:B------:R-:W-:Y:S01]  /*181f0*/  IADD3 R6, -R9, R35, -R8 ;  /* 0x0000002309067210 */ /* 0x000fe20007ffe908 */
[----:B------:R-:W-:Y:S01]  /*18200*/  IMAD.WIDE.U32 R2, R18, UR4, R2 ;  /* 0x0000000412027c25 */ /* 0x000fe2000f8e0002 */
[----:B------:R-:W-:-:S03]  /*18210*/  UMOV UR4, 0xffffffff ;  /* 0xffffffff00047882 */ /* 0x000fc60000000000 */
[----:B------:R-:W-:Y:S01]  /*18220*/  IMAD R0, R18, UR5, R3 ;  /* 0x0000000512007c24 */ /* 0x000fe2000f8e0203 */
[----:B------:R-:W-:-:S04]  /*18230*/  LEA R4, P0, R2, UR6, 0x1 ;  /* 0x0000000602047c11 */ /* 0x000fc8000f8008ff */
[----:B------:R-:W-:Y:S02]  /*18240*/  LEA.HI.X R0, R2, UR7, R0, 0x1, P0 ;  /* 0x0000000702007c11 */ /* 0x000fe400080f0c00 */
[----:B------:R-:W-:Y:S01]  /*18250*/  ISETP.GE.AND P0, PT, R6, 0x1, PT ;  /* 0x000000010600780c */ /* 0x000fe20003f06270 */
[----:B------:R-:W-:-:S12]  /*18260*/  BRA.DIV UR4, `(.L_x_751) ;  /* 0x0000005e04cc7947 */ /* 0x000fd8000b800000 */
[----:B------:R-:W0:Y:S01]  /*18270*/  SHFL.IDX PT, R3, R4, RZ, 0x181f ;  /* 0x00181fff04037589 */ /* 0x000e2200000e0000 */
[----:B------:R-:W-:-:S03]  /*18280*/  @P0 IMAD R8, R5, 0x2, R22 ;  /* 0x0000000205080824 */ /* 0x000fc600078e0216 */
[----:B------:R-:W1:Y:S01]  /*18290*/  SHFL.IDX PT, R2, R0, RZ, 0x181f ;  /* 0x00181fff00027589 */ /* 0x000e6200000e0000 */
[----:B0-----:R-:W-:-:S05]  /*182a0*/  @P0 LEA R3, P1, R31, R3, 0x1 ;  /* 0x000000031f030211 */ /* 0x001fca00078208ff */
[----:B-1----:R-:W-:-:S05]  /*182b0*/  @P0 IMAD.X R2, RZ, RZ, R2, P1 ;  /* 0x000000ffff020224 */ /* 0x002fca00008e0602 */
[----:B------:R-:W-:-:S04]  /*182c0*/  @P0 LOP3.LUT R3, R3, R2, RZ, 0x3c, !PT ;  /* 0x0000000203030212 */ /* 0x000fc800078e3cff */
[----:B------:R-:W-:-:S04]  /*182d0*/  @P0 LOP3.LUT R2, R3, R2, RZ, 0x3c, !PT ;  /* 0x0000000203020212 */ /* 0x000fc800078e3cff */
[----:B------:R-:W-:-:S05]  /*182e0*/  @P0 LOP3.LUT R3, R3, R2, RZ, 0x3c, !PT ;  /* 0x0000000203030212 */ /* 0x000fca00078e3cff */
[----:B------:R-:W-:Y:S01]  /*182f0*/  @!PT LDS RZ, [RZ] ;  /* 0x00000000fffff984 */ /* 0x000fe20000000800 */
        /* <DEDUP_REMOVED lines=15> */
[----:B------:R-:W-:Y:S01]  /*183f0*/  @P0 LEA R8, R5, R22, 0x1 ;  /* 0x0000001605080211 */ /* 0x000fe200078e08ff */
        /* <DEDUP_REMOVED lines=54> */
.L_x_945:
        /* <DEDUP_REMOVED lines=11> */
.L_x_752:
[----:B------:R-:W-:Y:S02]  /*18810*/  PLOP3.LUT P1, PT, P1, P0, PT, 0xa2, 0x0 ;  /* 0x000000000000781c */ /* 0x000fe40000f21472 */
[----:B------:R-:W-:-:S08]  /*18820*/  @P0 R2UR P1, UR4, R7 ;  /* 0x00000000070402ca */ /* 0x000fd00000020000 */
[----:B------:R-:W-:-:S05]  /*18830*/  @P0 PLOP3.LUT P0, PT, P1, PT, PT, 0x80, 0x0 ;  /* 0x000000000000081c */ /* 0x000fca0000f0f070 */
[----:B------:R-:W-:Y:S01]  /*18840*/  @!P1 SYNCS.ARRIVE.TRANS64.RED.A0T1 RZ, [UR4+0x28830], RZ ;  /* 0x028830ffffff99a7 */ /* 0x000fe20008200404 */
[----:B------:R-:W-:Y:S07]  /*18850*/  @!P1 ARRIVES.LDGSTSBAR.64.TRANSCNT [UR4+0x28830] ;  /* 0x02883000ff0099b0 */ /* 0x000fee0008000a84 */
[----:B------:R-:W-:Y:S05]  /*18860*/  @P0 BRA.U.ANY `(.L_x_752) ;  /* 0xfffffffd00e80947 */ /* 0x000fea000393ffff */
[----:B------:R-:W-:Y:S01]  /*18870*/  NOP ;  /* 0x0000000000007918 */ /* 0x000fe20000000000 */
[----:B------:R-:W-:-:S05]  /*18880*/  IMAD.U32 R0, RZ, RZ, UR38 ;  /* 0x00000026ff007e24 */ /* 0x000fca000f8e00ff */
[----:B------:R-:W-:-:S13]  /*18890*/  ISETP.NE.AND P2, PT, R0, 0x3, PT ;  /* 0x000000030000780c */ /* 0x000fda0003f45270 */
[----:B------:R-:W-:Y:S05]  /*188a0*/  @!P2 BRA `(.L_x_753) ;  /* 0x000000000004a947 */ /* 0x000fea0003800000 */
[----:B------:R-:W-:Y:S01]  /*188b0*/  BPT.TRAP 0x1 ;  /* 0x000000040000795c */ /* 0x000fe20000300000 */
.L_x_753:
[----:B-1----:R1:W5:Y:S01]  /*188c0*/  LDL.LU R3, [R1+0xc] ;  /* 0x00000c0001037983 */ /* 0x0023620000300800 */
[----:B------:R1:W-:Y:S03]  /*188d0*/  SYNCS.ARRIVE.TRANS64.A1T0 RZ, [R7+URZ+0x28830], RZ ;  /* 0x028830ff07ff79a7 */ /* 0x0003e6000810003f */
[----:B0-----:R1:W5:Y:S02]  /*188e0*/  LDL.LU R4, [R1+0x18] ;  /* 0x0000180001047983 */ /* 0x0013640000300800 */
[----:B------:R-:W-:Y:S05]  /*188f0*/  WARPSYNC.ALL ;  /* 0x0000000000007948 */ /* 0x000fea0003800000 */
[----:B------:R-:W-:Y:S01]  /*18900*/  ULDC.64 UR4, c[0x0][0x298] ;  /* 0x0000a60000047ab9 */ /* 0x000fe20000000a00 */
[----:B------:R-:W-:Y:S01]  /*18910*/  ULDC.64 UR6, c[0x0][0xa00] ;  /* 0x0002800000067ab9 */ /* 0x000fe20000000a00 */
[----:B------:R-:W-:Y:S01]  /*18920*/  VIADD R2, R22, 0x10400 ;  /* 0x0001040016027836 */ /* 0x000fe20000000000 */
[----:B------:R-:W-:Y:S01]  /*18930*/  BAR.SYNC.DEFER_BLOCKING 0x8, 0x180 ;  /* 0x0206000000007b1d */ /* 0x000fe20000010000 */
[----:B------:R-:W-:-:S03]  /*18940*/  ISETP.NE.U32.AND P0, PT, RZ, UR6, PT ;  /* 0x00000006ff007c0c */ /* 0x000fc6000bf05070 */
[----:B------:R-:W-:Y:S02]  /*18950*/  LOP3.LUT P1, RZ, R2, 0x3ff, RZ, 0xc0, !PT ;  /* 0x000003ff02ff7812 */ /* 0x000fe4000782c0ff */
[----:B------:R-:W-:Y:S01]  /*18960*/  ISETP.NE.AND.EX P0, PT, RZ, UR7, PT, P0 ;  /* 0x00000007ff007c0c */ /* 0x000fe2000bf05300 */
[----:B------:R-:W-:Y:S03]  /*18970*/  BSSY B6, `(.L_x_754) ;  /* 0x000001c000067945 */ /* 0x000fe60003800000 */
        /* <DEDUP_REMOVED lines=15> */
[----:B------:R-:W-:Y:S01]  /*18a70*/  MOV R4, UR4 ;  /* 0x0000000400047c02 */ /* 0x000fe20008000f00 */
[----:B------:R-:W-:Y:S01]  /*18a80*/  IMAD.U32 R5, RZ, RZ, UR5 ;  /* 0x00000005ff057e24 */ /* 0x000fe2000f8e00ff */
[----:B------:R-:W0:Y:S01]  /*18a90*/  LDC.64 R2, c[0x4][R2] ;  /* 0x0100000002027b82 */ /* 0x000e220000000a00 */
[----:B------:R-:W-:Y:S02]  /*18aa0*/  IMAD.U32 R6, RZ, RZ, UR6 ;  /* 0x00000006ff067e24 */ /* 0x000fe4000f8e00ff */
[----:B-1----:R-:W-:Y:S02]  /*18ab0*/  IMAD.U32 R7, RZ, RZ, UR7 ;  /* 0x00000007ff077e24 */ /* 0x002fe4000f8e00ff */
[----:B------:R-:W-:-:S02]  /*18ac0*/  IMAD.U32 R10, RZ, RZ, UR8 ;  /* 0x00000008ff0a7e24 */ /* 0x000fc4000f8e00ff */
[----:B------:R-:W-:Y:S02]  /*18ad0*/  IMAD.U32 R11, RZ, RZ, UR9 ;  /* 0x00000009ff0b7e24 */ /* 0x000fe4000f8e00ff */
[----:B------:R-:W-:Y:S02]  /*18ae0*/  IMAD.MOV.U32 R8, RZ, RZ, 0x70 ;  /* 0x00000070ff087424 */ /* 0x000fe400078e00ff */
[----:B------:R-:W-:Y:S02]  /*18af0*/  IMAD.MOV.U32 R12, RZ, RZ, 0x1 ;  /* 0x00000001ff0c7424 */ /* 0x000fe400078e00ff */
[----:B------:R-:W-:-:S07]  /*18b00*/  IMAD.MOV.U32 R13, RZ, RZ, RZ ;  /* 0x000000ffff0d7224 */ /* 0x000fce00078e00ff */
[----:B------:R-:W-:-:S07]  /*18b10*/  LEPC R20, `(.L_x_755) ;  /* 0x000000001014794e */ /* 0x000fce0000000000 */
[----:B0-----:R-:W-:Y:S05]  /*18b20*/  CALL.ABS.NOINC R2 ;  /* 0x0000000002007343 */ /* 0x001fea0003c00000 */
.L_x_755:
[----:B------:R-:W-:Y:S05]  /*18b30*/  BSYNC B6 ;  /* 0x0000000000067941 */ /* 0x000fea0003800000 */
.L_x_754:
[----:B------:R-:W2:Y:S01]  /*18b40*/  LDL.LU R20, [R1+0x18] ;  /* 0x0000180001147983 */ /* 0x000ea20000300800 */
[----:B------:R-:W-:Y:S01]  /*18b50*/  ULDC.64 UR4, c[0x0][0x2d8] ;  /* 0x0000b60000047ab9 */ /* 0x000fe20000000a00 */
[----:B-1----:R-:W1:Y:S01]  /*18b60*/  LDC R7, c[0x0][0x448] ;  /* 0x00011200ff077b82 */ /* 0x002e620000000800 */
[----:B------:R-:W3:Y:S01]  /*18b70*/  S2R R6, SR_TID.X ;  /* 0x0000000000067919 */ /* 0x000ee20000002100 */
[----:B0-----:R-:W-:Y:S01]  /*18b80*/  IMAD.SHL.U32 R4, R17, 0x80, RZ ;  /* 0x0000008011047824 */ /* 0x001fe200078e00ff */
[----:B------:R-:W-:Y:S01]  /*18b90*/  ULDC.64 UR6, c[0x0][0x280] ;  /* 0x0000a00000067ab9 */ /* 0x000fe20000000a00 */
[----:B------:R-:W4:Y:S04]  /*18ba0*/  LDL.LU R21, [R1+0xc] ;  /* 0x00000c0001157983 */ /* 0x000f280000300800 */
[----:B------:R-:W4:Y:S04]  /*18bb0*/  LDL.LU.64 R2, [R1+0x10] ;  /* 0x0000100001027983 */ /* 0x000f280000300a00 */
[----:B------:R0:W5:Y:S01]  /*18bc0*/  LDL R9, [R1+0x8] ;  /* 0x0000080001097983 */ /* 0x0001620000100800 */
[----:B-1----:R-:W-:Y:S01]  /*18bd0*/  ISETP.NE.AND P0, PT, R7, 0x1, PT ;  /* 0x000000010700780c */ /* 0x002fe20003f05270 */
[----:B----4-:R-:W-:-:S02]  /*18be0*/  IMAD.MOV.U32 R3, RZ, RZ, R21 ;  /* 0x000000ffff037224 */ /* 0x010fc400078e0015 */
[----:B------:R-:W-:-:S04]  /*18bf0*/  IMAD.WIDE.U32 R2, R18, UR4, R2 ;  /* 0x0000000412027c25 */ /* 0x000fc8000f8e0002 */
[----:B------:R-:W-:Y:S01]  /*18c00*/  IMAD R3, R18, UR5, R3 ;  /* 0x0000000512037c24 */ /* 0x000fe2000f8e0203 */
[----:B------:R-:W-:Y:S02]  /*18c10*/  ULDC.64 UR4, c[0x0][0x2e0] ;  /* 0x0000b80000047ab9 */ /* 0x000fe40000000a00 */
[----:B--2---:R-:W-:Y:S02]  /*18c20*/  IMAD R5, R20, UR4, RZ ;  /* 0x0000000414057c24 */ /* 0x004fe4000f8e02ff */
[----:B------:R-:W1:Y:S01]  /*18c30*/  S2R R20, SR_TID.X ;  /* 0x0000000000147919 */ /* 0x000e620000002100 */
[----:B------:R-:W-:-:S04]  /*18c40*/  IMAD.WIDE.U32 R2, R32, UR4, R2 ;  /* 0x0000000420027c25 */ /* 0x000fc8000f8e0002 */
[----:B------:R-:W-:Y:S01]  /*18c50*/  IMAD R0, R32, UR5, R5 ;  /* 0x0000000520007c24 */ /* 0x000fe2000f8e0205 */
[----:B------:R-:W-:Y:S01]  /*18c60*/  ULDC.64 UR4, c[0x0][0x2d0] ;  /* 0x0000b40000047ab9 */ /* 0x000fe20000000a00 */
[----:B------:R-:W2:Y:S02]  /*18c70*/  @P0 LDC R5, c[0x0][0x44c] ;  /* 0x00011300ff050b82 */ /* 0x000ea40000000800 */
[----:B------:R-:W-:-:S06]  /*18c80*/  IMAD.IADD R3, R3, 0x1, R0 ;  /* 0x0000000103037824 */ /* 0x000fcc00078e0200 */
[----:B------:R-:W4:Y:S01]  /*18c90*/  @P0 LDC R0, c[0x0][0x450] ;  /* 0x00011400ff000b82 */ /* 0x000f220000000800 */
[----:B-1----:R-:W-:-:S04]  /*18ca0*/  LOP3.LUT R20, R20, 0x7f, RZ, 0xc0, !PT ;  /* 0x0000007f14147812 */ /* 0x002fc800078ec0ff */
[----:B------:R-:W-:Y:S02]  /*18cb0*/  SHF.R.U32.HI R10, RZ, 0x3, R20 ;  /* 0x00000003ff0a7819 */ /* 0x000fe40000011614 */
[----:B------:R0:W5:Y:S01]  /*18cc0*/  LDL R20, [R1+0x20] ;  /* 0x0000200001147983 */ /* 0x0001620000100800 */
[----:B---3--:R-:W-:-:S05]  /*18cd0*/  IMAD.SHL.U32 R6, R6, 0x10, RZ ;  /* 0x0000001006067824 */ /* 0x008fca00078e00ff */
[----:B------:R-:W-:-:S04]  /*18ce0*/  LOP3.LUT R6, R6, 0x70, RZ, 0xc0, !PT ;  /* 0x0000007006067812 */ /* 0x000fc800078ec0ff */
[----:B------:R-:W-:-:S05]  /*18cf0*/  LOP3.LUT R6, R4, R10, R6, 0xfe, !PT ;  /* 0x0000000a04067212 */ /* 0x000fca00078efe06 */
[----:B--2---:R-:W-:-:S04]  /*18d00*/  @P0 IMAD.HI.U32 R8, R6, R5, RZ ;  /* 0x0000000506080227 */ /* 0x004fc800078e00ff */
[----:B------:R-:W-:Y:S01]  /*18d10*/  IMAD.MOV.U32 R5, RZ, RZ, R6 ;  /* 0x000000ffff057224 */ /* 0x000fe200078e0006 */
[----:B----4-:R-:W-:-:S04]  /*18d20*/  @P0 SHF.R.U32.HI R5, RZ, R0, R8 ;  /* 0x00000000ff050219 */ /* 0x010fc80000011608 */
[----:B------:R-:W-:-:S05]  /*18d30*/  IADD3 R0, -R5, RZ, RZ ;  /* 0x000000ff05007210 */ /* 0x000fca0007ffe1ff */
[----:B------:R-:W-:Y:S01]  /*18d40*/  IMAD R0, R7, R0, R6 ;  /* 0x0000000007007224 */ /* 0x000fe200078e0206 */
[----:B------:R-:W-:Y:S01]  /*18d50*/  SHF.R.S32.HI R6, RZ, 0x1f, R5 ;  /* 0x0000001fff067819 */ /* 0x000fe20000011405 */
[----:B------:R-:W-:-:S04]  /*18d60*/  IMAD.WIDE.U32 R2, R5, UR4, R2 ;  /* 0x0000000405027c25 */ /* 0x000fc8000f8e0002 */
[----:B------:R-:W-:-:S04]  /*18d70*/  IMAD R6, R6, UR4, RZ ;  /* 0x0000000406067c24 */ /* 0x000fc8000f8e02ff */
[----:B------:R-:W-:Y:S01]  /*18d80*/  IMAD R5, R5, UR5, R6 ;  /* 0x0000000505057c24 */ /* 0x000fe2000f8e0206 */
[----:B------:R-:W-:-:S03]  /*18d90*/  ULDC.64 UR4, c[0x0][0x2c8] ;  /* 0x0000b20000047ab9 */ /* 0x000fc60000000a00 */
[----:B------:R-:W-:Y:S01]  /*18da0*/  IMAD.IADD R3, R3, 0x1, R5 ;  /* 0x0000000103037824 */ /* 0x000fe200078e0205 */
[----:B------:R-:W-:-:S05]  /*18db0*/  SHF.R.S32.HI R5, RZ, 0x1f, R0 ;  /* 0x0000001fff057819 */ /* 0x000fca0000011400 */
[----:B------:R-:W-:Y:S02]  /*18dc0*/  IMAD R5, R5, UR4, RZ ;  /* 0x0000000405057c24 */ /* 0x000fe4000f8e02ff */
[----:B------:R-:W-:Y:S01]  /*18dd0*/  IMAD.WIDE.U32 R2, R0, UR4, R2 ;  /* 0x0000000400027c25 */ /* 0x000fe2000f8e0002 */
[----:B------:R-:W-:-:S03]  /*18de0*/  ULDC UR4, c[0x0][0x2b8] ;  /* 0x0000ae0000047ab9 */ /* 0x000fc60000000800 */
[----:B------:R-:W-:Y:S01]  /*18df0*/  IMAD R5, R0, UR5, R5 ;  /* 0x0000000500057c24 */ /* 0x000fe2000f8e0205 */
[----:B------:R-:W-:-:S03]  /*18e00*/  LEA R0, P2, R2, UR6, 0x1 ;  /* 0x0000000602007c11 */ /* 0x000fc6000f8408ff */
[----:B------:R-:W-:Y:S01]  /*18e10*/  IMAD.IADD R5, R3, 0x1, R5 ;  /* 0x0000000103057824 */ /* 0x000fe200078e0205 */
[----:B------:R-:W-:Y:S02]  /*18e20*/  ISETP.GE.AND P0, PT, R31, UR4, PT ;  /* 0x000000041f007c0c */ /* 0x000fe4000bf06270 */
[----:B------:R-:W-:Y:S01]  /*18e30*/  ISETP.GE.AND P1, PT, R30, UR4, PT ;  /* 0x000000041e007c0c */ /* 0x000fe2000bf26270 */
[----:B------:R-:W-:Y:S01]  /*18e40*/  UMOV UR4, 0xffffffff ;  /* 0xffffffff00047882 */ /* 0x000fe20000000000 */
[----:B------:R-:W-:Y:S02]  /*18e50*/  LEA.HI.X R5, R2, UR7, R5, 0x1, P2 ;  /* 0x0000000702057c11 */ /* 0x000fe400090f0c05 */
        /* <DEDUP_REMOVED lines=28> */
[----:B------:R-:W0:Y:S01]  /*19020*/  SHFL.IDX PT, R14, R0, 0x3, 0x181f ;  /* 0x00781f00000e7f89 */ /* 0x000e2200000e0000 */
[----:B------:R-:W-:Y:S01]  /*19030*/  @!P3 MOV R3, R7 ;  /* 0x000000070003b202 */ /* 0x000fe20000000f00 */
[----:B------:R-:W-:-:S04]  /*19040*/  VIADD R7, R4, 0x30 ;  /* 0x0000003004077836 */ /* 0x000fc80000000000 */
        /* <DEDUP_REMOVED lines=29> */
[----:B------:R-:W-:-:S03]  /*19220*/  IADD3 R7, R4, 0x60, RZ ;  /* 0x0000006004077810 */ /* 0x000fc60007ffe0ff */
        /* <DEDUP_REMOVED lines=12> */
.L_x_962:
        /* <DEDUP_REMOVED lines=11> */
.L_x_758:
[----:B------:R-:W-:Y:S05]  /*193a0*/  BSYNC B0 ;  /* 0x0000000000007941 */ /* 0x000fea0003800000 */
.L_x_757:
[----:B------:R-:W-:Y:S01]  /*193b0*/  NOP ;  /* 0x0000000000007918 */ /* 0x000fe20000000000 */
[----:B------:R-:W-:-:S13]  /*193c0*/  PLOP3.LUT P0, PT, PT, PT, PT, 0x80, 0x0 ;  /* 0x000000000000781c */ /* 0x000fda0003f0f070 */
.L_x_759:
        /* <DEDUP_REMOVED lines=21> */
.L_x_963:
[----:B------:R-:W-:Y:S05]  /*19520*/  BSYNC B0 ;  /* 0x0000000000007941 */ /* 0x000fea0003800000 */
.L_x_760:
        /* <DEDUP_REMOVED lines=8> */
.L_x_776:
[----:B------:R-:W3:Y:S01]  /*195b0*/  LDL R4, [R1+0x4] ;  /* 0x0000040001047983 */ /* 0x000ee20000100800 */
[----:B------:R-:W1:Y:S01]  /*195c0*/  LDC R7, c[0x0][0x430] ;  /* 0x00010c00ff077b82 */ /* 0x000e620000000800 */
[----:B------:R-:W-:Y:S05]  /*195d0*/  YIELD ;  /* 0x0000000000007946 */ /* 0x000fea0003800000 */
[----:B0-----:R-:W0:Y:S01]  /*195e0*/  S2R R3, SR_TID.X ;  /* 0x0000000000037919 */ /* 0x001e220000002100 */
[----:B------:R-:W-:Y:S01]  /*195f0*/  ULDC.64 UR4, c[0x0][0x428] ;  /* 0x00010a0000047ab9 */ /* 0x000fe20000000a00 */
[----:B------:R-:W4:Y:S01]  /*19600*/  S2R R0, SR_TID.X ;  /* 0x0000000000007919 */ /* 0x000f220000002100 */
[----:B-1----:R-:W-:-:S13]  /*19610*/  ISETP.NE.AND P0, PT, R7, 0x1, PT ;  /* 0x000000010700780c */ /* 0x002fda0003f05270 */
[----:B------:R-:W1:Y:S01]  /*19620*/  @P0 LDC R5, c[0x0][0x438] ;  /* 0x00010e00ff050b82 */ /* 0x000e620000000800 */
[----:B0-----:R-:W-:-:S04]  /*19630*/  LOP3.LUT R3, R3, 0x7f, RZ, 0xc0, !PT ;  /* 0x0000007f03037812 */ /* 0x001fc800078ec0ff */
[----:B------:R-:W-:Y:S01]  /*19640*/  SHF.R.U32.HI R8, RZ, 0x3, R3 ;  /* 0x00000003ff087819 */ /* 0x000fe20000011603 */
[----:B----4-:R-:W-:Y:S02]  /*19650*/  IMAD.SHL.U32 R0, R0, 0x10, RZ ;  /* 0x0000001000007824 */ /* 0x010fe400078e00ff */
[----:B------:R-:W0:Y:S01]  /*19660*/  @P0 LDC R3, c[0x0][0x434] ;  /* 0x00010d00ff030b82 */ /* 0x000e220000000800 */
[----:B------:R-:W-:Y:S02]  /*19670*/  LEA R8, R6, R8, 0x7 ;  /* 0x0000000806087211 */ /* 0x000fe400078e38ff */
[----:B------:R-:W-:-:S04]  /*19680*/  LOP3.LUT R0, R0, 0x70, RZ, 0xc0, !PT ;  /* 0x0000007000007812 */ /* 0x000fc800078ec0ff */
[----:B------:R-:W-:-:S05]  /*19690*/  IADD3 R8, R0, R8, R37 ;  /* 0x0000000800087210 */ /* 0x000fca0007ffe025 */
[----:B------:R-:W-:Y:S02]  /*196a0*/  IMAD.MOV.U32 R9, RZ, RZ, R8 ;  /* 0x000000ffff097224 */ /* 0x000fe400078e0008 */
[----:B0-----:R-:W-:-:S05]  /*196b0*/  @P0 IMAD.HI.U32 R0, R8, R3, RZ ;  /* 0x0000000308000227 */ /* 0x001fca00078e00ff */
[----:B-1----:R-:W-:-:S04]  /*196c0*/  @P0 SHF.R.U32.HI R9, RZ, R5, R0 ;  /* 0x00000005ff090219 */ /* 0x002fc80000011600 */
[--C-:B------:R-:W-:Y:S01]  /*196d0*/  SHF.R.S32.HI R3, RZ, 0x1f, R9.reuse ;  /* 0x0000001fff037819 */ /* 0x100fe20000011409 */
[----:B------:R-:W-:-:S04]  /*196e0*/  IMAD.MOV.U32 R2, RZ, RZ, R9 ;  /* 0x000000ffff027224 */ /* 0x000fc800078e0009 */
[----:B------:R-:W-:-:S04]  /*196f0*/  IMAD.WIDE.U32 R2, R33, UR4, R2 ;  /* 0x0000000421027c25 */ /* 0x000fc8000f8e0002 */
[----:B---3--:R-:W-:-:S04]  /*19700*/  IMAD R0, R4, UR4, RZ ;  /* 0x0000000404007c24 */ /* 0x008fc8000f8e02ff */
[----:B------:R-:W-:Y:S01]  /*19710*/  IMAD R5, R33, UR5, R0 ;  /* 0x0000000521057c24 */ /* 0x000fe2000f8e0200 */
[----:B------:R-:W-:Y:S02]  /*19720*/  ULDC.64 UR4, c[0x0][0x418] ;  /* 0x0001060000047ab9 */ /* 0x000fe40000000a00 */
[----:B------:R-:W-:Y:S01]  /*19730*/  LEA R4, P0, R2, UR4, 0x2 ;  /* 0x0000000402047c11 */ /* 0x000fe2000f8010ff */
[----:B------:R-:W-:-:S05]  /*19740*/  IMAD.IADD R3, R5, 0x1, R3 ;  /* 0x0000000105037824 */ /* 0x000fca00078e0203 */
[----:B------:R-:W-:-:S05]  /*19750*/  LEA.HI.X R5, R2, UR5, R3, 0x2, P0 ;  /* 0x0000000502057c11 */ /* 0x000fca00080f1403 */
[----:B------:R0:W3:Y:S01]  /*19760*/  LDG.E R0, desc[UR42][R4.64] ;  /* 0x0000002a04007981 */ /* 0x0000e2000c1e1900 */
[----:B------:R-:W-:Y:S02]  /*19770*/  IMAD.U32 R11, RZ, RZ, UR38 ;  /* 0x00000026ff0b7e24 */ /* 0x000fe4000f8e00ff */
[----:B------:R-:W-:Y:S02]  /*19780*/  VIADD R25, R10, 0x1 ;  /* 0x000000010a197836 */ /* 0x000fe40000000000 */
[----:B------:R-:W-:Y:S01]  /*19790*/  IMAD.MOV R2, RZ, RZ, -R9 ;  /* 0x000000ffff027224 */ /* 0x000fe200078e0a09 */
[----:B------:R-:W-:Y:S01]  /*197a0*/  ISETP.NE.AND P3, PT, R11, 0x3, PT ;  /* 0x000000030b00780c */ /* 0x000fe20003f65270 */
[----:B------:R-:W-:Y:S01]  /*197b0*/  IMAD.MOV.U32 R26, RZ, RZ, R6 ;  /* 0x000000ffff1a7224 */ /* 0x000fe200078e0006 */
[----:B------:R-:W-:Y:S01]  /*197c0*/  ISETP.NE.AND P0, PT, R25, 0x2, PT ;  /* 0x000000021900780c */ /* 0x000fe20003f05270 */
[----:B0-----:R-:W-:-:S03]  /*197d0*/  IMAD R4, R7, R2, R8 ;  /* 0x0000000207047224 */ /* 0x001fc600078e0208 */
[----:B------:R-:W-:Y:S02]  /*197e0*/  SEL R28, RZ, 0x1, P0 ;  /* 0x00000001ff1c7807 */ /* 0x000fe40000000000 */
[----:B------:R-:W-:Y:S02]  /*197f0*/  SEL R25, R25, RZ, P0 ;  /* 0x000000ff19197207 */ /* 0x000fe40000000000 */
[----:B------:R-:W-:Y:S02]  /*19800*/  LOP3.LUT R28, R17, R28, RZ, 0x3c, !PT ;  /* 0x0000001c111c7212 */ /* 0x000fe400078e3cff */
[----:B---3--:R-:W-:Y:S01]  /*19810*/  SHF.R.S32.HI R21, RZ, 0x1f, R0 ;  /* 0x0000001fff157819 */ /* 0x008fe20000011400 */
[----:B------:R-:W-:Y:S06]  /*19820*/  @!P3 BRA `(.L_x_764) ;  /* 0x000000000004b947 */ /* 0x000fec0003800000 */
[----:B------:R-:W-:Y:S01]  /*19830*/  BPT.TRAP 0x1 ;  /* 0x000000040000795c */ /* 0x000fe20000300000 */
.L_x_764:
[----:B------:R-:W-:Y:S01]  /*19840*/  IMAD R6, R25, 0x8, R22 ;  /* 0x0000000819067824 */ /* 0x000fe200078e0216 */
[----:B------:R-:W-:Y:S01]  /*19850*/  SHF.L.U32 R3, R28, 0x1f, RZ ;  /* 0x0000001f1c037819 */ /* 0x000fe200000006ff */
[----:B------:R-:W-:Y:S03]  /*19860*/  BSSY B1, `(.L_x_765) ;  /* 0x0000003000017945 */ /* 0x000fe60003800000 */
[----:B------:R-:W0:Y:S02]  /*19870*/  SYNCS.PHASECHK.TRANS64.TRYWAIT P0, [R6+URZ+0x28840], R3 ;  /* 0x02884003060075a7 */ /* 0x000e24000800017f */
[----:B0-----:R-:W-:Y:S05]  /*19880*/  @!P0 BRA `(.L_x_766) ;  /* 0x0000005c00a48947 */ /* 0x001fea0003800000 */
.L_x_964:
[----:B------:R-:W-:Y:S05]  /*19890*/  BSYNC B1 ;  /* 0x0000000000017941 */ /* 0x000fea0003800000 */
.L_x_765:
[----:B------:R-:W3:Y:S01]  /*198a0*/  LDL R2, [R1] ;  /* 0x0000000001027983 */ /* 0x000ee20000100800 */
[----:B------:R-:W-:Y:S01]  /*198b0*/  SHF.R.S32.HI R20, RZ, 0x1f, R4 ;  /* 0x0000001fff147819 */ /* 0x000fe20000011404 */
[----:B------:R-:W-:Y:S01]  /*198c0*/  ULDC.64 UR4, c[0x0][0x300] ;  /* 0x0000c00000047ab9 */ /* 0x000fe20000000a00 */
[----:B------:R-:W-:Y:S01]  /*198d0*/  ULDC.64 UR6, c[0x0][0x2e8] ;  /* 0x0000ba0000067ab9 */ /* 0x000fe20000000a00 */
[----:B------:R-:W-:Y:S02]  /*198e0*/  IMAD R8, R25, 0x4000, R34 ;  /* 0x0000400019087824 */ /* 0x000fe400078e0222 */
[----:B------:R-:W-:-:S04]  /*198f0*/  IMAD R5, R20, UR4, RZ ;  /* 0x0000000414057c24 */ /* 0x000fc8000f8e02ff */
[----:B------:R-:W-:Y:S01]  /*19900*/  IMAD R5, R4, UR5, R5 ;  /* 0x0000000504057c24 */ /* 0x000fe2000f8e0205 */
[C---:B---3--:R-:W-:Y:S02]  /*19910*/  LOP3.LUT P4, RZ, R2.reuse, 0x2, RZ, 0xc0, !PT ;  /* 0x0000000202ff7812 */ /* 0x048fe4000788c0ff */
[----:B------:R-:W-:Y:S01]  /*19920*/  LOP3.LUT P3, RZ, R2, 0x1, RZ, 0xc0, !PT ;  /* 0x0000000102ff7812 */ /* 0x000fe2000786c0ff */
[----:B0-----:R-:W-:Y:S01]  /*19930*/  IMAD.WIDE.U32 R2, R4, UR4, RZ ;  /* 0x0000000404027c25 */ /* 0x001fe2000f8e00ff */
        /* <DEDUP_REMOVED lines=17> */
[----:B0-----:R-:W-:-:S04]  /*19a50*/  IADD3 R2, P0, R2, R5, RZ ;  /* 0x0000000502027210 */ /* 0x001fc80007f1e0ff */
[----:B-1----:R-:W-:-:S05]  /*19a60*/  IADD3.X R3, RZ, R3, RZ, P0, !PT ;  /* 0x00000003ff037210 */ /* 0x002fca00007fe4ff */
        /* <DEDUP_REMOVED lines=41> */
.L_x_982:
        /* <DEDUP_REMOVED lines=9> */
.L_x_768:
[----:B------:R-:W-:Y:S02]  /*19d90*/  PLOP3.LUT P3, PT, P3, P0, PT, 0xa2, 0x0 ;  /* 0x000000000000781c */ /* 0x000fe40001f61472 */
[----:B------:R-:W-:-:S08]  /*19da0*/  @P0 R2UR P3, UR4, R6 ;  /* 0x00000000060402ca */ /* 0x000fd00000060000 */
[----:B------:R-:W-:-:S05]  /*19db0*/  @P0 PLOP3.LUT P0, PT, P3, PT, PT, 0x80, 0x0 ;  /* 0x000000000000081c */ /* 0x000fca0001f0f070 */
[----:B------:R-:W-:Y:S01]  /*19dc0*/  @!P3 SYNCS.ARRIVE.TRANS64.RED.A0T1 RZ, [UR4+0x28830], RZ ;  /* 0x028830ffffffb9a7 */ /* 0x000fe20008200404 */
[----:B------:R-:W-:Y:S07]  /*19dd0*/  @!P3 ARRIVES.LDGSTSBAR.64.TRANSCNT [UR4+0x28830] ;  /* 0x02883000ff00b9b0 */ /* 0x000fee0008000a84 */
[----:B------:R-:W-:Y:S05]  /*19de0*/  @P0 BRA.U.ANY `(.L_x_768) ;  /* 0xfffffffd00e80947 */ /* 0x000fea000393ffff */
[----:B------:R-:W-:Y:S01]  /*19df0*/  NOP ;  /* 0x0000000000007918 */ /* 0x000fe20000000000 */
[----:B-1----:R-:W-:-:S05]  /*19e00*/  IMAD.U32 R2, RZ, RZ, UR38 ;  /* 0x00000026ff027e24 */ /* 0x002fca000f8e00ff */
[----:B------:R-:W-:-:S13]  /*19e10*/  ISETP.NE.AND P4, PT, R2, 0x3, PT ;  /* 0x000000030200780c */ /* 0x000fda0003f85270 */
[----:B------:R-:W-:Y:S05]  /*19e20*/  @!P4 BRA `(.L_x_769) ;  /* 0x000000000004c947 */ /* 0x000fea0003800000 */
[----:B------:R-:W-:Y:S01]  /*19e30*/  BPT.TRAP 0x1 ;  /* 0x000000040000795c */ /* 0x000fe20000300000 */
.L_x_769:
[----:B------:R1:W-:Y:S01]  /*19e40*/  SYNCS.ARRIVE.TRANS64.A1T0 RZ, [R6+URZ+0x28830], RZ ;  /* 0x028830ff06ff79a7 */ /* 0x0003e2000810003f */
[----:B------:R-:W-:Y:S05]  /*19e50*/  @!P4 BRA `(.L_x_770) ;  /* 0x000000000004c947 */ /* 0x000fea0003800000 */
[----:B------:R-:W-:Y:S01]  /*19e60*/  BPT.TRAP 0x1 ;  /* 0x000000040000795c */ /* 0x000fe20000300000 */
.L_x_770:
[----:B------:R-:W-:Y:S01]  /*19e70*/  SHF.L.U32 R3, R17, 0x1f, RZ ;  /* 0x0000001f11037819 */ /* 0x000fe200000006ff */
[----:B-1----:R-:W-:Y:S01]  /*19e80*/  IMAD R6, R10, 0x8, R22 ;  /* 0x000000080a067824 */ /* 0x002fe200078e0216 */
[----:B------:R-:W-:Y:S03]  /*19e90*/  BSSY B1, `(.L_x_771) ;  /* 0x0000003000017945 */ /* 0x000fe60003800000 */
[----:B------:R-:W1:Y:S02]  /*19ea0*/  SYNCS.PHASECHK.TRANS64.TRYWAIT P0, [R6+URZ+0x28860], R3 ;  /* 0x02886003060075a7 */ /* 0x000e64000800017f */
[----:B-1----:R-:W-:Y:S05]  /*19eb0*/  @!P0 BRA `(.L_x_772) ;  /* 0x0000006000788947 */ /* 0x002fea0003800000 */
.L_x_983:
[----:B------:R-:W-:Y:S05]  /*19ec0*/  BSYNC B1 ;  /* 0x0000000000017941 */ /* 0x000fea0003800000 */
.L_x_771:
[----:B------:R-:W3:Y:S01]  /*19ed0*/  S2R R2, SR_TID.X ;  /* 0x0000000000027919 */ /* 0x000ee20000002100 */
[----:B------:R-:W-:Y:S01]  /*19ee0*/  UMOV UR4, 0xffffffff ;  /* 0xffffffff00047882 */ /* 0x000fe20000000000 */
[----:B------:R-:W-:Y:S02]  /*19ef0*/  IMAD R8, R32, -0x80, R35 ;  /* 0xffffff8020087824 */ /* 0x000fe400078e0223 */
[----:B0-----:R-:W-:Y:S01]  /*19f00*/  IMAD R7, R10, 0x4000, R34 ;  /* 0x000040000a077824 */ /* 0x001fe200078e0222 */
        /* <DEDUP_REMOVED lines=8> */
[----:B0-----:R-:W-:-:S04]  /*19f90*/  IADD3 R2, P0, R2, R5, RZ ;  /* 0x0000000502027210 */ /* 0x001fc80007f1e0ff */
[----:B-1----:R-:W-:Y:S02]  /*19fa0*/  IADD3.X R3, RZ, R3, RZ, P0, !PT ;  /* 0x00000003ff037210 */ /* 0x002fe400007fe4ff */
        /* <DEDUP_REMOVED lines=53> */
.L_x_1001:
        /* <DEDUP_REMOVED lines=12> */
[----:B------:R0:W-:Y:S01]  /*1a3c0*/  LDGSTS.E.BYPASS.LTC128B.128 [R7+0x7c00], desc[UR42][R2.64+0x80], !P0 ;  /* 0x07c0008002077fae */ /* 0x0001e2000c101d6a */
[----:B------:R-:W-:Y:S01]  /*1a3d0*/  NOP ;  /* 0x0000000000007918 */ /* 0x000fe20000000000 */
        /* <DEDUP_REMOVED lines=8> */
[----:B------:R-:W-:-:S04]  /*1a460*/  IMAD.WIDE.U32 R2, R18, UR4, R2 ;  /* 0x0000000412027c25 */ /* 0x000fc8000f8e0002 */
[----:B------:R-:W-:Y:S01]  /*1a470*/  IMAD R3, R18, UR5, R3 ;  /* 0x0000000512037c24 */ /* 0x000fe2000f8e0203 */
[----:B------:R-:W-:-:S04]  /*1a480*/  LEA R23, P0, R2, UR6, 0x1 ;  /* 0x0000000602177c11 */ /* 0x000fc8000f8008ff */
[----:B------:R-:W-:Y:S02]  /*1a490*/  LEA.HI.X R24, R2, UR7, R3, 0x1, P0 ;  /* 0x0000000702187c11 */ /* 0x000fe400080f0c03 */
[----:B------:R-:W-:-:S13]  /*1a4a0*/  PLOP3.LUT P0, PT, PT, PT, PT, 0x80, 0x0 ;  /* 0x000000000000781c */ /* 0x000fda0003f0f070 */
.L_x_774:
        /* <DEDUP_REMOVED lines=11> */
.L_x_775:
[C---:B------:R-:W-:Y:S01]  /*1a560*/  ISETP.GT.AND P0, PT, R26.reuse, R36, PT ;  /* 0x000000241a00720c */ /* 0x040fe20003f04270 */
[----:B------:R0:W-:Y:S01]  /*1a570*/  SYNCS.ARRIVE.TRANS64.A1T0 RZ, [R6+URZ+0x28850], RZ ;  /* 0x028850ff06ff79a7 */ /* 0x0001e2000810003f */
[----:B------:R-:W-:Y:S01]  /*1a580*/  MOV R10, R25 ;  /* 0x00000019000a7202 */ /* 0x000fe20000000f00 */
[----:B------:R-:W-:Y:S02]  /*1a590*/  IMAD.MOV.U32 R17, RZ, RZ, R28 ;  /* 0x000000ffff117224 */ /* 0x000fe400078e001c */
[----:B------:R-:W-:Y:S02]  /*1a5a0*/  IMAD.MOV.U32 R32, RZ, RZ, R26 ;  /* 0x000000ffff207224 */ /* 0x000fe400078e001a */
[----:B0-----:R-:W-:-:S06]  /*1a5b0*/  VIADD R6, R26, 0xffffffff ;  /* 0xffffffff1a067836 */ /* 0x001fcc0000000000 */
[----:B------:R-:W-:Y:S05]  /*1a5c0*/  @P0 BRA `(.L_x_776) ;  /* 0xffffffec00f80947 */ /* 0x000fea000383ffff */
.L_x_763:
[----:B------:R-:W-:Y:S05]  /*1a5d0*/  BSYNC B0 ;  /* 0x0000000000007941 */ /* 0x000fea0003800000 */
.L_x_762:
        /* <DEDUP_REMOVED lines=17> */
.L_x_778:
[----:B------:R-:W-:Y:S05]  /*1a6f0*/  BSYNC B0 ;  /* 0x0000000000007941 */ /* 0x000fea0003800000 */
.L_x_777:
[----:B------:R-:W-:-:S05]  /*1a700*/  IMAD.U32 R0, RZ, RZ, UR38 ;  /* 0x00000026ff007e24 */ /* 0x000fca000f8e00ff */
[----:B------:R-:W-:-:S13]  /*1a710*/  ISETP.NE.AND P0, PT, R0, 0x3, PT ;  /* 0x000000030000780c */ /* 0x000fda0003f05270 */
[----:B------:R-:W-:Y:S05]  /*1a720*/  @!P0 BRA `(.L_x_779) ;  /* 0x0000000000048947 */ /* 0x000fea0003800000 */
[----:B------:R-:W-:Y:S01]  /*1a730*/  BPT.TRAP 0x1 ;  /* 0x000000040000795c */ /* 0x000fe20000300000 */
.L_x_779:
[----:B------:R-:W-:Y:S01]  /*1a740*/  IMAD R0, R25, 0x8, R22 ;  /* 0x0000000819007824 */ /* 0x000fe200078e0216 */
[----:B0-----:R-:W-:Y:S01]  /*1a750*/  SHF.L.U32 R3, R28, 0x1f, RZ ;  /* 0x0000001f1c037819 */ /* 0x001fe200000006ff */
[----:B------:R-:W-:Y:S01]  /*1a760*/  BSSY B0, `(.L_x_780) ;  /* 0x0000004000007945 */ /* 0x000fe20003800000 */
[----:B------:R-:W-:Y:S02]  /*1a770*/  IMAD R6, R26, -0x80, R35 ;  /* 0xffffff801a067824 */ /* 0x000fe400078e0223 */
[----:B------:R-:W0:Y:S02]  /*1a780*/  SYNCS.PHASECHK.TRANS64.TRYWAIT P0, [R0+URZ+0x28860], R3 ;  /* 0x02886003000075a7 */ /* 0x000e24000800017f */
[----:B0-----:R-:W-:Y:S05]  /*1a790*/  @!P0 BRA `(.L_x_781) ;  /* 0x0000006000dc8947 */ /* 0x001fea0003800000 */
.L_x_1002:
[----:B------:R-:W-:Y:S05]  /*1a7a0*/  BSYNC B0 ;  /* 0x0000000000007941 */ /* 0x000fea0003800000 */
.L_x_780:
        /* <DEDUP_REMOVED lines=51> */
[----:B------:R-:W3:Y:S02]  /*1aae0*/  SHFL.IDX PT, R10, R23, 0x6, 0x181f ;  /* 0x00d81f00170a7f89 */ /* 0x000ee400000e0000 */
[----:B-1----:R-:W-:Y:S02]  /*1aaf0*/  IADD3.X R3, RZ, R8, RZ, P4, !PT ;  /* 0x00000008ff037210 */ /* 0x002fe400027fe4ff */
[----:B------:R-:W1:Y:S04]  /*1ab00*/  SHFL.IDX PT, R8, R24, 0x6, 0x181f ;  /* 0x00d81f0018087f89 */ /* 0x000e6800000e0000 */
[----:B------:R-:W-:Y:S01]  /*1ab10*/  LDGSTS.E.BYPASS.LTC128B.128 [R4+0x2400], desc[UR42][R2.64], !P2 ;  /* 0x0240000002047fae */ /* 0x000fe2000d101d6a */
[----:B------:R-:W-:-:S03]  /*1ab20*/  ISETP.LT.OR P2, PT, R6, 0x51, P1 ;  /* 0x000000510600780c */ /* 0x000fc60000f41670 */
[----:B------:R0:W-:Y:S01]  /*1ab30*/  LDGSTS.E.BYPASS.LTC128B.128 [R4+0x6400], desc[UR42][R2.64+0x80], !P3 ;  /* 0x0640008002047fae */ /* 0x0001e2000d901d6a */
[----:B------:R-:W-:-:S03]  /*1ab40*/  ISETP.LT.OR P3, PT, R6, 0x51, P0 ;  /* 0x000000510600780c */ /* 0x000fc60000761670 */
[----:B------:R-:W4:Y:S01]  /*1ab50*/  SHFL.IDX PT, R24, R24, 0x7, 0x181f ;  /* 0x00f81f0018187f89 */ /* 0x000f2200000e0000 */
[----:B0-----:R-:W-:-:S03]  /*1ab60*/  IADD3 R2, P4, R14, R5, RZ ;  /* 0x000000050e027210 */ /* 0x001fc60007f9e0ff */
[----:B------:R0:W0:Y:S02]  /*1ab70*/  SHFL.IDX PT, R14, R23, 0x7, 0x181f ;  /* 0x00f81f00170e7f89 */ /* 0x00002400000e0000 */
[----:B--2---:R-:W-:-:S05]  /*1ab80*/  IMAD.X R3, RZ, RZ, R7, P4 ;  /* 0x000000ffff037224 */ /* 0x004fca00020e0607 */
        /* <DEDUP_REMOVED lines=8> */
.L_x_1020:
        /* <DEDUP_REMOVED lines=11> */
.L_x_783:
[----:B------:R-:W-:Y:S02]  /*1acc0*/  PLOP3.LUT P1, PT, P1, P0, PT, 0xa2, 0x0 ;  /* 0x000000000000781c */ /* 0x000fe40000f21472 */
[----:B------:R-:W-:-:S08]  /*1acd0*/  @P0 R2UR P1, UR4, R0 ;  /* 0x00000000000402ca */ /* 0x000fd00000020000 */
[----:B------:R-:W-:-:S05]  /*1ace0*/  @P0 PLOP3.LUT P0, PT, P1, PT, PT, 0x80, 0x0 ;  /* 0x000000000000081c */ /* 0x000fca0000f0f070 */
[----:B------:R-:W-:Y:S01]  /*1acf0*/  @!P1 SYNCS.ARRIVE.TRANS64.RED.A0T1 RZ, [UR4+0x28850], RZ ;  /* 0x028850ffffff99a7 */ /* 0x000fe20008200404 */
[----:B------:R-:W-:Y:S07]  /*1ad00*/  @!P1 ARRIVES.LDGSTSBAR.64.TRANSCNT [UR4+0x28850] ;  /* 0x02885000ff0099b0 */ /* 0x000fee0008000a84 */
[----:B------:R-:W-:Y:S05]  /*1ad10*/  @P0 BRA.U.ANY `(.L_x_783) ;  /* 0xfffffffd00e80947 */ /* 0x000fea000393ffff */
[----:B------:R-:W-:Y:S01]  /*1ad20*/  NOP ;  /* 0x0000000000007918 */ /* 0x000fe20000000000 */
[----:B0-----:R-:W-:-:S05]  /*1ad30*/  IMAD.U32 R2, RZ, RZ, UR38 ;  /* 0x00000026ff027e24 */ /* 0x001fca000f8e00ff */
[----:B------:R-:W-:-:S13]  /*1ad40*/  ISETP.NE.AND P2, PT, R2, 0x3, PT ;  /* 0x000000030200780c */ /* 0x000fda0003f45270 */
[----:B------:R-:W-:Y:S05]  /*1ad50*/  @!P2 BRA `(.L_x_784) ;  /* 0x000000000004a947 */ /* 0x000fea0003800000 */
[----:B------:R-:W-:Y:S01]  /*1ad60*/  BPT.TRAP 0x1 ;  /* 0x000000040000795c */ /* 0x000fe20000300000 */
.L_x_784:
[----:B------:R0:W-:Y:S01]  /*1ad70*/  SYNCS.ARRIVE.TRANS64.A1T0 RZ, [R0+URZ+0x28850], RZ ;  /* 0x028850ff00ff79a7 */ /* 0x0001e2000810003f */
[----:B------:R-:W-:-:S05]  /*1ad80*/  VIADD R25, R25, 0x1 ;  /* 0x0000000119197836 */ /* 0x000fca0000000000 */
[----:B------:R-:W-:-:S04]  /*1ad90*/  ISETP.NE.AND P0, PT, R25, 0x2, PT ;  /* 0x000000021900780c */ /* 0x000fc80003f05270 */
[----:B------:R-:W-:Y:S02]  /*1ada0*/  SEL R3, RZ, 0x1, P0 ;  /* 0x00000001ff037807 */ /* 0x000fe40000000000 */
[----:B------:R-:W-:Y:S02]  /*1adb0*/  SEL R25, R25, RZ, P0 ;  /* 0x000000ff19197207 */ /* 0x000fe40000000000 */
[----:B0-----:R-:W-:-:S07]  /*1adc0*/  LOP3.LUT R28, R28, R3, RZ, 0x3c, !PT ;  /* 0x000000031c1c7212 */ /* 0x001fce00078e3cff */
.L_x_741:
[----:B------:R-:W-:Y:S05]  /*1add0*/  BSYNC B7 ;  /* 0x0000000000077941 */ /* 0x000fea0003800000 */
.L_x_739:
[----:B------:R-:W2:Y:S02]  /*1ade0*/  LDL R0, [R1] ;  /* 0x0000000001007983 */ /* 0x000ea40000100800 */
[----:B--2---:R-:W-:-:S13]  /*1adf0*/  LOP3.LUT P0, RZ, R0, 0x8, RZ, 0xc0, !PT ;  /* 0x0000000800ff7812 */ /* 0x004fda000780c0ff */
[----:B------:R-:W-:Y:S05]  /*1ae00*/  @!P0 BRA `(.L_x_785) ;  /* 0x0000000000248947 */ /* 0x000fea0003800000 */
[----:B------:R-:W-:Y:S05]  /*1ae10*/  WARPSYNC.ALL ;  /* 0x0000000000007948 */ /* 0x000fea0003800000 */
[----:B------:R-:W1:Y:S08]  /*1ae20*/  S2UR UR5, SR_CgaCtaId ;  /* 0x00000000000579c3 */ /* 0x000e700000008800 */
[----:B------:R-:W-:Y:S06]  /*1ae30*/  BAR.SYNC.DEFER_BLOCKING 0x5, 0x180 ;  /* 0x0146000000007b1d */ /* 0x000fec0000010000 */
[----:B------:R-:W-:-:S02]  /*1ae40*/  UMOV UR4, 0x400 ;  /* 0x0000040000047882 */ /* 0x000fc40000000000 */
[----:B-1----:R-:W-:-:S06]  /*1ae50*/  ULEA UR4, UR5, UR4, 0x18 ;  /* 0x0000000405047291 */ /* 0x002fcc000f8ec03f */
[----:B0-----:R-:W-:-:S05]  /*1ae60*/  IMAD.U32 R22, RZ, RZ, UR4 ;  /* 0x00000004ff167e24 */ /* 0x001fca000f8e00ff */
[----:B------:R0:W1:Y:S01]  /*1ae70*/  LDS.128 R16, [R22+0x288d0] ;  /* 0x0288d00016107984 */ /* 0x0000620000000c00 */
[----:B------:R-:W-:Y:S06]  /*1ae80*/  BAR.ARV 0x4, 0x180 ;  /* 0x0106000000007b1d */ /* 0x000fec0000002000 */
[----:B------:R-:W-:Y:S05]  /*1ae90*/  BRA `(.L_x_786) ;  /* 0x0000000800d07947 */ /* 0x000fea0003800000 */
.L_x_785:
[----:B------:R-:W1:Y:S01]  /*1aea0*/  S2R R9, SR_TID.X ;  /* 0x0000000000097919 */ /* 0x000e620000002100 */
[----:B------:R-:W-:Y:S01]  /*1aeb0*/  UMOV UR4, 0xffffffff ;  /* 0xffffffff00047882 */ /* 0x000fe20000000000 */
[----:B-1----:R-:W-:-:S04]  /*1aec0*/  LOP3.LUT R9, R9, 0x1f, RZ, 0xc0, !PT ;  /* 0x0000001f09097812 */ /* 0x002fc800078ec0ff */
[----:B------:R-:W-:Y:S01]  /*1aed0*/  ISETP.NE.AND P0, PT, R9, 0x1f, PT ;  /* 0x0000001f0900780c */ /* 0x000fe20003f05270 */
[----:B------:R-:W-:-:S12]  /*1aee0*/  BRA.DIV UR4, `(.L_x_787) ;  /* 0x0000006604987947 */ /* 0x000fd8000b800000 */
[----:B0-----:R-:W-:Y:S01]  /*1aef0*/  IMAD.IADD R7, R19, 0x1, R9 ;  /* 0x0000000113077824 */ /* 0x001fe200078e0209 */
        /* <DEDUP_REMOVED lines=37> */
.L_x_1030:
[----:B------:R-:W-:Y:S02]  /*1b150*/  ULDC UR4, c[0x0][0xc38] ;  /* 0x00030e0000047ab9 */ /* 0x000fe40000000800 */
[----:B------:R-:W-:-:S04]  /*1b160*/  IMAD.U32 R5, RZ, RZ, UR4 ;  /* 0x00000004ff057e24 */ /* 0x000fc8000f8e00ff */
[----:B-1----:R-:W-:-:S04]  /*1b170*/  IMAD R14, R14, R5, RZ ;  /* 0x000000050e0e7224 */ /* 0x002fc800078e02ff */
[----:B------:R-:W-:-:S05]  /*1b180*/  IMAD.IADD R9, R8, 0x1, R14 ;  /* 0x0000000108097824 */ /* 0x000fca00078e020e */
[----:B------:R-:W-:-:S13]  /*1b190*/  ISETP.GT.AND P6, PT, R9, R0, PT ;  /* 0x000000000900720c */ /* 0x000fda0003fc4270 */
[----:B------:R-:W-:Y:S05]  /*1b1a0*/  @P6 BRA `(.L_x_788) ;  /* 0x0000000000a46947 */ /* 0x000fea0003800000 */
.L_x_791:
        /* <DEDUP_REMOVED lines=34> */
[----:B------:R0:W1:Y:S02]  /*1b3d0*/  SHFL.IDX PT, R14, R2, 0x1f, 0x1f ;  /* 0x03e01f00020e7f89 */ /* 0x00006400000e0000 */
.L_x_1038:
[----:B------:R-:W-:Y:S02]  /*1b3e0*/  ULDC UR4, c[0x0][0xc38] ;  /* 0x00030e0000047ab9 */ /* 0x000fe40000000800 */
[----:B------:R-:W-:-:S04]  /*1b3f0*/  IMAD.U32 R5, RZ, RZ, UR4 ;  /* 0x00000004ff057e24 */ /* 0x000fc8000f8e00ff */
[----:B-1----:R-:W-:-:S04]  /*1b400*/  IMAD R14, R14, R5, RZ ;  /* 0x000000050e0e7224 */ /* 0x002fc800078e02ff */
[----:B------:R-:W-:-:S05]  /*1b410*/  IMAD.IADD R9, R14, 0x1, R9 ;  /* 0x000000010e097824 */ /* 0x000fca00078e0209 */
[----:B------:R-:W-:-:S13]  /*1b420*/  ISETP.GT.AND P6, PT, R9, R0, PT ;  /* 0x000000000900720c */ /* 0x000fda0003fc4270 */
[----:B------:R-:W-:Y:S05]  /*1b430*/  @!P6 BRA `(.L_x_791) ;  /* 0xfffffffc005ce947 */ /* 0x000fea000383ffff */
.L_x_788:
        /* <DEDUP_REMOVED lines=9> */
.L_x_1043:
[----:B------:R-:W-:-:S13]  /*1b4d0*/  ISETP.NE.AND P0, PT, R3, RZ, PT ;  /* 0x000000ff0300720c */ /* 0x000fda0003f05270 */
[----:B------:R-:W-:Y:S05]  /*1b4e0*/  @!P0 BRA `(.L_x_793) ;  /* 0x0000000000108947 */ /* 0x000fea0003800000 */
[----:B------:R-:W-:Y:S01]  /*1b4f0*/  UMOV UR4, 0xffffffff ;  /* 0xffffffff00047882 */ /* 0x000fe20000000000 */
[----:B------:R-:W-:Y:S02]  /*1b500*/  VIADD R12, R8, 0xffffffff ;  /* 0xffffffff080c7836 */ /* 0x000fe40000000000 */
[----:B------:R-:W-:Y:S05]  /*1b510*/  BRA.DIV UR4, `(.L_x_794) ;  /* 0x0000006a045c7947 */ /* 0x000fea000b800000 */
[----:B------:R4:W0:Y:S02]  /*1b520*/  SHFL.IDX PT, R6, R2, R12, 0x1f ;  /* 0x00001f0c02067589 */ /* 0x00082400000e0000 */
.L_x_793:
[----:B--2---:R-:W-:Y:S01]  /*1b530*/  IABS R10, R7 ;  /* 0x00000007000a7213 */ /* 0x004fe20000000000 */
[----:B0-----:R-:W-:Y:S01]  /*1b540*/  IMAD R16, R6, R5, R9 ;  /* 0x0000000506107224 */ /* 0x001fe200078e0209 */
[----:B---3--:R-:W-:Y:S02]  /*1b550*/  IABS R5, R4 ;  /* 0x0000000400057213 */ /* 0x008fe40000000000 */
[----:B------:R-:W0:Y:S01]  /*1b560*/  I2F.RP R11, R10 ;  /* 0x0000000a000b7306 */ /* 0x000e220000209400 */
[----:B------:R-:W-:Y:S01]  /*1b570*/  IMAD.IADD R0, R0, 0x1, -R16 ;  /* 0x0000000100007824 */ /* 0x000fe200078e0a10 */
[----:B------:R-:W-:-:S06]  /*1b580*/  IADD3 R19, R8, R19, RZ ;  /* 0x0000001308137210 */ /* 0x000fcc0007ffe0ff */
[----:B----4-:R-:W2:Y:S08]  /*1b590*/  I2F.RP R12, R5 ;  /* 0x00000005000c7306 */ /* 0x010eb00000209400 */
[----:B0-----:R-:W0:Y:S08]  /*1b5a0*/  MUFU.RCP R11, R11 ;  /* 0x0000000b000b7308 */ /* 0x001e300000001000 */
[----:B--2---:R-:W-:Y:S01]  /*1b5b0*/  MUFU.RCP R12, R12 ;  /* 0x0000000c000c7308 */ /* 0x004fe20000001000 */
[----:B0-----:R-:W-:-:S07]  /*1b5c0*/  VIADD R2, R11, 0xffffffe ;  /* 0x0ffffffe0b027836 */ /* 0x001fce0000000000 */
[----:B------:R0:W2:Y:S02]  /*1b5d0*/  F2I.FTZ.U32.TRUNC.NTZ R3, R2 ;  /* 0x0000000200037305 */ /* 0x0000a4000021f000 */
[----:B0-----:R-:W-:Y:S02]  /*1b5e0*/  IMAD.MOV.U32 R2, RZ, RZ, RZ ;  /* 0x000000ffff027224 */ /* 0x001fe400078e00ff */
[----:B--2---:R-:W-:-:S04]  /*1b5f0*/  IMAD.MOV R9, RZ, RZ, -R3 ;  /* 0x000000ffff097224 */ /* 0x004fc800078e0a03 */
        /* <DEDUP_REMOVED lines=10> */
[-C--:B------:R-:W-:Y:S01]  /*1b6a0*/  @!P1 IADD3 R9, R9, -R10.reuse, RZ ;  /* 0x8000000a09099210 */ /* 0x080fe20007ffe0ff */
        /* <DEDUP_REMOVED lines=28> */
[----:B------:R-:W-:-:S05]  /*1b870*/  @!P1 LOP3.LUT R9, RZ, R4, RZ, 0x33, !PT ;  /* 0x00000004ff099212 */ /* 0x000fca00078e33ff */
[--C-:B------:R-:W-:Y:S02]  /*1b880*/  IMAD.MOV R3, RZ, RZ, -R9.reuse ;  /* 0x000000ffff037224 */ /* 0x100fe400078e0a09 */
[C---:B------:R-:W-:Y:S02]  /*1b890*/  IMAD R9, R4.reuse, 0x1000000, R9 ;  /* 0x0100000004097824 */ /* 0x040fe400078e0209 */
[----:B------:R-:W-:-:S04]  /*1b8a0*/  IMAD R18, R4, R3, R6 ;  /* 0x0000000304127224 */ /* 0x000fc800078e0206 */
[----:B------:R-:W-:Y:S01]  /*1b8b0*/  IMAD R18, R18, 0x10000, R9 ;  /* 0x0001000012127824 */ /* 0x000fe200078e0209 */
[----:B------:R-:W-:Y:S06]  /*1b8c0*/  BRA `(.L_x_795) ;  /* 0x00000000001c7947 */ /* 0x000fec0003800000 */
.L_x_789:
[----:B------:R-:W-:Y:S01]  /*1b8d0*/  UMOV UR4, URZ ;  /* 0x0000003f00047c82 */ /* 0x000fe20008000000 */
[----:B------:R-:W-:Y:S01]  /*1b8e0*/  UMOV UR5, URZ ;  /* 0x0000003f00057c82 */ /* 0x000fe20008000000 */
[----:B------:R-:W-:Y:S01]  /*1b8f0*/  ULDC UR6, c[0x0][0xc3c] ;  /* 0x00030f0000067ab9 */ /* 0x000fe20000000800 */
[----:B------:R-:W-:Y:S02]  /*1b900*/  IMAD.MOV.U32 R16, RZ, RZ, R0 ;  /* 0x000000ffff107224 */ /* 0x000fe400078e0000 */
[----:B------:R-:W-:Y:S02]  /*1b910*/  IMAD.U32 R17, RZ, RZ, UR4 ;  /* 0x00000004ff117e24 */ /* 0x000fe4000f8e00ff */
[----:B------:R-:W-:Y:S02]  /*1b920*/  IMAD.U32 R18, RZ, RZ, UR5 ;  /* 0x00000005ff127e24 */ /* 0x000fe4000f8e00ff */
[----:B------:R-:W-:-:S07]  /*1b930*/  IMAD.U32 R19, RZ, RZ, UR6 ;  /* 0x00000006ff137e24 */ /* 0x000fce000f8e00ff */
.L_x_795:
        /* <DEDUP_REMOVED lines=10> */
.L_x_786:
[----:B------:R-:W-:Y:S02]  /*1b9e0*/  ULDC UR4, c[0x0][0xc3c] ;  /* 0x00030f0000047ab9 */ /* 0x000fe40000000800 */
[----:B-1----:R-:W-:-:S13]  /*1b9f0*/  ISETP.GE.AND P0, PT, R19, UR4, PT ;  /* 0x0000000413007c0c */ /* 0x002fda000bf06270 */
[----:B------:R-:W-:Y:S05]  /*1ba00*/  @!P0 BRA `(.L_x_796) ;  /* 0xffffffa000608947 */ /* 0x000fea000383ffff */
[----:B------:R-:W-:Y:S05]  /*1ba10*/  BSYNC B8 ;  /* 0x0000000000087941 */ /* 0x000fea0003800000 */
.L_x_695:
[----:B------:R-:W3:Y:S01]  /*1ba20*/  LDL.LU R0, [R1+0x24] ;  /* 0x0000240001007983 */ /* 0x000ee20000300800 */
[----:B------:R-:W-:Y:S01]  /*1ba30*/  BSSY B0, `(.L_x_797) ;  /* 0x000000b000007945 */ /* 0x000fe20003800000 */
[----:B------:R-:W1:Y:S01]  /*1ba40*/  S2R R5, SR_CgaCtaId ;  /* 0x0000000000057919 */ /* 0x000e620000008800 */
[----:B---3--:R-:W-:-:S05]  /*1ba50*/  VIADD R0, R0, 0x1 ;  /* 0x0000000100007836 */ /* 0x008fca0000000000 */
[----:B0-----:R-:W-:-:S04]  /*1ba60*/  LEA.HI R2, R0, R0, RZ, 0x1 ;  /* 0x0000000000027211 */ /* 0x001fc800078f08ff */
[----:B------:R-:W-:Y:S02]  /*1ba70*/  LOP3.LUT R3, R2, 0xfffffffe, RZ, 0xc0, !PT ;  /* 0xfffffffe02037812 */ /* 0x000fe400078ec0ff */
[----:B------:R-:W-:-:S03]  /*1ba80*/  MOV R2, 0x400 ;  /* 0x0000040000027802 */ /* 0x000fc60000000f00 */
[----:B------:R-:W-:Y:S01]  /*1ba90*/  IMAD.IADD R0, R0, 0x1, -R3 ;  /* 0x0000000100007824 */ /* 0x000fe200078e0a03 */
[----:B-1----:R-:W-:-:S04]  /*1baa0*/  LEA R4, R5, R2, 0x18 ;  /* 0x0000000205047211 */ /* 0x002fc800078ec0ff */
[----:B------:R-:W-:-:S04]  /*1bab0*/  SHF.L.U32 R0, R0, 0x1f, RZ ;  /* 0x0000001f00007819 */ /* 0x000fc800000006ff */
[----:B------:R-:W0:Y:S02]  /*1bac0*/  SYNCS.PHASECHK.TRANS64.TRYWAIT P0, [R4+URZ+0x28820], R0 ;  /* 0x02882000040075a7 */ /* 0x000e24000800017f */
[----:B0-----:R-:W-:Y:S05]  /*1bad0*/  @!P0 BRA `(.L_x_798) ;  /* 0x0000006400148947 */ /* 0x001fea0003800000 */
.L_x_1046:
[----:B------:R-:W-:Y:S05]  /*1bae0*/  BSYNC B0 ;  /* 0x0000000000007941 */ /* 0x000fea0003800000 */
.L_x_797:
[----:B------:R-:W-:-:S03]  /*1baf0*/  UMOV UR4, 0xffffffff ;  /* 0xffffffff00047882 */ /* 0x000fc60000000000 */
[----:B------:R-:W-:Y:S05]  /*1bb00*/  BRA.DIV UR4, `(.L_x_799) ;  /* 0x00000066041c7947 */ /* 0x000fea000b800000 */
[----:B0-----:R-:W0:Y:S02]  /*1bb10*/  S2R R0, SR_TID.X ;  /* 0x0000000000007919 */ /* 0x001e240000002100 */
[----:B0-----:R-:W-:-:S04]  /*1bb20*/  SHF.R.U32.HI R0, RZ, 0x5, R0 ;  /* 0x00000005ff007819 */ /* 0x001fc80000011600 */
[----:B------:R-:W-:-:S05]  /*1bb30*/  LOP3.LUT R0, R0, 0x3, RZ, 0xc0, !PT ;  /* 0x0000000300007812 */ /* 0x000fca00078ec0ff */
[----:B------:R0:W1:Y:S02]  /*1bb40*/  SHFL.IDX PT, R14, R0, RZ, 0x1f ;  /* 0x00001fff000e7589 */ /* 0x00006400000e0000 */
.L_x_1049:
[----:B-1----:R-:W-:-:S13]  /*1bb50*/  ISETP.NE.AND P0, PT, R14, RZ, PT ;  /* 0x000000ff0e00720c */ /* 0x002fda0003f05270 */
[----:B------:R-:W-:Y:S05]  /*1bb60*/  @P0 BRA `(.L_x_478) ;  /* 0x0000000000880947 */ /* 0x000fea0003800000 */
[----:B------:R-:W-:-:S03]  /*1bb70*/  UMOV UR4, 0xffffffff ;  /* 0xffffffff00047882 */ /* 0x000fc60000000000 */
[----:B------:R-:W-:Y:S05]  /*1bb80*/  BRA.DIV UR4, `(.L_x_800) ;  /* 0x0000006604307947 */ /* 0x000fea000b800000 */
[----:B------:R-:W-:-:S13]  /*1bb90*/  ELECT P6, URZ, PT ;  /* 0x00000000003f782f */ /* 0x000fda00038c0000 */
.L_x_1052:
[----:B------:R-:W-:Y:S05]  /*1bba0*/  @!P6 BRA `(.L_x_478) ;  /* 0x000000000078e947 */ /* 0x000fea0003800000 */
[----:B------:R-:W-:-:S06]  /*1bbb0*/  ULOP3.LUT UR4, UR36, 0x2, URZ, 0xfc, !UPT ;  /* 0x0000000224047892 */ /* 0x000fcc000f8efc3f */
[----:B0-----:R-:W-:-:S05]  /*1bbc0*/  IMAD.U32 R0, RZ, RZ, UR4 ;  /* 0x00000004ff007e24 */ /* 0x001fca000f8e00ff */
[----:B------:R-:W-:-:S13]  /*1bbd0*/  ISETP.NE.AND P0, PT, R0, 0x3, PT ;  /* 0x000000030000780c */ /* 0x000fda0003f05270 */
[----:B------:R-:W-:Y:S05]  /*1bbe0*/  @!P0 BRA `(.L_x_801) ;  /* 0x0000000000048947 */ /* 0x000fea0003800000 */
[----:B------:R-:W-:Y:S01]  /*1bbf0*/  BPT.TRAP 0x1 ;  /* 0x000000040000795c */ /* 0x000fe20000300000 */
.L_x_801:
[C---:B------:R-:W-:Y:S01]  /*1bc00*/  IMAD R5, R25.reuse, 0x8, R4 ;  /* 0x0000000819057824 */ /* 0x040fe200078e0204 */
[----:B------:R-:W-:Y:S01]  /*1bc10*/  SHF.L.U32 R0, R28, 0x1f, RZ ;  /* 0x0000001f1c007819 */ /* 0x000fe200000006ff */
[----:B------:R-:W-:-:S03]  /*1bc20*/  VIADD R25, R25, 0x1 ;  /* 0x0000000119197836 */ /* 0x000fc60000000000 */
[----:B------:R-:W0:Y:S02]  /*1bc30*/  SYNCS.PHASECHK.TRANS64.TRYWAIT P1, [R5+URZ+0x28840], R0 ;  /* 0x02884000050075a7 */ /* 0x000e24000802017f */
[----:B------:R-:W-:-:S04]  /*1bc40*/  ISETP.NE.AND P2, PT, R25, 0x2, PT ;  /* 0x000000021900780c */ /* 0x000fc80003f45270 */
[----:B------:R-:W-:Y:S01]  /*1bc50*/  SEL R3, RZ, 0x1, P2 ;  /* 0x00000001ff037807 */ /* 0x000fe20001000000 */
[----:B0-----:R-:W-:Y:S08]  /*1bc60*/  @!P1 BRA `(.L_x_802) ;  /* 0x0000006400189947 */ /* 0x001ff00003800000 */
.L_x_1053:
[----:B------:R-:W-:Y:S02]  /*1bc70*/  SEL R25, R25, RZ, P2 ;  /* 0x000000ff19197207 */ /* 0x000fe40001000000 */
[----:B------:R-:W-:Y:S01]  /*1bc80*/  LOP3.LUT R2, R28, R3, RZ, 0x3c, !PT ;  /* 0x000000031c027212 */ /* 0x000fe200078e3cff */
[----:B------:R-:W-:Y:S06]  /*1bc90*/  @!P0 BRA `(.L_x_803) ;  /* 0x0000000000048947 */ /* 0x000fec0003800000 */
[----:B------:R-:W-:Y:S01]  /*1bca0*/  BPT.TRAP 0x1 ;  /* 0x000000040000795c */ /* 0x000fe20000300000 */
.L_x_803:
[----:B------:R-:W-:Y:S01]  /*1bcb0*/  IMAD R25, R25, 0x8, R4 ;  /* 0x0000000819197824 */ /* 0x000fe200078e0204 */
[----:B------:R-:W-:-:S04]  /*1bcc0*/  SHF.L.U32 R2, R2, 0x1f, RZ ;  /* 0x0000001f02027819 */ /* 0x000fc800000006ff */
[----:B------:R-:W1:Y:S02]  /*1bcd0*/  SYNCS.PHASECHK.TRANS64.TRYWAIT P1, [R25+URZ+0x28840], R2 ;  /* 0x02884002190075a7 */ /* 0x000e64000802017f */
[----:B-1----:R-:W-:Y:S05]  /*1bce0*/  @!P1 BRA `(.L_x_804) ;  /* 0x00000064000c9947 */ /* 0x002fea0003800000 */
.L_x_1054:
[----:B------:R-:W-:Y:S05]  /*1bcf0*/  @!P0 BRA `(.L_x_805) ;  /* 0x0000000000048947 */ /* 0x000fea0003800000 */
[----:B------:R-:W-:Y:S01]  /*1bd00*/  BPT.TRAP 0x1 ;  /* 0x000000040000795c */ /* 0x000fe20000300000 */
.L_x_805:
[----:B------:R-:W3:Y:S02]  /*1bd10*/  SYNCS.PHASECHK.TRANS64.TRYWAIT P1, [R5+URZ+0x28860], R0 ;  /* 0x02886000050075a7 */ /* 0x000ee4000802017f */
[----:B---3--:R-:W-:Y:S05]  /*1bd20*/  @!P1 BRA `(.L_x_806) ;  /* 0x0000006400109947 */ /* 0x008fea0003800000 */
.L_x_1055:
[----:B------:R-:W-:Y:S05]  /*1bd30*/  @!P0 BRA `(.L_x_807) ;  /* 0x0000000000048947 */ /* 0x000fea0003800000 */
[----:B------:R-:W-:Y:S01]  /*1bd40*/  BPT.TRAP 0x1 ;  /* 0x000000040000795c */ /* 0x000fe20000300000 */
.L_x_807:
[----:B----4-:R4:W0:Y:S02]  /*1bd50*/  SYNCS.PHASECHK.TRANS64.TRYWAIT P0, [R25+URZ+0x28860], R2 ;  /* 0x02886002190075a7 */ /* 0x010824000800017f */
[----:B0-----:R-:W-:Y:S05]  /*1bd60*/  @!P0 NANOSLEEP.SYNCS 0x989680 ;  /* 0x009896800000895d */ /* 0x001fea0003900000 */
[----:B------:R-:W0:Y:S02]  /*1bd70*/  @!P0 SYNCS.PHASECHK.TRANS64 P0, [R25+URZ+0x28860], R2 ;  /* 0x02886002190085a7 */ /* 0x000e24000800007f */
[----:B0-----:R-:W-:Y:S05]  /*1bd80*/  @!P0 BRA `(.L_x_807) ;  /* 0xfffffffc00f08947 */ /* 0x001fea000383ffff */
.L_x_478:
[----:B------:R-:W-:Y:S05]  /*1bd90*/  BSYNC B9 ;  /* 0x0000000000097941 */ /* 0x000fea0003800000 */
.L_x_475:
[----:B------:R-:W-:Y:S05]  /*1bda0*/  EXIT ;  /* 0x000000000000794d */ /* 0x000fea0003800000 */
.L_x_502:
[----:B0-----:R0:W1:Y:S02]  /*1bdb0*/  SYNCS.PHASECHK.TRANS64.TRYWAIT P6, [R90+URZ+0x28890], R101 ;  /* 0x028890655a0075a7 */ /* 0x00106400080c017f */
[----:B-1----:R-:W-:Y:S05]  /*1bdc0*/  @!P6 NANOSLEEP.SYNCS 0x989680 ;  /* 0x009896800000e95d */ /* 0x002fea0003900000 */
[----:B------:R-:W1:Y:S02]  /*1bdd0*/  @!P6 SYNCS.PHASECHK.TRANS64 P6, [R90+URZ+0x28890], R101 ;  /* 0x028890655a00e5a7 */ /* 0x000e6400080c007f */
[----:B-1----:R-:W-:Y:S05]  /*1bde0*/  @!P6 BRA `(.L_x_502) ;  /* 0xfffffffc00f0e947 */ /* 0x002fea000383ffff */
[----:B------:R-:W-:Y:S05]  /*1bdf0*/  BRA `(.L_x_808) ;  /* 0xfffffe7400947947 */ /* 0x000fea000383ffff */
.L_x_503:
[----:B------:R-:W-:Y:S01]  /*1be00*/  BSSY B1, `(.L_x_809) ;  /* 0x0000008000017945 */ /* 0x000fe20003800000 */
[----:B------:R-:W-:Y:S01]  /*1be10*/  MOV R13, R106 ;  /* 0x0000006a000d7202 */ /* 0x000fe20000000f00 */
[----:B------:R-:W-:Y:S02]  /*1be20*/  IMAD.MOV.U32 R12, RZ, RZ, RZ ;  /* 0x000000ffff0c7224 */ /* 0x000fe400078e00ff */
[----:B------:R-:W-:Y:S02]  /*1be30*/  IMAD.MOV.U32 R11, RZ, RZ, 0x181f ;  /* 0x0000181fff0b7424 */ /* 0x000fe400078e00ff */
[----:B------:R-:W-:-:S07]  /*1be40*/  IMAD.MOV.U32 R15, RZ, RZ, -0x1 ;  /* 0xffffffffff0f7424 */ /* 0x000fce00078e00ff */
[----:B0-----:R-:W-:Y:S05]  /*1be50*/  WARPSYNC.COLLECTIVE R15, `(.L_x_810) ;  /* 0x000000000f087348 */ /* 0x001fea0003c00000 */
[----:B------:R1:W2:Y:S02]  /*1be60*/  SHFL.IDX P6, R14, R13, R12, R11 ;  /* 0x0000000c0d0e7389 */ /* 0x0002a400000c000b */
[----:B012---:R-:W-:Y:S01]  /*1be70*/  ENDCOLLECTIVE ;  /* 0x000000000000791b */ /* 0x007fe20003800000 */
.L_x_810:
[----:B------:R-:W-:Y:S05]  /*1be80*/  BSYNC B1 ;  /* 0x0000000000017941 */ /* 0x000fea0003800000 */
.L_x_809:
[----:B------:R-:W-:Y:S02]  /*1be90*/  IMAD.MOV.U32 R13, RZ, RZ, R107 ;  /* 0x000000ffff0d7224 */ /* 0x000fe400078e006b */
[----:B------:R-:W-:Y:S02]  /*1bea0*/  IMAD.MOV.U32 R12, RZ, RZ, RZ ;  /* 0x000000ffff0c7224 */ /* 0x000fe400078e00ff */
[----:B------:R-:W-:Y:S02]  /*1beb0*/  IMAD.MOV.U32 R11, RZ, RZ, 0x181f ;  /* 0x0000181fff0b7424 */ /* 0x000fe400078e00ff */
[----:B------:R-:W-:Y:S02]  /*1bec0*/  IMAD.MOV.U32 R15, RZ, RZ, -0x1 ;  /* 0xffffffffff0f7424 */ /* 0x000fe400078e00ff */
[----:B------:R-:W-:-:S07]  /*1bed0*/  IMAD.MOV.U32 R75, RZ, RZ, R14 ;  /* 0x000000ffff4b7224 */ /* 0x000fce00078e000e */
[----:B------:R-:W-:Y:S05]  /*1bee0*/  WARPSYNC.COLLECTIVE R15, `(.L_x_811) ;  /* 0x000000000f087348 */ /* 0x000fea0003c00000 */
[----:B------:R0:W1:Y:S02]  /*1bef0*/  SHFL.IDX P6, R14, R13, R12, R11 ;  /* 0x0000000c0d0e7389 */ /* 0x00006400000c000b */
[----:B01----:R-:W-:Y:S01]  /*1bf00*/  ENDCOLLECTIVE ;  /* 0x000000000000791b */ /* 0x003fe20003800000 */
.L_x_811:
[----:B------:R-:W-:Y:S01]  /*1bf10*/  IMAD.MOV.U32 R74, RZ, RZ, R14 ;  /* 0x000000ffff4a7224 */ /* 0x000fe200078e000e */
[----:B------:R-:W-:Y:S06]  /*1bf20*/  BRA `(.L_x_812) ;  /* 0xfffffe74005c7947 */ /* 0x000fec000383ffff */
.L_x_512:
[----:B------:R-:W-:Y:S01]  /*1bf30*/  BSSY B1, `(.L_x_813) ;  /* 0x0000008000017945 */ /* 0x000fe20003800000 */
[----:B0---4-:R-:W-:Y:S01]  /*1bf40*/  IMAD.MOV.U32 R13, RZ, RZ, R106 ;  /* 0x000000ffff0d7224 */ /* 0x011fe200078e006a */
[----:B------:R-:W-:Y:S01]  /*1bf50*/  MOV R15, 0xffffffff ;  /* 0xffffffff000f7802 */ /* 0x000fe20000000f00 */
[----:B------:R-:W-:Y:S02]  /*1bf60*/  IMAD.MOV.U32 R12, RZ, RZ, 0x1 ;  /* 0x00000001ff0c7424 */ /* 0x000fe400078e00ff */
[----:B------:R-:W-:-:S07]  /*1bf70*/  IMAD.MOV.U32 R11, RZ, RZ, 0x181f ;  /* 0x0000181fff0b7424 */ /* 0x000fce00078e00ff */
[----:B-123--:R-:W-:Y:S05]  /*1bf80*/  WARPSYNC.COLLECTIVE R15, `(.L_x_814) ;  /* 0x000000000f087348 */ /* 0x00efea0003c00000 */
[----:B------:R0:W4:Y:S02]  /*1bf90*/  SHFL.IDX P6, R14, R13, R12, R11 ;  /* 0x0000000c0d0e7389 */ /* 0x00012400000c000b */
[----:B01234-:R-:W-:Y:S01]  /*1bfa0*/  ENDCOLLECTIVE ;  /* 0x000000000000791b */ /* 0x01ffe20003800000 */
.L_x_814:
[----:B------:R-:W-:Y:S05]  /*1bfb0*/  BSYNC B1 ;  /* 0x0000000000017941 */ /* 0x000fea0003800000 */
.L_x_813:
[----:B------:R-:W-:Y:S02]  /*1bfc0*/  IMAD.MOV.U32 R13, RZ, RZ, R107 ;  /* 0x000000ffff0d7224 */ /* 0x000fe400078e006b */
[----:B------:R-:W-:Y:S02]  /*1bfd0*/  IMAD.MOV.U32 R12, RZ, RZ, 0x1 ;  /* 0x00000001ff0c7424 */ /* 0x000fe400078e00ff */
[----:B------:R-:W-:Y:S02]  /*1bfe0*/  IMAD.MOV.U32 R11, RZ, RZ, 0x181f ;  /* 0x0000181fff0b7424 */ /* 0x000fe400078e00ff */
[----:B------:R-:W-:Y:S02]  /*1bff0*/  IMAD.MOV.U32 R15, RZ, RZ, -0x1 ;  /* 0xffffffffff0f7424 */ /* 0x000fe400078e00ff */
[----:B------:R-:W-:-:S07]  /*1c000*/  IMAD.MOV.U32 R67, RZ, RZ, R14 ;  /* 0x000000ffff437224 */ /* 0x000fce00078e000e */
[----:B------:R-:W-:Y:S05]  /*1c010*/  WARPSYNC.COLLECTIVE R15, `(.L_x_815) ;  /* 0x000000000f087348 */ /* 0x000fea0003c00000 */
[----:B------:R0:W1:Y:S02]  /*1c020*/  SHFL.IDX P6, R14, R13, R12, R11 ;  /* 0x0000000c0d0e7389 */ /* 0x00006400000c000b */
[----:B01----:R-:W-:Y:S01]  /*1c030*/  ENDCOLLECTIVE ;  /* 0x000000000000791b */ /* 0x003fe20003800000 */
.L_x_815:
[----:B------:R-:W-:Y:S01]  /*1c040*/  IMAD.MOV.U32 R66, RZ, RZ, R14 ;  /* 0x000000ffff427224 */ /* 0x000fe200078e000e */
[----:B------:R-:W-:Y:S06]  /*1c050*/  BRA `(.L_x_816) ;  /* 0xfffffe7800ec7947 */ /* 0x000fec000383ffff */
.L_x_521:
[----:B------:R-:W-:Y:S01]  /*1c060*/  BSSY B1, `(.L_x_817) ;  /* 0x0000008000017945 */ /* 0x000fe20003800000 */
[----:B0---4-:R-:W-:Y:S02]  /*1c070*/  IMAD.MOV.U32 R13, RZ, RZ, R106 ;  /* 0x000000ffff0d7224 */ /* 0x011fe400078e006a */
[----:B------:R-:W-:Y:S02]  /*1c080*/  IMAD.MOV.U32 R12, RZ, RZ, 0x2 ;  /* 0x00000002ff0c7424 */ /* 0x000fe400078e00ff */
[----:B------:R-:W-:Y:S02]  /*1c090*/  IMAD.MOV.U32 R11, RZ, RZ, 0x181f ;  /* 0x0000181fff0b7424 */ /* 0x000fe400078e00ff */
[----:B------:R-:W-:-:S07]  /*1c0a0*/  IMAD.MOV.U32 R15, RZ, RZ, -0x1 ;  /* 0xffffffffff0f7424 */ /* 0x000fce00078e00ff */
[----:B-123--:R-:W-:Y:S05]  /*1c0b0*/  WARPSYNC.COLLECTIVE R15, `(.L_x_818) ;  /* 0x000000000f087348 */ /* 0x00efea0003c00000 */
[----:B------:R0:W4:Y:S02]  /*1c0c0*/  SHFL.IDX P6, R14, R13, R12, R11 ;  /* 0x0000000c0d0e7389 */ /* 0x00012400000c000b */
[----:B01234-:R-:W-:Y:S01]  /*1c0d0*/  ENDCOLLECTIVE ;  /* 0x000000000000791b */ /* 0x01ffe20003800000 */
.L_x_818:
[----:B------:R-:W-:Y:S05]  /*1c0e0*/  BSYNC B1 ;  /* 0x0000000000017941 */ /* 0x000fea0003800000 */
.L_x_817:
[----:B------:R-:W-:Y:S01]  /*1c0f0*/  IMAD.MOV.U32 R13, RZ, RZ, R107 ;  /* 0x000000ffff0d7224 */ /* 0x000fe200078e006b */
[----:B------:R-:W-:Y:S01]  /*1c100*/  MOV R12, 0x2 ;  /* 0x00000002000c7802 */ /* 0x000fe20000000f00 */
[----:B------:R-:W-:Y:S02]  /*1c110*/  IMAD.MOV.U32 R11, RZ, RZ, 0x181f ;  /* 0x0000181fff0b7424 */ /* 0x000fe400078e00ff */
[----:B------:R-:W-:Y:S02]  /*1c120*/  IMAD.MOV.U32 R15, RZ, RZ, -0x1 ;  /* 0xffffffffff0f7424 */ /* 0x000fe400078e00ff */
[----:B------:R-:W-:-:S07]  /*1c130*/  IMAD.MOV.U32 R59, RZ, RZ, R14 ;  /* 0x000000ffff3b7224 */ /* 0x000fce00078e000e */
[----:B------:R-:W-:Y:S05]  /*1c140*/  WARPSYNC.COLLECTIVE R15, `(.L_x_819) ;  /* 0x000000000f087348 */ /* 0x000fea0003c00000 */
[----:B------:R0:W1:Y:S02]  /*1c150*/  SHFL.IDX P6, R14, R13, R12, R11 ;  /* 0x0000000c0d0e7389 */ /* 0x00006400000c000b */
[----:B01----:R-:W-:Y:S01]  /*1c160*/  ENDCOLLECTIVE ;  /* 0x000000000000791b */ /* 0x003fe20003800000 */
.L_x_819:
[----:B------:R-:W-:Y:S01]  /*1c170*/  IMAD.MOV.U32 R58, RZ, RZ, R14 ;  /* 0x000000ffff3a7224 */ /* 0x000fe200078e000e */
[----:B------:R-:W-:Y:S06]  /*1c180*/  BRA `(.L_x_820) ;  /* 0xfffffe8000807947 */ /* 0x000fec000383ffff */
.L_x_530:
        /* <DEDUP_REMOVED lines=8> */
.L_x_822:
[----:B------:R-:W-:Y:S05]  /*1c210*/  BSYNC B1 ;  /* 0x0000000000017941 */ /* 0x000fea0003800000 */
.L_x_821:
        /* <DEDUP_REMOVED lines=8> */
.L_x_823:
[----:B------:R-:W-:Y:S01]  /*1c2a0*/  MOV R107, R14 ;  /* 0x0000000e006b7202 */ /* 0x000fe20000000f00 */
[----:B------:R-:W-:Y:S06]  /*1c2b0*/  BRA `(.L_x_824) ;  /* 0xfffffe8800107947 */ /* 0x000fec000383ffff */
.L_x_542:
[----:B-1----:R1:W2:Y:S02]  /*1c2c0*/  SYNCS.PHASECHK.TRANS64.TRYWAIT P4, [R90+URZ+0x28890], R101 ;  /* 0x028890655a0075a7 */ /* 0x0022a4000808017f */
[----:B--2---:R-:W-:Y:S05]  /*1c2d0*/  @!P4 NANOSLEEP.SYNCS 0x989680 ;  /* 0x009896800000c95d */ /* 0x004fea0003900000 */
[----:B------:R-:W2:Y:S02]  /*1c2e0*/  @!P4 SYNCS.PHASECHK.TRANS64 P4, [R90+URZ+0x28890], R101 ;  /* 0x028890655a00c5a7 */ /* 0x000ea4000808007f */
[----:B--2---:R-:W-:Y:S05]  /*1c2f0*/  @!P4 BRA `(.L_x_542) ;  /* 0xfffffffc00f0c947 */ /* 0x004fea000383ffff */
[----:B------:R-:W-:Y:S05]  /*1c300*/  BRA `(.L_x_825) ;  /* 0xfffffe9800487947 */ /* 0x000fea000383ffff */
.L_x_543:
[----:B------:R-:W-:Y:S01]  /*1c310*/  BSSY B1, `(.L_x_826) ;  /* 0x0000008000017945 */ /* 0x000fe20003800000 */
[----:B------:R-:W-:Y:S02]  /*1c320*/  IMAD.MOV.U32 R13, RZ, RZ, R106 ;  /* 0x000000ffff0d7224 */ /* 0x000fe400078e006a */
[----:B------:R-:W-:Y:S02]  /*1c330*/  IMAD.MOV.U32 R12, RZ, RZ, RZ ;  /* 0x000000ffff0c7224 */ /* 0x000fe400078e00ff */
[----:B------:R-:W-:Y:S02]  /*1c340*/  IMAD.MOV.U32 R11, RZ, RZ, 0x181f ;  /* 0x0000181fff0b7424 */ /* 0x000fe400078e00ff */
[----:B------:R-:W-:-:S07]  /*1c350*/  IMAD.MOV.U32 R15, RZ, RZ, -0x1 ;  /* 0xffffffffff0f7424 */ /* 0x000fce00078e00ff */
[----:B-1----:R-:W-:Y:S05]  /*1c360*/  WARPSYNC.COLLECTIVE R15, `(.L_x_827) ;  /* 0x000000000f087348 */ /* 0x002fea0003c00000 */
[----:B------:R0:W2:Y:S02]  /*1c370*/  SHFL.IDX P6, R14, R13, R12, R11 ;  /* 0x0000000c0d0e7389 */ /* 0x0000a400000c000b */
[----:B012---:R-:W-:Y:S01]  /*1c380*/  ENDCOLLECTIVE ;  /* 0x000000000000791b */ /* 0x007fe20003800000 */
.L_x_827:
[----:B------:R-:W-:Y:S05]  /*1c390*/  BSYNC B1 ;  /* 0x0000000000017941 */ /* 0x000fea0003800000 */
.L_x_826:
        /* <DEDUP_REMOVED lines=8> */
.L_x_828:
[----:B------:R-:W-:Y:S01]  /*1c420*/  IMAD.MOV.U32 R104, RZ, RZ, R14 ;  /* 0x000000ffff687224 */ /* 0x000fe200078e000e */
[----:B------:R-:W-:Y:S06]  /*1c430*/  BRA `(.L_x_829) ;  /* 0xfffffe9800147947 */ /* 0x000fec000383ffff */
.L_x_548:
[----:B------:R-:W-:Y:S01]  /*1c440*/  BSSY B1, `(.L_x_830) ;  /* 0x0000008000017945 */ /* 0x000fe20003800000 */
[----:B----4-:R-:W-:Y:S01]  /*1c450*/  IMAD.MOV.U32 R13, RZ, RZ, R106 ;  /* 0x000000ffff0d7224 */ /* 0x010fe200078e006a */
[----:B------:R-:W-:Y:S01]  /*1c460*/  MOV R11, 0x181f ;  /* 0x0000181f000b7802 */ /* 0x000fe20000000f00 */
[----:B------:R-:W-:Y:S02]  /*1c470*/  IMAD.MOV.U32 R12, RZ, RZ, 0x1 ;  /* 0x00000001ff0c7424 */ /* 0x000fe400078e00ff */
[----:B------:R-:W-:-:S07]  /*1c480*/  IMAD.MOV.U32 R15, RZ, RZ, -0x1 ;  /* 0xffffffffff0f7424 */ /* 0x000fce00078e00ff */
[----:B0123--:R-:W-:Y:S05]  /*1c490*/  WARPSYNC.COLLECTIVE R15, `(.L_x_831) ;  /* 0x000000000f087348 */ /* 0x00ffea0003c00000 */
[----:B------:R4:W0:Y:S02]  /*1c4a0*/  SHFL.IDX P6, R14, R13, R12, R11 ;  /* 0x0000000c0d0e7389 */ /* 0x00082400000c000b */
[----:B01234-:R-:W-:Y:S01]  /*1c4b0*/  ENDCOLLECTIVE ;  /* 0x000000000000791b */ /* 0x01ffe20003800000 */
.L_x_831:
[----:B------:R-:W-:Y:S05]  /*1c4c0*/  BSYNC B1 ;  /* 0x0000000000017941 */ /* 0x000fea0003800000 */
.L_x_830:
        /* <DEDUP_REMOVED lines=8> */
.L_x_832:
[----:B------:R-:W-:Y:S01]  /*1c550*/  IMAD.MOV.U32 R46, RZ, RZ, R14 ;  /* 0x000000ffff2e7224 */ /* 0x000fe200078e000e */
[----:B------:R-:W-:Y:S06]  /*1c560*/  BRA `(.L_x_833) ;  /* 0xfffffe9c00c87947 */ /* 0x000fec000383ffff */
.L_x_553:
        /* <DEDUP_REMOVED lines=8> */
.L_x_835:
[----:B------:R-:W-:Y:S05]  /*1c5f0*/  BSYNC B1 ;  /* 0x0000000000017941 */ /* 0x000fea0003800000 */
.L_x_834:
[----:B------:R-:W-:Y:S01]  /*1c600*/  MOV R13, R107 ;  /* 0x0000006b000d7202 */ /* 0x000fe20000000f00 */
[----:B------:R-:W-:Y:S02]  /*1c610*/  IMAD.MOV.U32 R12, RZ, RZ, 0x2 ;  /* 0x00000002ff0c7424 */ /* 0x000fe400078e00ff */
[----:B------:R-:W-:Y:S02]  /*1c620*/  IMAD.MOV.U32 R11, RZ, RZ, 0x181f ;  /* 0x0000181fff0b7424 */ /* 0x000fe400078e00ff */
[----:B------:R-:W-:Y:S02]  /*1c630*/  IMAD.MOV.U32 R15, RZ, RZ, -0x1 ;  /* 0xffffffffff0f7424 */ /* 0x000fe400078e00ff */
[----:B------:R-:W-:-:S07]  /*1c640*/  IMAD.MOV.U32 R47, RZ, RZ, R14 ;  /* 0x000000ffff2f7224 */ /* 0x000fce00078e000e */
[----:B------:R-:W-:Y:S05]  /*1c650*/  WARPSYNC.COLLECTIVE R15, `(.L_x_836) ;  /* 0x000000000f087348 */ /* 0x000fea0003c00000 */
[----:B------:R0:W1:Y:S02]  /*1c660*/  SHFL.IDX P6, R14, R13, R12, R11 ;  /* 0x0000000c0d0e7389 */ /* 0x00006400000c000b */
[----:B01----:R-:W-:Y:S01]  /*1c670*/  ENDCOLLECTIVE ;  /* 0x000000000000791b */ /* 0x003fe20003800000 */
.L_x_836:
[----:B------:R-:W-:Y:S01]  /*1c680*/  IMAD.MOV.U32 R46, RZ, RZ, R14 ;  /* 0x000000ffff2e7224 */ /* 0x000fe200078e000e */
[----:B------:R-:W-:Y:S06]  /*1c690*/  BRA `(.L_x_837) ;  /* 0xfffffea4007c7947 */ /* 0x000fec000383ffff */
.L_x_558:
        /* <DEDUP_REMOVED lines=8> */
.L_x_839:
[----:B------:R-:W-:Y:S05]  /*1c720*/  BSYNC B1 ;  /* 0x0000000000017941 */ /* 0x000fea0003800000 */
.L_x_838:
[----:B------:R-:W-:Y:S01]  /*1c730*/  IMAD.MOV.U32 R13, RZ, RZ, R107 ;  /* 0x000000ffff0d7224 */ /* 0x000fe200078e006b */
[----:B------:R-:W-:Y:S01]  /*1c740*/  MOV R15, 0xffffffff ;  /* 0xffffffff000f7802 */ /* 0x000fe20000000f00 */
[----:B------:R-:W-:Y:S02]  /*1c750*/  IMAD.MOV.U32 R12, RZ, RZ, 0x3 ;  /* 0x00000003ff0c7424 */ /* 0x000fe400078e00ff */
[----:B------:R-:W-:Y:S02]  /*1c760*/  IMAD.MOV.U32 R11, RZ, RZ, 0x181f ;  /* 0x0000181fff0b7424 */ /* 0x000fe400078e00ff */
[----:B------:R-:W-:-:S07]  /*1c770*/  IMAD.MOV.U32 R106, RZ, RZ, R14 ;  /* 0x000000ffff6a7224 */ /* 0x000fce00078e000e */
[----:B------:R-:W-:Y:S05]  /*1c780*/  WARPSYNC.COLLECTIVE R15, `(.L_x_840) ;  /* 0x000000000f087348 */ /* 0x000fea0003c00000 */
[----:B------:R0:W1:Y:S02]  /*1c790*/  SHFL.IDX P6, R14, R13, R12, R11 ;  /* 0x0000000c0d0e7389 */ /* 0x00006400000c000b */
[----:B01----:R-:W-:Y:S01]  /*1c7a0*/  ENDCOLLECTIVE ;  /* 0x000000000000791b */ /* 0x003fe20003800000 */
.L_x_840:
[----:B------:R-:W-:Y:S01]  /*1c7b0*/  IMAD.MOV.U32 R107, RZ, RZ, R14 ;  /* 0x000000ffff6b7224 */ /* 0x000fe200078e000e */
[----:B------:R-:W-:Y:S06]  /*1c7c0*/  BRA `(.L_x_841) ;  /* 0xfffffeac002c7947 */ /* 0x000fec000383ffff */
.L_x_563:
[----:B-1----:R1:W2:Y:S02]  /*1c7d0*/  SYNCS.PHASECHK.TRANS64.TRYWAIT P3, [R90+URZ+0x28890], R101 ;  /* 0x028890655a0075a7 */ /* 0x0022a4000806017f */
[----:B--2---:R-:W-:Y:S05]  /*1c7e0*/  @!P3 NANOSLEEP.SYNCS 0x989680 ;  /* 0x009896800000b95d */ /* 0x004fea0003900000 */
[----:B------:R-:W2:Y:S02]  /*1c7f0*/  @!P3 SYNCS.PHASECHK.TRANS64 P3, [R90+URZ+0x28890], R101 ;  /* 0x028890655a00b5a7 */ /* 0x000ea4000806007f */
[----:B--2---:R-:W-:Y:S05]  /*1c800*/  @!P3 BRA `(.L_x_563) ;  /* 0xfffffffc00f0b947 */ /* 0x004fea000383ffff */
[----:B------:R-:W-:Y:S05]  /*1c810*/  BRA `(.L_x_842) ;  /* 0xfffffeb4003c7947 */ /* 0x000fea000383ffff */
.L_x_564:
        /* <DEDUP_REMOVED lines=8> */
.L_x_844:
[----:B------:R-:W-:Y:S05]  /*1c8a0*/  BSYNC B1 ;  /* 0x0000000000017941 */ /* 0x000fea0003800000 */
.L_x_843:
        /* <DEDUP_REMOVED lines=8> */
.L_x_845:
[----:B------:R-:W-:Y:S05]  /*1c930*/  BRA `(.L_x_846) ;  /* 0xfffffeb4005c7947 */ /* 0x000fea000383ffff */
.L_x_567:
[----:B------:R-:W-:Y:S01]  /*1c940*/  BSSY B1, `(.L_x_847) ;  /* 0x0000008000017945 */ /* 0x000fe20003800000 */
[----:B----4-:R-:W-:Y:S01]  /*1c950*/  IMAD.MOV.U32 R13, RZ, RZ, R45 ;  /* 0x000000ffff0d7224 */ /* 0x010fe200078e002d */
[----:B------:R-:W-:Y:S01]  /*1c960*/  MOV R11, 0x181f ;  /* 0x0000181f000b7802 */ /* 0x000fe20000000f00 */
[----:B------:R-:W-:Y:S02]  /*1c970*/  IMAD.MOV.U32 R12, RZ, RZ, 0x1 ;  /* 0x00000001ff0c7424 */ /* 0x000fe400078e00ff */
[----:B------:R-:W-:-:S07]  /*1c980*/  IMAD.MOV.U32 R15, RZ, RZ, -0x1 ;  /* 0xffffffffff0f7424 */ /* 0x000fce00078e00ff */
[----:B0123--:R-:W-:Y:S05]  /*1c990*/  WARPSYNC.COLLECTIVE R15, `(.L_x_848) ;  /* 0x000000000f087348 */ /* 0x00ffea0003c00000 */
[----:B---3--:R3:W4:Y:S02]  /*1c9a0*/  SHFL.IDX P6, R14, R13, R12, R11 ;  /* 0x0000000c0d0e7389 */ /* 0x00872400000c000b */
[----:B01234-:R-:W-:Y:S01]  /*1c9b0*/  ENDCOLLECTIVE ;  /* 0x000000000000791b */ /* 0x01ffe20003800000 */
.L_x_848:
[----:B------:R-:W-:Y:S05]  /*1c9c0*/  BSYNC B1 ;  /* 0x0000000000017941 */ /* 0x000fea0003800000 */
.L_x_847:
        /* <DEDUP_REMOVED lines=8> */
.L_x_849:
[----:B------:R-:W-:Y:S05]  /*1ca50*/  BRA `(.L_x_850) ;  /* 0xfffffeb4005c7947 */ /* 0x000fea000383ffff */
.L_x_570:
[----:B------:R-:W-:Y:S01]  /*1ca60*/  BSSY B1, `(.L_x_851) ;  /* 0x0000008000017945 */ /* 0x000fe20003800000 */
[----:B---3--:R-:W-:Y:S02]  /*1ca70*/  IMAD.MOV.U32 R13, RZ, RZ, R45 ;  /* 0x000000ffff0d7224 */ /* 0x008fe400078e002d */
[----:B------:R-:W-:Y:S02]  /*1ca80*/  IMAD.MOV.U32 R12, RZ, RZ, 0x2 ;  /* 0x00000002ff0c7424 */ /* 0x000fe400078e00ff */
[----:B------:R-:W-:Y:S02]  /*1ca90*/  IMAD.MOV.U32 R11, RZ, RZ, 0x181f ;  /* 0x0000181fff0b7424 */ /* 0x000fe400078e00ff */
[----:B------:R-:W-:-:S07]  /*1caa0*/  IMAD.MOV.U32 R15, RZ, RZ, -0x1 ;  /* 0xffffffffff0f7424 */ /* 0x000fce00078e00ff */
[----:B012-4-:R-:W-:Y:S05]  /*1cab0*/  WARPSYNC.COLLECTIVE R15, `(.L_x_852) ;  /* 0x000000000f087348 */ /* 0x017fea0003c00000 */
[----:B------:R3:W0:Y:S02]  /*1cac0*/  SHFL.IDX P6, R14, R13, R12, R11 ;  /* 0x0000000c0d0e7389 */ /* 0x00062400000c000b */
[----:B01234-:R-:W-:Y:S01]  /*1cad0*/  ENDCOLLECTIVE ;  /* 0x000000000000791b */ /* 0x01ffe20003800000 */
.L_x_852:
[----:B------:R-:W-:Y:S05]  /*1cae0*/  BSYNC B1 ;  /* 0x0000000000017941 */ /* 0x000fea0003800000 */
.L_x_851:
        /* <DEDUP_REMOVED lines=8> */
.L_x_853:
[----:B------:R-:W-:Y:S05]  /*1cb70*/  BRA `(.L_x_854) ;  /* 0xfffffeb400607947 */ /* 0x000fea000383ffff */
.L_x_573:
[----:B------:R-:W-:Y:S01]  /*1cb80*/  BSSY B1, `(.L_x_855) ;  /* 0x0000008000017945 */ /* 0x000fe20003800000 */
[----:B0-----:R-:W-:Y:S02]  /*1cb90*/  IMAD.MOV.U32 R13, RZ, RZ, R45 ;  /* 0x000000ffff0d7224 */ /* 0x001fe400078e002d */
[----:B------:R-:W-:Y:S02]  /*1cba0*/  IMAD.MOV.U32 R12, RZ, RZ, 0x3 ;  /* 0x00000003ff0c7424 */ /* 0x000fe400078e00ff */
[----:B------:R-:W-:Y:S02]  /*1cbb0*/  IMAD.MOV.U32 R11, RZ, RZ, 0x181f ;  /* 0x0000181fff0b7424 */ /* 0x000fe400078e00ff */
[----:B------:R-:W-:-:S07]  /*1cbc0*/  IMAD.MOV.U32 R15, RZ, RZ, -0x1 ;  /* 0xffffffffff0f7424 */ /* 0x000fce00078e00ff */
[----:B-1234-:R-:W-:Y:S05]  /*1cbd0*/  WARPSYNC.COLLECTIVE R15, `(.L_x_856) ;  /* 0x000000000f087348 */ /* 0x01efea0003c00000 */
[----:B------:R0:W0:Y:S02]  /*1cbe0*/  SHFL.IDX P6, R14, R13, R12, R11 ;  /* 0x0000000c0d0e7389 */ /* 0x00002400000c000b */
[----:B01234-:R-:W-:Y:S01]  /*1cbf0*/  ENDCOLLECTIVE ;  /* 0x000000000000791b */ /* 0x01ffe20003800000 */
.L_x_856:
[----:B------:R-:W-:Y:S05]  /*1cc00*/  BSYNC B1 ;  /* 0x0000000000017941 */ /* 0x000fea0003800000 */
.L_x_855:
        /* <DEDUP_REMOVED lines=8> */
.L_x_857:
[----:B------:R-:W-:Y:S05]  /*1cc90*/  BRA `(.L_x_858) ;  /* 0xfffffeb400647947 */ /* 0x000fea000383ffff */
.L_x_577:
[----:B------:R0:W0:Y:S02]  /*1cca0*/  SYNCS.PHASECHK.TRANS64.TRYWAIT P4, [R90+URZ+0x288b0], R101 ;  /* 0x0288b0655a0075a7 */ /* 0x000024000808017f */
[----:B0-----:R-:W-:Y:S05]  /*1ccb0*/  @!P4 NANOSLEEP.SYNCS 0x989680 ;  /* 0x009896800000c95d */ /* 0x001fea0003900000 */
[----:B------:R-:W0:Y:S02]  /*1ccc0*/  @!P4 SYNCS.PHASECHK.TRANS64 P4, [R90+URZ+0x288b0], R101 ;  /* 0x0288b0655a00c5a7 */ /* 0x000e24000808007f */
[----:B0-----:R-:W-:Y:S05]  /*1ccd0*/  @!P4 BRA `(.L_x_577) ;  /* 0xfffffffc00f0c947 */ /* 0x001fea000383ffff */
[----:B------:R-:W-:Y:S05]  /*1cce0*/  BRA `(.L_x_859) ;  /* 0xfffffeb400e07947 */ /* 0x000fea000383ffff */
.L_x_591:
[----:B------:R-:W1:Y:S01]  /*1ccf0*/  S2R R5, SR_TID.X ;  /* 0x0000000000057919 */ /* 0x000e620000002100 */
[----:B------:R-:W-:Y:S01]  /*1cd00*/  BSSY B0, `(.L_x_860) ;  /* 0x000000c000007945 */ /* 0x000fe20003800000 */
[----:B------:R-:W-:Y:S02]  /*1cd10*/  IMAD.MOV.U32 R12, RZ, RZ, RZ ;  /* 0x000000ffff0c7224 */ /* 0x000fe400078e00ff */
[----:B------:R-:W-:Y:S02]  /*1cd20*/  IMAD.MOV.U32 R11, RZ, RZ, 0x1f ;  /* 0x0000001fff0b7424 */ /* 0x000fe400078e00ff */
[----:B------:R-:W-:Y:S02]  /*1cd30*/  IMAD.MOV.U32 R15, RZ, RZ, -0x1 ;  /* 0xffffffffff0f7424 */ /* 0x000fe400078e00ff */
[----:B-1----:R-:W-:-:S05]  /*1cd40*/  VIADD R5, R5, 0xffffff80 ;  /* 0xffffff8005057836 */ /* 0x002fca0000000000 */
[----:B------:R-:W-:-:S04]  /*1cd50*/  SHF.R.S32.HI R4, RZ, 0x1f, R5 ;  /* 0x0000001fff047819 */ /* 0x000fc80000011405 */
[----:B------:R-:W-:-:S04]  /*1cd60*/  LEA.HI R4, R4, R5, RZ, 0x7 ;  /* 0x0000000504047211 */ /* 0x000fc800078f38ff */
[----:B------:R-:W-:-:S04]  /*1cd70*/  SHF.R.S32.HI R4, RZ, 0x7, R4 ;  /* 0x00000007ff047819 */ /* 0x000fc80000011404 */
[----:B--2---:R-:W-:-:S07]  /*1cd80*/  MOV R13, R4 ;  /* 0x00000004000d7202 */ /* 0x004fce0000000f00 */
[----:B0----5:R-:W-:Y:S05]  /*1cd90*/  WARPSYNC.COLLECTIVE R15, `(.L_x_861) ;  /* 0x000000000f087348 */ /* 0x021fea0003c00000 */
[----:B------:R1:W2:Y:S02]  /*1cda0*/  SHFL.IDX P6, R14, R13, R12, R11 ;  /* 0x0000000c0d0e7389 */ /* 0x0002a400000c000b */
[----:B012--5:R-:W-:Y:S01]  /*1cdb0*/  ENDCOLLECTIVE ;  /* 0x000000000000791b */ /* 0x027fe20003800000 */
.L_x_861:
[----:B------:R-:W-:Y:S05]  /*1cdc0*/  BSYNC B0 ;  /* 0x0000000000007941 */ /* 0x000fea0003800000 */
.L_x_860:
[----:B------:R-:W-:Y:S01]  /*1cdd0*/  IMAD.MOV.U32 R195, RZ, RZ, R14 ;  /* 0x000000ffffc37224 */ /* 0x000fe200078e000e */
[----:B------:R-:W-:Y:S06]  /*1cde0*/  BRA `(.L_x_862) ;  /* 0xfffffec0009c7947 */ /* 0x000fec000383ffff */
.L_x_601:
[----:B------:R-:W-:Y:S01]  /*1cdf0*/  BSSY B1, `(.L_x_863) ;  /* 0x0000008000017945 */ /* 0x000fe20003800000 */
[----:B--2---:R-:W-:Y:S02]  /*1ce00*/  IMAD.MOV.U32 R13, RZ, RZ, R26 ;  /* 0x000000ffff0d7224 */ /* 0x004fe400078e001a */
[----:B------:R-:W-:Y:S02]  /*1ce10*/  IMAD.MOV.U32 R12, RZ, RZ, RZ ;  /* 0x000000ffff0c7224 */ /* 0x000fe400078e00ff */
[----:B------:R-:W-:Y:S02]  /*1ce20*/  IMAD.MOV.U32 R11, RZ, RZ, 0x181f ;  /* 0x0000181fff0b7424 */ /* 0x000fe400078e00ff */
[----:B------:R-:W-:-:S07]  /*1ce30*/  IMAD.MOV.U32 R15, RZ, RZ, -0x1 ;  /* 0xffffffffff0f7424 */ /* 0x000fce00078e00ff */
[----:B------:R-:W-:Y:S05]  /*1ce40*/  WARPSYNC.COLLECTIVE R15, `(.L_x_864) ;  /* 0x000000000f087348 */ /* 0x000fea0003c00000 */
[----:B------:R0:W1:Y:S02]  /*1ce50*/  SHFL.IDX P6, R14, R13, R12, R11 ;  /* 0x0000000c0d0e7389 */ /* 0x00006400000c000b */
[----:B01----:R-:W-:Y:S01]  /*1ce60*/  ENDCOLLECTIVE ;  /* 0x000000000000791b */ /* 0x003fe20003800000 */
.L_x_864:
[----:B------:R-:W-:Y:S05]  /*1ce70*/  BSYNC B1 ;  /* 0x0000000000017941 */ /* 0x000fea0003800000 */
.L_x_863:
[----:B------:R-:W-:Y:S01]  /*1ce80*/  IMAD.MOV.U32 R13, RZ, RZ, R24 ;  /* 0x000000ffff0d7224 */ /* 0x000fe200078e0018 */
[----:B------:R-:W-:Y:S01]  /*1ce90*/  MOV R15, 0xffffffff ;  /* 0xffffffff000f7802 */ /* 0x000fe20000000f00 */
[----:B------:R-:W-:Y:S02]  /*1cea0*/  IMAD.MOV.U32 R12, RZ, RZ, RZ ;  /* 0x000000ffff0c7224 */ /* 0x000fe400078e00ff */
[----:B------:R-:W-:Y:S02]  /*1ceb0*/  IMAD.MOV.U32 R11, RZ, RZ, 0x181f ;  /* 0x0000181fff0b7424 */ /* 0x000fe400078e00ff */
[----:B------:R-:W-:-:S07]  /*1cec0*/  IMAD.MOV.U32 R0, RZ, RZ, R14 ;  /* 0x000000ffff007224 */ /* 0x000fce00078e000e */
[----:B------:R-:W-:Y:S05]  /*1ced0*/  WARPSYNC.COLLECTIVE R15, `(.L_x_865) ;  /* 0x000000000f087348 */ /* 0x000fea0003c00000 */
[----:B------:R0:W1:Y:S02]  /*1cee0*/  SHFL.IDX P6, R14, R13, R12, R11 ;  /* 0x0000000c0d0e7389 */ /* 0x00006400000c000b */
[----:B01----:R-:W-:Y:S01]  /*1cef0*/  ENDCOLLECTIVE ;  /* 0x000000000000791b */ /* 0x003fe20003800000 */
.L_x_865:
[----:B------:R-:W-:Y:S02]  /*1cf00*/  IMAD.MOV.U32 R13, RZ, RZ, R28 ;  /* 0x000000ffff0d7224 */ /* 0x000fe400078e001c */
[----:B------:R-:W-:-:S07]  /*1cf10*/  IMAD.MOV.U32 R3, RZ, RZ, R14 ;  /* 0x000000ffff037224 */ /* 0x000fce00078e000e */
[----:B------:R-:W-:Y:S05]  /*1cf20*/  WARPSYNC.COLLECTIVE R15, `(.L_x_866) ;  /* 0x000000000f087348 */ /* 0x000fea0003c00000 */
[----:B------:R0:W1:Y:S02]  /*1cf30*/  SHFL.IDX P6, R14, R13, R12, R11 ;  /* 0x0000000c0d0e7389 */ /* 0x00006400000c000b */
[----:B01----:R-:W-:Y:S01]  /*1cf40*/  ENDCOLLECTIVE ;  /* 0x000000000000791b */ /* 0x003fe20003800000 */
.L_x_866:
[----:B------:R-:W-:Y:S02]  /*1cf50*/  IMAD.MOV.U32 R13, RZ, RZ, R27 ;  /* 0x000000ffff0d7224 */ /* 0x000fe400078e001b */
[----:B------:R-:W-:-:S07]  /*1cf60*/  IMAD.MOV.U32 R4, RZ, RZ, R14 ;  /* 0x000000ffff047224 */ /* 0x000fce00078e000e */
[----:B------:R-:W-:Y:S05]  /*1cf70*/  WARPSYNC.COLLECTIVE R15, `(.L_x_867) ;  /* 0x000000000f087348 */ /* 0x000fea0003c00000 */
[----:B------:R0:W1:Y:S02]  /*1cf80*/  SHFL.IDX P6, R14, R13, R12, R11 ;  /* 0x0000000c0d0e7389 */ /* 0x00006400000c000b */
[----:B01----:R-:W-:Y:S01]  /*1cf90*/  ENDCOLLECTIVE ;  /* 0x000000000000791b */ /* 0x003fe20003800000 */
.L_x_867:
[----:B------:R-:W-:Y:S05]  /*1cfa0*/  BRA `(.L_x_868) ;  /* 0xfffffec4009c7947 */ /* 0x000fea000383ffff */
.L_x_605:
[----:B0-----:R0:W1:Y:S02]  /*1cfb0*/  SYNCS.PHASECHK.TRANS64.TRYWAIT P0, [R156+URZ+0x28800], R5 ;  /* 0x028800059c0075a7 */ /* 0x001064000800017f */
[----:B-1----:R-:W-:Y:S05]  /*1cfc0*/  @!P0 NANOSLEEP.SYNCS 0x989680 ;  /* 0x009896800000895d */ /* 0x002fea0003900000 */
[----:B------:R-:W1:Y:S02]  /*1cfd0*/  @!P0 SYNCS.PHASECHK.TRANS64 P0, [R156+URZ+0x28800], R5 ;  /* 0x028800059c0085a7 */ /* 0x000e64000800007f */
[----:B-1----:R-:W-:Y:S05]  /*1cfe0*/  @!P0 BRA `(.L_x_605) ;  /* 0xfffffffc00f08947 */ /* 0x002fea000383ffff */
[----:B------:R-:W-:Y:S05]  /*1cff0*/  BRA `(.L_x_869) ;  /* 0xfffffec800807947 */ /* 0x000fea000383ffff */
.L_x_621:
        /* <DEDUP_REMOVED lines=8> */
.L_x_871:
[----:B------:R-:W-:Y:S05]  /*1d080*/  BSYNC B1 ;  /* 0x0000000000017941 */ /* 0x000fea0003800000 */
.L_x_870:
        /* <DEDUP_REMOVED lines=8> */
.L_x_872:
[----:B------:R-:W-:Y:S02]  /*1d110*/  IMAD.MOV.U32 R13, RZ, RZ, R28 ;  /* 0x000000ffff0d7224 */ /* 0x000fe400078e001c */
[----:B------:R-:W-:-:S07]  /*1d120*/  IMAD.MOV.U32 R3, RZ, RZ, R14 ;  /* 0x000000ffff037224 */ /* 0x000fce00078e000e */
[----:B------:R-:W-:Y:S05]  /*1d130*/  WARPSYNC.COLLECTIVE R15, `(.L_x_873) ;  /* 0x000000000f087348 */ /* 0x000fea0003c00000 */
[----:B------:R0:W1:Y:S02]  /*1d140*/  SHFL.IDX P6, R14, R13, R12, R11 ;  /* 0x0000000c0d0e7389 */ /* 0x00006400000c000b */
[----:B01----:R-:W-:Y:S01]  /*1d150*/  ENDCOLLECTIVE ;  /* 0x000000000000791b */ /* 0x003fe20003800000 */
.L_x_873:
[----:B------:R-:W-:Y:S02]  /*1d160*/  IMAD.MOV.U32 R13, RZ, RZ, R27 ;  /* 0x000000ffff0d7224 */ /* 0x000fe400078e001b */
[----:B------:R-:W-:-:S07]  /*1d170*/  IMAD.MOV.U32 R20, RZ, RZ, R14 ;  /* 0x000000ffff147224 */ /* 0x000fce00078e000e */
[----:B------:R-:W-:Y:S05]  /*1d180*/  WARPSYNC.COLLECTIVE R15, `(.L_x_874) ;  /* 0x000000000f087348 */ /* 0x000fea0003c00000 */
[----:B------:R0:W1:Y:S02]  /*1d190*/  SHFL.IDX P6, R14, R13, R12, R11 ;  /* 0x0000000c0d0e7389 */ /* 0x00006400000c000b */
[----:B01----:R-:W-:Y:S01]  /*1d1a0*/  ENDCOLLECTIVE ;  /* 0x000000000000791b */ /* 0x003fe20003800000 */
.L_x_874:
[----:B------:R-:W-:Y:S05]  /*1d1b0*/  BRA `(.L_x_875) ;  /* 0xfffffedc00b07947 */ /* 0x000fea000383ffff */
.L_x_625:
[----:B0-----:R0:W1:Y:S02]  /*1d1c0*/  SYNCS.PHASECHK.TRANS64.TRYWAIT P4, [R156+URZ+0x28800], R27 ;  /* 0x0288001b9c0075a7 */ /* 0x001064000808017f */
[----:B-1----:R-:W-:Y:S05]  /*1d1d0*/  @!P4 NANOSLEEP.SYNCS 0x989680 ;  /* 0x009896800000c95d */ /* 0x002fea0003900000 */
[----:B------:R-:W1:Y:S02]  /*1d1e0*/  @!P4 SYNCS.PHASECHK.TRANS64 P4, [R156+URZ+0x28800], R27 ;  /* 0x0288001b9c00c5a7 */ /* 0x000e64000808007f */
[----:B-1----:R-:W-:Y:S05]  /*1d1f0*/  @!P4 BRA `(.L_x_625) ;  /* 0xfffffffc00f0c947 */ /* 0x002fea000383ffff */
[----:B------:R-:W-:Y:S05]  /*1d200*/  BRA `(.L_x_876) ;  /* 0xfffffee000a07947 */ /* 0x000fea000383ffff */
.L_x_635:
[----:B---3--:R3:W4:Y:S02]  /*1d210*/  SYNCS.PHASECHK.TRANS64.TRYWAIT P1, [R3+URZ+0x28830], R0 ;  /* 0x02883000030075a7 */ /* 0x008724000802017f */
[----:B----4-:R-:W-:Y:S05]  /*1d220*/  @!P1 NANOSLEEP.SYNCS 0x989680 ;  /* 0x009896800000995d */ /* 0x010fea0003900000 */
[----:B------:R-:W4:Y:S02]  /*1d230*/  @!P1 SYNCS.PHASECHK.TRANS64 P1, [R3+URZ+0x28830], R0 ;  /* 0x02883000030095a7 */ /* 0x000f24000802007f */
[----:B----4-:R-:W-:Y:S05]  /*1d240*/  @!P1 BRA `(.L_x_635) ;  /* 0xfffffffc00f09947 */ /* 0x010fea000383ffff */
[----:B------:R-:W-:Y:S05]  /*1d250*/  BRA `(.L_x_634) ;  /* 0xfffffef800847947 */ /* 0x000fea000383ffff */
.L_x_642:
[----:B-1----:R1:W2:Y:S02]  /*1d260*/  SYNCS.PHASECHK.TRANS64.TRYWAIT P2, [R7+URZ+0x28830], R4 ;  /* 0x02883004070075a7 */ /* 0x0022a4000804017f */
[----:B--2---:R-:W-:Y:S05]  /*1d270*/  @!P2 NANOSLEEP.SYNCS 0x989680 ;  /* 0x009896800000a95d */ /* 0x004fea0003900000 */
[----:B------:R-:W2:Y:S02]  /*1d280*/  @!P2 SYNCS.PHASECHK.TRANS64 P2, [R7+URZ+0x28830], R4 ;  /* 0x028830040700a5a7 */ /* 0x000ea4000804007f */
[----:B--2---:R-:W-:Y:S05]  /*1d290*/  @!P2 BRA `(.L_x_642) ;  /* 0xfffffffc00f0a947 */ /* 0x004fea000383ffff */
[----:B------:R-:W-:Y:S05]  /*1d2a0*/  BRA `(.L_x_641) ;  /* 0xffffff2000087947 */ /* 0x000fea000383ffff */
.L_x_646:
[----:B-1----:R1:W2:Y:S02]  /*1d2b0*/  SYNCS.PHASECHK.TRANS64.TRYWAIT P1, [R5+URZ+0x28850], R4 ;  /* 0x02885004050075a7 */ /* 0x0022a4000802017f */
[----:B--2---:R-:W-:Y:S05]  /*1d2c0*/  @!P1 NANOSLEEP.SYNCS 0x989680 ;  /* 0x009896800000995d */ /* 0x004fea0003900000 */
[----:B------:R-:W2:Y:S02]  /*1d2d0*/  @!P1 SYNCS.PHASECHK.TRANS64 P1, [R5+URZ+0x28850], R4 ;  /* 0x02885004050095a7 */ /* 0x000ea4000802007f */
[----:B--2---:R-:W-:Y:S05]  /*1d2e0*/  @!P1 BRA `(.L_x_646) ;  /* 0xfffffffc00f09947 */ /* 0x004fea000383ffff */
[----:B------:R-:W-:Y:S05]  /*1d2f0*/  BRA `(.L_x_643) ;  /* 0xffffff2400147947 */ /* 0x000fea000383ffff */
.L_x_653:
[----:B-1----:R1:W2:Y:S02]  /*1d300*/  SYNCS.PHASECHK.TRANS64.TRYWAIT P1, [R15+URZ+0x28850], R0 ;  /* 0x028850000f0075a7 */ /* 0x0022a4000802017f */
[----:B--2---:R-:W-:Y:S05]  /*1d310*/  @!P1 NANOSLEEP.SYNCS 0x989680 ;  /* 0x009896800000995d */ /* 0x004fea0003900000 */
[----:B------:R-:W2:Y:S02]  /*1d320*/  @!P1 SYNCS.PHASECHK.TRANS64 P1, [R15+URZ+0x28850], R0 ;  /* 0x028850000f0095a7 */ /* 0x000ea4000802007f */
[----:B--2---:R-:W-:Y:S05]  /*1d330*/  @!P1 BRA `(.L_x_653) ;  /* 0xfffffffc00f09947 */ /* 0x004fea000383ffff */
[----:B------:R-:W-:Y:S05]  /*1d340*/  BRA `(.L_x_652) ;  /* 0xffffff40005c7947 */ /* 0x000fea000383ffff */
.L_x_659:
[----:B------:R-:W-:Y:S02]  /*1d350*/  IMAD.MOV.U32 R13, RZ, RZ, R2 ;  /* 0x000000ffff0d7224 */ /* 0x000fe400078e0002 */
[----:B------:R-:W-:Y:S02]  /*1d360*/  IMAD.MOV.U32 R12, RZ, RZ, RZ ;  /* 0x000000ffff0c7224 */ /* 0x000fe400078e00ff */
[----:B------:R-:W-:Y:S02]  /*1d370*/  IMAD.MOV.U32 R11, RZ, RZ, 0x181f ;  /* 0x0000181fff0b7424 */ /* 0x000fe400078e00ff */
[----:B------:R-:W-:-:S07]  /*1d380*/  IMAD.MOV.U32 R15, RZ, RZ, -0x1 ;  /* 0xffffffffff0f7424 */ /* 0x000fce00078e00ff */
[----:B-----5:R-:W-:Y:S05]  /*1d390*/  WARPSYNC.COLLECTIVE R15, `(.L_x_877) ;  /* 0x000000000f087348 */ /* 0x020fea0003c00000 */
[----:B------:R0:W1:Y:S02]  /*1d3a0*/  SHFL.IDX P6, R14, R13, R12, R11 ;  /* 0x0000000c0d0e7389 */ /* 0x00006400000c000b */
[----:B01---5:R-:W-:Y:S01]  /*1d3b0*/  ENDCOLLECTIVE ;  /* 0x000000000000791b */ /* 0x023fe20003800000 */
.L_x_877:
[----:B------:R-:W-:Y:S02]  /*1d3c0*/  IMAD.MOV.U32 R13, RZ, RZ, R0 ;  /* 0x000000ffff0d7224 */ /* 0x000fe400078e0000 */
[----:B------:R-:W-:-:S07]  /*1d3d0*/  IMAD.MOV.U32 R3, RZ, RZ, R14 ;  /* 0x000000ffff037224 */ /* 0x000fce00078e000e */
[----:B------:R-:W-:Y:S05]  /*1d3e0*/  WARPSYNC.COLLECTIVE R15, `(.L_x_878) ;  /* 0x000000000f087348 */ /* 0x000fea0003c00000 */
[----:B------:R0:W1:Y:S02]  /*1d3f0*/  SHFL.IDX P6, R14, R13, R12, R11 ;  /* 0x0000000c0d0e7389 */ /* 0x00006400000c000b */
[----:B01----:R-:W-:Y:S01]  /*1d400*/  ENDCOLLECTIVE ;  /* 0x000000000000791b */ /* 0x003fe20003800000 */
.L_x_878:
[----:B------:R-:W-:Y:S05]  /*1d410*/  BRA `(.L_x_879) ;  /* 0xffffff5c00347947 */ /* 0x000fea000383ffff */
.L_x_662:
[----:B------:R-:W-:Y:S01]  /*1d420*/  BSSY B1, `(.L_x_880) ;  /* 0x0000008000017945 */ /* 0x000fe20003800000 */
[----:B------:R-:W-:Y:S01]  /*1d430*/  IMAD.MOV.U32 R13, RZ, RZ, R2 ;  /* 0x000000ffff0d7224 */ /* 0x000fe200078e0002 */
[----:B---3--:R-:W-:Y:S01]  /*1d440*/  MOV R11, 0x181f ;  /* 0x0000181f000b7802 */ /* 0x008fe20000000f00 */
[----:B------:R-:W-:Y:S02]  /*1d450*/  IMAD.MOV.U32 R12, RZ, RZ, 0x1 ;  /* 0x00000001ff0c7424 */ /* 0x000fe400078e00ff */
[----:B------:R-:W-:-:S07]  /*1d460*/  IMAD.MOV.U32 R15, RZ, RZ, -0x1 ;  /* 0xffffffffff0f7424 */ /* 0x000fce00078e00ff */
[----:B012--5:R-:W-:Y:S05]  /*1d470*/  WARPSYNC.COLLECTIVE R15, `(.L_x_881) ;  /* 0x000000000f087348 */ /* 0x027fea0003c00000 */
[----:B--2---:R2:W3:Y:S02]  /*1d480*/  SHFL.IDX P6, R14, R13, R12, R11 ;  /* 0x0000000c0d0e7389 */ /* 0x0044e400000c000b */
[----:B0123-5:R-:W-:Y:S01]  /*1d490*/  ENDCOLLECTIVE ;  /* 0x000000000000791b */ /* 0x02ffe20003800000 */
.L_x_881:
[----:B------:R-:W-:Y:S05]  /*1d4a0*/  BSYNC B1 ;  /* 0x0000000000017941 */ /* 0x000fea0003800000 */
.L_x_880:
        /* <DEDUP_REMOVED lines=8> */
.L_x_882:
[----:B------:R-:W-:Y:S05]  /*1d530*/  BRA `(.L_x_883) ;  /* 0xffffff5c00307947 */ /* 0x000fea000383ffff */
.L_x_665:
[----:B------:R-:W-:Y:S01]  /*1d540*/  BSSY B1, `(.L_x_884) ;  /* 0x0000008000017945 */ /* 0x000fe20003800000 */
[----:B------:R-:W-:Y:S02]  /*1d550*/  IMAD.MOV.U32 R13, RZ, RZ, R2 ;  /* 0x000000ffff0d7224 */ /* 0x000fe400078e0002 */
[----:B------:R-:W-:Y:S02]  /*1d560*/  IMAD.MOV.U32 R12, RZ, RZ, 0x2 ;  /* 0x00000002ff0c7424 */ /* 0x000fe400078e00ff */
[----:B------:R-:W-:Y:S02]  /*1d570*/  IMAD.MOV.U32 R11, RZ, RZ, 0x181f ;  /* 0x0000181fff0b7424 */ /* 0x000fe400078e00ff */
[----:B---3--:R-:W-:-:S07]  /*1d580*/  IMAD.MOV.U32 R15, RZ, RZ, -0x1 ;  /* 0xffffffffff0f7424 */ /* 0x008fce00078e00ff */
[----:B012-4-:R-:W-:Y:S05]  /*1d590*/  WARPSYNC.COLLECTIVE R15, `(.L_x_885) ;  /* 0x000000000f087348 */ /* 0x017fea0003c00000 */
[----:B--2---:R2:W3:Y:S02]  /*1d5a0*/  SHFL.IDX P6, R14, R13, R12, R11 ;  /* 0x0000000c0d0e7389 */ /* 0x0044e400000c000b */
[----:B01234-:R-:W-:Y:S01]  /*1d5b0*/  ENDCOLLECTIVE ;  /* 0x000000000000791b */ /* 0x01ffe20003800000 */
.L_x_885:
[----:B------:R-:W-:Y:S05]  /*1d5c0*/  BSYNC B1 ;  /* 0x0000000000017941 */ /* 0x000fea0003800000 */
.L_x_884:
        /* <DEDUP_REMOVED lines=8> */
.L_x_886:
[----:B------:R-:W-:Y:S05]  /*1d650*/  BRA `(.L_x_887) ;  /* 0xffffff5c00307947 */ /* 0x000fea000383ffff */
.L_x_668:
        /* <DEDUP_REMOVED lines=8> */
.L_x_889:
[----:B------:R-:W-:Y:S05]  /*1d6e0*/  BSYNC B1 ;  /* 0x0000000000017941 */ /* 0x000fea0003800000 */
.L_x_888:
        /* <DEDUP_REMOVED lines=8> */
.L_x_890:
[----:B------:R-:W-:Y:S05]  /*1d770*/  BRA `(.L_x_891) ;  /* 0xffffff5c00307947 */ /* 0x000fea000383ffff */
.L_x_670:
[----:B------:R-:W-:Y:S01]  /*1d780*/  IMAD.MOV.U32 R13, RZ, RZ, R2 ;  /* 0x000000ffff0d7224 */ /* 0x000fe200078e0002 */
[----:B------:R-:W-:Y:S01]  /*1d790*/  MOV R12, RZ ;  /* 0x000000ff000c7202 */ /* 0x000fe20000000f00 */
[----:B------:R-:W-:Y:S02]  /*1d7a0*/  IMAD.MOV.U32 R11, RZ, RZ, 0x1c1f ;  /* 0x00001c1fff0b7424 */ /* 0x000fe400078e00ff */
[----:B------:R-:W-:-:S07]  /*1d7b0*/  IMAD.MOV.U32 R15, RZ, RZ, -0x1 ;  /* 0xffffffffff0f7424 */ /* 0x000fce00078e00ff */
[----:B------:R-:W-:Y:S05]  /*1d7c0*/  WARPSYNC.COLLECTIVE R15, `(.L_x_892) ;  /* 0x000000000f087348 */ /* 0x000fea0003c00000 */
[----:B------:R0:W1:Y:S02]  /*1d7d0*/  SHFL.IDX P6, R14, R13, R12, R11 ;  /* 0x0000000c0d0e7389 */ /* 0x00006400000c000b */
[----:B01----:R-:W-:Y:S01]  /*1d7e0*/  ENDCOLLECTIVE ;  /* 0x000000000000791b */ /* 0x003fe20003800000 */
.L_x_892:
[----:B------:R-:W-:Y:S02]  /*1d7f0*/  IMAD.MOV.U32 R13, RZ, RZ, R0 ;  /* 0x000000ffff0d7224 */ /* 0x000fe400078e0000 */
[----:B------:R-:W-:-:S07]  /*1d800*/  IMAD.MOV.U32 R3, RZ, RZ, R14 ;  /* 0x000000ffff037224 */ /* 0x000fce00078e000e */
[----:B------:R-:W-:Y:S05]  /*1d810*/  WARPSYNC.COLLECTIVE R15, `(.L_x_893) ;  /* 0x000000000f087348 */ /* 0x000fea0003c00000 */
[----:B------:R0:W1:Y:S02]  /*1d820*/  SHFL.IDX P6, R14, R13, R12, R11 ;  /* 0x0000000c0d0e7389 */ /* 0x00006400000c000b */
[----:B01----:R-:W-:Y:S01]  /*1d830*/  ENDCOLLECTIVE ;  /* 0x000000000000791b */ /* 0x003fe20003800000 */
.L_x_893:
[----:B------:R-:W-:Y:S05]  /*1d840*/  BRA `(.L_x_894) ;  /* 0xffffff6000307947 */ /* 0x000fea000383ffff */
.L_x_673:
[----:B------:R-:W-:Y:S01]  /*1d850*/  BSSY B1, `(.L_x_895) ;  /* 0x0000008000017945 */ /* 0x000fe20003800000 */
[----:B--2---:R-:W-:Y:S02]  /*1d860*/  IMAD.MOV.U32 R13, RZ, RZ, R2 ;  /* 0x000000ffff0d7224 */ /* 0x004fe400078e0002 */
[----:B------:R-:W-:Y:S02]  /*1d870*/  IMAD.MOV.U32 R12, RZ, RZ, 0x1 ;  /* 0x00000001ff0c7424 */ /* 0x000fe400078e00ff */
[----:B------:R-:W-:Y:S02]  /*1d880*/  IMAD.MOV.U32 R11, RZ, RZ, 0x1c1f ;  /* 0x00001c1fff0b7424 */ /* 0x000fe400078e00ff */
[----:B------:R-:W-:-:S07]  /*1d890*/  IMAD.MOV.U32 R15, RZ, RZ, -0x1 ;  /* 0xffffffffff0f7424 */ /* 0x000fce00078e00ff */
[----:B01----:R-:W-:Y:S05]  /*1d8a0*/  WARPSYNC.COLLECTIVE R15, `(.L_x_896) ;  /* 0x000000000f087348 */ /* 0x003fea0003c00000 */
[----:B------:R2:W3:Y:S02]  /*1d8b0*/  SHFL.IDX P6, R14, R13, R12, R11 ;  /* 0x0000000c0d0e7389 */ /* 0x0004e400000c000b */
[----:B0123--:R-:W-:Y:S01]  /*1d8c0*/  ENDCOLLECTIVE ;  /* 0x000000000000791b */ /* 0x00ffe20003800000 */
.L_x_896:
[----:B------:R-:W-:Y:S05]  /*1d8d0*/  BSYNC B1 ;  /* 0x0000000000017941 */ /* 0x000fea0003800000 */
.L_x_895:
        /* <DEDUP_REMOVED lines=8> */
.L_x_897:
[----:B------:R-:W-:Y:S05]  /*1d960*/  BRA `(.L_x_898) ;  /* 0xffffff64000c7947 */ /* 0x000fea000383ffff */
.L_x_677:
[----:B------:R-:W-:Y:S02]  /*1d970*/  IMAD.MOV.U32 R13, RZ, RZ, R2 ;  /* 0x000000ffff0d7224 */ /* 0x000fe400078e0002 */
[----:B------:R-:W-:Y:S02]  /*1d980*/  IMAD.MOV.U32 R12, RZ, RZ, RZ ;  /* 0x000000ffff0c7224 */ /* 0x000fe400078e00ff */
[----:B------:R-:W-:Y:S02]  /*1d990*/  IMAD.MOV.U32 R11, RZ, RZ, 0x181f ;  /* 0x0000181fff0b7424 */ /* 0x000fe400078e00ff */
[----:B------:R-:W-:-:S07]  /*1d9a0*/  IMAD.MOV.U32 R15, RZ, RZ, -0x1 ;  /* 0xffffffffff0f7424 */ /* 0x000fce00078e00ff */
[----:B-1-3--:R-:W-:Y:S05]  /*1d9b0*/  WARPSYNC.COLLECTIVE R15, `(.L_x_899) ;  /* 0x000000000f087348 */ /* 0x00afea0003c00000 */
[----:B------:R0:W2:Y:S02]  /*1d9c0*/  SHFL.IDX P6, R14, R13, R12, R11 ;  /* 0x0000000c0d0e7389 */ /* 0x0000a400000c000b */
[----:B0123--:R-:W-:Y:S01]  /*1d9d0*/  ENDCOLLECTIVE ;  /* 0x000000000000791b */ /* 0x00ffe20003800000 */
.L_x_899:
[----:B------:R-:W-:Y:S02]  /*1d9e0*/  IMAD.MOV.U32 R13, RZ, RZ, R0 ;  /* 0x000000ffff0d7224 */ /* 0x000fe400078e0000 */
[----:B------:R-:W-:-:S07]  /*1d9f0*/  IMAD.MOV.U32 R3, RZ, RZ, R14 ;  /* 0x000000ffff037224 */ /* 0x000fce00078e000e */
[----:B------:R-:W-:Y:S05]  /*1da00*/  WARPSYNC.COLLECTIVE R15, `(.L_x_900) ;  /* 0x000000000f087348 */ /* 0x000fea0003c00000 */
[----:B------:R0:W1:Y:S02]  /*1da10*/  SHFL.IDX P6, R14, R13, R12, R11 ;  /* 0x0000000c0d0e7389 */ /* 0x00006400000c000b */
[----:B01----:R-:W-:Y:S01]  /*1da20*/  ENDCOLLECTIVE ;  /* 0x000000000000791b */ /* 0x003fe20003800000 */
.L_x_900:
[----:B------:R-:W-:Y:S05]  /*1da30*/  BRA `(.L_x_901) ;  /* 0xffffff6c00e87947 */ /* 0x000fea000383ffff */
.L_x_680:
[----:B------:R-:W-:Y:S01]  /*1da40*/  BSSY B1, `(.L_x_902) ;  /* 0x0000008000017945 */ /* 0x000fe20003800000 */
[----:B------:R-:W-:Y:S02]  /*1da50*/  IMAD.MOV.U32 R13, RZ, RZ, R2 ;  /* 0x000000ffff0d7224 */ /* 0x000fe400078e0002 */
[----:B------:R-:W-:Y:S02]  /*1da60*/  IMAD.MOV.U32 R12, RZ, RZ, 0x1 ;  /* 0x00000001ff0c7424 */ /* 0x000fe400078e00ff */
[----:B------:R-:W-:Y:S02]  /*1da70*/  IMAD.MOV.U32 R11, RZ, RZ, 0x181f ;  /* 0x0000181fff0b7424 */ /* 0x000fe400078e00ff */
[----:B--2---:R-:W-:-:S07]  /*1da80*/  IMAD.MOV.U32 R15, RZ, RZ, -0x1 ;  /* 0xffffffffff0f7424 */ /* 0x004fce00078e00ff */
[----:B01-34-:R-:W-:Y:S05]  /*1da90*/  WARPSYNC.COLLECTIVE R15, `(.L_x_903) ;  /* 0x000000000f087348 */ /* 0x01bfea0003c00000 */
[----:B----4-:R2:W4:Y:S02]  /*1daa0*/  SHFL.IDX P6, R14, R13, R12, R11 ;  /* 0x0000000c0d0e7389 */ /* 0x01052400000c000b */
[----:B01234-:R-:W-:Y:S01]  /*1dab0*/  ENDCOLLECTIVE ;  /* 0x000000000000791b */ /* 0x01ffe20003800000 */
.L_x_903:
[----:B------:R-:W-:Y:S05]  /*1dac0*/  BSYNC B1 ;  /* 0x0000000000017941 */ /* 0x000fea0003800000 */
.L_x_902:
        /* <DEDUP_REMOVED lines=8> */
.L_x_904:
[----:B------:R-:W-:Y:S05]  /*1db50*/  BRA `(.L_x_905) ;  /* 0xffffff6c00e87947 */ /* 0x000fea000383ffff */
.L_x_683:
[----:B------:R-:W-:Y:S01]  /*1db60*/  BSSY B1, `(.L_x_906) ;  /* 0x0000008000017945 */ /* 0x000fe20003800000 */
[----:B------:R-:W-:Y:S02]  /*1db70*/  IMAD.MOV.U32 R13, RZ, RZ, R2 ;  /* 0x000000ffff0d7224 */ /* 0x000fe400078e0002 */
[----:B------:R-:W-:Y:S02]  /*1db80*/  IMAD.MOV.U32 R12, RZ, RZ, 0x2 ;  /* 0x00000002ff0c7424 */ /* 0x000fe400078e00ff */
[----:B------:R-:W-:Y:S02]  /*1db90*/  IMAD.MOV.U32 R11, RZ, RZ, 0x181f ;  /* 0x0000181fff0b7424 */ /* 0x000fe400078e00ff */
[----:B0-----:R-:W-:-:S07]  /*1dba0*/  IMAD.MOV.U32 R15, RZ, RZ, -0x1 ;  /* 0xffffffffff0f7424 */ /* 0x001fce00078e00ff */
[----:B-1234-:R-:W-:Y:S05]  /*1dbb0*/  WARPSYNC.COLLECTIVE R15, `(.L_x_907) ;  /* 0x000000000f087348 */ /* 0x01efea0003c00000 */
[----:B----4-:R0:W4:Y:S02]  /*1dbc0*/  SHFL.IDX P6, R14, R13, R12, R11 ;  /* 0x0000000c0d0e7389 */ /* 0x01012400000c000b */
[----:B01234-:R-:W-:Y:S01]  /*1dbd0*/  ENDCOLLECTIVE ;  /* 0x000000000000791b */ /* 0x01ffe20003800000 */
.L_x_907:
[----:B------:R-:W-:Y:S05]  /*1dbe0*/  BSYNC B1 ;  /* 0x0000000000017941 */ /* 0x000fea0003800000 */
.L_x_906:
        /* <DEDUP_REMOVED lines=8> */
.L_x_908:
[----:B------:R-:W-:Y:S05]  /*1dc70*/  BRA `(.L_x_909) ;  /* 0xffffff6c00e87947 */ /* 0x000fea000383ffff */
.L_x_686:
[----:B------:R-:W-:Y:S01]  /*1dc80*/  BSSY B1, `(.L_x_910) ;  /* 0x0000008000017945 */ /* 0x000fe20003800000 */
[----:B------:R-:W-:Y:S01]  /*1dc90*/  IMAD.MOV.U32 R13, RZ, RZ, R2 ;  /* 0x000000ffff0d7224 */ /* 0x000fe200078e0002 */
[----:B------:R-:W-:Y:S01]  /*1dca0*/  MOV R12, 0x3 ;  /* 0x00000003000c7802 */ /* 0x000fe20000000f00 */
[----:B------:R-:W-:Y:S02]  /*1dcb0*/  IMAD.MOV.U32 R11, RZ, RZ, 0x181f ;  /* 0x0000181fff0b7424 */ /* 0x000fe400078e00ff */
[----:B0-----:R-:W-:-:S07]  /*1dcc0*/  IMAD.MOV.U32 R15, RZ, RZ, -0x1 ;  /* 0xffffffffff0f7424 */ /* 0x001fce00078e00ff */
[----:B-1234-:R-:W-:Y:S05]  /*1dcd0*/  WARPSYNC.COLLECTIVE R15, `(.L_x_911) ;  /* 0x000000000f087348 */ /* 0x01efea0003c00000 */
[----:B------:R0:W0:Y:S02]  /*1dce0*/  SHFL.IDX P6, R14, R13, R12, R11 ;  /* 0x0000000c0d0e7389 */ /* 0x00002400000c000b */
[----:B01234-:R-:W-:Y:S01]  /*1dcf0*/  ENDCOLLECTIVE ;  /* 0x000000000000791b */ /* 0x01ffe20003800000 */
.L_x_911:
[----:B------:R-:W-:Y:S05]  /*1dd00*/  BSYNC B1 ;  /* 0x0000000000017941 */ /* 0x000fea0003800000 */
.L_x_910:
        /* <DEDUP_REMOVED lines=8> */
.L_x_912:
[----:B------:R-:W-:Y:S05]  /*1dd90*/  BRA `(.L_x_913) ;  /* 0xffffff6c00e87947 */ /* 0x000fea000383ffff */
.L_x_703:
        /* <DEDUP_REMOVED lines=8> */
[----:B------:R-:W-:Y:S05]  /*1de20*/  WARPSYNC.COLLECTIVE R15, `(.L_x_915) ;  /* 0x000000000f087348 */ /* 0x000fea0003c00000 */
[----:B------:R0:W1:Y:S02]  /*1de30*/  SHFL.IDX P6, R14, R13, R12, R11 ;  /* 0x0000000c0d0e7389 */ /* 0x00006400000c000b */
[----:B01----:R-:W-:Y:S01]  /*1de40*/  ENDCOLLECTIVE ;  /* 0x000000000000791b */ /* 0x003fe20003800000 */
.L_x_915:
[----:B------:R-:W-:Y:S05]  /*1de50*/  BSYNC B1 ;  /* 0x0000000000017941 */ /* 0x000fea0003800000 */
.L_x_914:
[----:B------:R-:W-:Y:S05]  /*1de60*/  BRA `(.L_x_916) ;  /* 0xffffff8400947947 */ /* 0x000fea000383ffff */
.L_x_705:
[----:B------:R-:W-:Y:S01]  /*1de70*/  BSSY B1, `(.L_x_917) ;  /* 0x0000006000017945 */ /* 0x000fe20003800000 */
[----:B------:R-:W-:-:S07]  /*1de80*/  IMAD.MOV.U32 R15, RZ, RZ, -0x1 ;  /* 0xffffffffff0f7424 */ /* 0x000fce00078e00ff */
[----:B0-----:R-:W-:Y:S05]  /*1de90*/  WARPSYNC.COLLECTIVE R15, `(.L_x_918) ;  /* 0x000000000f0c7348 */ /* 0x001fea0003c00000 */
[----:B------:R-:W-:Y:S02]  /*1dea0*/  ELECT P6, UR62, PT ;  /* 0x00000000003e782f */ /* 0x000fe400038c0000 */
[----:B------:R-:W-:Y:S01]  /*1deb0*/  MOV R14, UR62 ;  /* 0x0000003e000e7c02 */ /* 0x000fe20008000f00 */
[----:B0-----:R-:W-:Y:S10]  /*1dec0*/  ENDCOLLECTIVE ;  /* 0x000000000000791b */ /* 0x001ff40003800000 */
.L_x_918:
[----:B------:R-:W-:Y:S05]  /*1ded0*/  BSYNC B1 ;  /* 0x0000000000017941 */ /* 0x000fea0003800000 */
.L_x_917:
[----:B------:R-:W-:Y:S05]  /*1dee0*/  BRA `(.L_x_704) ;  /* 0xffffff84008c7947 */ /* 0x000fea000383ffff */
.L_x_707:
[----:B0-----:R0:W1:Y:S02]  /*1def0*/  SYNCS.PHASECHK.TRANS64.TRYWAIT P0, [R22+URZ+0x28820], R7 ;  /* 0x02882007160075a7 */ /* 0x001064000800017f */
[----:B-1----:R-:W-:Y:S05]  /*1df00*/  @!P0 NANOSLEEP.SYNCS 0x989680 ;  /* 0x009896800000895d */ /* 0x002fea0003900000 */
[----:B------:R-:W1:Y:S02]  /*1df10*/  @!P0 SYNCS.PHASECHK.TRANS64 P0, [R22+URZ+0x28820], R7 ;  /* 0x02882007160085a7 */ /* 0x000e64000800007f */
[----:B-1----:R-:W-:Y:S05]  /*1df20*/  @!P0 BRA `(.L_x_707) ;  /* 0xfffffffc00f08947 */ /* 0x002fea000383ffff */
[----:B------:R-:W-:Y:S05]  /*1df30*/  BRA `(.L_x_919) ;  /* 0xffffff84009c7947 */ /* 0x000fea000383ffff */
.L_x_711:
[----:B-1----:R1:W2:Y:S02]  /*1df40*/  SYNCS.PHASECHK.TRANS64.TRYWAIT P0, [R10+URZ+0x288a0], R9 ;  /* 0x0288a0090a0075a7 */ /* 0x0022a4000800017f */
[----:B--2---:R-:W-:Y:S05]  /*1df50*/  @!P0 NANOSLEEP.SYNCS 0x989680 ;  /* 0x009896800000895d */ /* 0x004fea0003900000 */
[----:B------:R-:W2:Y:S02]  /*1df60*/  @!P0 SYNCS.PHASECHK.TRANS64 P0, [R10+URZ+0x288a0], R9 ;  /* 0x0288a0090a0085a7 */ /* 0x000ea4000800007f */
[----:B--2---:R-:W-:Y:S05]  /*1df70*/  @!P0 BRA `(.L_x_711) ;  /* 0xfffffffc00f08947 */ /* 0x004fea000383ffff */
[----:B------:R-:W-:Y:S05]  /*1df80*/  BRA `(.L_x_920) ;  /* 0xffffff8400b47947 */ /* 0x000fea000383ffff */
.L_x_717:
[----:B0-----:R0:W2:Y:S02]  /*1df90*/  SYNCS.PHASECHK.TRANS64.TRYWAIT P0, [R10+URZ+0x288c0], R9 ;  /* 0x0288c0090a0075a7 */ /* 0x0010a4000800017f */
[----:B--2---:R-:W-:Y:S05]  /*1dfa0*/  @!P0 NANOSLEEP.SYNCS 0x989680 ;  /* 0x009896800000895d */ /* 0x004fea0003900000 */
[----:B------:R-:W2:Y:S02]  /*1dfb0*/  @!P0 SYNCS.PHASECHK.TRANS64 P0, [R10+URZ+0x288c0], R9 ;  /* 0x0288c0090a0085a7 */ /* 0x000ea4000800007f */
[----:B--2---:R-:W-:Y:S05]  /*1dfc0*/  @!P0 BRA `(.L_x_717) ;  /* 0xfffffffc00f08947 */ /* 0x004fea000383ffff */
[----:B------:R-:W-:Y:S05]  /*1dfd0*/  BRA `(.L_x_921) ;  /* 0xffffff8800747947 */ /* 0x000fea000383ffff */
.L_x_725:
[----:B-1----:R1:W2:Y:S02]  /*1dfe0*/  SYNCS.PHASECHK.TRANS64.TRYWAIT P2, [R10+URZ+0x288a0], R9 ;  /* 0x0288a0090a0075a7 */ /* 0x0022a4000804017f */
[----:B--2---:R-:W-:Y:S05]  /*1dff0*/  @!P2 NANOSLEEP.SYNCS 0x989680 ;  /* 0x009896800000a95d */ /* 0x004fea0003900000 */
[----:B------:R-:W2:Y:S02]  /*1e000*/  @!P2 SYNCS.PHASECHK.TRANS64 P2, [R10+URZ+0x288a0], R9 ;  /* 0x0288a0090a00a5a7 */ /* 0x000ea4000804007f */
[----:B--2---:R-:W-:Y:S05]  /*1e010*/  @!P2 BRA `(.L_x_725) ;  /* 0xfffffffc00f0a947 */ /* 0x004fea000383ffff */
[----:B------:R-:W-:Y:S05]  /*1e020*/  BRA `(.L_x_922) ;  /* 0xffffff8c00707947 */ /* 0x000fea000383ffff */
.L_x_731:
[----:B0-----:R0:W2:Y:S02]  /*1e030*/  SYNCS.PHASECHK.TRANS64.TRYWAIT P2, [R10+URZ+0x288c0], R9 ;  /* 0x0288c0090a0075a7 */ /* 0x0010a4000804017f */
[----:B--2---:R-:W-:Y:S05]  /*1e040*/  @!P2 NANOSLEEP.SYNCS 0x989680 ;  /* 0x009896800000a95d */ /* 0x004fea0003900000 */
[----:B------:R-:W2:Y:S02]  /*1e050*/  @!P2 SYNCS.PHASECHK.TRANS64 P2, [R10+URZ+0x288c0], R9 ;  /* 0x0288c0090a00a5a7 */ /* 0x000ea4000804007f */
[----:B--2---:R-:W-:Y:S05]  /*1e060*/  @!P2 BRA `(.L_x_731) ;  /* 0xfffffffc00f0a947 */ /* 0x004fea000383ffff */
[----:B------:R-:W-:Y:S05]  /*1e070*/  BRA `(.L_x_923) ;  /* 0xffffff9000287947 */ /* 0x000fea000383ffff */
.L_x_747:
[----:B-1----:R-:W0:Y:S01]  /*1e080*/  S2R R9, SR_TID.X ;  /* 0x0000000000097919 */ /* 0x002e220000002100 */
[----:B------:R-:W-:Y:S01]  /*1e090*/  BSSY B0, `(.L_x_924) ;  /* 0x000000a000007945 */ /* 0x000fe20003800000 */
[----:B------:R-:W-:Y:S02]  /*1e0a0*/  IMAD.MOV.U32 R12, RZ, RZ, RZ ;  /* 0x000000ffff0c7224 */ /* 0x000fe400078e00ff */
[----:B------:R-:W-:Y:S02]  /*1e0b0*/  IMAD.MOV.U32 R11, RZ, RZ, 0x1f ;  /* 0x0000001fff0b7424 */ /* 0x000fe400078e00ff */
[----:B------:R-:W-:Y:S01]  /*1e0c0*/  IMAD.MOV.U32 R15, RZ, RZ, -0x1 ;  /* 0xffffffffff0f7424 */ /* 0x000fe200078e00ff */
[----:B0-----:R-:W-:-:S04]  /*1e0d0*/  SHF.R.U32.HI R9, RZ, 0x5, R9 ;  /* 0x00000005ff097819 */ /* 0x001fc80000011609 */
[----:B------:R-:W-:-:S04]  /*1e0e0*/  LOP3.LUT R9, R9, 0x3, RZ, 0xc0, !PT ;  /* 0x0000000309097812 */ /* 0x000fc800078ec0ff */
[----:B------:R-:W-:-:S07]  /*1e0f0*/  MOV R13, R9 ;  /* 0x00000009000d7202 */ /* 0x000fce0000000f00 */
[----:B-----5:R-:W-:Y:S05]  /*1e100*/  WARPSYNC.COLLECTIVE R15, `(.L_x_925) ;  /* 0x000000000f087348 */ /* 0x020fea0003c00000 */
[----:B------:R0:W1:Y:S02]  /*1e110*/  SHFL.IDX P6, R14, R13, R12, R11 ;  /* 0x0000000c0d0e7389 */ /* 0x00006400000c000b */
[----:B01---5:R-:W-:Y:S01]  /*1e120*/  ENDCOLLECTIVE ;  /* 0x000000000000791b */ /* 0x023fe20003800000 */
.L_x_925:
[----:B------:R-:W-:Y:S05]  /*1e130*/  BSYNC B0 ;  /* 0x0000000000007941 */ /* 0x000fea0003800000 */
.L_x_924:
[----:B------:R-:W-:Y:S05]  /*1e140*/  BRA `(.L_x_926) ;  /* 0xffffff9c00747947 */ /* 0x000fea000383ffff */
.L_x_750:
[----:B0-----:R0:W1:Y:S02]  /*1e150*/  SYNCS.PHASECHK.TRANS64.TRYWAIT P0, [R7+URZ+0x28840], R2 ;  /* 0x02884002070075a7 */ /* 0x001064000800017f */
[----:B-1----:R-:W-:Y:S05]  /*1e160*/  @!P0 NANOSLEEP.SYNCS 0x989680 ;  /* 0x009896800000895d */ /* 0x002fea0003900000 */
[----:B------:R-:W1:Y:S02]  /*1e170*/  @!P0 SYNCS.PHASECHK.TRANS64 P0, [R7+URZ+0x28840], R2 ;  /* 0x02884002070085a7 */ /* 0x000e64000800007f */
[----:B-1----:R-:W-:Y:S05]  /*1e180*/  @!P0 BRA `(.L_x_750) ;  /* 0xfffffffc00f08947 */ /* 0x002fea000383ffff */
[----:B------:R-:W-:Y:S05]  /*1e190*/  BRA `(.L_x_927) ;  /* 0xffffff9c00c47947 */ /* 0x000fea000383ffff */
.L_x_751:
        /* <DEDUP_REMOVED lines=8> */
.L_x_929:
[----:B------:R-:W-:Y:S05]  /*1e220*/  BSYNC B0 ;  /* 0x0000000000007941 */ /* 0x000fea0003800000 */
.L_x_928:
        /* <DEDUP_REMOVED lines=9> */
.L_x_930:
[----:B------:R-:W-:Y:S02]  /*1e2c0*/  IMAD.MOV.U32 R13, RZ, RZ, R0 ;  /* 0x000000ffff0d7224 */ /* 0x000fe400078e0000 */
[----:B------:R-:W-:Y:S01]  /*1e2d0*/  IMAD.MOV.U32 R12, RZ, RZ, 0x1 ;  /* 0x00000001ff0c7424 */ /* 0x000fe200078e00ff */
[----:B------:R-:W-:-:S07]  /*1e2e0*/  MOV R3, R14 ;  /* 0x0000000e00037202 */ /* 0x000fce0000000f00 */
[----:B------:R-:W-:Y:S05]  /*1e2f0*/  WARPSYNC.COLLECTIVE R15, `(.L_x_931) ;  /* 0x000000000f087348 */ /* 0x000fea0003c00000 */
[----:B------:R0:W1:Y:S02]  /*1e300*/  SHFL.IDX P6, R14, R13, R12, R11 ;  /* 0x0000000c0d0e7389 */ /* 0x00006400000c000b */
[----:B01----:R-:W-:Y:S01]  /*1e310*/  ENDCOLLECTIVE ;  /* 0x000000000000791b */ /* 0x003fe20003800000 */
.L_x_931:
        /* <DEDUP_REMOVED lines=16> */
.L_x_932:
[----:B------:R-:W-:Y:S02]  /*1e420*/  @P0 IMAD R8, R5, 0x2, R22 ;  /* 0x0000000205080824 */ /* 0x000fe400078e0216 */
[----:B------:R-:W-:Y:S02]  /*1e430*/  IMAD.MOV.U32 R13, RZ, RZ, R0 ;  /* 0x000000ffff0d7224 */ /* 0x000fe400078e0000 */
[----:B------:R-:W-:Y:S02]  /*1e440*/  IMAD.MOV.U32 R12, RZ, RZ, 0x2 ;  /* 0x00000002ff0c7424 */ /* 0x000fe400078e00ff */
[----:B------:R-:W-:-:S07]  /*1e450*/  IMAD.MOV.U32 R3, RZ, RZ, R14 ;  /* 0x000000ffff037224 */ /* 0x000fce00078e000e */
[----:B------:R-:W-:Y:S05]  /*1e460*/  WARPSYNC.COLLECTIVE R15, `(.L_x_933) ;  /* 0x000000000f087348 */ /* 0x000fea0003c00000 */
[----:B------:R0:W1:Y:S02]  /*1e470*/  SHFL.IDX P6, R14, R13, R12, R11 ;  /* 0x0000000c0d0e7389 */ /* 0x00006400000c000b */
[----:B01----:R-:W-:Y:S01]  /*1e480*/  ENDCOLLECTIVE ;  /* 0x000000000000791b */ /* 0x003fe20003800000 */
.L_x_933:
[----:B------:R-:W-:-:S05]  /*1e490*/  @P0 LEA R3, P1, R31, R3, 0x1 ;  /* 0x000000031f030211 */ /* 0x000fca00078208ff */
[----:B------:R-:W-:-:S05]  /*1e4a0*/  @P0 IMAD.X R2, RZ, RZ, R2, P1 ;  /* 0x000000ffff020224 */ /* 0x000fca00008e0602 */
[----:B------:R-:W-:Y:S02]  /*1e4b0*/  @P0 LOP3.LUT R3, R3, R2, RZ, 0x3c, !PT ;  /* 0x0000000203030212 */ /* 0x000fe400078e3cff */
[----:B------:R-:W-:Y:S02]  /*1e4c0*/  MOV R13, R4 ;  /* 0x00000004000d7202 */ /* 0x000fe40000000f00 */
        /* <DEDUP_REMOVED lines=12> */
.L_x_934:
[----:B------:R-:W-:Y:S02]  /*1e590*/  @P0 IMAD R8, R5, 0x2, R22 ;  /* 0x0000000205080824 */ /* 0x000fe400078e0216 */
[----:B------:R-:W-:Y:S02]  /*1e5a0*/  IMAD.MOV.U32 R13, RZ, RZ, R0 ;  /* 0x000000ffff0d7224 */ /* 0x000fe400078e0000 */
[----:B------:R-:W-:Y:S02]  /*1e5b0*/  IMAD.MOV.U32 R12, RZ, RZ, 0x3 ;  /* 0x00000003ff0c7424 */ /* 0x000fe400078e00ff */
[----:B------:R-:W-:-:S07]  /*1e5c0*/  IMAD.MOV.U32 R3, RZ, RZ, R14 ;  /* 0x000000ffff037224 */ /* 0x000fce00078e000e */
[----:B------:R-:W-:Y:S05]  /*1e5d0*/  WARPSYNC.COLLECTIVE R15, `(.L_x_935) ;  /* 0x000000000f087348 */ /* 0x000fea0003c00000 */
[----:B------:R0:W1:Y:S02]  /*1e5e0*/  SHFL.IDX P6, R14, R13, R12, R11 ;  /* 0x0000000c0d0e7389 */ /* 0x00006400000c000b */
[----:B01----:R-:W-:Y:S01]  /*1e5f0*/  ENDCOLLECTIVE ;  /* 0x000000000000791b */ /* 0x003fe20003800000 */
.L_x_935:
        /* <DEDUP_REMOVED lines=16> */
.L_x_936:
[----:B------:R-:W-:Y:S02]  /*1e700*/  @P0 IMAD R8, R5, 0x2, R22 ;  /* 0x0000000205080824 */ /* 0x000fe400078e0216 */
[----:B------:R-:W-:Y:S02]  /*1e710*/  IMAD.MOV.U32 R13, RZ, RZ, R0 ;  /* 0x000000ffff0d7224 */ /* 0x000fe400078e0000 */
[----:B------:R-:W-:Y:S02]  /*1e720*/  IMAD.MOV.U32 R12, RZ, RZ, 0x4 ;  /* 0x00000004ff0c7424 */ /* 0x000fe400078e00ff */
[----:B------:R-:W-:-:S07]  /*1e730*/  IMAD.MOV.U32 R3, RZ, RZ, R14 ;  /* 0x000000ffff037224 */ /* 0x000fce00078e000e */
[----:B------:R-:W-:Y:S05]  /*1e740*/  WARPSYNC.COLLECTIVE R15, `(.L_x_937) ;  /* 0x000000000f087348 */ /* 0x000fea0003c00000 */
[----:B------:R0:W1:Y:S02]  /*1e750*/  SHFL.IDX P6, R14, R13, R12, R11 ;  /* 0x0000000c0d0e7389 */ /* 0x00006400000c000b */
[----:B01----:R-:W-:Y:S01]  /*1e760*/  ENDCOLLECTIVE ;  /* 0x000000000000791b */ /* 0x003fe20003800000 */
.L_x_937:
        /* <DEDUP_REMOVED lines=16> */
.L_x_938:
[----:B------:R-:W-:Y:S02]  /*1e870*/  @P0 IMAD R8, R5, 0x2, R22 ;  /* 0x0000000205080824 */ /* 0x000fe400078e0216 */
[----:B------:R-:W-:Y:S02]  /*1e880*/  IMAD.MOV.U32 R13, RZ, RZ, R0 ;  /* 0x000000ffff0d7224 */ /* 0x000fe400078e0000 */
[----:B------:R-:W-:Y:S02]  /*1e890*/  IMAD.MOV.U32 R12, RZ, RZ, 0x5 ;  /* 0x00000005ff0c7424 */ /* 0x000fe400078e00ff */
[----:B------:R-:W-:-:S07]  /*1e8a0*/  IMAD.MOV.U32 R3, RZ, RZ, R14 ;  /* 0x000000ffff037224 */ /* 0x000fce00078e000e */
[----:B------:R-:W-:Y:S05]  /*1e8b0*/  WARPSYNC.COLLECTIVE R15, `(.L_x_939) ;  /* 0x000000000f087348 */ /* 0x000fea0003c00000 */
[----:B------:R0:W1:Y:S02]  /*1e8c0*/  SHFL.IDX P6, R14, R13, R12, R11 ;  /* 0x0000000c0d0e7389 */ /* 0x00006400000c000b */
[----:B01----:R-:W-:Y:S01]  /*1e8d0*/  ENDCOLLECTIVE ;  /* 0x000000000000791b */ /* 0x003fe20003800000 */
.L_x_939:
        /* <DEDUP_REMOVED lines=16> */
.L_x_940:
[----:B------:R-:W-:Y:S02]  /*1e9e0*/  @P0 IMAD R8, R5, 0x2, R22 ;  /* 0x0000000205080824 */ /* 0x000fe400078e0216 */
[----:B------:R-:W-:Y:S01]  /*1e9f0*/  IMAD.MOV.U32 R13, RZ, RZ, R0 ;  /* 0x000000ffff0d7224 */ /* 0x000fe200078e0000 */
[----:B------:R-:W-:Y:S01]  /*1ea00*/  MOV R12, 0x6 ;  /* 0x00000006000c7802 */ /* 0x000fe20000000f00 */
[----:B------:R-:W-:-:S07]  /*1ea10*/  IMAD.MOV.U32 R3, RZ, RZ, R14 ;  /* 0x000000ffff037224 */ /* 0x000fce00078e000e */
[----:B------:R-:W-:Y:S05]  /*1ea20*/  WARPSYNC.COLLECTIVE R15, `(.L_x_941) ;  /* 0x000000000f087348 */ /* 0x000fea0003c00000 */
[----:B------:R0:W1:Y:S02]  /*1ea30*/  SHFL.IDX P6, R14, R13, R12, R11 ;  /* 0x0000000c0d0e7389 */ /* 0x00006400000c000b */
[----:B01----:R-:W-:Y:S01]  /*1ea40*/  ENDCOLLECTIVE ;  /* 0x000000000000791b */ /* 0x003fe20003800000 */
.L_x_941:
        /* <DEDUP_REMOVED lines=16> */
.L_x_942:
[----:B------:R-:W-:Y:S02]  /*1eb50*/  @P0 IMAD R8, R5, 0x2, R22 ;  /* 0x0000000205080824 */ /* 0x000fe400078e0216 */
[----:B------:R-:W-:Y:S02]  /*1eb60*/  IMAD.MOV.U32 R13, RZ, RZ, R0 ;  /* 0x000000ffff0d7224 */ /* 0x000fe400078e0000 */
[----:B------:R-:W-:Y:S02]  /*1eb70*/  IMAD.MOV.U32 R12, RZ, RZ, 0x7 ;  /* 0x00000007ff0c7424 */ /* 0x000fe400078e00ff */
[----:B------:R-:W-:-:S07]  /*1eb80*/  IMAD.MOV.U32 R3, RZ, RZ, R14 ;  /* 0x000000ffff037224 */ /* 0x000fce00078e000e */
[----:B------:R-:W-:Y:S05]  /*1eb90*/  WARPSYNC.COLLECTIVE R15, `(.L_x_943) ;  /* 0x000000000f087348 */ /* 0x000fea0003c00000 */
[----:B------:R0:W1:Y:S02]  /*1eba0*/  SHFL.IDX P6, R14, R13, R12, R11 ;  /* 0x0000000c0d0e7389 */ /* 0x00006400000c000b */
[----:B01----:R-:W-:Y:S01]  /*1ebb0*/  ENDCOLLECTIVE ;  /* 0x000000000000791b */ /* 0x003fe20003800000 */
.L_x_943:
        /* <DEDUP_REMOVED lines=10> */
.L_x_944:
[----:B------:R-:W-:Y:S01]  /*1ec60*/  @!PT LDS RZ, [RZ] ;  /* 0x00000000fffff984 */ /* 0x000fe20000000800 */
[----:B------:R-:W-:Y:S01]  /*1ec70*/  @!PT LDS RZ, [RZ] ;  /* 0x00000000fffff984 */ /* 0x000fe20000000800 */
[----:B------:R-:W-:Y:S01]  /*1ec80*/  @!PT LDS RZ, [RZ] ;  /* 0x00000000fffff984 */ /* 0x000fe20000000800 */
[----:B------:R-:W-:Y:S04]  /*1ec90*/  @P0 LDGSTS.E.BYPASS.LTC128B.128 [R8+0x1b400], desc[UR42][R2.64], !P3 ;  /* 0x1b40000002080fae */ /* 0x000fe8000d901d6a */
[----:B------:R0:W-:Y:S02]  /*1eca0*/  @P0 LDGSTS.E.BYPASS.LTC128B.128 [R8+0x1f400], desc[UR42][R2.64+0x80], !P2 ;  /* 0x1f40008002080fae */ /* 0x0001e4000d101d6a */
[----:B0-----:R-:W-:Y:S01]  /*1ecb0*/  IMAD.MOV.U32 R2, RZ, RZ, R14 ;  /* 0x000000ffff027224 */ /* 0x001fe200078e000e */
[----:B------:R-:W-:Y:S06]  /*1ecc0*/  BRA `(.L_x_945) ;  /* 0xffffff9800a47947 */ /* 0x000fec000383ffff */
.L_x_756:
[----:B------:R-:W-:Y:S01]  /*1ecd0*/  IMAD.MOV.U32 R13, RZ, RZ, R5 ;  /* 0x000000ffff0d7224 */ /* 0x000fe200078e0005 */
[----:B------:R-:W-:Y:S01]  /*1ece0*/  MOV R11, 0x181f ;  /* 0x0000181f000b7802 */ /* 0x000fe20000000f00 */
[----:B------:R-:W-:Y:S02]  /*1ecf0*/  IMAD.MOV.U32 R12, RZ, RZ, RZ ;  /* 0x000000ffff0c7224 */ /* 0x000fe400078e00ff */
[----:B------:R-:W-:Y:S02]  /*1ed00*/  IMAD.MOV.U32 R15, RZ, RZ, -0x1 ;  /* 0xffffffffff0f7424 */ /* 0x000fe400078e00ff */
[----:B-----5:R-:W-:Y:S02]  /*1ed10*/  IMAD R6, R20, R7, RZ ;  /* 0x0000000714067224 */ /* 0x020fe400078e02ff */
[----:B------:R-:W-:-:S07]  /*1ed20*/  IMAD.IADD R4, R10, 0x1, R4 ;  /* 0x000000010a047824 */ /* 0x000fce00078e0204 */
[----:B------:R-:W-:Y:S05]  /*1ed30*/  WARPSYNC.COLLECTIVE R15, `(.L_x_946) ;  /* 0x000000000f087348 */ /* 0x000fea0003c00000 */
[----:B------:R0:W1:Y:S02]  /*1ed40*/  SHFL.IDX P6, R14, R13, R12, R11 ;  /* 0x0000000c0d0e7389 */ /* 0x00006400000c000b */
[----:B01----:R-:W-:Y:S01]  /*1ed50*/  ENDCOLLECTIVE ;  /* 0x000000000000791b */ /* 0x003fe20003800000 */
.L_x_946:
[C---:B------:R-:W-:Y:S01]  /*1ed60*/  VIADD R7, R4.reuse, 0x10 ;  /* 0x0000001004077836 */ /* 0x040fe20000000000 */
[----:B------:R-:W-:Y:S01]  /*1ed70*/  ISETP.GE.AND P3, PT, R4, R6, PT ;  /* 0x000000060400720c */ /* 0x000fe20003f66270 */
[----:B------:R-:W-:Y:S02]  /*1ed80*/  IMAD.MOV.U32 R13, RZ, RZ, R0 ;  /* 0x000000ffff0d7224 */ /* 0x000fe400078e0000 */
[----:B------:R-:W-:-:S10]  /*1ed90*/  IMAD.MOV.U32 R2, RZ, RZ, R14 ;  /* 0x000000ffff027224 */ /* 0x000fd400078e000e */
[----:B------:R-:W-:Y:S05]  /*1eda0*/  WARPSYNC.COLLECTIVE R15, `(.L_x_947) ;  /* 0x000000000f087348 */ /* 0x000fea0003c00000 */
[----:B------:R0:W1:Y:S02]  /*1edb0*/  SHFL.IDX P6, R14, R13, R12, R11 ;  /* 0x0000000c0d0e7389 */ /* 0x00006400000c000b */
[----:B01----:R-:W-:Y:S01]  /*1edc0*/  ENDCOLLECTIVE ;  /* 0x000000000000791b */ /* 0x003fe20003800000 */
.L_x_947:
        /* <DEDUP_REMOVED lines=8> */
.L_x_948:
        /* <DEDUP_REMOVED lines=11> */
.L_x_949:
        /* <DEDUP_REMOVED lines=8> */
.L_x_950:
        /* <DEDUP_REMOVED lines=13> */
.L_x_951:
        /* <DEDUP_REMOVED lines=8> */
.L_x_952:
        /* <DEDUP_REMOVED lines=8> */
[----:B------:R-:W-:Y:S01]  /*1f150*/  IMAD.MOV.U32 R13, RZ, RZ, R0 ;  /* 0x000000ffff0d7224 */ /* 0x000fe200078e0000 */
[----:B0-----:R-:W-:-:S11]  /*1f160*/  MOV R2, R14 ;  /* 0x0000000e00027202 */ /* 0x001fd60000000f00 */
[----:B------:R-:W-:Y:S05]  /*1f170*/  WARPSYNC.COLLECTIVE R15, `(.L_x_953) ;  /* 0x000000000f087348 */ /* 0x000fea0003c00000 */
[----:B------:R0:W1:Y:S02]  /*1f180*/  SHFL.IDX P6, R14, R13, R12, R11 ;  /* 0x0000000c0d0e7389 */ /* 0x00006400000c000b */
[----:B01----:R-:W-:Y:S01]  /*1f190*/  ENDCOLLECTIVE ;  /* 0x000000000000791b */ /* 0x003fe20003800000 */
.L_x_953:
        /* <DEDUP_REMOVED lines=8> */
.L_x_954:
        /* <DEDUP_REMOVED lines=13> */
.L_x_955:
        /* <DEDUP_REMOVED lines=8> */
.L_x_956:
[----:B------:R-:W-:Y:S01]  /*1f370*/  @!P3 IMAD.MOV.U32 R3, RZ, RZ, R7 ;  /* 0x000000ffff03b224 */ /* 0x000fe200078e0007 */
[----:B------:R-:W-:-:S04]  /*1f380*/  IADD3 R7, R4, 0x50, RZ ;  /* 0x0000005004077810 */ /* 0x000fc80007ffe0ff */
        /* <DEDUP_REMOVED lines=11> */
.L_x_957:
        /* <DEDUP_REMOVED lines=8> */
.L_x_958:
[----:B------:R-:W-:-:S05]  /*1f4c0*/  @!P3 IMAD.MOV.U32 R3, RZ, RZ, R7 ;  /* 0x000000ffff03b224 */ /* 0x000fca00078e0007 */
[----:B------:R-:W-:Y:S01]  /*1f4d0*/  @!PT LDS RZ, [RZ] ;  /* 0x00000000fffff984 */ /* 0x000fe20000000800 */
[----:B------:R-:W-:Y:S01]  /*1f4e0*/  @!PT LDS RZ, [RZ] ;  /* 0x00000000fffff984 */ /* 0x000fe20000000800 */
[----:B------:R-:W-:Y:S01]  /*1f4f0*/  @!PT LDS RZ, [RZ] ;  /* 0x00000000fffff984 */ /* 0x000fe20000000800 */
[----:B------:R-:W-:Y:S04]  /*1f500*/  @!P3 LDGSTS.E.BYPASS.LTC128B.128 [R9+0x12c00], desc[UR42][R2.64], !P0 ;  /* 0x12c000000209bfae */ /* 0x000fe8000c101d6a */
[----:B------:R0:W-:Y:S01]  /*1f510*/  @!P3 LDGSTS.E.BYPASS.LTC128B.128 [R9+0x16c00], desc[UR42][R2.64+0x80], !P1 ;  /* 0x16c000800209bfae */ /* 0x0001e2000c901d6a */
[----:B------:R-:W-:Y:S02]  /*1f520*/  IMAD.MOV.U32 R13, RZ, RZ, R0 ;  /* 0x000000ffff0d7224 */ /* 0x000fe400078e0000 */
[----:B0-----:R-:W-:Y:S02]  /*1f530*/  VIADD R3, R4, 0x60 ;  /* 0x0000006004037836 */ /* 0x001fe40000000000 */
[----:B------:R-:W-:-:S07]  /*1f540*/  IMAD.MOV.U32 R2, RZ, RZ, R14 ;  /* 0x000000ffff027224 */ /* 0x000fce00078e000e */
[----:B------:R-:W-:Y:S05]  /*1f550*/  WARPSYNC.COLLECTIVE R15, `(.L_x_959) ;  /* 0x000000000f087348 */ /* 0x000fea0003c00000 */
[----:B------:R0:W1:Y:S02]  /*1f560*/  SHFL.IDX P6, R14, R13, R12, R11 ;  /* 0x0000000c0d0e7389 */ /* 0x00006400000c000b */
[----:B01----:R-:W-:Y:S01]  /*1f570*/  ENDCOLLECTIVE ;  /* 0x000000000000791b */ /* 0x003fe20003800000 */
.L_x_959:
[----:B------:R-:W-:Y:S01]  /*1f580*/  ISETP.GE.AND P3, PT, R3, R6, PT ;  /* 0x000000060300720c */ /* 0x000fe20003f66270 */
[----:B------:R-:W-:Y:S02]  /*1f590*/  IMAD.MOV.U32 R13, RZ, RZ, R5 ;  /* 0x000000ffff0d7224 */ /* 0x000fe400078e0005 */
[----:B------:R-:W-:-:S10]  /*1f5a0*/  IMAD.MOV.U32 R12, RZ, RZ, 0x7 ;  /* 0x00000007ff0c7424 */ /* 0x000fd400078e00ff */
[----:B------:R-:W-:-:S04]  /*1f5b0*/  @!P3 LEA R14, P2, R31, R14, 0x1 ;  /* 0x0000000e1f0eb211 */ /* 0x000fc800078408ff */
[----:B------:R-:W-:Y:S01]  /*1f5c0*/  @!P3 IADD3.X R7, RZ, R2, RZ, P2, !PT ;  /* 0x00000002ff07b210 */ /* 0x000fe200017fe4ff */
[----:B------:R-:W-:-:S08]  /*1f5d0*/  @!P3 IMAD.MOV.U32 R2, RZ, RZ, R14 ;  /* 0x000000ffff02b224 */ /* 0x000fd000078e000e */
[----:B------:R-:W-:Y:S05]  /*1f5e0*/  WARPSYNC.COLLECTIVE R15, `(.L_x_960) ;  /* 0x000000000f087348 */ /* 0x000fea0003c00000 */
[----:B------:R0:W1:Y:S02]  /*1f5f0*/  SHFL.IDX P6, R14, R13, R12, R11 ;  /* 0x0000000c0d0e7389 */ /* 0x00006400000c000b */
[----:B01----:R-:W-:Y:S01]  /*1f600*/  ENDCOLLECTIVE ;  /* 0x000000000000791b */ /* 0x003fe20003800000 */
.L_x_960:
        /* <DEDUP_REMOVED lines=11> */
.L_x_961:
[----:B------:R-:W-:Y:S05]  /*1f6c0*/  BRA `(.L_x_962) ;  /* 0xffffff9c00087947 */ /* 0x000fea000383ffff */
.L_x_761:
[----:B0-----:R0:W1:Y:S02]  /*1f6d0*/  SYNCS.PHASECHK.TRANS64.TRYWAIT P0, [R22+URZ+0x28820], R3 ;  /* 0x02882003160075a7 */ /* 0x001064000800017f */
[----:B-1----:R-:W-:Y:S05]  /*1f6e0*/  @!P0 NANOSLEEP.SYNCS 0x989680 ;  /* 0x009896800000895d */ /* 0x002fea0003900000 */
[----:B------:R-:W1:Y:S02]  /*1f6f0*/  @!P0 SYNCS.PHASECHK.TRANS64 P0, [R22+URZ+0x28820], R3 ;  /* 0x02882003160085a7 */ /* 0x000e64000800007f */
[----:B-1----:R-:W-:Y:S05]  /*1f700*/  @!P0 BRA `(.L_x_761) ;  /* 0xfffffffc00f08947 */ /* 0x002fea000383ffff */
[----:B------:R-:W-:Y:S05]  /*1f710*/  BRA `(.L_x_963) ;  /* 0xffffff9c00807947 */ /* 0x000fea000383ffff */
.L_x_766:
[----:B0-----:R0:W1:Y:S02]  /*1f720*/  SYNCS.PHASECHK.TRANS64.TRYWAIT P0, [R6+URZ+0x28840], R3 ;  /* 0x02884003060075a7 */ /* 0x001064000800017f */
[----:B-1----:R-:W-:Y:S05]  /*1f730*/  @!P0 NANOSLEEP.SYNCS 0x989680 ;  /* 0x009896800000895d */ /* 0x002fea0003900000 */
[----:B------:R-:W1:Y:S02]  /*1f740*/  @!P0 SYNCS.PHASECHK.TRANS64 P0, [R6+URZ+0x28840], R3 ;  /* 0x02884003060085a7 */ /* 0x000e64000800007f */
[----:B-1----:R-:W-:Y:S05]  /*1f750*/  @!P0 BRA `(.L_x_766) ;  /* 0xfffffffc00f08947 */ /* 0x002fea000383ffff */
[----:B------:R-:W-:Y:S05]  /*1f760*/  BRA `(.L_x_964) ;  /* 0xffffffa000487947 */ /* 0x000fea000383ffff */
.L_x_767:
[----:B------:R-:W-:Y:S01]  /*1f770*/  BSSY B1, `(.L_x_965) ;  /* 0x0000008000017945 */ /* 0x000fe20003800000 */
[----:B------:R-:W-:Y:S02]  /*1f780*/  IMAD.MOV.U32 R13, RZ, RZ, R9 ;  /* 0x000000ffff0d7224 */ /* 0x000fe400078e0009 */
[----:B------:R-:W-:Y:S02]  /*1f790*/  IMAD.MOV.U32 R12, RZ, RZ, RZ ;  /* 0x000000ffff0c7224 */ /* 0x000fe400078e00ff */
[----:B------:R-:W-:Y:S02]  /*1f7a0*/  IMAD.MOV.U32 R11, RZ, RZ, 0x181f ;  /* 0x0000181fff0b7424 */ /* 0x000fe400078e00ff */
[----:B------:R-:W-:-:S07]  /*1f7b0*/  IMAD.MOV.U32 R15, RZ, RZ, -0x1 ;  /* 0xffffffffff0f7424 */ /* 0x000fce00078e00ff */
[----:B--2---:R-:W-:Y:S05]  /*1f7c0*/  WARPSYNC.COLLECTIVE R15, `(.L_x_966) ;  /* 0x000000000f087348 */ /* 0x004fea0003c00000 */
[----:B--2---:R0:W1:Y:S02]  /*1f7d0*/  SHFL.IDX P6, R14, R13, R12, R11 ;  /* 0x0000000c0d0e7389 */ /* 0x00406400000c000b */
[----:B01----:R-:W-:Y:S01]  /*1f7e0*/  ENDCOLLECTIVE ;  /* 0x000000000000791b */ /* 0x003fe20003800000 */
.L_x_966:
[----:B------:R-:W-:Y:S05]  /*1f7f0*/  BSYNC B1 ;  /* 0x0000000000017941 */ /* 0x000fea0003800000 */
.L_x_965:
[----:B------:R-:W-:Y:S01]  /*1f800*/  IMAD.MOV.U32 R13, RZ, RZ, R7 ;  /* 0x000000ffff0d7224 */ /* 0x000fe200078e0007 */
[----:B------:R-:W-:Y:S01]  /*1f810*/  MOV R12, RZ ;  /* 0x000000ff000c7202 */ /* 0x000fe20000000f00 */
[----:B------:R-:W-:Y:S02]  /*1f820*/  IMAD.MOV.U32 R11, RZ, RZ, 0x181f ;  /* 0x0000181fff0b7424 */ /* 0x000fe400078e00ff */
[----:B------:R-:W-:Y:S02]  /*1f830*/  IMAD.MOV.U32 R15, RZ, RZ, -0x1 ;  /* 0xffffffffff0f7424 */ /* 0x000fe400078e00ff */
[----:B------:R-:W-:Y:S02]  /*1f840*/  IMAD.MOV.U32 R3, RZ, RZ, R14 ;  /* 0x000000ffff037224 */ /* 0x000fe400078e000e */
[----:B------:R-:W-:-:S07]  /*1f850*/  IMAD.SHL.U32 R5, R31, 0x2, RZ ;  /* 0x000000021f057824 */ /* 0x000fce00078e00ff */
[----:B------:R-:W-:Y:S05]  /*1f860*/  WARPSYNC.COLLECTIVE R15, `(.L_x_967) ;  /* 0x000000000f087348 */ /* 0x000fea0003c00000 */
[----:B------:R0:W1:Y:S02]  /*1f870*/  SHFL.IDX P6, R14, R13, R12, R11 ;  /* 0x0000000c0d0e7389 */ /* 0x00006400000c000b */
[----:B01----:R-:W-:Y:S01]  /*1f880*/  ENDCOLLECTIVE ;  /* 0x000000000000791b */ /* 0x003fe20003800000 */
.L_x_967:
[----:B------:R-:W-:Y:S02]  /*1f890*/  IMAD R8, R8, 0x2, R22 ;  /* 0x0000000208087824 */ /* 0x000fe400078e0216 */
[----:B------:R-:W-:Y:S02]  /*1f8a0*/  IMAD.MOV.U32 R13, RZ, RZ, R9 ;  /* 0x000000ffff0d7224 */ /* 0x000fe400078e0009 */
[----:B------:R-:W-:Y:S02]  /*1f8b0*/  IMAD.MOV.U32 R12, RZ, RZ, 0x1 ;  /* 0x00000001ff0c7424 */ /* 0x000fe400078e00ff */
[----:B------:R-:W-:-:S07]  /*1f8c0*/  IMAD.MOV.U32 R2, RZ, RZ, R14 ;  /* 0x000000ffff027224 */ /* 0x000fce00078e000e */
[----:B------:R-:W-:Y:S05]  /*1f8d0*/  WARPSYNC.COLLECTIVE R15, `(.L_x_968) ;  /* 0x000000000f087348 */ /* 0x000fea0003c00000 */
[----:B------:R0:W1:Y:S02]  /*1f8e0*/  SHFL.IDX P6, R14, R13, R12, R11 ;  /* 0x0000000c0d0e7389 */ /* 0x00006400000c000b */
[----:B01----:R-:W-:Y:S01]  /*1f8f0*/  ENDCOLLECTIVE ;  /* 0x000000000000791b */ /* 0x003fe20003800000 */
.L_x_968:
        /* <DEDUP_REMOVED lines=12> */
.L_x_969:
[----:B------:R-:W-:Y:S01]  /*1f9c0*/  MOV R13, R9 ;  /* 0x00000009000d7202 */ /* 0x000fe20000000f00 */
[----:B------:R-:W-:Y:S02]  /*1f9d0*/  IMAD.MOV.U32 R12, RZ, RZ, 0x2 ;  /* 0x00000002ff0c7424 */ /* 0x000fe400078e00ff */
[----:B------:R-:W-:-:S07]  /*1f9e0*/  IMAD.MOV.U32 R2, RZ, RZ, R14 ;  /* 0x000000ffff027224 */ /* 0x000fce00078e000e */
[----:B------:R-:W-:Y:S05]  /*1f9f0*/  WARPSYNC.COLLECTIVE R15, `(.L_x_970) ;  /* 0x000000000f087348 */ /* 0x000fea0003c00000 */
[----:B------:R0:W1:Y:S02]  /*1fa00*/  SHFL.IDX P6, R14, R13, R12, R11 ;  /* 0x0000000c0d0e7389 */ /* 0x00006400000c000b */
[----:B01----:R-:W-:Y:S01]  /*1fa10*/  ENDCOLLECTIVE ;  /* 0x000000000000791b */ /* 0x003fe20003800000 */
.L_x_970:
        /* <DEDUP_REMOVED lines=12> */
.L_x_971:
[----:B------:R-:W-:Y:S02]  /*1fae0*/  IMAD.MOV.U32 R13, RZ, RZ, R9 ;  /* 0x000000ffff0d7224 */ /* 0x000fe400078e0009 */
[----:B------:R-:W-:Y:S02]  /*1faf0*/  IMAD.MOV.U32 R12, RZ, RZ, 0x3 ;  /* 0x00000003ff0c7424 */ /* 0x000fe400078e00ff */
[----:B------:R-:W-:-:S07]  /*1fb00*/  IMAD.MOV.U32 R2, RZ, RZ, R14 ;  /* 0x000000ffff027224 */ /* 0x000fce00078e000e */
[----:B------:R-:W-:Y:S05]  /*1fb10*/  WARPSYNC.COLLECTIVE R15, `(.L_x_972) ;  /* 0x000000000f087348 */ /* 0x000fea0003c00000 */
[----:B------:R0:W1:Y:S02]  /*1fb20*/  SHFL.IDX P6, R14, R13, R12, R11 ;  /* 0x0000000c0d0e7389 */ /* 0x00006400000c000b */
[----:B01----:R-:W-:Y:S01]  /*1fb30*/  ENDCOLLECTIVE ;  /* 0x000000000000791b */ /* 0x003fe20003800000 */
.L_x_972:
        /* <DEDUP_REMOVED lines=12> */
.L_x_973:
[----:B------:R-:W-:Y:S01]  /*1fc00*/  IMAD.MOV.U32 R13, RZ, RZ, R9 ;  /* 0x000000ffff0d7224 */ /* 0x000fe200078e0009 */
[----:B------:R-:W-:Y:S01]  /*1fc10*/  MOV R12, 0x4 ;  /* 0x00000004000c7802 */ /* 0x000fe20000000f00 */
[----:B------:R-:W-:-:S07]  /*1fc20*/  IMAD.MOV.U32 R2, RZ, RZ, R14 ;  /* 0x000000ffff027224 */ /* 0x000fce00078e000e */
[----:B------:R-:W-:Y:S05]  /*1fc30*/  WARPSYNC.COLLECTIVE R15, `(.L_x_974) ;  /* 0x000000000f087348 */ /* 0x000fea0003c00000 */
[----:B------:R0:W1:Y:S02]  /*1fc40*/  SHFL.IDX P6, R14, R13, R12, R11 ;  /* 0x0000000c0d0e7389 */ /* 0x00006400000c000b */
[----:B01----:R-:W-:Y:S01]  /*1fc50*/  ENDCOLLECTIVE ;  /* 0x000000000000791b */ /* 0x003fe20003800000 */
.L_x_974:
        /* <DEDUP_REMOVED lines=12> */
.L_x_975:
[----:B------:R-:W-:Y:S02]  /*1fd20*/  IMAD.MOV.U32 R13, RZ, RZ, R9 ;  /* 0x000000ffff0d7224 */ /* 0x000fe400078e0009 */
[----:B------:R-:W-:Y:S02]  /*1fd30*/  IMAD.MOV.U32 R12, RZ, RZ, 0x5 ;  /* 0x00000005ff0c7424 */ /* 0x000fe400078e00ff */
[----:B------:R-:W-:-:S07]  /*1fd40*/  IMAD.MOV.U32 R2, RZ, RZ, R14 ;  /* 0x000000ffff027224 */ /* 0x000fce00078e000e */
[----:B------:R-:W-:Y:S05]  /*1fd50*/  WARPSYNC.COLLECTIVE R15, `(.L_x_976) ;  /* 0x000000000f087348 */ /* 0x000fea0003c00000 */
[----:B------:R0:W1:Y:S02]  /*1fd60*/  SHFL.IDX P6, R14, R13, R12, R11 ;  /* 0x0000000c0d0e7389 */ /* 0x00006400000c000b */
[----:B01----:R-:W-:Y:S01]  /*1fd70*/  ENDCOLLECTIVE ;  /* 0x000000000000791b */ /* 0x003fe20003800000 */
.L_x_976:
        /* <DEDUP_REMOVED lines=12> */
.L_x_977:
[----:B------:R-:W-:Y:S02]  /*1fe40*/  IMAD.MOV.U32 R13, RZ, RZ, R9 ;  /* 0x000000ffff0d7224 */ /* 0x000fe400078e0009 */
[----:B------:R-:W-:Y:S02]  /*1fe50*/  IMAD.MOV.U32 R12, RZ, RZ, 0x6 ;  /* 0x00000006ff0c7424 */ /* 0x000fe400078e00ff */
[----:B------:R-:W-:-:S07]  /*1fe60*/  IMAD.MOV.U32 R2, RZ, RZ, R14 ;  /* 0x000000ffff027224 */ /* 0x000fce00078e000e */
[----:B------:R-:W-:Y:S05]  /*1fe70*/  WARPSYNC.COLLECTIVE R15, `(.L_x_978) ;  /* 0x000000000f087348 */ /* 0x000fea0003c00000 */
[----:B------:R0:W1:Y:S02]  /*1fe80*/  SHFL.IDX P6, R14, R13, R12, R11 ;  /* 0x0000000c0d0e7389 */ /* 0x00006400000c000b */
[----:B01----:R-:W-:Y:S01]  /*1fe90*/  ENDCOLLECTIVE ;  /* 0x000000000000791b */ /* 0x003fe20003800000 */
.L_x_978:
        /* <DEDUP_REMOVED lines=8> */
[----:B0-----:R-:W-:-:S07]  /*1ff20*/  MOV R3, R14 ;  /* 0x0000000e00037202 */ /* 0x001fce0000000f00 */
[----:B------:R-:W-:Y:S05]  /*1ff30*/  WARPSYNC.COLLECTIVE R15, `(.L_x_979) ;  /* 0x000000000f087348 */ /* 0x000fea0003c00000 */
[----:B------:R0:W1:Y:S02]  /*1ff40*/  SHFL.IDX P6, R14, R13, R12, R11 ;  /* 0x0000000c0d0e7389 */ /* 0x00006400000c000b */
[----:B01----:R-:W-:Y:S01]  /*1ff50*/  ENDCOLLECTIVE ;  /* 0x000000000000791b */ /* 0x003fe20003800000 */
.L_x_979:
[----:B------:R-:W-:Y:S02]  /*1ff60*/  IMAD.MOV.U32 R13, RZ, RZ, R9 ;  /* 0x000000ffff0d7224 */ /* 0x000fe400078e0009 */
[----:B------:R-:W-:Y:S02]  /*1ff70*/  IMAD.MOV.U32 R12, RZ, RZ, 0x7 ;  /* 0x00000007ff0c7424 */ /* 0x000fe400078e00ff */
[----:B------:R-:W-:-:S07]  /*1ff80*/  IMAD.MOV.U32 R2, RZ, RZ, R14 ;  /* 0x000000ffff027224 */ /* 0x000fce00078e000e */
[----:B------:R-:W-:Y:S05]  /*1ff90*/  WARPSYNC.COLLECTIVE R15, `(.L_x_980) ;  /* 0x000000000f087348 */ /* 0x000fea0003c00000 */
[----:B------:R0:W1:Y:S02]  /*1ffa0*/  SHFL.IDX P6, R14, R13, R12, R11 ;  /* 0x0000000c0d0e7389 */ /* 0x00006400000c000b */
[----:B01----:R-:W-:Y:S01]  /*1ffb0*/  ENDCOLLECTIVE ;  /* 0x000000000000791b */ /* 0x003fe20003800000 */
.L_x_980:
        /* <DEDUP_REMOVED lines=12> */
.L_x_981:
[----:B------:R-:W-:Y:S01]  /*20080*/  IMAD.MOV.U32 R2, RZ, RZ, R14 ;  /* 0x000000ffff027224 */ /* 0x000fe200078e000e */
[----:B------:R-:W-:Y:S06]  /*20090*/  BRA `(.L_x_982) ;  /* 0xffffff9c00187947 */ /* 0x000fec000383ffff */
.L_x_772:
[----:B-1----:R1:W3:Y:S02]  /*200a0*/  SYNCS.PHASECHK.TRANS64.TRYWAIT P0, [R6+URZ+0x28860], R3 ;  /* 0x02886003060075a7 */ /* 0x0022e4000800017f */
[----:B---3--:R-:W-:Y:S05]  /*200b0*/  @!P0 NANOSLEEP.SYNCS 0x989680 ;  /* 0x009896800000895d */ /* 0x008fea0003900000 */
[----:B------:R-:W3:Y:S02]  /*200c0*/  @!P0 SYNCS.PHASECHK.TRANS64 P0, [R6+URZ+0x28860], R3 ;  /* 0x02886003060085a7 */ /* 0x000ee4000800007f */
[----:B---3--:R-:W-:Y:S05]  /*200d0*/  @!P0 BRA `(.L_x_772) ;  /* 0xfffffffc00f08947 */ /* 0x008fea000383ffff */
[----:B------:R-:W-:Y:S05]  /*200e0*/  BRA `(.L_x_983) ;  /* 0xffffff9c00747947 */ /* 0x000fea000383ffff */
.L_x_773:
        /* <DEDUP_REMOVED lines=8> */
.L_x_985:
[----:B------:R-:W-:Y:S05]  /*20170*/  BSYNC B1 ;  /* 0x0000000000017941 */ /* 0x000fea0003800000 */
.L_x_984:
[----:B------:R-:W-:Y:S01]  /*20180*/  IMAD.MOV.U32 R13, RZ, RZ, R23 ;  /* 0x000000ffff0d7224 */ /* 0x000fe200078e0017 */
        /* <DEDUP_REMOVED lines=8> */
.L_x_986:
[----:B------:R-:W-:Y:S02]  /*20210*/  IMAD.MOV.U32 R13, RZ, RZ, R24 ;  /* 0x000000ffff0d7224 */ /* 0x000fe400078e0018 */
[----:B------:R-:W-:Y:S02]  /*20220*/  IMAD.MOV.U32 R12, RZ, RZ, 0x1 ;  /* 0x00000001ff0c7424 */ /* 0x000fe400078e00ff */
[----:B------:R-:W-:-:S07]  /*20230*/  IMAD.MOV.U32 R2, RZ, RZ, R14 ;  /* 0x000000ffff027224 */ /* 0x000fce00078e000e */
[----:B------:R-:W-:Y:S05]  /*20240*/  WARPSYNC.COLLECTIVE R15, `(.L_x_987) ;  /* 0x000000000f087348 */ /* 0x000fea0003c00000 */
[----:B------:R0:W1:Y:S02]  /*20250*/  SHFL.IDX P6, R14, R13, R12, R11 ;  /* 0x0000000c0d0e7389 */ /* 0x00006400000c000b */
[----:B01----:R-:W-:Y:S01]  /*20260*/  ENDCOLLECTIVE ;  /* 0x000000000000791b */ /* 0x003fe20003800000 */
.L_x_987:
        /* <DEDUP_REMOVED lines=14> */
.L_x_988:
[----:B------:R-:W-:Y:S02]  /*20350*/  IMAD.MOV.U32 R13, RZ, RZ, R24 ;  /* 0x000000ffff0d7224 */ /* 0x000fe400078e0018 */
[----:B------:R-:W-:Y:S02]  /*20360*/  IMAD.MOV.U32 R12, RZ, RZ, 0x2 ;  /* 0x00000002ff0c7424 */ /* 0x000fe400078e00ff */
[----:B------:R-:W-:-:S07]  /*20370*/  IMAD.MOV.U32 R2, RZ, RZ, R14 ;  /* 0x000000ffff027224 */ /* 0x000fce00078e000e */
[----:B------:R-:W-:Y:S05]  /*20380*/  WARPSYNC.COLLECTIVE R15, `(.L_x_989) ;  /* 0x000000000f087348 */ /* 0x000fea0003c00000 */
[----:B------:R0:W1:Y:S02]  /*20390*/  SHFL.IDX P6, R14, R13, R12, R11 ;  /* 0x0000000c0d0e7389 */ /* 0x00006400000c000b */
[----:B01----:R-:W-:Y:S01]  /*203a0*/  ENDCOLLECTIVE ;  /* 0x000000000000791b */ /* 0x003fe20003800000 */
.L_x_989:
        /* <DEDUP_REMOVED lines=14> */
.L_x_990:
[----:B------:R-:W-:Y:S02]  /*20490*/  IMAD.MOV.U32 R13, RZ, RZ, R24 ;  /* 0x000000ffff0d7224 */ /* 0x000fe400078e0018 */
[----:B------:R-:W-:Y:S02]  /*204a0*/  IMAD.MOV.U32 R12, RZ, RZ, 0x3 ;  /* 0x00000003ff0c7424 */ /* 0x000fe400078e00ff */
[----:B------:R-:W-:-:S07]  /*204b0*/  IMAD.MOV.U32 R2, RZ, RZ, R14 ;  /* 0x000000ffff027224 */ /* 0x000fce00078e000e */
[----:B------:R-:W-:Y:S05]  /*204c0*/  WARPSYNC.COLLECTIVE R15, `(.L_x_991) ;  /* 0x000000000f087348 */ /* 0x000fea0003c00000 */
[----:B------:R0:W1:Y:S02]  /*204d0*/  SHFL.IDX P6, R14, R13, R12, R11 ;  /* 0x0000000c0d0e7389 */ /* 0x00006400000c000b */
[----:B01----:R-:W-:Y:S01]  /*204e0*/  ENDCOLLECTIVE ;  /* 0x000000000000791b */ /* 0x003fe20003800000 */
.L_x_991:
        /* <DEDUP_REMOVED lines=14> */
.L_x_992:
[----:B------:R-:W-:Y:S01]  /*205d0*/  MOV R13, R24 ;  /* 0x00000018000d7202 */ /* 0x000fe20000000f00 */
[----:B------:R-:W-:Y:S02]  /*205e0*/  IMAD.MOV.U32 R12, RZ, RZ, 0x4 ;  /* 0x00000004ff0c7424 */ /* 0x000fe400078e00ff */
[----:B------:R-:W-:-:S07]  /*205f0*/  IMAD.MOV.U32 R2, RZ, RZ, R14 ;  /* 0x000000ffff027224 */ /* 0x000fce00078e000e */
[----:B------:R-:W-:Y:S05]  /*20600*/  WARPSYNC.COLLECTIVE R15, `(.L_x_993) ;  /* 0x000000000f087348 */ /* 0x000fea0003c00000 */
[----:B------:R0:W1:Y:S02]  /*20610*/  SHFL.IDX P6, R14, R13, R12, R11 ;  /* 0x0000000c0d0e7389 */ /* 0x00006400000c000b */
[----:B01----:R-:W-:Y:S01]  /*20620*/  ENDCOLLECTIVE ;  /* 0x000000000000791b */ /* 0x003fe20003800000 */
.L_x_993:
        /* <DEDUP_REMOVED lines=14> */
.L_x_994:
[----:B------:R-:W-:Y:S02]  /*20710*/  IMAD.MOV.U32 R13, RZ, RZ, R24 ;  /* 0x000000ffff0d7224 */ /* 0x000fe400078e0018 */
[----:B------:R-:W-:Y:S02]  /*20720*/  IMAD.MOV.U32 R12, RZ, RZ, 0x5 ;  /* 0x00000005ff0c7424 */ /* 0x000fe400078e00ff */
[----:B------:R-:W-:-:S07]  /*20730*/  IMAD.MOV.U32 R2, RZ, RZ, R14 ;  /* 0x000000ffff027224 */ /* 0x000fce00078e000e */
[----:B------:R-:W-:Y:S05]  /*20740*/  WARPSYNC.COLLECTIVE R15, `(.L_x_995) ;  /* 0x000000000f087348 */ /* 0x000fea0003c00000 */
[----:B------:R0:W1:Y:S02]  /*20750*/  SHFL.IDX P6, R14, R13, R12, R11 ;  /* 0x0000000c0d0e7389 */ /* 0x00006400000c000b */
[----:B01----:R-:W-:Y:S01]  /*20760*/  ENDCOLLECTIVE ;  /* 0x000000000000791b */ /* 0x003fe20003800000 */
.L_x_995:
        /* <DEDUP_REMOVED lines=14> */
.L_x_996:
[----:B------:R-:W-:Y:S01]  /*20850*/  IMAD.MOV.U32 R13, RZ, RZ, R24 ;  /* 0x000000ffff0d7224 */ /* 0x000fe200078e0018 */
[----:B------:R-:W-:Y:S01]  /*20860*/  MOV R12, 0x6 ;  /* 0x00000006000c7802 */ /* 0x000fe20000000f00 */
[----:B------:R-:W-:-:S07]  /*20870*/  IMAD.MOV.U32 R2, RZ, RZ, R14 ;  /* 0x000000ffff027224 */ /* 0x000fce00078e000e */
[----:B------:R-:W-:Y:S05]  /*20880*/  WARPSYNC.COLLECTIVE R15, `(.L_x_997) ;  /* 0x000000000f087348 */ /* 0x000fea0003c00000 */
[----:B------:R0:W1:Y:S02]  /*20890*/  SHFL.IDX P6, R14, R13, R12, R11 ;  /* 0x0000000c0d0e7389 */ /* 0x00006400000c000b */
[----:B01----:R-:W-:Y:S01]  /*208a0*/  ENDCOLLECTIVE ;  /* 0x000000000000791b */ /* 0x003fe20003800000 */
.L_x_997:
        /* <DEDUP_REMOVED lines=14> */
.L_x_998:
[----:B------:R-:W-:Y:S02]  /*20990*/  IMAD.MOV.U32 R13, RZ, RZ, R24 ;  /* 0x000000ffff0d7224 */ /* 0x000fe400078e0018 */
[----:B------:R-:W-:Y:S02]  /*209a0*/  IMAD.MOV.U32 R12, RZ, RZ, 0x7 ;  /* 0x00000007ff0c7424 */ /* 0x000fe400078e00ff */
[----:B------:R-:W-:-:S07]  /*209b0*/  IMAD.MOV.U32 R2, RZ, RZ, R14 ;  /* 0x000000ffff027224 */ /* 0x000fce00078e000e */
[----:B------:R-:W-:Y:S05]  /*209c0*/  WARPSYNC.COLLECTIVE R15, `(.L_x_999) ;  /* 0x000000000f087348 */ /* 0x000fea0003c00000 */
[----:B------:R0:W1:Y:S02]  /*209d0*/  SHFL.IDX P6, R14, R13, R12, R11 ;  /* 0x0000000c0d0e7389 */ /* 0x00006400000c000b */
[----:B01----:R-:W-:Y:S01]  /*209e0*/  ENDCOLLECTIVE ;  /* 0x000000000000791b */ /* 0x003fe20003800000 */
.L_x_999:
        /* <DEDUP_REMOVED lines=13> */
.L_x_1000:
[----:B------:R-:W-:Y:S01]  /*20ac0*/  @!PT LDS RZ, [RZ] ;  /* 0x00000000fffff984 */ /* 0x000fe20000000800 */
[----:B------:R-:W-:Y:S01]  /*20ad0*/  @!PT LDS RZ, [RZ] ;  /* 0x00000000fffff984 */ /* 0x000fe20000000800 */
[----:B------:R-:W-:Y:S01]  /*20ae0*/  @!PT LDS RZ, [RZ] ;  /* 0x00000000fffff984 */ /* 0x000fe20000000800 */
[----:B------:R1:W-:Y:S01]  /*20af0*/  LDGSTS.E.BYPASS.LTC128B.128 [R7+0x7400], desc[UR42][R2.64+0x80], !P0 ;  /* 0x0740008002077fae */ /* 0x0003e2000c101d6a */
[----:B------:R-:W-:Y:S05]  /*20b00*/  BRA `(.L_x_1001) ;  /* 0xffffff9400fc7947 */ /* 0x000fea000383ffff */
.L_x_781:
[----:B0-----:R0:W1:Y:S02]  /*20b10*/  SYNCS.PHASECHK.TRANS64.TRYWAIT P0, [R0+URZ+0x28860], R3 ;  /* 0x02886003000075a7 */ /* 0x001064000800017f */
[----:B-1----:R-:W-:Y:S05]  /*20b20*/  @!P0 NANOSLEEP.SYNCS 0x989680 ;  /* 0x009896800000895d */ /* 0x002fea0003900000 */
[----:B------:R-:W1:Y:S02]  /*20b30*/  @!P0 SYNCS.PHASECHK.TRANS64 P0, [R0+URZ+0x28860], R3 ;  /* 0x02886003000085a7 */ /* 0x000e64000800007f */
[----:B-1----:R-:W-:Y:S05]  /*20b40*/  @!P0 BRA `(.L_x_781) ;  /* 0xfffffffc00f08947 */ /* 0x002fea000383ffff */
[----:B------:R-:W-:Y:S05]  /*20b50*/  BRA `(.L_x_1002) ;  /* 0xffffff9c00107947 */ /* 0x000fea000383ffff */
.L_x_782:
[----:B------:R-:W-:Y:S01]  /*20b60*/  BSSY B0, `(.L_x_1003) ;  /* 0x0000008000007945 */ /* 0x000fe20003800000 */
[----:B------:R-:W-:Y:S02]  /*20b70*/  IMAD.MOV.U32 R13, RZ, RZ, R24 ;  /* 0x000000ffff0d7224 */ /* 0x000fe400078e0018 */
[----:B------:R-:W-:Y:S02]  /*20b80*/  IMAD.MOV.U32 R12, RZ, RZ, RZ ;  /* 0x000000ffff0c7224 */ /* 0x000fe400078e00ff */
[----:B------:R-:W-:Y:S02]  /*20b90*/  IMAD.MOV.U32 R11, RZ, RZ, 0x181f ;  /* 0x0000181fff0b7424 */ /* 0x000fe400078e00ff */
[----:B------:R-:W-:-:S07]  /*20ba0*/  IMAD.MOV.U32 R15, RZ, RZ, -0x1 ;  /* 0xffffffffff0f7424 */ /* 0x000fce00078e00ff */
[----:B0-2---:R-:W-:Y:S05]  /*20bb0*/  WARPSYNC.COLLECTIVE R15, `(.L_x_1004) ;  /* 0x000000000f087348 */ /* 0x005fea0003c00000 */
[----:B--2---:R1:W2:Y:S02]  /*20bc0*/  SHFL.IDX P6, R14, R13, R12, R11 ;  /* 0x0000000c0d0e7389 */ /* 0x0042a400000c000b */
[----:B012---:R-:W-:Y:S01]  /*20bd0*/  ENDCOLLECTIVE ;  /* 0x000000000000791b */ /* 0x007fe20003800000 */
.L_x_1004:
[----:B------:R-:W-:Y:S05]  /*20be0*/  BSYNC B0 ;  /* 0x0000000000007941 */ /* 0x000fea0003800000 */
.L_x_1003:
[----:B------:R-:W-:Y:S01]  /*20bf0*/  IMAD.MOV.U32 R13, RZ, RZ, R23 ;  /* 0x000000ffff0d7224 */ /* 0x000fe200078e0017 */
[----:B------:R-:W-:Y:S01]  /*20c00*/  MOV R3, R14 ;  /* 0x0000000e00037202 */ /* 0x000fe20000000f00 */
[----:B------:R-:W-:Y:S02]  /*20c10*/  IMAD.MOV.U32 R12, RZ, RZ, RZ ;  /* 0x000000ffff0c7224 */ /* 0x000fe400078e00ff */
[----:B------:R-:W-:Y:S02]  /*20c20*/  IMAD.MOV.U32 R11, RZ, RZ, 0x181f ;  /* 0x0000181fff0b7424 */ /* 0x000fe400078e00ff */
[----:B------:R-:W-:Y:S02]  /*20c30*/  IMAD.MOV.U32 R15, RZ, RZ, -0x1 ;  /* 0xffffffffff0f7424 */ /* 0x000fe400078e00ff */
[----:B------:R-:W-:Y:S02]  /*20c40*/  IMAD.SHL.U32 R5, R31, 0x2, RZ ;  /* 0x000000021f057824 */ /* 0x000fe400078e00ff */
[----:B------:R-:W-:-:S07]  /*20c50*/  IMAD R4, R9, 0x2, R22 ;  /* 0x0000000209047824 */ /* 0x000fce00078e0216 */
[----:B------:R-:W-:Y:S05]  /*20c60*/  WARPSYNC.COLLECTIVE R15, `(.L_x_1005) ;  /* 0x000000000f087348 */ /* 0x000fea0003c00000 */
[----:B------:R0:W1:Y:S02]  /*20c70*/  SHFL.IDX P6, R14, R13, R12, R11 ;  /* 0x0000000c0d0e7389 */ /* 0x00006400000c000b */
[----:B01----:R-:W-:Y:S01]  /*20c80*/  ENDCOLLECTIVE ;  /* 0x000000000000791b */ /* 0x003fe20003800000 */
.L_x_1005:
[----:B------:R-:W-:Y:S02]  /*20c90*/  ULDC UR4, c[0x0][0x2f4] ;  /* 0x0000bd0000047ab9 */ /* 0x000fe40000000800 */
        /* <DEDUP_REMOVED lines=10> */
.L_x_1006:
        /* <DEDUP_REMOVED lines=13> */
.L_x_1007:
[----:B------:R-:W-:Y:S02]  /*20e10*/  IMAD.MOV.U32 R13, RZ, RZ, R24 ;  /* 0x000000ffff0d7224 */ /* 0x000fe400078e0018 */
[----:B------:R-:W-:Y:S02]  /*20e20*/  IMAD.MOV.U32 R12, RZ, RZ, 0x2 ;  /* 0x00000002ff0c7424 */ /* 0x000fe400078e00ff */
[----:B------:R-:W-:-:S07]  /*20e30*/  IMAD.MOV.U32 R10, RZ, RZ, R14 ;  /* 0x000000ffff0a7224 */ /* 0x000fce00078e000e */
[----:B------:R-:W-:Y:S05]  /*20e40*/  WARPSYNC.COLLECTIVE R15, `(.L_x_1008) ;  /* 0x000000000f087348 */ /* 0x000fea0003c00000 */
[----:B------:R0:W1:Y:S02]  /*20e50*/  SHFL.IDX P6, R14, R13, R12, R11 ;  /* 0x0000000c0d0e7389 */ /* 0x00006400000c000b */
[----:B01----:R-:W-:Y:S01]  /*20e60*/  ENDCOLLECTIVE ;  /* 0x000000000000791b */ /* 0x003fe20003800000 */
.L_x_1008:
[----:B------:R-:W-:-:S04]  /*20e70*/  IADD3 R2, P2, R10, R5, RZ ;  /* 0x000000050a027210 */ /* 0x000fc80007f5e0ff */
[----:B------:R-:W-:-:S05]  /*20e80*/  IADD3.X R3, RZ, R7, RZ, P2, !PT ;  /* 0x00000007ff037210 */ /* 0x000fca00017fe4ff */
        /* <DEDUP_REMOVED lines=12> */
.L_x_1009:
[----:B------:R-:W-:Y:S02]  /*20f50*/  IMAD.MOV.U32 R13, RZ, RZ, R24 ;  /* 0x000000ffff0d7224 */ /* 0x000fe400078e0018 */
[----:B------:R-:W-:Y:S01]  /*20f60*/  IMAD.MOV.U32 R12, RZ, RZ, 0x3 ;  /* 0x00000003ff0c7424 */ /* 0x000fe200078e00ff */
[----:B------:R-:W-:-:S13]  /*20f70*/  IADD3 R2, P2, R14, R5, RZ ;  /* 0x000000050e027210 */ /* 0x000fda0007f5e0ff */
[----:B------:R-:W-:Y:S05]  /*20f80*/  WARPSYNC.COLLECTIVE R15, `(.L_x_1010) ;  /* 0x000000000f087348 */ /* 0x000fea0003c00000 */
[----:B------:R0:W1:Y:S02]  /*20f90*/  SHFL.IDX P6, R14, R13, R12, R11 ;  /* 0x0000000c0d0e7389 */ /* 0x00006400000c000b */
[----:B01----:R-:W-:Y:S01]  /*20fa0*/  ENDCOLLECTIVE ;  /* 0x000000000000791b */ /* 0x003fe20003800000 */
.L_x_1010:
        /* <DEDUP_REMOVED lines=13> */
.L_x_1011:
[----:B------:R-:W-:Y:S02]  /*21080*/  IMAD.MOV.U32 R13, RZ, RZ, R24 ;  /* 0x000000ffff0d7224 */ /* 0x000fe400078e0018 */
[----:B------:R-:W-:Y:S01]  /*21090*/  IMAD.MOV.U32 R12, RZ, RZ, 0x4 ;  /* 0x00000004ff0c7424 */ /* 0x000fe200078e00ff */
[----:B------:R-:W-:-:S13]  /*210a0*/  IADD3 R2, P2, R14, R5, RZ ;  /* 0x000000050e027210 */ /* 0x000fda0007f5e0ff */
[----:B------:R-:W-:Y:S05]  /*210b0*/  WARPSYNC.COLLECTIVE R15, `(.L_x_1012) ;  /* 0x000000000f087348 */ /* 0x000fea0003c00000 */
[----:B------:R0:W1:Y:S02]  /*210c0*/  SHFL.IDX P6, R14, R13, R12, R11 ;  /* 0x0000000c0d0e7389 */ /* 0x00006400000c000b */
[----:B01----:R-:W-:Y:S01]  /*210d0*/  ENDCOLLECTIVE ;  /* 0x000000000000791b */ /* 0x003fe20003800000 */
.L_x_1012:
        /* <DEDUP_REMOVED lines=8> */
[----:B------:R-:W-:Y:S01]  /*21160*/  IMAD.MOV.U32 R13, RZ, RZ, R23 ;  /* 0x000000ffff0d7224 */ /* 0x000fe200078e0017 */
[----:B------:R-:W-:-:S11]  /*21170*/  MOV R8, R14 ;  /* 0x0000000e00087202 */ /* 0x000fd60000000f00 */
[----:B0-----:R-:W-:Y:S05]  /*21180*/  WARPSYNC.COLLECTIVE R15, `(.L_x_1013) ;  /* 0x000000000f087348 */ /* 0x001fea0003c00000 */
[----:B------:R1:W2:Y:S02]  /*21190*/  SHFL.IDX P6, R14, R13, R12, R11 ;  /* 0x0000000c0d0e7389 */ /* 0x0002a400000c000b */
[----:B012---:R-:W-:Y:S01]  /*211a0*/  ENDCOLLECTIVE ;  /* 0x000000000000791b */ /* 0x007fe20003800000 */
.L_x_1013:
[----:B------:R-:W-:Y:S02]  /*211b0*/  IMAD.MOV.U32 R13, RZ, RZ, R24 ;  /* 0x000000ffff0d7224 */ /* 0x000fe400078e0018 */
[----:B------:R-:W-:Y:S02]  /*211c0*/  IMAD.MOV.U32 R12, RZ, RZ, 0x5 ;  /* 0x00000005ff0c7424 */ /* 0x000fe400078e00ff */
[----:B------:R-:W-:-:S07]  /*211d0*/  IMAD.MOV.U32 R10, RZ, RZ, R14 ;  /* 0x000000ffff0a7224 */ /* 0x000fce00078e000e */
[----:B------:R-:W-:Y:S05]  /*211e0*/  WARPSYNC.COLLECTIVE R15, `(.L_x_1014) ;  /* 0x000000000f087348 */ /* 0x000fea0003c00000 */
[----:B------:R0:W1:Y:S02]  /*211f0*/  SHFL.IDX P6, R14, R13, R12, R11 ;  /* 0x0000000c0d0e7389 */ /* 0x00006400000c000b */
[----:B01----:R-:W-:Y:S01]  /*21200*/  ENDCOLLECTIVE ;  /* 0x000000000000791b */ /* 0x003fe20003800000 */
.L_x_1014:
        /* <DEDUP_REMOVED lines=14> */
.L_x_1015:
[----:B------:R-:W-:Y:S02]  /*212f0*/  IMAD.MOV.U32 R13, RZ, RZ, R24 ;  /* 0x000000ffff0d7224 */ /* 0x000fe400078e0018 */
[----:B------:R-:W-:Y:S01]  /*21300*/  IMAD.MOV.U32 R12, RZ, RZ, 0x6 ;  /* 0x00000006ff0c7424 */ /* 0x000fe200078e00ff */
[----:B------:R-:W-:-:S13]  /*21310*/  IADD3 R2, P2, R14, R5, RZ ;  /* 0x000000050e027210 */ /* 0x000fda0007f5e0ff */
[----:B------:R-:W-:Y:S05]  /*21320*/  WARPSYNC.COLLECTIVE R15, `(.L_x_1016) ;  /* 0x000000000f087348 */ /* 0x000fea0003c00000 */
[----:B------:R0:W1:Y:S02]  /*21330*/  SHFL.IDX P6, R14, R13, R12, R11 ;  /* 0x0000000c0d0e7389 */ /* 0x00006400000c000b */
[----:B01----:R-:W-:Y:S01]  /*21340*/  ENDCOLLECTIVE ;  /* 0x000000000000791b */ /* 0x003fe20003800000 */
.L_x_1016:
        /* <DEDUP_REMOVED lines=13> */
.L_x_1017:
[----:B------:R-:W-:Y:S02]  /*21420*/  IMAD.MOV.U32 R13, RZ, RZ, R24 ;  /* 0x000000ffff0d7224 */ /* 0x000fe400078e0018 */
[----:B------:R-:W-:Y:S01]  /*21430*/  IMAD.MOV.U32 R12, RZ, RZ, 0x7 ;  /* 0x00000007ff0c7424 */ /* 0x000fe200078e00ff */
[----:B------:R-:W-:-:S07]  /*21440*/  MOV R10, R14 ;  /* 0x0000000e000a7202 */ /* 0x000fce0000000f00 */
[----:B------:R-:W-:Y:S05]  /*21450*/  WARPSYNC.COLLECTIVE R15, `(.L_x_1018) ;  /* 0x000000000f087348 */ /* 0x000fea0003c00000 */
[----:B------:R0:W1:Y:S02]  /*21460*/  SHFL.IDX P6, R14, R13, R12, R11 ;  /* 0x0000000c0d0e7389 */ /* 0x00006400000c000b */
[----:B01----:R-:W-:Y:S01]  /*21470*/  ENDCOLLECTIVE ;  /* 0x000000000000791b */ /* 0x003fe20003800000 */
.L_x_1018:
        /* <DEDUP_REMOVED lines=12> */
.L_x_1019:
[----:B------:R-:W-:Y:S05]  /*21540*/  BRA `(.L_x_1020) ;  /* 0xffffff9400b07947 */ /* 0x000fea000383ffff */
.L_x_787:
[----:B------:R-:W-:Y:S01]  /*21550*/  BSSY B0, `(.L_x_1021) ;  /* 0x0000008000007945 */ /* 0x000fe20003800000 */
[----:B------:R-:W-:Y:S02]  /*21560*/  IMAD.MOV.U32 R13, RZ, RZ, R16 ;  /* 0x000000ffff0d7224 */ /* 0x000fe400078e0010 */
[----:B------:R-:W-:Y:S02]  /*21570*/  IMAD.MOV.U32 R12, RZ, RZ, RZ ;  /* 0x000000ffff0c7224 */ /* 0x000fe400078e00ff */
[----:B------:R-:W-:Y:S02]  /*21580*/  IMAD.MOV.U32 R11, RZ, RZ, 0x1f ;  /* 0x0000001fff0b7424 */ /* 0x000fe400078e00ff */
[----:B------:R-:W-:-:S07]  /*21590*/  IMAD.MOV.U32 R15, RZ, RZ, -0x1 ;  /* 0xffffffffff0f7424 */ /* 0x000fce00078e00ff */
[----:B0-----:R-:W-:Y:S05]  /*215a0*/  WARPSYNC.COLLECTIVE R15, `(.L_x_1022) ;  /* 0x000000000f087348 */ /* 0x001fea0003c00000 */
[----:B------:R1:W2:Y:S02]  /*215b0*/  SHFL.IDX P6, R14, R13, R12, R11 ;  /* 0x0000000c0d0e7389 */ /* 0x0002a400000c000b */
[----:B012---:R-:W-:Y:S01]  /*215c0*/  ENDCOLLECTIVE ;  /* 0x000000000000791b */ /* 0x007fe20003800000 */
.L_x_1022:
[----:B------:R-:W-:Y:S05]  /*215d0*/  BSYNC B0 ;  /* 0x0000000000007941 */ /* 0x000fea0003800000 */
.L_x_1021:
[----:B------:R-:W-:Y:S01]  /*215e0*/  IMAD.MOV.U32 R13, RZ, RZ, R16 ;  /* 0x000000ffff0d7224 */ /* 0x000fe200078e0010 */
[----:B------:R-:W-:Y:S01]  /*215f0*/  MOV R11, 0x1f ;  /* 0x0000001f000b7802 */ /* 0x000fe20000000f00 */
[----:B------:R-:W-:Y:S02]  /*21600*/  IMAD.MOV.U32 R12, RZ, RZ, 0x1 ;  /* 0x00000001ff0c7424 */ /* 0x000fe400078e00ff */
[----:B------:R-:W-:Y:S02]  /*21610*/  IMAD.MOV.U32 R15, RZ, RZ, -0x1 ;  /* 0xffffffffff0f7424 */ /* 0x000fe400078e00ff */
[----:B------:R-:W-:Y:S02]  /*21620*/  IMAD.IADD R7, R19, 0x1, R9 ;  /* 0x0000000113077824 */ /* 0x000fe400078e0209 */
[----:B------:R-:W-:-:S07]  /*21630*/  IMAD.MOV.U32 R0, RZ, RZ, R14 ;  /* 0x000000ffff007224 */ /* 0x000fce00078e000e */
[----:B------:R-:W-:Y:S05]  /*21640*/  WARPSYNC.COLLECTIVE R15, `(.L_x_1023) ;  /* 0x000000000f087348 */ /* 0x000fea0003c00000 */
[----:B------:R0:W1:Y:S02]  /*21650*/  SHFL.IDX P6, R14, R13, R12, R11 ;  /* 0x0000000c0d0e7389 */ /* 0x00006400000c000b */
[----:B01----:R-:W-:Y:S01]  /*21660*/  ENDCOLLECTIVE ;  /* 0x000000000000791b */ /* 0x003fe20003800000 */
.L_x_1023:
        /* <DEDUP_REMOVED lines=15> */
[----:B------:R-:W-:Y:S01]  /*21760*/  ISETP.GE.U32.AND P5, PT, R9, 0x10, PT ;  /* 0x000000100900780c */ /* 0x000fe20003fa6070 */
[----:B--2---:R-:W-:Y:S02]  /*21770*/  @!P1 IMAD.MOV.U32 R7, RZ, RZ, R6 ;  /* 0x000000ffff079224 */ /* 0x004fe400078e0006 */
[----:B------:R-:W-:-:S02]  /*21780*/  IMAD.MOV.U32 R6, RZ, RZ, RZ ;  /* 0x000000ffff067224 */ /* 0x000fc400078e00ff */
[----:B---3--:R-:W-:Y:S01]  /*21790*/  @!P1 IMAD.MOV.U32 R4, RZ, RZ, R5 ;  /* 0x000000ffff049224 */ /* 0x008fe200078e0005 */
[----:B------:R-:W-:-:S03]  /*217a0*/  ISETP.NE.AND P1, PT, R9, RZ, PT ;  /* 0x000000ff0900720c */ /* 0x000fc60003f25270 */
[----:B------:R-:W-:-:S10]  /*217b0*/  IMAD R13, R4, R7, RZ ;  /* 0x00000007040d7224 */ /* 0x000fd400078e02ff */
[----:B------:R-:W-:Y:S05]  /*217c0*/  WARPSYNC.COLLECTIVE R15, `(.L_x_1024) ;  /* 0x000000000f087348 */ /* 0x000fea0003c00000 */
[----:B------:R0:W1:Y:S02]  /*217d0*/  SHFL.UP P6, R14, R13, R12, R11 ;  /* 0x0400000c0d0e7389 */ /* 0x00006400000c000b */
[----:B01----:R-:W-:Y:S01]  /*217e0*/  ENDCOLLECTIVE ;  /* 0x000000000000791b */ /* 0x003fe20003800000 */
.L_x_1024:
[----:B------:R-:W-:Y:S01]  /*217f0*/  IMAD.MOV.U32 R12, RZ, RZ, 0x2 ;  /* 0x00000002ff0c7424 */ /* 0x000fe200078e00ff */
[----:B------:R-:W-:-:S05]  /*21800*/  SEL R14, R14, RZ, P1 ;  /* 0x000000ff0e0e7207 */ /* 0x000fca0000800000 */
[----:B------:R-:W-:-:S04]  /*21810*/  IMAD.IADD R5, R13, 0x1, R14 ;  /* 0x000000010d057824 */ /* 0x000fc800078e020e */
[----:B------:R-:W-:-:S07]  /*21820*/  IMAD.MOV.U32 R13, RZ, RZ, R5 ;  /* 0x000000ffff0d7224 */ /* 0x000fce00078e0005 */
[----:B------:R-:W-:Y:S05]  /*21830*/  WARPSYNC.COLLECTIVE R15, `(.L_x_1025) ;  /* 0x000000000f087348 */ /* 0x000fea0003c00000 */
[----:B------:R0:W1:Y:S02]  /*21840*/  SHFL.UP P6, R14, R13, R12, R11 ;  /* 0x0400000c0d0e7389 */ /* 0x00006400000c000b */
[----:B01----:R-:W-:Y:S01]  /*21850*/  ENDCOLLECTIVE ;  /* 0x000000000000791b */ /* 0x003fe20003800000 */
.L_x_1025:
[----:B------:R-:W-:Y:S01]  /*21860*/  IMAD.MOV.U32 R12, RZ, RZ, 0x4 ;  /* 0x00000004ff0c7424 */ /* 0x000fe200078e00ff */
[----:B------:R-:W-:-:S05]  /*21870*/  SEL R2, R14, RZ, P2 ;  /* 0x000000ff0e027207 */ /* 0x000fca0001000000 */
[----:B------:R-:W-:-:S05]  /*21880*/  IMAD.IADD R2, R5, 0x1, R2 ;  /* 0x0000000105027824 */ /* 0x000fca00078e0202 */
[----:B------:R-:W-:-:S07]  /*21890*/  MOV R13, R2 ;  /* 0x00000002000d7202 */ /* 0x000fce0000000f00 */
[----:B------:R-:W-:Y:S05]  /*218a0*/  WARPSYNC.COLLECTIVE R15, `(.L_x_1026) ;  /* 0x000000000f087348 */ /* 0x000fea0003c00000 */
[----:B------:R0:W1:Y:S02]  /*218b0*/  SHFL.UP P6, R14, R13, R12, R11 ;  /* 0x0400000c0d0e7389 */ /* 0x00006400000c000b */
[----:B01----:R-:W-:Y:S01]  /*218c0*/  ENDCOLLECTIVE ;  /* 0x000000000000791b */ /* 0x003fe20003800000 */
.L_x_1026:
[----:B------:R-:W-:Y:S01]  /*218d0*/  IMAD.MOV.U32 R12, RZ, RZ, 0x8 ;  /* 0x00000008ff0c7424 */ /* 0x000fe200078e00ff */
[----:B------:R-:W-:-:S05]  /*218e0*/  SEL R3, R14, RZ, P3 ;  /* 0x000000ff0e037207 */ /* 0x000fca0001800000 */
[----:B------:R-:W-:-:S04]  /*218f0*/  IMAD.IADD R3, R2, 0x1, R3 ;  /* 0x0000000102037824 */ /* 0x000fc800078e0203 */
[----:B------:R-:W-:-:S07]  /*21900*/  IMAD.MOV.U32 R13, RZ, RZ, R3 ;  /* 0x000000ffff0d7224 */ /* 0x000fce00078e0003 */
[----:B------:R-:W-:Y:S05]  /*21910*/  WARPSYNC.COLLECTIVE R15, `(.L_x_1027) ;  /* 0x000000000f087348 */ /* 0x000fea0003c00000 */
[----:B------:R0:W1:Y:S02]  /*21920*/  SHFL.UP P6, R14, R13, R12, R11 ;  /* 0x0400000c0d0e7389 */ /* 0x00006400000c000b */
[----:B01----:R-:W-:Y:S01]  /*21930*/  ENDCOLLECTIVE ;  /* 0x000000000000791b */ /* 0x003fe20003800000 */
.L_x_1027:
[----:B------:R-:W-:Y:S01]  /*21940*/  IMAD.MOV.U32 R12, RZ, RZ, 0x10 ;  /* 0x00000010ff0c7424 */ /* 0x000fe200078e00ff */
[----:B------:R-:W-:-:S05]  /*21950*/  SEL R14, R14, RZ, P4 ;  /* 0x000000ff0e0e7207 */ /* 0x000fca0002000000 */
[----:B------:R-:W-:-:S04]  /*21960*/  IMAD.IADD R5, R3, 0x1, R14 ;  /* 0x0000000103057824 */ /* 0x000fc800078e020e */
[----:B------:R-:W-:-:S07]  /*21970*/  IMAD.MOV.U32 R13, RZ, RZ, R5 ;  /* 0x000000ffff0d7224 */ /* 0x000fce00078e0005 */
[----:B------:R-:W-:Y:S05]  /*21980*/  WARPSYNC.COLLECTIVE R15, `(.L_x_1028) ;  /* 0x000000000f087348 */ /* 0x000fea0003c00000 */
[----:B------:R0:W1:Y:S02]  /*21990*/  SHFL.UP P6, R14, R13, R12, R11 ;  /* 0x0400000c0d0e7389 */ /* 0x00006400000c000b */
[----:B01----:R-:W-:Y:S01]  /*219a0*/  ENDCOLLECTIVE ;  /* 0x000000000000791b */ /* 0x003fe20003800000 */
.L_x_1028:
        /* <DEDUP_REMOVED lines=8> */
.L_x_1029:
[----:B------:R-:W-:Y:S05]  /*21a30*/  BRA `(.L_x_1030) ;  /* 0xffffff9400c47947 */ /* 0x000fea000383ffff */
.L_x_790:
[----:B------:R-:W-:Y:S01]  /*21a40*/  BSSY B0, `(.L_x_1031) ;  /* 0x0000007000007945 */ /* 0x000fe20003800000 */
[----:B------:R-:W-:Y:S01]  /*21a50*/  MOV R12, 0x1 ;  /* 0x00000001000c7802 */ /* 0x000fe20000000f00 */
[----:B------:R-:W-:Y:S02]  /*21a60*/  IMAD.MOV.U32 R11, RZ, RZ, RZ ;  /* 0x000000ffff0b7224 */ /* 0x000fe400078e00ff */
[----:B------:R-:W-:-:S07]  /*21a70*/  IMAD.MOV.U32 R15, RZ, RZ, -0x1 ;  /* 0xffffffffff0f7424 */ /* 0x000fce00078e00ff */
[----:B------:R-:W-:Y:S05]  /*21a80*/  WARPSYNC.COLLECTIVE R15, `(.L_x_1032) ;  /* 0x000000000f087348 */ /* 0x000fea0003c00000 */
[----:B------:R0:W1:Y:S02]  /*21a90*/  SHFL.UP P6, R14, R13, R12, R11 ;  /* 0x0400000c0d0e7389 */ /* 0x00006400000c000b */
[----:B01----:R-:W-:Y:S01]  /*21aa0*/  ENDCOLLECTIVE ;  /* 0x000000000000791b */ /* 0x003fe20003800000 */
.L_x_1032:
[----:B------:R-:W-:Y:S05]  /*21ab0*/  BSYNC B0 ;  /* 0x0000000000007941 */ /* 0x000fea0003800000 */
.L_x_1031:
        /* <DEDUP_REMOVED lines=8> */
.L_x_1033:
[----:B------:R-:W-:Y:S01]  /*21b40*/  IMAD.MOV.U32 R12, RZ, RZ, 0x4 ;  /* 0x00000004ff0c7424 */ /* 0x000fe200078e00ff */
[----:B------:R-:W-:-:S05]  /*21b50*/  SEL R2, R14, RZ, P2 ;  /* 0x000000ff0e027207 */ /* 0x000fca0001000000 */
[----:B------:R-:W-:-:S04]  /*21b60*/  IMAD.IADD R2, R13, 0x1, R2 ;  /* 0x000000010d027824 */ /* 0x000fc800078e0202 */
[----:B------:R-:W-:-:S07]  /*21b70*/  IMAD.MOV.U32 R13, RZ, RZ, R2 ;  /* 0x000000ffff0d7224 */ /* 0x000fce00078e0002 */
[----:B------:R-:W-:Y:S05]  /*21b80*/  WARPSYNC.COLLECTIVE R15, `(.L_x_1034) ;  /* 0x000000000f087348 */ /* 0x000fea0003c00000 */
[----:B------:R0:W1:Y:S02]  /*21b90*/  SHFL.UP P6, R14, R13, R12, R11 ;  /* 0x0400000c0d0e7389 */ /* 0x00006400000c000b */
[----:B01----:R-:W-:Y:S01]  /*21ba0*/  ENDCOLLECTIVE ;  /* 0x000000000000791b */ /* 0x003fe20003800000 */
.L_x_1034:
[----:B------:R-:W-:Y:S01]  /*21bb0*/  IMAD.MOV.U32 R12, RZ, RZ, 0x8 ;  /* 0x00000008ff0c7424 */ /* 0x000fe200078e00ff */
[----:B------:R-:W-:-:S05]  /*21bc0*/  SEL R3, R14, RZ, P3 ;  /* 0x000000ff0e037207 */ /* 0x000fca0001800000 */
[----:B------:R-:W-:-:S04]  /*21bd0*/  IMAD.IADD R3, R2, 0x1, R3 ;  /* 0x0000000102037824 */ /* 0x000fc800078e0203 */
[----:B------:R-:W-:-:S07]  /*21be0*/  IMAD.MOV.U32 R13, RZ, RZ, R3 ;  /* 0x000000ffff0d7224 */ /* 0x000fce00078e0003 */
[----:B------:R-:W-:Y:S05]  /*21bf0*/  WARPSYNC.COLLECTIVE R15, `(.L_x_1035) ;  /* 0x000000000f087348 */ /* 0x000fea0003c00000 */
[----:B------:R0:W1:Y:S02]  /*21c00*/  SHFL.UP P6, R14, R13, R12, R11 ;  /* 0x0400000c0d0e7389 */ /* 0x00006400000c000b */
[----:B01----:R-:W-:Y:S01]  /*21c10*/  ENDCOLLECTIVE ;  /* 0x000000000000791b */ /* 0x003fe20003800000 */
.L_x_1035:
[----:B------:R-:W-:Y:S01]  /*21c20*/  IMAD.MOV.U32 R12, RZ, RZ, 0x10 ;  /* 0x00000010ff0c7424 */ /* 0x000fe200078e00ff */
[----:B------:R-:W-:-:S04]  /*21c30*/  SEL R14, R14, RZ, P4 ;  /* 0x000000ff0e0e7207 */ /* 0x000fc80002000000 */
[----:B------:R-:W-:-:S05]  /*21c40*/  IADD3 R5, R3, R14, RZ ;  /* 0x0000000e03057210 */ /* 0x000fca0007ffe0ff */
[----:B------:R-:W-:-:S07]  /*21c50*/  IMAD.MOV.U32 R13, RZ, RZ, R5 ;  /* 0x000000ffff0d7224 */ /* 0x000fce00078e0005 */
[----:B------:R-:W-:Y:S05]  /*21c60*/  WARPSYNC.COLLECTIVE R15, `(.L_x_1036) ;  /* 0x000000000f087348 */ /* 0x000fea0003c00000 */
[----:B------:R0:W1:Y:S02]  /*21c70*/  SHFL.UP P6, R14, R13, R12, R11 ;  /* 0x0400000c0d0e7389 */ /* 0x00006400000c000b */
[----:B01----:R-:W-:Y:S01]  /*21c80*/  ENDCOLLECTIVE ;  /* 0x000000000000791b */ /* 0x003fe20003800000 */
.L_x_1036:
        /* <DEDUP_REMOVED lines=8> */
.L_x_1037:
[----:B------:R-:W-:Y:S05]  /*21d10*/  BRA `(.L_x_1038) ;  /* 0xffffff9400b07947 */ /* 0x000fea000383ffff */
.L_x_792:
[----:B------:R-:W-:Y:S01]  /*21d20*/  BSSY B0, `(.L_x_1039) ;  /* 0x0000006000007945 */ /* 0x000fe20003800000 */
[----:B------:R-:W-:Y:S01]  /*21d30*/  PLOP3.LUT P6, PT, P6, PT, PT, 0x8, 0x0 ;  /* 0x000000000000781c */ /* 0x000fe200037ce170 */
[----:B------:R-:W-:-:S12]  /*21d40*/  IMAD.MOV.U32 R15, RZ, RZ, -0x1 ;  /* 0xffffffffff0f7424 */ /* 0x000fd800078e00ff */
[----:B0-----:R-:W-:Y:S05]  /*21d50*/  WARPSYNC.COLLECTIVE R15, `(.L_x_1040) ;  /* 0x000000000f087348 */ /* 0x001fea0003c00000 */
[----:B------:R-:W-:Y:S01]  /*21d60*/  VOTE.ANY R14, PT, P6 ;  /* 0x00000000000e7806 */ /* 0x000fe200030e0100 */
[----:B0-----:R-:W-:Y:S06]  /*21d70*/  ENDCOLLECTIVE ;  /* 0x000000000000791b */ /* 0x001fec0003800000 */
.L_x_1040:
[----:B------:R-:W-:Y:S05]  /*21d80*/  BSYNC B0 ;  /* 0x0000000000007941 */ /* 0x000fea0003800000 */
.L_x_1039:
[----:B------:R-:W-:Y:S02]  /*21d90*/  IMAD.MOV.U32 R3, RZ, RZ, R14 ;  /* 0x000000ffff037224 */ /* 0x000fe400078e000e */
[----:B------:R-:W-:Y:S02]  /*21da0*/  IMAD.MOV.U32 R13, RZ, RZ, R7 ;  /* 0x000000ffff0d7224 */ /* 0x000fe400078e0007 */
[----:B------:R-:W0:Y:S01]  /*21db0*/  POPC R8, R3 ;  /* 0x0000000300087309 */ /* 0x000e220000000000 */
[----:B------:R-:W-:Y:S02]  /*21dc0*/  IMAD.MOV.U32 R11, RZ, RZ, 0x1f ;  /* 0x0000001fff0b7424 */ /* 0x000fe400078e00ff */
[----:B------:R-:W-:Y:S02]  /*21dd0*/  IMAD.MOV.U32 R15, RZ, RZ, -0x1 ;  /* 0xffffffffff0f7424 */ /* 0x000fe400078e00ff */
[----:B0-----:R-:W-:-:S07]  /*21de0*/  IMAD.MOV.U32 R12, RZ, RZ, R8 ;  /* 0x000000ffff0c7224 */ /* 0x001fce00078e0008 */
[----:B------:R-:W-:Y:S05]  /*21df0*/  WARPSYNC.COLLECTIVE R15, `(.L_x_1041) ;  /* 0x000000000f087348 */ /* 0x000fea0003c00000 */
[----:B------:R0:W1:Y:S02]  /*21e00*/  SHFL.IDX P6, R14, R13, R12, R11 ;  /* 0x0000000c0d0e7389 */ /* 0x00006400000c000b */
[----:B01----:R-:W-:Y:S01]  /*21e10*/  ENDCOLLECTIVE ;  /* 0x000000000000791b */ /* 0x003fe20003800000 */
.L_x_1041:
[----:B------:R-:W-:Y:S01]  /*21e20*/  IMAD.MOV.U32 R13, RZ, RZ, R4 ;  /* 0x000000ffff0d7224 */ /* 0x000fe200078e0004 */
[----:B------:R-:W-:-:S07]  /*21e30*/  MOV R7, R14 ;  /* 0x0000000e00077202 */ /* 0x000fce0000000f00 */
[----:B------:R-:W-:Y:S05]  /*21e40*/  WARPSYNC.COLLECTIVE R15, `(.L_x_1042) ;  /* 0x000000000f087348 */ /* 0x000fea0003c00000 */
[----:B------:R0:W1:Y:S02]  /*21e50*/  SHFL.IDX P6, R14, R13, R12, R11 ;  /* 0x0000000c0d0e7389 */ /* 0x00006400000c000b */
[----:B01----:R-:W-:Y:S01]  /*21e60*/  ENDCOLLECTIVE ;  /* 0x000000000000791b */ /* 0x003fe20003800000 */
.L_x_1042:
[----:B------:R-:W-:Y:S01]  /*21e70*/  IMAD.MOV.U32 R4, RZ, RZ, R14 ;  /* 0x000000ffff047224 */ /* 0x000fe200078e000e */
[----:B------:R-:W-:Y:S06]  /*21e80*/  BRA `(.L_x_1043) ;  /* 0xffffff9400907947 */ /* 0x000fec000383ffff */
.L_x_794:
[----:B------:R-:W-:Y:S01]  /*21e90*/  BSSY B0, `(.L_x_1044) ;  /* 0x0000007000007945 */ /* 0x000fe20003800000 */
[----:B------:R-:W-:Y:S02]  /*21ea0*/  IMAD.MOV.U32 R13, RZ, RZ, R2 ;  /* 0x000000ffff0d7224 */ /* 0x000fe400078e0002 */
[----:B------:R-:W-:Y:S02]  /*21eb0*/  IMAD.MOV.U32 R11, RZ, RZ, 0x1f ;  /* 0x0000001fff0b7424 */ /* 0x000fe400078e00ff */
[----:B------:R-:W-:-:S07]  /*21ec0*/  IMAD.MOV.U32 R15, RZ, RZ, -0x1 ;  /* 0xffffffffff0f7424 */ /* 0x000fce00078e00ff */
[----:B0123--:R-:W-:Y:S05]  /*21ed0*/  WARPSYNC.COLLECTIVE R15, `(.L_x_1045) ;  /* 0x000000000f087348 */ /* 0x00ffea0003c00000 */
[----:B------:R4:W0:Y:S02]  /*21ee0*/  SHFL.IDX P6, R14, R13, R12, R11 ;  /* 0x0000000c0d0e7389 */ /* 0x00082400000c000b */
[----:B01234-:R-:W-:Y:S01]  /*21ef0*/  ENDCOLLECTIVE ;  /* 0x000000000000791b */ /* 0x01ffe20003800000 */
.L_x_1045:
[----:B------:R-:W-:Y:S05]  /*21f00*/  BSYNC B0 ;  /* 0x0000000000007941 */ /* 0x000fea0003800000 */
.L_x_1044:
[----:B------:R-:W-:Y:S01]  /*21f10*/  IMAD.MOV.U32 R6, RZ, RZ, R14 ;  /* 0x000000ffff067224 */ /* 0x000fe200078e000e */
[----:B------:R-:W-:Y:S06]  /*21f20*/  BRA `(.L_x_793) ;  /* 0xffffff9400807947 */ /* 0x000fec000383ffff */
.L_x_798:
[----:B0-----:R0:W1:Y:S02]  /*21f30*/  SYNCS.PHASECHK.TRANS64.TRYWAIT P0, [R4+URZ+0x28820], R0 ;  /* 0x02882000040075a7 */ /* 0x001064000800017f */
[----:B-1----:R-:W-:Y:S05]  /*21f40*/  @!P0 NANOSLEEP.SYNCS 0x989680 ;  /* 0x009896800000895d */ /* 0x002fea0003900000 */
[----:B------:R-:W1:Y:S02]  /*21f50*/  @!P0 SYNCS.PHASECHK.TRANS64 P0, [R4+URZ+0x28820], R0 ;  /* 0x02882000040085a7 */ /* 0x000e64000800007f */
[----:B-1----:R-:W-:Y:S05]  /*21f60*/  @!P0 BRA `(.L_x_798) ;  /* 0xfffffffc00f08947 */ /* 0x002fea000383ffff */
[----:B------:R-:W-:Y:S05]  /*21f70*/  BRA `(.L_x_1046) ;  /* 0xffffff9800d87947 */ /* 0x000fea000383ffff */
.L_x_799:
[----:B------:R-:W1:Y:S01]  /*21f80*/  S2R R2, SR_TID.X ;  /* 0x0000000000027919 */ /* 0x000e620000002100 */
[----:B------:R-:W-:Y:S01]  /*21f90*/  BSSY B0, `(.L_x_1047) ;  /* 0x000000a000007945 */ /* 0x000fe20003800000 */
[----:B------:R-:W-:Y:S02]  /*21fa0*/  IMAD.MOV.U32 R12, RZ, RZ, RZ ;  /* 0x000000ffff0c7224 */ /* 0x000fe400078e00ff */
[----:B------:R-:W-:Y:S02]  /*21fb0*/  IMAD.MOV.U32 R11, RZ, RZ, 0x1f ;  /* 0x0000001fff0b7424 */ /* 0x000fe400078e00ff */
[----:B------:R-:W-:Y:S01]  /*21fc0*/  IMAD.MOV.U32 R15, RZ, RZ, -0x1 ;  /* 0xffffffffff0f7424 */ /* 0x000fe200078e00ff */
[----:B-1----:R-:W-:-:S04]  /*21fd0*/  SHF.R.U32.HI R2, RZ, 0x5, R2 ;  /* 0x00000005ff027819 */ /* 0x002fc80000011602 */
[----:B------:R-:W-:-:S05]  /*21fe0*/  LOP3.LUT R2, R2, 0x3, RZ, 0xc0, !PT ;  /* 0x0000000302027812 */ /* 0x000fca00078ec0ff */
[----:B------:R-:W-:-:S07]  /*21ff0*/  IMAD.MOV.U32 R13, RZ, RZ, R2 ;  /* 0x000000ffff0d7224 */ /* 0x000fce00078e0002 */
[----:B0-2---:R-:W-:Y:S05]  /*22000*/  WARPSYNC.COLLECTIVE R15, `(.L_x_1048) ;  /* 0x000000000f087348 */ /* 0x005fea0003c00000 */
[----:B------:R1:W3:Y:S02]  /*22010*/  SHFL.IDX P6, R14, R13, R12, R11 ;  /* 0x0000000c0d0e7389 */ /* 0x0002e400000c000b */
[----:B0123--:R-:W-:Y:S01]  /*22020*/  ENDCOLLECTIVE ;  /* 0x000000000000791b */ /* 0x00ffe20003800000 */
.L_x_1048:
[----:B------:R-:W-:Y:S05]  /*22030*/  BSYNC B0 ;  /* 0x0000000000007941 */ /* 0x000fea0003800000 */
.L_x_1047:
[----:B------:R-:W-:Y:S05]  /*22040*/  BRA `(.L_x_1049) ;  /* 0xffffff9800c07947 */ /* 0x000fea000383ffff */
.L_x_800:
[----:B------:R-:W-:Y:S01]  /*22050*/  BSSY B0, `(.L_x_1050) ;  /* 0x0000006000007945 */ /* 0x000fe20003800000 */
[----:B------:R-:W-:-:S07]  /*22060*/  IMAD.MOV.U32 R15, RZ, RZ, -0x1 ;  /* 0xffffffffff0f7424 */ /* 0x000fce00078e00ff */
[----:B0-2---:R-:W-:Y:S05]  /*22070*/  WARPSYNC.COLLECTIVE R15, `(.L_x_1051) ;  /* 0x000000000f0c7348 */ /* 0x005fea0003c00000 */
[----:B------:R-:W-:Y:S02]  /*22080*/  ELECT P6, UR62, PT ;  /* 0x00000000003e782f */ /* 0x000fe400038c0000 */
[----:B------:R-:W-:Y:S01]  /*22090*/  MOV R14, UR62 ;  /* 0x0000003e000e7c02 */ /* 0x000fe20008000f00 */
[----:B0-2---:R-:W-:Y:S10]  /*220a0*/  ENDCOLLECTIVE ;  /* 0x000000000000791b */ /* 0x005ff40003800000 */
.L_x_1051:
[----:B------:R-:W-:Y:S05]  /*220b0*/  BSYNC B0 ;  /* 0x0000000000007941 */ /* 0x000fea0003800000 */
.L_x_1050:
[----:B------:R-:W-:Y:S05]  /*220c0*/  BRA `(.L_x_1052) ;  /* 0xffffff9800b47947 */ /* 0x000fea000383ffff */
.L_x_802:
[----:B0-----:R0:W1:Y:S02]  /*220d0*/  SYNCS.PHASECHK.TRANS64.TRYWAIT P1, [R5+URZ+0x28840], R0 ;  /* 0x02884000050075a7 */ /* 0x001064000802017f */
[----:B-1----:R-:W-:Y:S05]  /*220e0*/  @!P1 NANOSLEEP.SYNCS 0x989680 ;  /* 0x009896800000995d */ /* 0x002fea0003900000 */
[----:B------:R-:W1:Y:S02]  /*220f0*/  @!P1 SYNCS.PHASECHK.TRANS64 P1, [R5+URZ+0x28840], R0 ;  /* 0x02884000050095a7 */ /* 0x000e64000802007f */
[----:B-1----:R-:W-:Y:S05]  /*22100*/  @!P1 BRA `(.L_x_802) ;  /* 0xfffffffc00f09947 */ /* 0x002fea000383ffff */
[----:B------:R-:W-:Y:S05]  /*22110*/  BRA `(.L_x_1053) ;  /* 0xffffff9800d47947 */ /* 0x000fea000383ffff */
.L_x_804:
[----:B-1----:R1:W3:Y:S02]  /*22120*/  SYNCS.PHASECHK.TRANS64.TRYWAIT P1, [R25+URZ+0x28840], R2 ;  /* 0x02884002190075a7 */ /* 0x0022e4000802017f */
[----:B---3--:R-:W-:Y:S05]  /*22130*/  @!P1 NANOSLEEP.SYNCS 0x989680 ;  /* 0x009896800000995d */ /* 0x008fea0003900000 */
[----:B------:R-:W3:Y:S02]  /*22140*/  @!P1 SYNCS.PHASECHK.TRANS64 P1, [R25+URZ+0x28840], R2 ;  /* 0x02884002190095a7 */ /* 0x000ee4000802007f */
[----:B---3--:R-:W-:Y:S05]  /*22150*/  @!P1 BRA `(.L_x_804) ;  /* 0xfffffffc00f09947 */ /* 0x008fea000383ffff */
[----:B------:R-:W-:Y:S05]  /*22160*/  BRA `(.L_x_1054) ;  /* 0xffffff9800e07947 */ /* 0x000fea000383ffff */
.L_x_806:
[----:B---3--:R3:W4:Y:S02]  /*22170*/  SYNCS.PHASECHK.TRANS64.TRYWAIT P1, [R5+URZ+0x28860], R0 ;  /* 0x02886000050075a7 */ /* 0x008724000802017f */
[----:B----4-:R-:W-:Y:S05]  /*22180*/  @!P1 NANOSLEEP.SYNCS 0x989680 ;  /* 0x009896800000995d */ /* 0x010fea0003900000 */
[----:B------:R-:W4:Y:S02]  /*22190*/  @!P1 SYNCS.PHASECHK.TRANS64 P1, [R5+URZ+0x28860], R0 ;  /* 0x02886000050095a7 */ /* 0x000f24000802007f */
[----:B----4-:R-:W-:Y:S05]  /*221a0*/  @!P1 BRA `(.L_x_806) ;  /* 0xfffffffc00f09947 */ /* 0x010fea000383ffff */
[----:B------:R-:W-:Y:S05]  /*221b0*/  BRA `(.L_x_1055) ;  /* 0xffffff9800dc7947 */ /* 0x000fea000383ffff */
.L_x_1056:
        /* <DEDUP_REMOVED lines=12> */
.L_x_3544:


//--------------------- .text._ZN7cutlass13device_kernelIN5flash11enable_sm90INS1_16FlashAttnFwdSm90INS1_25CollectiveMainloopFwdSm90ILi2EN4cute5tupleIJNS5_1CILi1EEES8_S8_EEENS6_IJNS7_ILi128EEESA_SA_EEELi128ENS_10bfloat16_tEfNS_4arch4Sm90ELb0ELb1ELb0ELb0ELb1ELb0ELb0ELb1ELb1ELb1ELb1ELb0EEENS1_21CollectiveEpilogueFwdISB_S9_SC_SE_Li256ELb0ELb1ELb1ELb0EEENS1_19SingleTileSchedulerILb0ELb1ELb1ELi128EEEEEEEEEvNT_6ParamsE --------------------------
	.section	.text._ZN7cutlass13device_kernelIN5flash11enable_sm90INS1_16FlashAttnFwdSm90INS1_25CollectiveMainloopFwdSm90ILi2EN4cute5tupleIJNS5_1CILi1EEES8_S8_EEENS6_IJNS7_ILi128EEESA_SA_EEELi128ENS_10bfloat16_tEfNS_4arch4Sm90ELb0ELb1ELb0ELb0ELb1ELb0ELb0ELb1ELb1ELb1ELb1ELb0EEENS1_21CollectiveEpilogueFwdISB_S9_SC_SE_Li256ELb0ELb1ELb1ELb0EEENS1_19SingleTileSchedulerILb0ELb1ELb1ELi128EEEEEEEEEvNT_6ParamsE,"ax",@progbits
	.align	128
.text._ZN7cutlass13device_kernelIN5flash11enable_sm90INS1_16FlashAttnFwdSm90INS1_25CollectiveMainloopFwdSm90ILi2EN4cute5tupleIJNS5_1CILi1EEES8_S8_EEENS6_IJNS7_ILi128EEESA_SA_EEELi128ENS_10bfloat16_tEfNS_4arch4Sm90ELb0ELb1ELb0ELb0ELb1ELb0ELb0ELb1ELb1ELb1ELb1ELb0EEENS1_21CollectiveEpilogueFwdISB_S9_SC_SE_Li256ELb0ELb1ELb1ELb0EEENS1_19SingleTileSchedulerILb0ELb1ELb1ELi128EEEEEEEEEvNT_6ParamsE:
        .type           _ZN7cutlass13device_kernelIN5flash11enable_sm90INS1_16FlashAttnFwdSm90INS1_25CollectiveMainloopFwdSm90ILi2EN4cute5tupleIJNS5_1CILi1EEES8_S8_EEENS6_IJNS7_ILi128EEESA_SA_EEELi128ENS_10bfloat16_tEfNS_4arch4Sm90ELb0ELb1ELb0ELb0ELb1ELb0ELb0ELb1ELb1ELb1ELb1ELb0EEENS1_21CollectiveEpilogueFwdISB_S9_SC_SE_Li256ELb0ELb1ELb1ELb0EEENS1_19SingleTileSchedulerILb0ELb1ELb1ELi128EEEEEEEEEvNT_6ParamsE,@function
        .size           _ZN7cutlass13device_kernelIN5flash11enable_sm90INS1_16FlashAttnFwdSm90INS1_25CollectiveMainloopFwdSm90ILi2EN4cute5tupleIJNS5_1CILi1EEES8_S8_EEENS6_IJNS7_ILi128EEESA_SA_EEELi128ENS_10bfloat16_tEfNS_4arch4Sm90ELb0ELb1ELb0ELb0ELb1ELb0ELb0ELb1ELb1ELb1ELb1ELb0EEENS1_21CollectiveEpilogueFwdISB_S9_SC_SE_Li256ELb0ELb1ELb1ELb0EEENS1_19SingleTileSchedulerILb0ELb1ELb1ELi128EEEEEEEEEvNT_6ParamsE,(.L_x_3545 - _ZN7cutlass13device_kernelIN5flash11enable_sm90INS1_16FlashAttnFwdSm90INS1_25CollectiveMainloopFwdSm90ILi2EN4cute5tupleIJNS5_1CILi1EEES8_S8_EEENS6_IJNS7_ILi128EEESA_SA_EEELi128ENS_10bfloat16_tEfNS_4arch4Sm90ELb0ELb1ELb0ELb0ELb1ELb0ELb0ELb1ELb1ELb1ELb1ELb0EEENS1_21CollectiveEpilogueFwdISB_S9_SC_SE_Li256ELb0ELb1ELb1ELb0EEENS1_19SingleTileSchedulerILb0ELb1ELb1ELi128EEEEEEEEEvNT_6ParamsE)
        .other          _ZN7cutlass13device_kernelIN5flash11enable_sm90INS1_16FlashAttnFwdSm90INS1_25CollectiveMainloopFwdSm90ILi2EN4cute5tupleIJNS5_1CILi1EEES8_S8_EEENS6_IJNS7_ILi128EEESA_SA_EEELi128ENS_10bfloat16_tEfNS_4arch4Sm90ELb0ELb1ELb0ELb0ELb1ELb0ELb0ELb1ELb1ELb1ELb1ELb0EEENS1_21CollectiveEpilogueFwdISB_S9_SC_SE_Li256ELb0ELb1ELb1ELb0EEENS1_19SingleTileSchedulerILb0ELb1ELb1ELi128EEEEEEEEEvNT_6ParamsE,@"STO_CUDA_ENTRY STV_DEFAULT"
_ZN7cutlass13device_kernelIN5flash11enable_sm90INS1_16FlashAttnFwdSm90INS1_25CollectiveMainloopFwdSm90ILi2EN4cute5tupleIJNS5_1CILi1EEES8_S8_EEENS6_IJNS7_ILi128EEESA_SA_EEELi128ENS_10bfloat16_tEfNS_4arch4Sm90ELb0ELb1ELb0ELb0ELb1ELb0ELb0ELb1ELb1ELb1ELb1ELb0EEENS1_21CollectiveEpilogueFwdISB_S9_SC_SE_Li256ELb0ELb1ELb1ELb0EEENS1_19SingleTileSchedulerILb0ELb1ELb1ELi128EEEEEEEEEvNT_6ParamsE:
        /* <DEDUP_REMOVED lines=44> */
.L_x_1057:
        /* <DEDUP_REMOVED lines=22> */
.L_x_1058:
        /* <DEDUP_REMOVED lines=18> */
.L_x_1059:
        /* <DEDUP_REMOVED lines=22> */
.L_x_1060:
        /* <DEDUP_REMOVED lines=23> */
.L_x_1061:
        /* <DEDUP_REMOVED lines=9> */
.L_x_1064:
        /* <DEDUP_REMOVED lines=21> */
[----:B------:R-:W0:Y:S01]  /*09f0*/  LDC.64 R8, c[0x0][0x418] ;  /* 0x00010600ff087b82 */ /* 0x000e220000000a00 */
[----:B------:R-:W-:Y:S01]  /*0a00*/  ULDC UR4, c[0x0][0x448] ;  /* 0x0001120000047ab9 */ /* 0x000fe20000000800 */
[----:B------:R-:W-:Y:S01]  /*0a10*/  VIADD R19, R19, 0xffffff80 ;  /* 0xffffff8013137836 */ /* 0x000fe20000000000 */
[----:B------:R-:W-:-:S03]  /*0a20*/  UISETP.NE.AND UP0, UPT, UR4, 0x1, UPT ;  /* 0x000000010400788c */ /* 0x000fc6000bf05270 */
[----:B------:R-:W-:Y:S01]  /*0a30*/  ULDC.64 UR4, c[0x0][0x9e0] ;  /* 0x0002780000047ab9 */ /* 0x000fe20000000a00 */
[----:B------:R-:W-:Y:S01]  /*0a40*/  UP2UR UR42, UPR, URZ, 0x1 ;  /* 0x000000013f2a7883 */ /* 0x000fe20008000000 */
[----:B------:R-:W1:Y:S06]  /*0a50*/  LDC R5, c[0x0][0x288] ;  /* 0x0000a200ff057b82 */ /* 0x000e6c0000000800 */
[----:B------:R-:W-:Y:S01]  /*0a60*/  @UP0 ULDC UR9, c[0x0][0x44c] ;  /* 0x0001130000090ab9 */ /* 0x000fe20000000800 */
[----:B------:R-:W-:Y:S01]  /*0a70*/  @UP0 ULDC UR11, c[0x0][0x450] ;  /* 0x00011400000b0ab9 */ /* 0x000fe20000000800 */
[----:B------:R-:W2:Y:S08]  /*0a80*/  LDC R2, c[0x0][0x424] ;  /* 0x00010900ff027b82 */ /* 0x000eb00000000800 */
[----:B------:R-:W3:Y:S01]  /*0a90*/  S2UR UR45, SR_CTAID.X ;  /* 0x00000000002d79c3 */ /* 0x000ee20000002500 */
[----:B0-----:R-:W-:-:S04]  /*0aa0*/  ISETP.NE.U32.AND P0, PT, R8, RZ, PT ;  /* 0x000000ff0800720c */ /* 0x001fc80003f05070 */
[----:B------:R-:W-:-:S03]  /*0ab0*/  ISETP.NE.AND.EX P0, PT, R9, RZ, PT, P0 ;  /* 0x000000ff0900720c */ /* 0x000fc60003f05300 */
[----:B------:R-:W0:Y:S01]  /*0ac0*/  LDC R7, c[0x0][0x2f0] ;  /* 0x0000bc00ff077b82 */ /* 0x000e220000000800 */
[----:B-1----:R-:W-:Y:S02]  /*0ad0*/  IADD3 R3, -R5, 0x1, RZ ;  /* 0x0000000105037810 */ /* 0x002fe40007ffe1ff */
[----:B--2---:R-:W-:Y:S01]  /*0ae0*/  SEL R2, R2, 0x1, P0 ;  /* 0x0000000102027807 */ /* 0x004fe20000000000 */
[----:B---3--:R-:W-:-:S04]  /*0af0*/  USHF.L.U32 UR45, UR45, 0x7, URZ ;  /* 0x000000072d2d7899 */ /* 0x008fc8000800063f */
[----:B------:R-:W-:Y:S02]  /*0b00*/  @UP0 UIADD3 UR8, UR45, 0x7f, URZ ;  /* 0x0000007f2d080890 */ /* 0x000fe4000fffe03f */
[----:B------:R-:W-:Y:S01]  /*0b10*/  UIADD3 UR7, UR45, 0x7f, URZ ;  /* 0x0000007f2d077890 */ /* 0x000fe2000fffe03f */
[----:B0-----:R-:W-:Y:S01]  /*0b20*/  IMAD R3, R2, R7, R3 ;  /* 0x0000000702037224 */ /* 0x001fe200078e0203 */
[----:B------:R-:W-:-:S04]  /*0b30*/  UIMAD.WIDE.U32 UR8, UR8, UR9, URZ ;  /* 0x00000009080872a5 */ /* 0x000fc8000f8e003f */
[----:B------:R-:W-:Y:S01]  /*0b40*/  R2UR UR10, R3 ;  /* 0x00000000030a72ca */ /* 0x000fe200000e0000 */
[----:B------:R-:W-:Y:S02]  /*0b50*/  @UP0 USHF.R.U32.HI UR7, URZ, UR11, UR9 ;  /* 0x0000000b3f070299 */ /* 0x000fe40008011609 */
[----:B------:R-:W-:-:S04]  /*0b60*/  UISETP.GE.AND UP0, UPT, UR5, 0x1, UPT ;  /* 0x000000010500788c */ /* 0x000fc8000bf06270 */
[----:B------:R-:W-:Y:S02]  /*0b70*/  UP2UR UR41, UPR, URZ, 0x1 ;  /* 0x000000013f297883 */ /* 0x000fe40008000000 */
[----:B------:R-:W-:-:S04]  /*0b80*/  PLOP3.LUT P0, PT, PT, PT, UP0, 0x40, 0x0 ;  /* 0x000000000000781c */ /* 0x000fc80003f0e808 */
[----:B------:R-:W-:-:S04]  /*0b90*/  UIADD3 UR7, UR10, UR7, URZ ;  /* 0x000000070a077290 */ /* 0x000fc8000fffe03f */
[----:B------:R-:W-:-:S06]  /*0ba0*/  UIADD3 UR4, UR7, UR4, URZ ;  /* 0x0000000407047290 */ /* 0x000fcc000fffe03f */
[----:B------:R-:W-:Y:S01]  /*0bb0*/  IMAD.U32 R0, RZ, RZ, UR4 ;  /* 0x00000004ff007e24 */ /* 0x000fe2000f8e00ff */
[----:B------:R-:W-:Y:S06]  /*0bc0*/  @P0 BRA `(.L_x_1066) ;  /* 0x0000000000400947 */ /* 0x000fec0003800000 */
[----:B------:R-:W-:Y:S01]  /*0bd0*/  ISETP.LT.AND P0, PT, RZ, UR7, PT ;  /* 0x00000007ff007c0c */ /* 0x000fe2000bf01270 */
[----:B------:R-:W-:-:S12]  /*0be0*/  UIADD3 UR4, UR7, -0x1, URZ ;  /* 0xffffffff07047890 */ /* 0x000fd8000fffe03f */
[----:B------:R-:W-:Y:S05]  /*0bf0*/  @P0 BRA `(.L_x_1067) ;  /* 0x00000000001c0947 */ /* 0x000fea0003800000 */
[----:B------:R-:W-:Y:S02]  /*0c00*/  UISETP.NE.AND UP0, UPT, UR5, 0x1, UPT ;  /* 0x000000010500788c */ /* 0x000fe4000bf05270 */
[----:B------:R-:W-:-:S09]  /*0c10*/  UIADD3 UR4, -UR7, URZ, URZ ;  /* 0x0000003f07047290 */ /* 0x000fd2000fffe13f */
[----:B------:R-:W-:Y:S02]  /*0c20*/  @UP0 ULDC.64 UR10, c[0x0][0x9e8] ;  /* 0x00027a00000a0ab9 */ /* 0x000fe40000000a00 */
[----:B------:R-:W-:-:S04]  /*0c30*/  UIMAD.WIDE.U32 UR8, UR4, UR10, URZ ;  /* 0x0000000a040872a5 */ /* 0x000fc8000f8e003f */
[----:B------:R-:W-:-:S04]  /*0c40*/  @UP0 USHF.R.U32.HI UR4, URZ, UR11, UR9 ;  /* 0x0000000b3f040299 */ /* 0x000fc80008011609 */
[----:B------:R-:W-:Y:S01]  /*0c50*/  ULOP3.LUT UR4, URZ, UR4, URZ, 0x33, !UPT ;  /* 0x000000043f047292 */ /* 0x000fe2000f8e333f */
[----:B------:R-:W-:Y:S11]  /*0c60*/  BRA `(.L_x_1068) ;  /* 0x0000000000107947 */ /* 0x000ff60003800000 */
.L_x_1067:
[----:B------:R-:W-:-:S11]  /*0c70*/  UISETP.NE.AND UP0, UPT, UR5, 0x1, UPT ;  /* 0x000000010500788c */ /* 0x000fd6000bf05270 */
[----:B------:R-:W-:Y:S02]  /*0c80*/  @UP0 ULDC.64 UR10, c[0x0][0x9e8] ;  /* 0x00027a00000a0ab9 */ /* 0x000fe40000000a00 */
[----:B------:R-:W-:-:S04]  /*0c90*/  UIMAD.WIDE.U32 UR8, UR4, UR10, URZ ;  /* 0x0000000a040872a5 */ /* 0x000fc8000f8e003f */
[----:B------:R-:W-:-:S12]  /*0ca0*/  @UP0 USHF.R.U32.HI UR4, URZ, UR11, UR9 ;  /* 0x0000000b3f040299 */ /* 0x000fd80008011609 */
.L_x_1068:
[----:B------:R-:W-:-:S06]  /*0cb0*/  UIMAD UR4, UR4, UR5, UR5 ;  /* 0x00000005040472a4 */ /* 0x000fcc000f8e0205 */
[----:B------:R-:W-:-:S07]  /*0cc0*/  VIMNMX R0, R0, UR4, PT ;  /* 0x0000000400007c48 */ /* 0x000fce000bfe0100 */
.L_x_1066:
[----:B------:R-:W-:Y:S01]  /*0cd0*/  UISETP.NE.AND UP0, UPT, UR42, URZ, UPT ;  /* 0x0000003f2a00728c */ /* 0x000fe2000bf05270 */
[-C--:B------:R-:W-:Y:S01]  /*0ce0*/  IMAD R18, R2, R7.reuse, -R5 ;  /* 0x0000000702127224 */ /* 0x080fe200078e0a05 */
[----:B------:R-:W-:Y:S01]  /*0cf0*/  UMOV UR4, UR45 ;  /* 0x0000002d00047c82 */ /* 0x000fe20008000000 */
[----:B------:R-:W-:Y:S02]  /*0d00*/  VIADD R4, R0, 0x7f ;  /* 0x0000007f00047836 */ /* 0x000fe40000000000 */
[----:B------:R-:W-:Y:S01]  /*0d10*/  IMAD R0, R2, R7, 0x7f ;  /* 0x0000007f02007424 */ /* 0x000fe200078e0207 */
[----:B------:R-:W-:Y:S02]  /*0d20*/  R2UR UR7, R18 ;  /* 0x00000000120772ca */ /* 0x000fe400000e0000 */
[----:B------:R-:W-:Y:S02]  /*0d30*/  SHF.R.S32.HI R5, RZ, 0x1f, R4 ;  /* 0x0000001fff057819 */ /* 0x000fe40000011404 */
[----:B------:R-:W-:Y:S01]  /*0d40*/  SHF.R.S32.HI R3, RZ, 0x1f, R0 ;  /* 0x0000001fff037819 */ /* 0x000fe20000011400 */
[----:B------:R-:W-:Y:S01]  /*0d50*/  @UP0 ULDC UR8, c[0x0][0x44c] ;  /* 0x0001130000080ab9 */ /* 0x000fe20000000800 */
[----:B------:R-:W-:Y:S01]  /*0d60*/  @UP0 ULDC UR10, c[0x0][0x450] ;  /* 0x00011400000a0ab9 */ /* 0x000fe20000000800 */
[----:B------:R-:W-:Y:S01]  /*0d70*/  UIMAD.WIDE.U32 UR8, UR45, UR8, URZ ;  /* 0x000000082d0872a5 */ /* 0x000fe2000f8e003f */
[----:B------:R-:W-:-:S02]  /*0d80*/  LEA.HI R5, R5, R4, RZ, 0x7 ;  /* 0x0000000405057211 */ /* 0x000fc400078f38ff */
[----:B------:R-:W-:Y:S01]  /*0d90*/  LEA.HI R3, R3, R0, RZ, 0x7 ;  /* 0x0000000003037211 */ /* 0x000fe200078f38ff */
[----:B------:R-:W-:Y:S01]  /*0da0*/  @UP0 USHF.R.U32.HI UR4, URZ, UR10, UR9 ;  /* 0x0000000a3f040299 */ /* 0x000fe20008011609 */
[----:B------:R-:W-:Y:S01]  /*0db0*/  SHF.R.S32.HI R0, RZ, 0x7, R5 ;  /* 0x00000007ff007819 */ /* 0x000fe20000011405 */
[----:B------:R-:W-:Y:S01]  /*0dc0*/  UISETP.GE.AND UP0, UPT, UR5, 0x1, UPT ;  /* 0x000000010500788c */ /* 0x000fe2000bf06270 */
[----:B------:R-:W-:Y:S01]  /*0dd0*/  SHF.R.S32.HI R3, RZ, 0x7, R3 ;  /* 0x00000007ff037819 */ /* 0x000fe20000011403 */
[----:B------:R-:W-:-:S03]  /*0de0*/  UIADD3 UR4, UR7, UR4, URZ ;  /* 0x0000000407047290 */ /* 0x000fc6000fffe03f */
[----:B------:R-:W-:Y:S01]  /*0df0*/  ULDC UR7, c[0x0][0x9dc] ;  /* 0x0002770000077ab9 */ /* 0x000fe20000000800 */
[----:B------:R-:W-:Y:S01]  /*0e00*/  PLOP3.LUT P0, PT, PT, PT, UP0, 0x40, 0x0 ;  /* 0x000000000000781c */ /* 0x000fe20003f0e808 */
[----:B------:R-:W-:Y:S01]  /*0e10*/  UIADD3 UR7, UR4, -UR7, URZ ;  /* 0x8000000704077290 */ /* 0x000fe2000fffe03f */
[----:B------:R-:W-:-:S11]  /*0e20*/  VIMNMX R17, R3, R0, PT ;  /* 0x0000000003117248 */ /* 0x000fd60003fe0100 */
[----:B------:R-:W-:Y:S05]  /*0e30*/  @P0 BRA `(.L_x_1069) ;  /* 0x0000000000440947 */ /* 0x000fea0003800000 */
[----:B------:R-:W-:-:S06]  /*0e40*/  UISETP.GT.AND UP0, UPT, UR4, -0x1, UPT ;  /* 0xffffffff0400788c */ /* 0x000fcc000bf04270 */
[----:B------:R-:W-:-:S13]  /*0e50*/  PLOP3.LUT P0, PT, PT, PT, UP0, 0x80, 0x0 ;  /* 0x000000000000781c */ /* 0x000fda0003f0f008 */
[----:B------:R-:W-:Y:S05]  /*0e60*/  @P0 BRA `(.L_x_1070) ;  /* 0x00000000001c0947 */ /* 0x000fea0003800000 */
[----:B------:R-:W-:Y:S02]  /*0e70*/  UISETP.NE.AND UP0, UPT, UR5, 0x1, UPT ;  /* 0x000000010500788c */ /* 0x000fe4000bf05270 */
[----:B------:R-:W-:-:S09]  /*0e80*/  ULOP3.LUT UR4, URZ, UR4, URZ, 0x33, !UPT ;  /* 0x000000043f047292 */ /* 0x000fd2000f8e333f */
[----:B------:R-:W-:Y:S02]  /*0e90*/  @UP0 ULDC.64 UR10, c[0x0][0x9e8] ;  /* 0x00027a00000a0ab9 */ /* 0x000fe40000000a00 */
[----:B------:R-:W-:-:S04]  /*0ea0*/  UIMAD.WIDE.U32 UR8, UR4, UR10, URZ ;  /* 0x0000000a040872a5 */ /* 0x000fc8000f8e003f */
[----:B------:R-:W-:-:S04]  /*0eb0*/  @UP0 USHF.R.U32.HI UR4, URZ, UR11, UR9 ;  /* 0x0000000b3f040299 */ /* 0x000fc80008011609 */
[----:B------:R-:W-:Y:S01]  /*0ec0*/  ULOP3.LUT UR4, URZ, UR4, URZ, 0x33, !UPT ;  /* 0x000000043f047292 */ /* 0x000fe2000f8e333f */
[----:B------:R-:W-:Y:S11]  /*0ed0*/  BRA `(.L_x_1071) ;  /* 0x0000000000107947 */ /* 0x000ff60003800000 */
.L_x_1070:
[----:B------:R-:W-:-:S11]  /*0ee0*/  UISETP.NE.AND UP0, UPT, UR5, 0x1, UPT ;  /* 0x000000010500788c */ /* 0x000fd6000bf05270 */
[----:B------:R-:W-:Y:S02]  /*0ef0*/  @UP0 ULDC.64 UR10, c[0x0][0x9e8] ;  /* 0x00027a00000a0ab9 */ /* 0x000fe40000000a00 */
[----:B------:R-:W-:-:S04]  /*0f00*/  UIMAD.WIDE.U32 UR8, UR4, UR10, URZ ;  /* 0x0000000a040872a5 */ /* 0x000fc8000f8e003f */
[----:B------:R-:W-:-:S12]  /*0f10*/  @UP0 USHF.R.U32.HI UR4, URZ, UR11, UR9 ;  /* 0x0000000b3f040299 */ /* 0x000fd80008011609 */
.L_x_1071:
[----:B------:R-:W-:-:S04]  /*0f20*/  UIMAD UR4, UR4, UR5, URZ ;  /* 0x00000005040472a4 */ /* 0x000fc8000f8e023f */
[----:B------:R-:W-:-:S04]  /*0f30*/  UISETP.LT.AND UP0, UPT, UR7, UR4, UPT ;  /* 0x000000040700728c */ /* 0x000fc8000bf01270 */
[----:B------:R-:W-:-:S12]  /*0f40*/  USEL UR7, UR7, UR4, !UP0 ;  /* 0x0000000407077287 */ /* 0x000fd8000c000000 */
.L_x_1069:
[----:B------:R-:W-:Y:S02]  /*0f50*/  USHF.R.S32.HI UR4, URZ, 0x1f, UR7 ;  /* 0x0000001f3f047899 */ /* 0x000fe40008011407 */
[----:B------:R-:W-:Y:S02]  /*0f60*/  USHF.R.U32.HI UR10, URZ, 0x10, UR6 ;  /* 0x000000103f0a7899 */ /* 0x000fe40008011606 */
[----:B------:R-:W-:Y:S02]  /*0f70*/  ULEA.HI UR4, UR4, UR7, URZ, 0x7 ;  /* 0x0000000704047291 */ /* 0x000fe4000f8f383f */
[----:B------:R-:W-:Y:S02]  /*0f80*/  ULOP3.LUT UR38, UR6, 0xffff, URZ, 0xc0, !UPT ;  /* 0x0000ffff06267892 */ /* 0x000fe4000f8ec03f */
[----:B------:R-:W-:-:S04]  /*0f90*/  USHF.R.S32.HI UR4, URZ, 0x7, UR4 ;  /* 0x000000073f047899 */ /* 0x000fc80008011404 */
[----:B------:R-:W-:-:S04]  /*0fa0*/  UISETP.LT.AND UP0, UPT, URZ, UR4, UPT ;  /* 0x000000043f00728c */ /* 0x000fc8000bf01270 */
[----:B------:R-:W-:Y:S02]  /*0fb0*/  USEL UR9, URZ, UR4, !UP0 ;  /* 0x000000043f097287 */ /* 0x000fe4000c000000 */
[----:B------:R-:W-:Y:S01]  /*0fc0*/  UISETP.NE.AND UP0, UPT, UR10, URZ, UPT ;  /* 0x0000003f0a00728c */ /* 0x000fe2000bf05270 */
[----:B------:R-:W-:-:S03]  /*0fd0*/  UMOV UR4, URZ ;  /* 0x0000003f00047c82 */ /* 0x000fc60008000000 */
[----:B------:R-:W-:-:S07]  /*0fe0*/  ISETP.GT.AND P0, PT, R17, UR9, PT ;  /* 0x0000000911007c0c */ /* 0x000fce000bf04270 */
[----:B------:R-:W-:-:S06]  /*0ff0*/  @!UP0 ULDC UR10, c[0x0][0x9f0] ;  /* 0x00027c00000a8ab9 */ /* 0x000fcc0000000800 */
[----:B------:R-:W-:Y:S05]  /*1000*/  @!P0 BRA `(.L_x_1072) ;  /* 0x00000000008c8947 */ /* 0x000fea0003800000 */
[----:B------:R-:W-:Y:S01]  /*1010*/  IMAD.U32 R6, RZ, RZ, UR10 ;  /* 0x0000000aff067e24 */ /* 0x000fe2000f8e00ff */
[----:B------:R-:W-:-:S04]  /*1020*/  UMOV UR4, URZ ;  /* 0x0000003f00047c82 */ /* 0x000fc80008000000 */
[----:B------:R-:W-:-:S04]  /*1030*/  IABS R0, R6 ;  /* 0x0000000600007213 */ /* 0x000fc80000000000 */
[----:B------:R-:W-:Y:S02]  /*1040*/  R2UR UR11, R0 ;  /* 0x00000000000b72ca */ /* 0x000fe400000e0000 */
[----:B------:R-:W-:Y:S02]  /*1050*/  IADD3 R0, R6, -0x1, R17 ;  /* 0xffffffff06007810 */ /* 0x000fe40007ffe011 */
[----:B------:R-:W-:Y:S02]  /*1060*/  IABS R6, R6 ;  /* 0x0000000600067213 */ /* 0x000fe40000000000 */
[----:B------:R-:W-:-:S03]  /*1070*/  R2UR UR6, R0 ;  /* 0x00000000000672ca */ /* 0x000fc600000e0000 */
[----:B------:R-:W-:-:S04]  /*1080*/  IMAD.MOV R6, RZ, RZ, -R6 ;  /* 0x000000ffff067224 */ /* 0x000fc800078e0a06 */
[----:B------:R-:W0:Y:S06]  /*1090*/  I2F.RP R3, UR11 ;  /* 0x0000000b00037d06 */ /* 0x000e2c0008209400 */
[----:B------:R-:W-:-:S06]  /*10a0*/  UIADD3 UR6, -UR9, UR6, URZ ;  /* 0x0000000609067290 */ /* 0x000fcc000fffe13f */
[----:B------:R-:W-:Y:S01]  /*10b0*/  IMAD.U32 R0, RZ, RZ, UR6 ;  /* 0x00000006ff007e24 */ /* 0x000fe2000f8e00ff */
[----:B------:R-:W-:Y:S01]  /*10c0*/  ULOP3.LUT UR6, UR6, UR10, URZ, 0x3c, !UPT ;  /* 0x0000000a06067292 */ /* 0x000fe2000f8e3c3f */
[----:B0-----:R-:W0:Y:S03]  /*10d0*/  MUFU.RCP R3, R3 ;  /* 0x0000000300037308 */ /* 0x001e260000001000 */
[----:B------:R-:W-:-:S04]  /*10e0*/  IABS R0, R0 ;  /* 0x0000000000007213 */ /* 0x000fc80000000000 */
[----:B------:R-:W-:Y:S01]  /*10f0*/  R2UR UR8, R0 ;  /* 0x00000000000872ca */ /* 0x000fe200000e0000 */
[----:B------:R-:W-:Y:S02]  /*1100*/  IMAD.MOV.U32 R0, RZ, RZ, R6 ;  /* 0x000000ffff007224 */ /* 0x000fe400078e0006 */
[----:B0-----:R-:W-:-:S06]  /*1110*/  VIADD R4, R3, 0xffffffe ;  /* 0x0ffffffe03047836 */ /* 0x001fcc0000000000 */
        /* <DEDUP_REMOVED lines=14> */
[----:B------:R-:W-:-:S05]  /*1200*/  UISETP.NE.AND UP1, UPT, UR10, URZ, UPT ;  /* 0x0000003f0a00728c */ /* 0x000fca000bf25270 */
[----:B------:R-:W-:Y:S02]  /*1210*/  UMOV UR4, UR5 ;  /* 0x0000000500047c82 */ /* 0x000fe40008000000 */
[----:B------:R-:W-:-:S04]  /*1220*/  @!UP0 UIADD3 UR4, -UR4, URZ, URZ ;  /* 0x0000003f04048290 */ /* 0x000fc8000fffe13f */
[----:B------:R-:W-:-:S12]  /*1230*/  @!UP1 ULOP3.LUT UR4, URZ, UR10, URZ, 0x33, !UPT ;  /* 0x0000000a3f049292 */ /* 0x000fd8000f8e333f */
.L_x_1072:
[----:B------:R-:W-:Y:S02]  /*1240*/  UIMAD UR38, UR38, UR4, UR9 ;  /* 0x00000004262672a4 */ /* 0x000fe4000f8e0209 */
[----:B------:R-:W-:Y:S01]  /*1250*/  IMAD.U32 R4, RZ, RZ, UR4 ;  /* 0x00000004ff047e24 */ /* 0x000fe2000f8e00ff */
[----:B------:R-:W-:Y:S01]  /*1260*/  PLOP3.LUT P0, PT, PT, PT, PT, 0x80, 0x0 ;  /* 0x000000000000781c */ /* 0x000fe20003f0f070 */
[----:B------:R-:W-:Y:S01]  /*1270*/  IMAD.MOV.U32 R0, RZ, RZ, RZ ;  /* 0x000000ffff007224 */ /* 0x000fe200078e00ff */
[----:B------:R-:W-:Y:S01]  /*1280*/  CS2R R150, SRZ ;  /* 0x0000000000967805 */ /* 0x000fe2000001ff00 */
[----:B------:R-:W-:Y:S01]  /*1290*/  IMAD.MOV.U32 R3, RZ, RZ, RZ ;  /* 0x000000ffff037224 */ /* 0x000fe200078e00ff */
[----:B------:R-:W-:Y:S02]  /*12a0*/  VIADDMNMX R17, R4, UR38, R17, PT ;  /* 0x0000002604117c46 */ /* 0x000fe4000b800111 */
[----:B------:R-:W-:Y:S02]  /*12b0*/  CS2R R148, SRZ ;  /* 0x0000000000947805 */ /* 0x000fe4000001ff00 */
[----:B------:R-:W-:-:S02]  /*12c0*/  CS2R R146, SRZ ;  /* 0x0000000000927805 */ /* 0x000fc4000001ff00 */
[----:B------:R-:W-:Y:S02]  /*12d0*/  CS2R R144, SRZ ;  /* 0x0000000000907805 */ /* 0x000fe4000001ff00 */
[----:B------:R-:W-:Y:S02]  /*12e0*/  ISETP.GT.AND P1, PT, R17, UR38, PT ;  /* 0x0000002611007c0c */ /* 0x000fe4000bf24270 */
        /* <DEDUP_REMOVED lines=27> */
[----:B------:R-:W-:Y:S01]  /*14a0*/  CS2R R88, SRZ ;  /* 0x0000000000587805 */ /* 0x000fe2000001ff00 */
[----:B------:R-:W-:Y:S06]  /*14b0*/  @!P1 BRA `(.L_x_1073) ;  /* 0x000000c400c89947 */ /* 0x000fec0003800000 */
[----:B------:R-:W-:Y:S01]  /*14c0*/  SHF.R.S32.HI R22, RZ, 0x1f, R19 ;  /* 0x0000001fff167819 */ /* 0x000fe20000011413 */
[----:B------:R-:W0:Y:S01]  /*14d0*/  S2UR UR5, SR_CgaCtaId ;  /* 0x00000000000579c3 */ /* 0x000e220000008800 */
[----:B------:R-:W-:Y:S02]  /*14e0*/  UMOV UR40, 0x400 ;  /* 0x0000040000287882 */ /* 0x000fe40000000000 */
[----:B------:R-:W-:-:S04]  /*14f0*/  LEA.HI R23, R22, R19, RZ, 0x7 ;  /* 0x0000001316177211 */ /* 0x000fc800078f38ff */
[----:B------:R-:W-:-:S05]  /*1500*/  SHF.R.S32.HI R88, RZ, 0x7, R23 ;  /* 0x00000007ff587819 */ /* 0x000fca0000011417 */
        /* <DEDUP_REMOVED lines=29> */
.L_x_1074:
[----:B------:R-:W-:-:S04]  /*16e0*/  SHF.L.U32 R0, RZ, 0x1f, RZ ;  /* 0x0000001fff007819 */ /* 0x000fc800000006ff */
[----:B------:R-:W0:Y:S02]  /*16f0*/  SYNCS.PHASECHK.TRANS64.TRYWAIT P0, [UR40+0x28800], R0 ;  /* 0x02880000ff0075a7 */ /* 0x000e240008000168 */
[----:B0-----:R-:W-:Y:S05]  /*1700*/  @!P0 BRA `(.L_x_1075) ;  /* 0x0000011c00588947 */ /* 0x001fea0003800000 */
.L_x_1208:
[----:B------:R-:W-:-:S06]  /*1710*/  ULOP3.LUT UR4, UR36, 0x1, URZ, 0xfc, !UPT ;  /* 0x0000000124047892 */ /* 0x000fcc000f8efc3f */
[----:B0-----:R-:W-:-:S05]  /*1720*/  IMAD.U32 R3, RZ, RZ, UR4 ;  /* 0x00000004ff037e24 */ /* 0x001fca000f8e00ff */
[----:B------:R-:W-:-:S13]  /*1730*/  ISETP.NE.AND P0, PT, R3, 0x3, PT ;  /* 0x000000030300780c */ /* 0x000fda0003f05270 */
[----:B------:R-:W-:Y:S05]  /*1740*/  @!P0 BRA `(.L_x_1076) ;  /* 0x0000000000048947 */ /* 0x000fea0003800000 */
[----:B------:R-:W-:Y:S01]  /*1750*/  BPT.TRAP 0x1 ;  /* 0x000000040000795c */ /* 0x000fe20000300000 */
.L_x_1076:
[----:B------:R0:W1:Y:S01]  /*1760*/  SYNCS.PHASECHK.TRANS64.TRYWAIT P1, [UR40+0x28830], R0 ;  /* 0x02883000ff0075a7 */ /* 0x0000620008020168 */
[----:B------:R-:W-:Y:S05]  /*1770*/  @!P0 BRA `(.L_x_1077) ;  /* 0x0000000000048947 */ /* 0x000fea0003800000 */
[----:B------:R-:W-:Y:S01]  /*1780*/  BPT.TRAP 0x1 ;  /* 0x000000040000795c */ /* 0x000fe20000300000 */
.L_x_1077:
[----:B------:R-:W-:-:S05]  /*1790*/  IMAD.U32 R10, RZ, RZ, UR43 ;  /* 0x0000002bff0a7e24 */ /* 0x000fca000f8e00ff */
[----:B------:R-:W-:Y:S01]  /*17a0*/  LOP3.LUT R10, R10, 0x10000, RZ, 0xfc, !PT ;  /* 0x000100000a0a7812 */ /* 0x000fe200078efcff */
[----:B-1----:R-:W-:Y:S06]  /*17b0*/  @P1 BRA `(.L_x_1078) ;  /* 0x0000000000081947 */ /* 0x002fec0003800000 */
[----:B------:R-:W1:Y:S02]  /*17c0*/  SYNCS.PHASECHK.TRANS64.TRYWAIT P1, [UR40+0x28830], R0 ;  /* 0x02883000ff0075a7 */ /* 0x000e640008020168 */
[----:B-1----:R-:W-:Y:S05]  /*17d0*/  @!P1 BRA `(.L_x_1079) ;  /* 0x0000011c003c9947 */ /* 0x002fea0003800000 */
.L_x_1078:
[----:B------:R-:W-:Y:S05]  /*17e0*/  WARPSYNC.ALL ;  /* 0x0000000000007948 */ /* 0x000fea0003800000 */
[----:B------:R-:W-:Y:S01]  /*17f0*/  IMAD.MOV.U32 R11, RZ, RZ, 0x40000040 ;  /* 0x40000040ff0b7424 */ /* 0x000fe200078e00ff */
[----:B------:R-:W-:Y:S01]  /*1800*/  UIADD3 UR4, UR40, 0x18400, URZ ;  /* 0x0001840028047890 */ /* 0x000fe2000fffe03f */
[C---:B------:R-:W-:Y:S01]  /*1810*/  R2UR UR8, R10.reuse ;  /* 0x000000000a0872ca */ /* 0x040fe200000e0000 */
[----:B------:R-:W-:Y:S02]  /*1820*/  WARPGROUP.ARRIVE ;  /* 0x00000000000079c5 */ /* 0x000fe40000000000 */
[----:B------:R-:W-:Y:S01]  /*1830*/  R2UR UR9, R11 ;  /* 0x000000000b0972ca */ /* 0x000fe200000e0000 */
[----:B------:R-:W-:Y:S01]  /*1840*/  USHF.R.U32.HI UR4, URZ, 0x4, UR4 ;  /* 0x000000043f047899 */ /* 0x000fe20008011604 */
[----:B------:R-:W-:Y:S01]  /*1850*/  R2UR UR6, R10 ;  /* 0x000000000a0672ca */ /* 0x000fe200000e0000 */
[----:B------:R-:W-:Y:S01]  /*1860*/  UMOV UR11, 0x40000040 ;  /* 0x40000040000b7882 */ /* 0x000fe20000000000 */
[----:B------:R-:W-:Y:S01]  /*1870*/  UMOV UR5, 0x40000040 ;  /* 0x4000004000057882 */ /* 0x000fe20000000000 */
[----:B------:R-:W-:Y:S01]  /*1880*/  ULOP3.LUT UR4, UR4, 0x3fff, URZ, 0xc0, !UPT ;  /* 0x00003fff04047892 */ /* 0x000fe2000f8ec03f */
[----:B------:R-:W2:Y:S01]  /*1890*/  S2UR UR43, SR_CgaCtaId ;  /* 0x00000000002b79c3 */ /* 0x000ea20000008800 */
        /* <DEDUP_REMOVED lines=10> */
[----:B------:R-:W-:-:S03]  /*1940*/  UIADD3 UR10, UR44, 0x2, URZ ;  /* 0x000000022c0a7890 */ /* 0x000fc6000fffe03f */
[----:B------:R-:W-:Y:S01]  /*1950*/  UMOV UR8, UR4 ;  /* 0x0000000400087c82 */ /* 0x000fe20008000000 */
[----:B------:R-:W-:Y:S01]  /*1960*/  UMOV UR9, UR5 ;  /* 0x0000000500097c82 */ /* 0x000fe20008000000 */
[----:B------:R-:W-:Y:S01]  /*1970*/  UMOV UR11, 0x40000040 ;  /* 0x40000040000b7882 */ /* 0x000fe20000000000 */
[----:B------:R-:W-:Y:S02]  /*1980*/  UIADD3 UR16, UR6, 0x400, URZ ;  /* 0x0000040006107890 */ /* 0x000fe4000fffe03f */
[----:B------:R-:W-:Y:S02]  /*1990*/  UIADD3 UR18, UR44, 0x400, URZ ;  /* 0x000004002c127890 */ /* 0x000fe4000fffe03f */
        /* <DEDUP_REMOVED lines=12> */
[----:B------:R-:W-:Y:S02]  /*1a60*/  WARPGROUP.DEPBAR.LE gsb0, 0x0 ;  /* 0x00008000000079c5 */ /* 0x000fe40000010000 */
[----:B------:R-:W-:-:S06]  /*1a70*/  WARPGROUP.ARRIVE ;  /* 0x00000000000079c5 */ /* 0x000fcc0000000000 */
[----:B------:R-:W-:Y:S01]  /*1a80*/  HGMMA.64x128x16.F32.BF16 R24, gdesc[UR8], R24, gsb0 ;  /* 0x01e00000081879f0 */ /* 0x000fe20008001818 */
[----:B------:R-:W-:Y:S02]  /*1a90*/  UIADD3 UR8, UR6, 0x4, URZ ;  /* 0x0000000406087890 */ /* 0x000fe4000fffe03f */
        /* <DEDUP_REMOVED lines=22> */
[----:B--2---:R-:W-:Y:S05]  /*1c00*/  @!P0 BRA `(.L_x_1080) ;  /* 0x0000000000048947 */ /* 0x004fea0003800000 */
[----:B------:R-:W-:Y:S01]  /*1c10*/  BPT.TRAP 0x1 ;  /* 0x000000040000795c */ /* 0x000fe20000300000 */
.L_x_1080:
[----:B01----:R-:W-:Y:S01]  /*1c20*/  LOP3.LUT R0, R23, 0xffffff80, RZ, 0xc0, !PT ;  /* 0xffffff8017007812 */ /* 0x003fe200078ec0ff */
[----:B------:R-:W-:Y:S01]  /*1c30*/  UISETP.NE.AND UP1, UPT, UR42, URZ, UPT ;  /* 0x0000003f2a00728c */ /* 0x000fe2000bf25270 */
[----:B------:R-:W-:Y:S01]  /*1c40*/  LEA.HI R22, R22, R19, RZ, 0x2 ;  /* 0x0000001316167211 */ /* 0x000fe200078f10ff */
[----:B------:R-:W-:Y:S01]  /*1c50*/  UISETP.NE.AND UP0, UPT, UR41, URZ, UPT ;  /* 0x0000003f2900728c */ /* 0x000fe2000bf05270 */
[----:B------:R-:W-:Y:S01]  /*1c60*/  LEA.HI R6, R88, R88, RZ, 0x1 ;  /* 0x0000005858067211 */ /* 0x000fe200078f08ff */
[C---:B------:R-:W-:Y:S01]  /*1c70*/  IMAD.IADD R3, R19.reuse, 0x1, -R0 ;  /* 0x0000000113037824 */ /* 0x040fe200078e0a00 */
[----:B------:R-:W-:Y:S01]  /*1c80*/  LOP3.LUT R22, R22, 0xfffffffc, RZ, 0xc0, !PT ;  /* 0xfffffffc16167812 */ /* 0x000fe200078ec0ff */
[----:B------:R-:W-:Y:S01]  /*1c90*/  ULDC UR51, c[0x0][0x2f0] ;  /* 0x0000bc0000337ab9 */ /* 0x000fe20000000800 */
[----:B------:R-:W-:Y:S01]  /*1ca0*/  LOP3.LUT R9, R6, 0x3fffffe, RZ, 0xc0, !PT ;  /* 0x03fffffe06097812 */ /* 0x000fe200078ec0ff */
[----:B------:R-:W-:Y:S01]  /*1cb0*/  ULDC UR47, c[0x0][0x9dc] ;  /* 0x00027700002f7ab9 */ /* 0x000fe20000000800 */
[----:B------:R-:W-:Y:S01]  /*1cc0*/  SHF.R.S32.HI R0, RZ, 0x1f, R3 ;  /* 0x0000001fff007819 */ /* 0x000fe20000011403 */
[----:B------:R-:W-:Y:S01]  /*1cd0*/  IMAD.IADD R22, R19, 0x1, -R22 ;  /* 0x0000000113167824 */ /* 0x000fe200078e0a16 */
[----:B------:R-:W-:Y:S01]  /*1ce0*/  PLOP3.LUT P1, PT, PT, PT, UP1, 0x80, 0x0 ;  /* 0x000000000000781c */ /* 0x000fe20003f2f018 */
[----:B------:R-:W-:Y:S01]  /*1cf0*/  IMAD.IADD R9, R88, 0x1, -R9 ;  /* 0x0000000158097824 */ /* 0x000fe200078e0a09 */
[CC--:B------:R-:W-:Y:S01]  /*1d00*/  LEA.HI R4, R0.reuse, R3.reuse, RZ, 0x2 ;  /* 0x0000000300047211 */ /* 0x0c0fe200078f10ff */
[----:B------:R-:W-:Y:S01]  /*1d10*/  @UP1 ULDC UR6, c[0x0][0x44c] ;  /* 0x0001130000061ab9 */ /* 0x000fe20000000800 */
[----:B------:R-:W-:Y:S01]  /*1d20*/  LEA.HI R5, R0, R3, RZ, 0x5 ;  /* 0x0000000300057211 */ /* 0x000fe200078f28ff */
[----:B------:R-:W-:Y:S01]  /*1d30*/  @UP1 ULDC UR7, c[0x0][0x450] ;  /* 0x0001140000071ab9 */ /* 0x000fe20000000800 */
[--C-:B------:R-:W-:Y:S01]  /*1d40*/  SHF.R.S32.HI R0, RZ, 0x2, R4.reuse ;  /* 0x00000002ff007819 */ /* 0x100fe20000011404 */
[----:B------:R-:W-:Y:S01]  /*1d50*/  ULOP3.LUT UR47, URZ, UR47, URZ, 0x33, !UPT ;  /* 0x0000002f3f2f7292 */ /* 0x000fe2000f8e333f */
[----:B------:R-:W-:Y:S01]  /*1d60*/  SHF.R.S32.HI R7, RZ, 0x1f, R4 ;  /* 0x0000001fff077819 */ /* 0x000fe20000011404 */
[----:B------:R-:W-:Y:S01]  /*1d70*/  ULDC UR10, c[0x0][0x9e0] ;  /* 0x00027800000a7ab9 */ /* 0x000fe20000000800 */
[----:B------:R-:W-:-:S02]  /*1d80*/  SHF.R.S32.HI R5, RZ, 0x5, R5 ;  /* 0x00000005ff057819 */ /* 0x000fc40000011405 */
[----:B------:R-:W-:Y:S02]  /*1d90*/  LEA.HI R7, R7, R0, RZ, 0x3 ;  /* 0x0000000007077211 */ /* 0x000fe400078f18ff */
[----:B------:R-:W-:Y:S02]  /*1da0*/  LEA.HI R6, R22, R22, RZ, 0x1 ;  /* 0x0000001616067211 */ /* 0x000fe400078f08ff */
[----:B------:R-:W-:Y:S02]  /*1db0*/  LEA R8, R5, UR45, 0x4 ;  /* 0x0000002d05087c11 */ /* 0x000fe4000f8e20ff */
[----:B------:R-:W-:Y:S02]  /*1dc0*/  LOP3.LUT R7, R7, 0xfffffff8, RZ, 0xc0, !PT ;  /* 0xfffffff807077812 */ /* 0x000fe400078ec0ff */
[----:B------:R-:W-:Y:S02]  /*1dd0*/  LOP3.LUT R5, R6, 0x1ffffffe, RZ, 0xc0, !PT ;  /* 0x1ffffffe06057812 */ /* 0x000fe400078ec0ff */
[----:B------:R-:W-:-:S02]  /*1de0*/  IADD3 R8, R8, R0, -R7 ;  /* 0x0000000008087210 */ /* 0x000fc40007ffe807 */
[----:B------:R-:W-:Y:S01]  /*1df0*/  PLOP3.LUT P2, PT, PT, PT, UP1, 0x80, 0x0 ;  /* 0x000000000000781c */ /* 0x000fe20003f4f018 */
[----:B------:R-:W-:Y:S01]  /*1e00*/  IMAD.IADD R0, R22, 0x1, -R5 ;  /* 0x0000000116007824 */ /* 0x000fe200078e0a05 */
[----:B------:R-:W-:Y:S01]  /*1e10*/  LOP3.LUT R4, R4, 0x7ffffffc, RZ, 0xc0, !PT ;  /* 0x7ffffffc04047812 */ /* 0x000fe200078ec0ff */
[----:B------:R-:W-:Y:S01]  /*1e20*/  IMAD R9, R9, 0x40, R8 ;  /* 0x0000004009097824 */ /* 0x000fe200078e0208 */
[C---:B------:R-:W-:Y:S01]  /*1e30*/  LEA R14, R17.reuse, 0xffffff80, 0x7 ;  /* 0xffffff80110e7811 */ /* 0x040fe200078e38ff */
[----:B------:R-:W-:Y:S02]  /*1e40*/  IMAD.MOV.U32 R8, RZ, RZ, -0x80 ;  /* 0xffffff80ff087424 */ /* 0x000fe400078e00ff */
[----:B------:R-:W-:Y:S02]  /*1e50*/  IMAD R0, R0, 0x8, R9 ;  /* 0x0000000800007824 */ /* 0x000fe400078e0209 */
[----:B------:R-:W-:Y:S02]  /*1e60*/  IMAD R23, R17, R8, 0x80 ;  /* 0x0000008011177424 */ /* 0x000fe400078e0208 */
[----:B------:R-:W-:Y:S01]  /*1e70*/  @P1 IMAD.HI.U32 R5, R0, UR6, RZ ;  /* 0x0000000600051c27 */ /* 0x000fe2000f8e00ff */
[----:B------:R-:W-:Y:S01]  /*1e80*/  UIADD3 UR6, UR40, 0x28840, URZ ;  /* 0x0002884028067890 */ /* 0x000fe2000fffe03f */
[----:B------:R-:W-:-:S02]  /*1e90*/  PLOP3.LUT P1, PT, PT, PT, UP0, 0x40, 0x0 ;  /* 0x000000000000781c */ /* 0x000fc40003f2e808 */
[----:B------:R-:W-:Y:S01]  /*1ea0*/  IMAD.MOV.U32 R6, RZ, RZ, R0 ;  /* 0x000000ffff067224 */ /* 0x000fe200078e0000 */
[----:B------:R-:W-:Y:S01]  /*1eb0*/  @P2 SHF.R.U32.HI R6, RZ, UR7, R5 ;  /* 0x00000007ff062c19 */ /* 0x000fe20008011605 */
[----:B------:R-:W-:Y:S01]  /*1ec0*/  UPRMT UR6, UR43, 0x654, UR6 ;  /* 0x000006542b067896 */ /* 0x000fe20008000006 */
[----:B------:R-:W-:Y:S02]  /*1ed0*/  IMAD.IADD R3, R3, 0x1, -R4 ;  /* 0x0000000103037824 */ /* 0x000fe400078e0a04 */
[----:B------:R-:W-:Y:S01]  /*1ee0*/  VIADD R4, R23, 0x1 ;  /* 0x0000000117047836 */ /* 0x000fe20000000000 */
[----:B------:R-:W0:Y:S03]  /*1ef0*/  SHFL.IDX PT, R9, R6, RZ, 0x1c1f ;  /* 0x001c1fff06097589 */ /* 0x000e2600000e0000 */
[----:B------:R-:W-:Y:S02]  /*1f00*/  IMAD R5, R3, -0x2, R4 ;  /* 0xfffffffe03057824 */ /* 0x000fe400078e0204 */
[----:B------:R-:W-:Y:S01]  /*1f10*/  SYNCS.ARRIVE.TRANS64.RED.A1T0 RZ, [UR6], RZ ;  /* 0x000000ffffff79a7 */ /* 0x000fe20008100406 */
[----:B------:R-:W-:Y:S01]  /*1f20*/  ULDC UR6, c[0x0][0x288] ;  /* 0x0000a20000067ab9 */ /* 0x000fe20000000800 */
[----:B------:R-:W-:-:S02]  /*1f30*/  IMAD R5, R2, UR51, R5 ;  /* 0x0000003302057c24 */ /* 0x000fc4000f8e0205 */
[----:B------:R-:W-:Y:S02]  /*1f40*/  IMAD.U32 R8, RZ, RZ, UR6 ;  /* 0x00000006ff087e24 */ /* 0x000fe4000f8e00ff */
[----:B------:R-:W-:Y:S02]  /*1f50*/  IMAD R4, R2, UR51, R23 ;  /* 0x0000003302047c24 */ /* 0x000fe4000f8e0217 */
[----:B------:R-:W-:Y:S02]  /*1f60*/  IMAD.IADD R5, R5, 0x1, -R8 ;  /* 0x0000000105057824 */ /* 0x000fe400078e0a08 */
[----:B------:R-:W-:Y:S02]  /*1f70*/  IMAD R20, R3, -0x2, R4 ;  /* 0xfffffffe03147824 */ /* 0x000fe400078e0204 */
[C---:B------:R-:W-:Y:S02]  /*1f80*/  VIADD R89, R5.reuse, UR10 ;  /* 0x0000000a05597c36 */ /* 0x040fe40008000000 */
[----:B------:R-:W-:-:S03]  /*1f90*/  VIADD R22, R5, UR47 ;  /* 0x0000002f05167c36 */ /* 0x000fc60008000000 */
[----:B0-----:R-:W-:Y:S01]  /*1fa0*/  VIADDMNMX R4, R9, R89, R20, PT ;  /* 0x0000005909047246 */ /* 0x001fe20003800114 */
[----:B------:R-:W-:Y:S01]  /*1fb0*/  IMAD.IADD R7, R22, 0x1, R9 ;  /* 0x0000000116077824 */ /* 0x000fe200078e0209 */
[----:B------:R-:W-:Y:S06]  /*1fc0*/  @P1 BRA `(.L_x_1081) ;  /* 0x0000000000641947 */ /* 0x000fec0003800000 */
[----:B------:R-:W-:Y:S01]  /*1fd0*/  IMAD R5, R2, UR51, R9 ;  /* 0x0000003302057c24 */ /* 0x000fe2000f8e0209 */
[----:B------:R-:W-:Y:S03]  /*1fe0*/  BSSY B0, `(.L_x_1082) ;  /* 0x0000013000007945 */ /* 0x000fe60003800000 */
[----:B------:R-:W-:-:S05]  /*1ff0*/  IMAD.IADD R5, R5, 0x1, -R8 ;  /* 0x0000000105057824 */ /* 0x000fca00078e0a08 */
[----:B------:R-:W-:-:S13]  /*2000*/  ISETP.GT.AND P1, PT, R5, -0x1, PT ;  /* 0xffffffff0500780c */ /* 0x000fda0003f24270 */
[----:B------:R-:W-:Y:S05]  /*2010*/  @P1 BRA `(.L_x_1083) ;  /* 0x0000000000241947 */ /* 0x000fea0003800000 */
[----:B------:R-:W-:Y:S01]  /*2020*/  ULDC UR6, c[0x0][0x9e4] ;  /* 0x0002790000067ab9 */ /* 0x000fe20000000800 */
[----:B------:R-:W-:Y:S01]  /*2030*/  LOP3.LUT R5, RZ, R5, RZ, 0x33, !PT ;  /* 0x00000005ff057212 */ /* 0x000fe200078e33ff */
[----:B------:R-:W-:-:S05]  /*2040*/  IMAD.U32 R9, RZ, RZ, UR6 ;  /* 0x00000006ff097e24 */ /* 0x000fca000f8e00ff */
[----:B------:R-:W-:-:S13]  /*2050*/  ISETP.NE.AND P1, PT, R9, 0x1, PT ;  /* 0x000000010900780c */ /* 0x000fda0003f25270 */
[----:B------:R-:W0:Y:S02]  /*2060*/  @P1 LDC.64 R12, c[0x0][0x9e8] ;  /* 0x00027a00ff0c1b82 */ /* 0x000e240000000a00 */
[----:B0-----:R-:W-:-:S05]  /*2070*/  @P1 IMAD.HI.U32 R12, R5, R12, RZ ;  /* 0x0000000c050c1227 */ /* 0x001fca00078e00ff */
[----:B------:R-:W-:-:S04]  /*2080*/  @P1 SHF.R.U32.HI R5, RZ, R13, R12 ;  /* 0x0000000dff051219 */ /* 0x000fc8000001160c */
[----:B------:R-:W-:Y:S01]  /*2090*/  LOP3.LUT R5, RZ, R5, RZ, 0x33, !PT ;  /* 0x00000005ff057212 */ /* 0x000fe200078e33ff */
[----:B------:R-:W-:Y:S06]  /*20a0*/  BRA `(.L_x_1084) ;  /* 0x0000000000187947 */ /* 0x000fec0003800000 */
.L_x_1083:
[----:B------:R-:W-:Y:S02]  /*20b0*/  ULDC UR6, c[0x0][0x9e4] ;  /* 0x0002790000067ab9 */ /* 0x000fe40000000800 */
[----:B------:R-:W-:-:S05]  /*20c0*/  IMAD.U32 R9, RZ, RZ, UR6 ;  /* 0x00000006ff097e24 */ /* 0x000fca000f8e00ff */
[----:B------:R-:W-:-:S13]  /*20d0*/  ISETP.NE.AND P1, PT, R9, 0x1, PT ;  /* 0x000000010900780c */ /* 0x000fda0003f25270 */
[----:B------:R-:W0:Y:S02]  /*20e0*/  @P1 LDC.64 R12, c[0x0][0x9e8] ;  /* 0x00027a00ff0c1b82 */ /* 0x000e240000000a00 */
[----:B0-----:R-:W-:-:S05]  /*20f0*/  @P1 IMAD.HI.U32 R12, R5, R12, RZ ;  /* 0x0000000c050c1227 */ /* 0x001fca00078e00ff */
[----:B------:R-:W-:-:S07]  /*2100*/  @P1 SHF.R.U32.HI R5, RZ, R13, R12 ;  /* 0x0000000dff051219 */ /* 0x000fce000001160c */
.L_x_1084:
[----:B------:R-:W-:Y:S05]  /*2110*/  BSYNC B0 ;  /* 0x0000000000007941 */ /* 0x000fea0003800000 */
.L_x_1082:
[----:B------:R-:W-:-:S04]  /*2120*/  IMAD R12, R5, R9, -R14 ;  /* 0x00000009050c7224 */ /* 0x000fc800078e0a0e */
[----:B------:R-:W-:-:S05]  /*2130*/  IMAD R12, R3, -0x2, R12 ;  /* 0xfffffffe030c7824 */ /* 0x000fca00078e020c */
[----:B------:R-:W-:Y:S02]  /*2140*/  VIADDMNMX R4, R12, R9, R4, PT ;  /* 0x000000090c047246 */ /* 0x000fe40003800104 */
[----:B------:R-:W-:-:S07]  /*2150*/  VIMNMX R7, R7, R12, !PT ;  /* 0x0000000c07077248 */ /* 0x000fce0007fe0100 */
.L_x_1081:
[C---:B------:R-:W-:Y:S01]  /*2160*/  ISETP.GE.AND P2, PT, R23.reuse, 0x9, PT ;  /* 0x000000091700780c */ /* 0x040fe20003f46270 */
[----:B------:R-:W-:Y:S01]  /*2170*/  UISETP.NE.AND UP0, UPT, UR41, URZ, UPT ;  /* 0x0000003f2900728c */ /* 0x000fe2000bf05270 */
[----:B------:R-:W-:Y:S02]  /*2180*/  ISETP.GE.AND P1, PT, R23, 0x2, PT ;  /* 0x000000021700780c */ /* 0x000fe40003f26270 */
[C---:B------:R-:W-:Y:S02]  /*2190*/  ISETP.GT.AND P3, PT, R7.reuse, 0x8, !P2 ;  /* 0x000000080700780c */ /* 0x040fe40005764270 */
[----:B------:R-:W-:Y:S02]  /*21a0*/  ISETP.GT.AND P4, PT, R7, 0x1, !P1 ;  /* 0x000000010700780c */ /* 0x000fe40004f84270 */
[----:B------:R-:W-:Y:S02]  /*21b0*/  ISETP.LT.OR P3, PT, R4, 0x9, P3 ;  /* 0x000000090400780c */ /* 0x000fe40001f61670 */
[----:B------:R-:W-:-:S02]  /*21c0*/  ISETP.GE.AND P5, PT, R23, 0x11, PT ;  /* 0x000000111700780c */ /* 0x000fc40003fa6270 */
[----:B------:R-:W-:Y:S02]  /*21d0*/  FSEL R97, R28, -INF , !P3 ;  /* 0xff8000001c617808 */ /* 0x000fe40005800000 */
[----:B------:R-:W-:Y:S02]  /*21e0*/  ISETP.LT.OR P4, PT, R4, 0x2, P4 ;  /* 0x000000020400780c */ /* 0x000fe40002781670 */
[----:B------:R-:W-:Y:S02]  /*21f0*/  ISETP.GT.AND P3, PT, R7, 0x10, !P5 ;  /* 0x000000100700780c */ /* 0x000fe40006f64270 */
[----:B------:R-:W-:Y:S02]  /*2200*/  ISETP.GE.AND P6, PT, R23, 0xa, PT ;  /* 0x0000000a1700780c */ /* 0x000fe40003fc6270 */
[----:B------:R-:W-:Y:S02]  /*2210*/  FSEL R95, R25, -INF , !P4 ;  /* 0xff800000195f7808 */ /* 0x000fe40006000000 */
[----:B------:R-:W-:-:S02]  /*2220*/  P2R R88, PR, RZ, 0x20 ;  /* 0x00000020ff587803 */ /* 0x000fc40000000000 */
[----:B------:R-:W-:Y:S02]  /*2230*/  ISETP.LT.OR P3, PT, R4, 0x11, P3 ;  /* 0x000000110400780c */ /* 0x000fe40001f61670 */
[----:B------:R-:W-:Y:S02]  /*2240*/  ISETP.GT.AND P4, PT, R7, 0x9, !P6 ;  /* 0x000000090700780c */ /* 0x000fe40007784270 */
[----:B------:R-:W-:Y:S02]  /*2250*/  ISETP.GE.AND P5, PT, R23, 0x12, PT ;  /* 0x000000121700780c */ /* 0x000fe40003fa6270 */
[----:B------:R-:W-:Y:S02]  /*2260*/  FSEL R127, R32, -INF , !P3 ;  /* 0xff800000207f7808 */ /* 0x000fe40005800000 */
[----:B------:R-:W-:Y:S02]  /*2270*/  ISETP.LT.OR P4, PT, R4, 0xa, P4 ;  /* 0x0000000a0400780c */ /* 0x000fe40002781670 */
[----:B------:R-:W-:-:S02]  /*2280*/  ISETP.GT.AND P3, PT, R7, 0x11, !P5 ;  /* 0x000000110700780c */ /* 0x000fc40006f64270 */
[----:B------:R-:W-:Y:S02]  /*2290*/  FSEL R125, R29, -INF , !P4 ;  /* 0xff8000001d7d7808 */ /* 0x000fe40006000000 */
[----:B------:R-:W-:Y:S02]  /*22a0*/  ISETP.LT.OR P3, PT, R4, 0x12, P3 ;  /* 0x000000120400780c */ /* 0x000fe40001f61670 */
[----:B------:R-:W-:Y:S02]  /*22b0*/  ISETP.GE.AND P4, PT, R23, 0x19, PT ;  /* 0x000000191700780c */ /* 0x000fe40003f86270 */
[----:B------:R-:W-:Y:S02]  /*22c0*/  FSEL R129, R33, -INF , !P3 ;  /* 0xff80000021817808 */ /* 0x000fe40005800000 */
[----:B------:R-:W-:Y:S02]  /*22d0*/  ISETP.GT.AND P3, PT, R7, 0x18, !P4 ;  /* 0x000000180700780c */ /* 0x000fe40006764270 */
[----:B------:R-:W-:-:S02]  /*22e0*/  P2R R32, PR, RZ, 0x10 ;  /* 0x00000010ff207803 */ /* 0x000fc40000000000 */
[----:B------:R-:W-:Y:S02]  /*22f0*/  ISETP.LT.OR P3, PT, R4, 0x19, P3 ;  /* 0x000000190400780c */ /* 0x000fe40001f61670 */
[----:B------:R-:W-:Y:S02]  /*2300*/  ISETP.GE.AND P4, PT, R23, 0x1a, PT ;  /* 0x0000001a1700780c */ /* 0x000fe40003f86270 */
[----:B------:R-:W-:Y:S02]  /*2310*/  FSEL R123, R36, -INF , !P3 ;  /* 0xff800000247b7808 */ /* 0x000fe40005800000 */
[----:B------:R-:W-:Y:S02]  /*2320*/  ISETP.GT.AND P3, PT, R7, 0x19, !P4 ;  /* 0x000000190700780c */ /* 0x000fe40006764270 */
[----:B------:R-:W-:Y:S02]  /*2330*/  P2R R33, PR, RZ, 0x10 ;  /* 0x00000010ff217803 */ /* 0x000fe40000000000 */
[----:B------:R-:W-:-:S02]  /*2340*/  ISETP.LT.OR P3, PT, R4, 0x1a, P3 ;  /* 0x0000001a0400780c */ /* 0x000fc40001f61670 */
[----:B------:R-:W-:Y:S02]  /*2350*/  ISETP.GE.AND P4, PT, R23, 0x21, PT ;  /* 0x000000211700780c */ /* 0x000fe40003f86270 */
[----:B------:R-:W-:Y:S02]  /*2360*/  FSEL R99, R37, -INF , !P3 ;  /* 0xff80000025637808 */ /* 0x000fe40005800000 */
[----:B------:R-:W-:Y:S02]  /*2370*/  ISETP.GT.AND P3, PT, R7, 0x20, !P4 ;  /* 0x000000200700780c */ /* 0x000fe40006764270 */
[----:B------:R-:W-:Y:S02]  /*2380*/  P2R R36, PR, RZ, 0x10 ;  /* 0x00000010ff247803 */ /* 0x000fe40000000000 */
[----:B------:R-:W-:Y:S02]  /*2390*/  ISETP.LT.OR P3, PT, R4, 0x21, P3 ;  /* 0x000000210400780c */ /* 0x000fe40001f61670 */
[----:B------:R-:W-:-:S02]  /*23a0*/  ISETP.GE.AND P4, PT, R23, 0x22, PT ;  /* 0x000000221700780c */ /* 0x000fc40003f86270 */
[----:B------:R-:W-:Y:S02]  /*23b0*/  FSEL R121, R40, -INF , !P3 ;  /* 0xff80000028797808 */ /* 0x000fe40005800000 */
[----:B------:R-:W-:Y:S02]  /*23c0*/  ISETP.GT.AND P3, PT, R7, 0x21, !P4 ;  /* 0x000000210700780c */ /* 0x000fe40006764270 */
[----:B------:R-:W-:Y:S02]  /*23d0*/  P2R R37, PR, RZ, 0x10 ;  /* 0x00000010ff257803 */ /* 0x000fe40000000000 */
[----:B------:R-:W-:Y:S02]  /*23e0*/  ISETP.LT.OR P3, PT, R4, 0x22, P3 ;  /* 0x000000220400780c */ /* 0x000fe40001f61670 */
[----:B------:R-:W-:Y:S02]  /*23f0*/  ISETP.GE.AND P4, PT, R23, 0x29, PT ;  /* 0x000000291700780c */ /* 0x000fe40003f86270 */
[----:B------:R-:W-:-:S02]  /*2400*/  FSEL R101, R41, -INF , !P3 ;  /* 0xff80000029657808 */ /* 0x000fc40005800000 */
[----:B------:R-:W-:Y:S02]  /*2410*/  ISETP.GT.AND P3, PT, R7, 0x28, !P4 ;  /* 0x000000280700780c */ /* 0x000fe40006764270 */
[----:B------:R-:W-:Y:S02]  /*2420*/  P2R R40, PR, RZ, 0x10 ;  /* 0x00000010ff287803 */ /* 0x000fe40000000000 */
[----:B------:R-:W-:Y:S02]  /*2430*/  ISETP.LT.OR P3, PT, R4, 0x29, P3 ;  /* 0x000000290400780c */ /* 0x000fe40001f61670 */
[----:B------:R-:W-:Y:S02]  /*2440*/  ISETP.GE.AND P4, PT, R23, 0x2a, PT ;  /* 0x0000002a1700780c */ /* 0x000fe40003f86270 */
[----:B------:R-:W-:Y:S02]  /*2450*/  FSEL R119, R44, -INF , !P3 ;  /* 0xff8000002c777808 */ /* 0x000fe40005800000 */
[----:B------:R-:W-:-:S02]  /*2460*/  ISETP.GT.AND P3, PT, R7, 0x29, !P4 ;  /* 0x000000290700780c */ /* 0x000fc40006764270 */
[----:B------:R-:W-:Y:S02]  /*2470*/  P2R R41, PR, RZ, 0x10 ;  /* 0x00000010ff297803 */ /* 0x000fe40000000000 */
        /* <DEDUP_REMOVED lines=81> */
[----:B------:R-:W-:Y:S02]  /*2990*/  P2R R29, PR, RZ, 0x20 ;  /* 0x00000020ff1d7803 */ /* 0x000fe40000000000 */
[----:B------:R-:W-:-:S02]  /*29a0*/  FSEL R77, R77, -INF , !P3 ;  /* 0xff8000004d4d7808 */ /* 0x000fc40005800000 */
[----:B------:R-:W-:Y:S02]  /*29b0*/  ISETP.GE.AND P3, PT, R23, 0x71, PT ;  /* 0x000000711700780c */ /* 0x000fe40003f66270 */
[----:B------:R-:W-:Y:S02]  /*29c0*/  P2R R25, PR, RZ, 0x40 ;  /* 0x00000040ff197803 */ /* 0x000fe40000000000 */
[----:B------:R-:W-:-:S04]  /*29d0*/  ISETP.GT.AND P4, PT, R7, 0x70, !P3 ;  /* 0x000000700700780c */ /* 0x000fc80005f84270 */
[----:B------:R-:W-:-:S04]  /*29e0*/  ISETP.LT.OR P4, PT, R4, 0x71, P4 ;  /* 0x000000710400780c */ /* 0x000fc80002781670 */
[----:B------:R-:W-:Y:S02]  /*29f0*/  FSEL R19, R80, -INF , !P4 ;  /* 0xff80000050137808 */ /* 0x000fe40006000000 */
[----:B------:R-:W-:-:S04]  /*2a00*/  ISETP.GE.AND P4, PT, R23, 0x72, PT ;  /* 0x000000721700780c */ /* 0x000fc80003f86270 */
        /* <DEDUP_REMOVED lines=8> */
[----:B------:R-:W-:Y:S02]  /*2a90*/  P2R R28, PR, RZ, 0x40 ;  /* 0x00000040ff1c7803 */ /* 0x000fe40000000000 */
[----:B------:R-:W-:-:S04]  /*2aa0*/  ISETP.GT.AND P6, PT, R7, RZ, !P6 ;  /* 0x000000ff0700720c */ /* 0x000fc800077c4270 */
[----:B------:R-:W-:-:S04]  /*2ab0*/  ISETP.LT.OR P6, PT, R4, 0x1, P6 ;  /* 0x000000010400780c */ /* 0x000fc800037c1670 */
[----:B------:R-:W-:Y:S02]  /*2ac0*/  FSEL R93, R24, -INF , !P6 ;  /* 0xff800000185d7808 */ /* 0x000fe40007000000 */
[----:B------:R-:W-:-:S04]  /*2ad0*/  ISETP.GE.AND P6, PT, R23, 0x7a, PT ;  /* 0x0000007a1700780c */ /* 0x000fc80003fc6270 */
[----:B------:R-:W-:Y:S02]  /*2ae0*/  P2R R24, PR, RZ, 0x40 ;  /* 0x00000040ff187803 */ /* 0x000fe40000000000 */
[----:B------:R-:W-:Y:S02]  /*2af0*/  ISETP.GT.AND P6, PT, R7, 0x79, !P6 ;  /* 0x000000790700780c */ /* 0x000fe400077c4270 */
[----:B------:R-:W0:Y:S02]  /*2b00*/  SHFL.IDX PT, R7, R6, 0x1, 0x1c1f ;  /* 0x003c1f0006077f89 */ /* 0x000e2400000e0000 */
[----:B------:R-:W-:-:S04]  /*2b10*/  ISETP.LT.OR P6, PT, R4, 0x7a, P6 ;  /* 0x0000007a0400780c */ /* 0x000fc800037c1670 */
[----:B------:R-:W-:Y:S02]  /*2b20*/  FSEL R85, R85, -INF , !P6 ;  /* 0xff80000055557808 */ /* 0x000fe40007000000 */
[----:B------:R-:W-:Y:S02]  /*2b30*/  PLOP3.LUT P6, PT, PT, PT, UP0, 0x40, 0x0 ;  /* 0x000000000000781c */ /* 0x000fe40003fce808 */
[----:B0-----:R-:W-:Y:S01]  /*2b40*/  VIADDMNMX R4, R7, R89, R20, PT ;  /* 0x0000005907047246 */ /* 0x001fe20003800114 */
[----:B------:R-:W-:-:S10]  /*2b50*/  IMAD.IADD R12, R22, 0x1, R7 ;  /* 0x00000001160c7824 */ /* 0x000fd400078e0207 */
[----:B------:R-:W-:Y:S05]  /*2b60*/  @P6 BRA `(.L_x_1085) ;  /* 0x0000000000646947 */ /* 0x000fea0003800000 */
        /* <DEDUP_REMOVED lines=14> */
.L_x_1087:
[----:B------:R-:W-:Y:S02]  /*2c50*/  ULDC UR6, c[0x0][0x9e4] ;  /* 0x0002790000067ab9 */ /* 0x000fe40000000800 */
[----:B------:R-:W-:-:S05]  /*2c60*/  IMAD.U32 R20, RZ, RZ, UR6 ;  /* 0x00000006ff147e24 */ /* 0x000fca000f8e00ff */
[----:B------:R-:W-:-:S13]  /*2c70*/  ISETP.NE.AND P6, PT, R20, 0x1, PT ;  /* 0x000000011400780c */ /* 0x000fda0003fc5270 */
[----:B------:R-:W0:Y:S02]  /*2c80*/  @P6 LDC.64 R22, c[0x0][0x9e8] ;  /* 0x00027a00ff166b82 */ /* 0x000e240000000a00 */
[----:B0-----:R-:W-:-:S05]  /*2c90*/  @P6 IMAD.HI.U32 R6, R7, R22, RZ ;  /* 0x0000001607066227 */ /* 0x001fca00078e00ff */
[----:B------:R-:W-:-:S07]  /*2ca0*/  @P6 SHF.R.U32.HI R7, RZ, R23, R6 ;  /* 0x00000017ff076219 */ /* 0x000fce0000011606 */
.L_x_1088:
[----:B------:R-:W-:Y:S05]  /*2cb0*/  BSYNC B0 ;  /* 0x0000000000007941 */ /* 0x000fea0003800000 */
.L_x_1086:
[----:B------:R-:W-:-:S04]  /*2cc0*/  IMAD R6, R7, R20, -R14 ;  /* 0x0000001407067224 */ /* 0x000fc800078e0a0e */
[----:B------:R-:W-:-:S05]  /*2cd0*/  IMAD R7, R3, -0x2, R6 ;  /* 0xfffffffe03077824 */ /* 0x000fca00078e0206 */
[----:B------:R-:W-:Y:S02]  /*2ce0*/  VIADDMNMX R4, R7, R20, R4, PT ;  /* 0x0000001407047246 */ /* 0x000fe40003800104 */
[----:B------:R-:W-:-:S07]  /*2cf0*/  VIMNMX R12, R12, R7, !PT ;  /* 0x000000070c0c7248 */ /* 0x000fce0007fe0100 */
.L_x_1085:
[----:B------:R-:W-:Y:S01]  /*2d00*/  ISETP.GT.AND P1, PT, R12, 0x1, !P1 ;  /* 0x000000010c00780c */ /* 0x000fe20004f24270 */
[----:B------:R-:W-:Y:S01]  /*2d10*/  ULDC UR6, c[0x0][0x988] ;  /* 0x0002620000067ab9 */ /* 0x000fe20000000800 */
[----:B------:R-:W-:Y:S01]  /*2d20*/  ISETP.NE.AND P6, PT, R25, RZ, PT ;  /* 0x000000ff1900720c */ /* 0x000fe20003fc5270 */
[----:B------:R-:W-:Y:S01]  /*2d30*/  UISETP.NE.AND UP1, UPT, UR42, URZ, UPT ;  /* 0x0000003f2a00728c */ /* 0x000fe2000bf25270 */
[----:B------:R-:W-:Y:S01]  /*2d40*/  ISETP.LT.OR P1, PT, R4, 0x2, P1 ;  /* 0x000000020400780c */ /* 0x000fe20000f21670 */
[----:B------:R-:W-:Y:S01]  /*2d50*/  UISETP.NE.AND UP0, UPT, UR41, URZ, UPT ;  /* 0x0000003f2900728c */ /* 0x000fe2000bf05270 */
[----:B------:R-:W-:Y:S02]  /*2d60*/  FMNMX.FTZ R6, R93, R95, !PT ;  /* 0x0000005f5d067209 */ /* 0x000fe40007810000 */
[----:B------:R-:W-:Y:S02]  /*2d70*/  FSEL R27, R27, -INF , !P1 ;  /* 0xff8000001b1b7808 */ /* 0x000fe40004800000 */
[----:B------:R-:W-:-:S02]  /*2d80*/  ISETP.GT.AND P1, PT, R12, 0x9, !P6 ;  /* 0x000000090c00780c */ /* 0x000fc40007724270 */
[----:B------:R-:W-:Y:S02]  /*2d90*/  FMNMX.FTZ R6, R97, R6, !PT ;  /* 0x0000000661067209 */ /* 0x000fe40007810000 */
[----:B------:R-:W-:Y:S01]  /*2da0*/  ISETP.LT.OR P1, PT, R4, 0xa, P1 ;  /* 0x0000000a0400780c */ /* 0x000fe20000f21670 */
[----:B------:R-:W-:Y:S01]  /*2db0*/  @UP1 ULDC UR14, c[0x0][0x450] ;  /* 0x00011400000e1ab9 */ /* 0x000fe20000000800 */
[----:B------:R-:W-:Y:S02]  /*2dc0*/  FMNMX.FTZ R6, R125, R6, !PT ;  /* 0x000000067d067209 */ /* 0x000fe40007810000 */
[----:B------:R-:W-:Y:S02]  /*2dd0*/  FSEL R31, R31, -INF , !P1 ;  /* 0xff8000001f1f7808 */ /* 0x000fe40004800000 */
[----:B------:R-:W-:Y:S02]  /*2de0*/  ISETP.NE.AND P1, PT, R88, RZ, PT ;  /* 0x000000ff5800720c */ /* 0x000fe40003f25270 */
[----:B------:R-:W-:-:S02]  /*2df0*/  FMNMX.FTZ R6, R127, R6, !PT ;  /* 0x000000067f067209 */ /* 0x000fc40007810000 */
[----:B------:R-:W-:Y:S02]  /*2e00*/  ISETP.GT.AND P1, PT, R12, 0x10, !P1 ;  /* 0x000000100c00780c */ /* 0x000fe40004f24270 */
[----:B------:R-:W-:Y:S02]  /*2e10*/  FMNMX.FTZ R6, R129, R6, !PT ;  /* 0x0000000681067209 */ /* 0x000fe40007810000 */
[----:B------:R-:W-:Y:S02]  /*2e20*/  ISETP.LT.OR P1, PT, R4, 0x11, P1 ;  /* 0x000000110400780c */ /* 0x000fe40000f21670 */
[----:B------:R-:W-:Y:S02]  /*2e30*/  ISETP.GT.AND P2, PT, R12, 0x8, !P2 ;  /* 0x000000080c00780c */ /* 0x000fe40005744270 */
[----:B------:R-:W-:Y:S02]  /*2e40*/  FSEL R25, R34, -INF , !P1 ;  /* 0xff80000022197808 */ /* 0x000fe40004800000 */
[----:B------:R-:W-:-:S02]  /*2e50*/  ISETP.NE.AND P1, PT, R29, RZ, PT ;  /* 0x000000ff1d00720c */ /* 0x000fc40003f25270 */
[----:B------:R-:W-:Y:S02]  /*2e60*/  FMNMX.FTZ R6, R123, R6, !PT ;  /* 0x000000067b067209 */ /* 0x000fe40007810000 */
[----:B------:R-:W-:Y:S02]  /*2e70*/  ISETP.GT.AND P1, PT, R12, 0x11, !P1 ;  /* 0x000000110c00780c */ /* 0x000fe40004f24270 */
[C---:B------:R-:W-:Y:S02]  /*2e80*/  ISETP.LT.OR P2, PT, R4.reuse, 0x9, P2 ;  /* 0x000000090400780c */ /* 0x040fe40001741670 */
[----:B------:R-:W-:Y:S02]  /*2e90*/  ISETP.LT.OR P1, PT, R4, 0x12, P1 ;  /* 0x000000120400780c */ /* 0x000fe40000f21670 */
[----:B------:R-:W-:Y:S02]  /*2ea0*/  FMNMX.FTZ R6, R99, R6, !PT ;  /* 0x0000000663067209 */ /* 0x000fe40007810000 */
[----:B------:R-:W-:-:S02]  /*2eb0*/  FSEL R35, R35, -INF , !P1 ;  /* 0xff80000023237808 */ /* 0x000fc40004800000 */
[----:B------:R-:W-:Y:S02]  /*2ec0*/  ISETP.NE.AND P1, PT, R32, RZ, PT ;  /* 0x000000ff2000720c */ /* 0x000fe40003f25270 */
[----:B------:R-:W-:Y:S02]  /*2ed0*/  FSEL R23, R30, -INF , !P2 ;  /* 0xff8000001e177808 */ /* 0x000fe40005000000 */
[----:B------:R-:W-:Y:S02]  /*2ee0*/  ISETP.GT.AND P1, PT, R12, 0x18, !P1 ;  /* 0x000000180c00780c */ /* 0x000fe40004f24270 */
[----:B------:R-:W-:Y:S02]  /*2ef0*/  ISETP.NE.AND P2, PT, R45, RZ, PT ;  /* 0x000000ff2d00720c */ /* 0x000fe40003f45270 */
[----:B------:R-:W-:Y:S02]  /*2f00*/  ISETP.LT.OR P1, PT, R4, 0x19, P1 ;  /* 0x000000190400780c */ /* 0x000fe40000f21670 */
[----:B------:R-:W-:-:S02]  /*2f10*/  FMNMX.FTZ R6, R121, R6, !PT ;  /* 0x0000000679067209 */ /* 0x000fc40007810000 */
[----:B------:R-:W-:Y:S02]  /*2f20*/  FSEL R29, R38, -INF , !P1 ;  /* 0xff800000261d7808 */ /* 0x000fe40004800000 */
[----:B------:R-:W-:Y:S02]  /*2f30*/  ISETP.NE.AND P1, PT, R33, RZ, PT ;  /* 0x000000ff2100720c */ /* 0x000fe40003f25270 */
[----:B------:R-:W-:Y:S02]  /*2f40*/  FMNMX.FTZ R6, R101, R6, !PT ;  /* 0x0000000665067209 */ /* 0x000fe40007810000 */
[----:B------:R-:W-:Y:S02]  /*2f50*/  ISETP.GT.AND P1, PT, R12, 0x19, !P1 ;  /* 0x000000190c00780c */ /* 0x000fe40004f24270 */
[----:B------:R-:W-:Y:S02]  /*2f60*/  ISETP.NE.AND P6, PT, R48, RZ, PT ;  /* 0x000000ff3000720c */ /* 0x000fe40003fc5270 */
[----:B------:R-:W-:-:S02]  /*2f70*/  ISETP.LT.OR P1, PT, R4, 0x1a, P1 ;  /* 0x0000001a0400780c */ /* 0x000fc40000f21670 */
[----:B------:R-:W-:Y:S02]  /*2f80*/  FMNMX.FTZ R6, R119, R6, !PT ;  /* 0x0000000677067209 */ /* 0x000fe40007810000 */
[----:B------:R-:W-:Y:S02]  /*2f90*/  FSEL R39, R39, -INF , !P1 ;  /* 0xff80000027277808 */ /* 0x000fe40004800000 */
[----:B------:R-:W-:Y:S02]  /*2fa0*/  ISETP.NE.AND P1, PT, R36, RZ, PT ;  /* 0x000000ff2400720c */ /* 0x000fe40003f25270 */
[----:B------:R-:W-:Y:S02]  /*2fb0*/  FMNMX.FTZ R6, R103, R6, !PT ;  /* 0x0000000667067209 */ /* 0x000fe40007810000 */
[----:B------:R-:W-:Y:S02]  /*2fc0*/  ISETP.GT.AND P1, PT, R12, 0x20, !P1 ;  /* 0x000000200c00780c */ /* 0x000fe40004f24270 */
[----:B------:R-:W-:-:S02]  /*2fd0*/  FMNMX.FTZ R6, R117, R6, !PT ;  /* 0x0000000675067209 */ /* 0x000fc40007810000 */
[----:B------:R-:W-:Y:S02]  /*2fe0*/  ISETP.LT.OR P1, PT, R4, 0x21, P1 ;  /* 0x000000210400780c */ /* 0x000fe40000f21670 */
[----:B------:R-:W-:Y:S02]  /*2ff0*/  FMNMX.FTZ R6, R105, R6, !PT ;  /* 0x0000000669067209 */ /* 0x000fe40007810000 */
[----:B------:R-:W-:Y:S02]  /*3000*/  FSEL R33, R42, -INF , !P1 ;  /* 0xff8000002a217808 */ /* 0x000fe40004800000 */
[----:B------:R-:W-:Y:S02]  /*3010*/  ISETP.NE.AND P1, PT, R37, RZ, PT ;  /* 0x000000ff2500720c */ /* 0x000fe40003f25270 */
[----:B------:R-:W-:Y:S02]  /*3020*/  FMNMX.FTZ R6, R115, R6, !PT ;  /* 0x0000000673067209 */ /* 0x000fe40007810000 */
[----:B------:R-:W-:-:S02]  /*3030*/  ISETP.GT.AND P1, PT, R12, 0x21, !P1 ;  /* 0x000000210c00780c */ /* 0x000fc40004f24270 */
[----:B------:R-:W-:Y:S02]  /*3040*/  FMNMX.FTZ R6, R107, R6, !PT ;  /* 0x000000066b067209 */ /* 0x000fe40007810000 */
[----:B------:R-:W-:Y:S02]  /*3050*/  ISETP.LT.OR P1, PT, R4, 0x22, P1 ;  /* 0x000000220400780c */ /* 0x000fe40000f21670 */
[----:B------:R-:W-:Y:S02]  /*3060*/  FMNMX.FTZ R6, R113, R6, !PT ;  /* 0x0000000671067209 */ /* 0x000fe40007810000 */
[----:B------:R-:W-:Y:S02]  /*3070*/  FSEL R43, R43, -INF , !P1 ;  /* 0xff8000002b2b7808 */ /* 0x000fe40004800000 */
[----:B------:R-:W-:Y:S02]  /*3080*/  ISETP.NE.AND P1, PT, R40, RZ, PT ;  /* 0x000000ff2800720c */ /* 0x000fe40003f25270 */
[----:B------:R-:W-:-:S02]  /*3090*/  FMNMX.FTZ R6, R111, R6, !PT ;  /* 0x000000066f067209 */ /* 0x000fc40007810000 */
[----:B------:R-:W-:Y:S02]  /*30a0*/  ISETP.GT.AND P1, PT, R12, 0x28, !P1 ;  /* 0x000000280c00780c */ /* 0x000fe40004f24270 */
[----:B------:R-:W-:Y:S02]  /*30b0*/  FMNMX.FTZ R6, R109, R6, !PT ;  /* 0x000000066d067209 */ /* 0x000fe40007810000 */
[----:B------:R-:W-:Y:S02]  /*30c0*/  ISETP.LT.OR P1, PT, R4, 0x29, P1 ;  /* 0x000000290400780c */ /* 0x000fe40000f21670 */
[----:B------:R-:W-:Y:S02]  /*30d0*/  FMNMX.FTZ R6, R61, R6, !PT ;  /* 0x000000063d067209 */ /* 0x000fe40007810000 */
[----:B------:R-:W-:Y:S02]  /*30e0*/  FSEL R37, R46, -INF , !P1 ;  /* 0xff8000002e257808 */ /* 0x000fe40004800000 */
[----:B------:R-:W-:-:S02]  /*30f0*/  ISETP.NE.AND P1, PT, R41, RZ, PT ;  /* 0x000000ff2900720c */ /* 0x000fc40003f25270 */
[----:B------:R-:W-:Y:S02]  /*3100*/  FMNMX.FTZ R6, R5, R6, !PT ;  /* 0x0000000605067209 */ /* 0x000fe40007810000 */
[----:B------:R-:W-:Y:S02]  /*3110*/  ISETP.GT.AND P1, PT, R12, 0x29, !P1 ;  /* 0x000000290c00780c */ /* 0x000fe40004f24270 */
[----:B------:R-:W-:Y:S02]  /*3120*/  FMNMX.FTZ R6, R65, R6, !PT ;  /* 0x0000000641067209 */ /* 0x000fe40007810000 */
[----:B------:R-:W-:Y:S02]  /*3130*/  ISETP.LT.OR P1, PT, R4, 0x2a, P1 ;  /* 0x0000002a0400780c */ /* 0x000fe40000f21670 */
[----:B------:R-:W-:Y:S02]  /*3140*/  FMNMX.FTZ R6, R9, R6, !PT ;  /* 0x0000000609067209 */ /* 0x000fe40007810000 */
[----:B------:R-:W-:-:S02]  /*3150*/  FSEL R47, R47, -INF , !P1 ;  /* 0xff8000002f2f7808 */ /* 0x000fc40004800000 */
[----:B------:R-:W-:Y:S02]  /*3160*/  ISETP.NE.AND P1, PT, R44, RZ, PT ;  /* 0x000000ff2c00720c */ /* 0x000fe40003f25270 */
[----:B------:R-:W-:Y:S02]  /*3170*/  FMNMX.FTZ R6, R69, R6, !PT ;  /* 0x0000000645067209 */ /* 0x000fe40007810000 */
[----:B------:R-:W-:Y:S02]  /*3180*/  ISETP.GT.AND P1, PT, R12, 0x30, !P1 ;  /* 0x000000300c00780c */ /* 0x000fe40004f24270 */
[----:B------:R-:W-:Y:S02]  /*3190*/  FMNMX.FTZ R6, R13, R6, !PT ;  /* 0x000000060d067209 */ /* 0x000fe40007810000 */
[----:B------:R-:W-:Y:S02]  /*31a0*/  ISETP.LT.OR P1, PT, R4, 0x31, P1 ;  /* 0x000000310400780c */ /* 0x000fe40000f21670 */
[----:B------:R-:W-:-:S02]  /*31b0*/  FMNMX.FTZ R6, R73, R6, !PT ;  /* 0x0000000649067209 */ /* 0x000fc40007810000 */
[----:B------:R-:W-:Y:S02]  /*31c0*/  FSEL R41, R50, -INF , !P1 ;  /* 0xff80000032297808 */ /* 0x000fe40004800000 */
[----:B------:R-:W-:Y:S02]  /*31d0*/  ISETP.GT.AND P1, PT, R12, 0x31, !P2 ;  /* 0x000000310c00780c */ /* 0x000fe40005724270 */
[----:B------:R-:W-:Y:S02]  /*31e0*/  FMNMX.FTZ R6, R15, R6, !PT ;  /* 0x000000060f067209 */ /* 0x000fe40007810000 */
[----:B------:R-:W-:Y:S02]  /*31f0*/  ISETP.LT.OR P1, PT, R4, 0x32, P1 ;  /* 0x000000320400780c */ /* 0x000fe40000f21670 */
[----:B------:R-:W-:Y:S02]  /*3200*/  FMNMX.FTZ R6, R77, R6, !PT ;  /* 0x000000064d067209 */ /* 0x000fe40007810000 */
[----:B------:R-:W-:-:S02]  /*3210*/  FSEL R51, R51, -INF , !P1 ;  /* 0xff80000033337808 */ /* 0x000fc40004800000 */
        /* <DEDUP_REMOVED lines=8> */
[----:B------:R-:W-:Y:S01]  /*32a0*/  FMNMX.FTZ R14, R85, R6, !PT ;  /* 0x00000006550e7209 */ /* 0x000fe20007810000 */
[----:B------:R-:W-:Y:S01]  /*32b0*/  IMAD.U32 R6, RZ, RZ, UR6 ;  /* 0x00000006ff067e24 */ /* 0x000fe2000f8e00ff */
[----:B------:R-:W-:Y:S01]  /*32c0*/  ISETP.LT.OR P1, PT, R4, 0x3a, P1 ;  /* 0x0000003a0400780c */ /* 0x000fe20000f21670 */
[----:B------:R-:W-:Y:S01]  /*32d0*/  @UP1 ULDC UR6, c[0x0][0x44c] ;  /* 0x0001130000061ab9 */ /* 0x000fe20000000800 */
[----:B------:R-:W-:Y:S01]  /*32e0*/  ISETP.NE.AND P2, PT, R91, RZ, PT ;  /* 0x000000ff5b00720c */ /* 0x000fe20003f45270 */
[----:B------:R-:W0:Y:S01]  /*32f0*/  SHFL.BFLY PT, R7, R14, 0x2, 0x1f ;  /* 0x0c401f000e077f89 */ /* 0x000e2200000e0000 */
[----:B------:R-:W-:Y:S01]  /*3300*/  FSEL R55, R55, -INF , !P1 ;  /* 0xff80000037377808 */ /* 0x000fe20004800000 */
[----:B------:R-:W-:Y:S01]  /*3310*/  UIMAD.WIDE.U32 UR6, UR45, UR6, URZ ;  /* 0x000000062d0672a5 */ /* 0x000fe2000f8e003f */
[----:B------:R-:W-:-:S02]  /*3320*/  ISETP.NE.AND P1, PT, R52, RZ, PT ;  /* 0x000000ff3400720c */ /* 0x000fc40003f25270 */
[----:B------:R-:W-:Y:S01]  /*3330*/  ISETP.NE.AND P6, PT, R72, RZ, PT ;  /* 0x000000ff4800720c */ /* 0x000fe20003fc5270 */
[----:B------:R-:W-:Y:S01]  /*3340*/  @UP1 USHF.R.U32.HI UR45, URZ, UR14, UR7 ;  /* 0x0000000e3f2d1299 */ /* 0x000fe20008011607 */
[C---:B------:R-:W-:Y:S02]  /*3350*/  ISETP.GT.AND P1, PT, R12.reuse, 0x40, !P1 ;  /* 0x000000400c00780c */ /* 0x040fe40004f24270 */
[----:B------:R-:W-:Y:S02]  /*3360*/  ISETP.GT.AND P3, PT, R12, 0x70, !P3 ;  /* 0x000000700c00780c */ /* 0x000fe40005f64270 */
[----:B------:R-:W-:Y:S02]  /*3370*/  ISETP.LT.OR P1, PT, R4, 0x41, P1 ;  /* 0x000000410400780c */ /* 0x000fe40000f21670 */
[----:B------:R-:W-:Y:S02]  /*3380*/  ISETP.GT.AND P4, PT, R12, 0x71, !P4 ;  /* 0x000000710c00780c */ /* 0x000fe40006784270 */
[----:B------:R-:W-:-:S02]  /*3390*/  FSEL R49, R58, -INF , !P1 ;  /* 0xff8000003a317808 */ /* 0x000fc40004800000 */
[----:B------:R-:W-:Y:S02]  /*33a0*/  ISETP.NE.AND P1, PT, R53, RZ, PT ;  /* 0x000000ff3500720c */ /* 0x000fe40003f25270 */
[----:B------:R-:W-:Y:S02]  /*33b0*/  ISETP.LT.OR P3, PT, R4, 0x71, P3 ;  /* 0x000000710400780c */ /* 0x000fe40001f61670 */
[C---:B------:R-:W-:Y:S02]  /*33c0*/  ISETP.GT.AND P1, PT, R12.reuse, 0x41, !P1 ;  /* 0x000000410c00780c */ /* 0x040fe40004f24270 */
[----:B------:R-:W-:Y:S02]  /*33d0*/  ISETP.GT.AND P5, PT, R12, 0x78, !P5 ;  /* 0x000000780c00780c */ /* 0x000fe40006fa4270 */
[----:B------:R-:W-:Y:S02]  /*33e0*/  ISETP.LT.OR P1, PT, R4, 0x42, P1 ;  /* 0x000000420400780c */ /* 0x000fe40000f21670 */
[----:B0-----:R-:W-:-:S02]  /*33f0*/  FMNMX.FTZ R20, R14, R7, !PT ;  /* 0x000000070e147209 */ /* 0x001fc40007810000 */
[----:B------:R-:W-:Y:S02]  /*3400*/  FSEL R59, R59, -INF , !P1 ;  /* 0xff8000003b3b7808 */ /* 0x000fe40004800000 */
[----:B------:R-:W-:Y:S01]  /*3410*/  ISETP.NE.AND P1, PT, R56, RZ, PT ;  /* 0x000000ff3800720c */ /* 0x000fe20003f25270 */
[----:B------:R-:W0:Y:S01]  /*3420*/  SHFL.BFLY PT, R7, R20, 0x1, 0x1f ;  /* 0x0c201f0014077f89 */ /* 0x000e2200000e0000 */
[----:B------:R-:W-:Y:S02]  /*3430*/  ISETP.LT.OR P4, PT, R4, 0x72, P4 ;  /* 0x000000720400780c */ /* 0x000fe40002781670 */
[----:B------:R-:W-:Y:S02]  /*3440*/  ISETP.GT.AND P1, PT, R12, 0x48, !P1 ;  /* 0x000000480c00780c */ /* 0x000fe40004f24270 */
[C---:B------:R-:W-:Y:S02]  /*3450*/  ISETP.LT.OR P5, PT, R4.reuse, 0x79, P5 ;  /* 0x000000790400780c */ /* 0x040fe40002fa1670 */
[----:B------:R-:W-:-:S02]  /*3460*/  ISETP.LT.OR P1, PT, R4, 0x49, P1 ;  /* 0x000000490400780c */ /* 0x000fc40000f21670 */
[----:B------:R-:W-:Y:S02]  /*3470*/  FSEL R83, R83, -INF , !P4 ;  /* 0xff80000053537808 */ /* 0x000fe40006000000 */
[----:B------:R-:W-:Y:S02]  /*3480*/  FSEL R53, R62, -INF , !P1 ;  /* 0xff8000003e357808 */ /* 0x000fe40004800000 */
[----:B------:R-:W-:Y:S02]  /*3490*/  ISETP.NE.AND P1, PT, R57, RZ, PT ;  /* 0x000000ff3900720c */ /* 0x000fe40003f25270 */
[----:B------:R-:W-:Y:S02]  /*34a0*/  R2UR UR11, R18 ;  /* 0x00000000120b72ca */ /* 0x000fe400000e0000 */
[----:B------:R-:W-:-:S04]  /*34b0*/  ISETP.GT.AND P1, PT, R12, 0x49, !P1 ;  /* 0x000000490c00780c */ /* 0x000fc80004f24270 */
[----:B------:R-:W-:Y:S02]  /*34c0*/  ISETP.LT.OR P1, PT, R4, 0x4a, P1 ;  /* 0x0000004a0400780c */ /* 0x000fe40000f21670 */
[----:B0-----:R-:W-:Y:S02]  /*34d0*/  FMNMX.FTZ R7, R20, R7, !PT ;  /* 0x0000000714077209 */ /* 0x001fe40007810000 */
[----:B------:R-:W-:Y:S02]  /*34e0*/  FSEL R63, R63, -INF , !P1 ;  /* 0xff8000003f3f7808 */ /* 0x000fe40004800000 */
[----:B------:R-:W-:Y:S01]  /*34f0*/  ISETP.NE.AND P1, PT, R60, RZ, PT ;  /* 0x000000ff3c00720c */ /* 0x000fe20003f25270 */
[----:B------:R-:W-:Y:S01]  /*3500*/  FMUL.FTZ R22, R7, R6 ;  /* 0x0000000607167220 */ /* 0x000fe20000410000 */
[----:B------:R-:W-:Y:S02]  /*3510*/  UIADD3 UR45, UR11, UR45, URZ ;  /* 0x0000002d0b2d7290 */ /* 0x000fe4000fffe03f */
[----:B------:R-:W-:-:S02]  /*3520*/  ISETP.GT.AND P1, PT, R12, 0x50, !P1 ;  /* 0x000000500c00780c */ /* 0x000fc40004f24270 */
[----:B------:R-:W-:Y:S02]  /*3530*/  UIADD3 UR10, UR45, UR10, URZ ;  /* 0x0000000a2d0a7290 */ /* 0x000fe4000fffe03f */
[----:B------:R-:W-:-:S04]  /*3540*/  ISETP.LT.OR P1, PT, R4, 0x51, P1 ;  /* 0x000000510400780c */ /* 0x000fc80000f21670 */
[----:B------:R-:W-:Y:S02]  /*3550*/  FSEL R57, R66, -INF , !P1 ;  /* 0xff80000042397808 */ /* 0x000fe40004800000 */
[----:B------:R-:W-:-:S04]  /*3560*/  ISETP.NE.AND P1, PT, R64, RZ, PT ;  /* 0x000000ff4000720c */ /* 0x000fc80003f25270 */
[----:B------:R-:W-:-:S04]  /*3570*/  ISETP.GT.AND P1, PT, R12, 0x51, !P1 ;  /* 0x000000510c00780c */ /* 0x000fc80004f24270 */
        /* <DEDUP_REMOVED lines=10> */
[----:B------:R-:W-:Y:S02]  /*3620*/  ISETP.GT.AND P1, PT, R12, 0x60, !P2 ;  /* 0x000000600c00780c */ /* 0x000fe40005724270 */
[----:B------:R-:W-:Y:S02]  /*3630*/  ISETP.NE.AND P2, PT, R76, RZ, PT ;  /* 0x000000ff4c00720c */ /* 0x000fe40003f45270 */
[----:B------:R-:W-:Y:S02]  /*3640*/  ISETP.LT.OR P1, PT, R4, 0x61, P1 ;  /* 0x000000610400780c */ /* 0x000fe40000f21670 */
[----:B------:R-:W-:Y:S02]  /*3650*/  ISETP.GT.AND P2, PT, R12, 0x69, !P2 ;  /* 0x000000690c00780c */ /* 0x000fe40005744270 */
[----:B------:R-:W-:-:S02]  /*3660*/  FSEL R91, R74, -INF , !P1 ;  /* 0xff8000004a5b7808 */ /* 0x000fc40004800000 */
[----:B------:R-:W-:Y:S02]  /*3670*/  ISETP.GT.AND P1, PT, R12, 0x61, !P6 ;  /* 0x000000610c00780c */ /* 0x000fe40007724270 */
[----:B------:R-:W-:Y:S02]  /*3680*/  ISETP.NE.AND P6, PT, R28, RZ, PT ;  /* 0x000000ff1c00720c */ /* 0x000fe40003fc5270 */
[C---:B------:R-:W-:Y:S02]  /*3690*/  ISETP.LT.OR P1, PT, R4.reuse, 0x62, P1 ;  /* 0x000000620400780c */ /* 0x040fe40000f21670 */
[----:B------:R-:W-:Y:S02]  /*36a0*/  ISETP.LT.OR P2, PT, R4, 0x6a, P2 ;  /* 0x0000006a0400780c */ /* 0x000fe40001741670 */
[----:B------:R-:W-:Y:S02]  /*36b0*/  FSEL R75, R75, -INF , !P1 ;  /* 0xff8000004b4b7808 */ /* 0x000fe40004800000 */
[----:B------:R-:W-:-:S02]  /*36c0*/  FSETP.NEU.FTZ.AND P1, PT, R7, -INF , PT ;  /* 0xff8000000700780b */ /* 0x000fc40003f3d000 */
[----:B------:R-:W-:Y:S02]  /*36d0*/  FSEL R79, R79, -INF , !P2 ;  /* 0xff8000004f4f7808 */ /* 0x000fe40005000000 */
[----:B------:R-:W-:Y:S02]  /*36e0*/  FSEL R22, R22, RZ, P1 ;  /* 0x000000ff16167208 */ /* 0x000fe40000800000 */
[----:B------:R-:W-:Y:S02]  /*36f0*/  ISETP.GT.AND P1, PT, R12, RZ, !P6 ;  /* 0x000000ff0c00720c */ /* 0x000fe40007724270 */
[----:B------:R-:W-:Y:S01]  /*3700*/  ISETP.NE.AND P6, PT, R24, RZ, PT ;  /* 0x000000ff1800720c */ /* 0x000fe20003fc5270 */
[-CC-:B------:R-:W-:Y:S01]  /*3710*/  FFMA.FTZ R170, R115, R6.reuse, -R22.reuse ;  /* 0x0000000673aa7223 */ /* 0x180fe20000010816 */
[----:B------:R-:W-:Y:S01]  /*3720*/  ISETP.LT.OR P1, PT, R4, 0x1, P1 ;  /* 0x000000010400780c */ /* 0x000fe20000f21670 */
[-CC-:B------:R-:W-:Y:S01]  /*3730*/  FFMA.FTZ R164, R113, R6.reuse, -R22.reuse ;  /* 0x0000000671a47223 */ /* 0x180fe20000010816 */
[----:B------:R-:W-:Y:S01]  /*3740*/  FSEL R113, R82, -INF , !P3 ;  /* 0xff80000052717808 */ /* 0x000fe20005800000 */
[-CC-:B------:R-:W-:Y:S01]  /*3750*/  FFMA.FTZ R9, R9, R6.reuse, -R22.reuse ;  /* 0x0000000609097223 */ /* 0x180fe20000010816 */
[----:B------:R-:W-:Y:S01]  /*3760*/  FSEL R26, R26, -INF , !P1 ;  /* 0xff8000001a1a7808 */ /* 0x000fe20004800000 */
[-CC-:B------:R-:W-:Y:S01]  /*3770*/  FFMA.FTZ R180, R93, R6.reuse, -R22.reuse ;  /* 0x000000065db47223 */ /* 0x180fe20000010816 */
[----:B------:R-:W-:Y:S01]  /*3780*/  ISETP.NE.AND P1, PT, R92, RZ, PT ;  /* 0x000000ff5c00720c */ /* 0x000fe20003f25270 */
[-CC-:B------:R-:W-:Y:S01]  /*3790*/  FFMA.FTZ R93, R95, R6.reuse, -R22.reuse ;  /* 0x000000065f5d7223 */ /* 0x180fe20000010816 */
[----:B------:R-:W-:Y:S01]  /*37a0*/  FMNMX.FTZ R14, R26, R27, !PT ;  /* 0x0000001b1a0e7209 */ /* 0x000fe20007810000 */
[----:B------:R-:W-:Y:S01]  /*37b0*/  MUFU.EX2 R162, R9 ;  /* 0x0000000900a27308 */ /* 0x000fe20000000800 */
[----:B------:R-:W-:Y:S01]  /*37c0*/  ISETP.GT.AND P1, PT, R12, 0x68, !P1 ;  /* 0x000000680c00780c */ /* 0x000fe20004f24270 */
[--C-:B------:R-:W-:Y:S01]  /*37d0*/  FFMA.FTZ R182, R97, R6, -R22.reuse ;  /* 0x0000000661b67223 */ /* 0x100fe20000010816 */
[----:B------:R-:W-:Y:S01]  /*37e0*/  FMNMX.FTZ R14, R23, R14, !PT ;  /* 0x0000000e170e7209 */ /* 0x000fe20007810000 */
[-CC-:B------:R-:W-:Y:S01]  /*37f0*/  FFMA.FTZ R95, R125, R6.reuse, -R22.reuse ;  /* 0x000000067d5f7223 */ /* 0x180fe20000010816 */
[----:B------:R-:W-:Y:S01]  /*3800*/  ISETP.LT.OR P1, PT, R4, 0x69, P1 ;  /* 0x000000690400780c */ /* 0x000fe20000f21670 */
[--C-:B------:R-:W-:Y:S01]  /*3810*/  FFMA.FTZ R176, R127, R6, -R22.reuse ;  /* 0x000000067fb07223 */ /* 0x100fe20000010816 */
[----:B------:R-:W-:Y:S01]  /*3820*/  FMNMX.FTZ R14, R31, R14, !PT ;  /* 0x0000000e1f0e7209 */ /* 0x000fe20007810000 */
[----:B------:R-:W-:Y:S01]  /*3830*/  MUFU.EX2 R180, R180 ;  /* 0x000000b400b47308 */ /* 0x000fe20000000800 */
[----:B------:R-:W-:Y:S01]  /*3840*/  FSEL R115, R78, -INF , !P1 ;  /* 0xff8000004e737808 */ /* 0x000fe20004800000 */
[--C-:B------:R-:W-:Y:S01]  /*3850*/  FFMA.FTZ R97, R129, R6, -R22.reuse ;  /* 0x0000000681617223 */ /* 0x100fe20000010816 */
[----:B------:R-:W-:Y:S01]  /*3860*/  FMNMX.FTZ R14, R25, R14, !PT ;  /* 0x0000000e190e7209 */ /* 0x000fe20007810000 */
[-CC-:B------:R-:W-:Y:S01]  /*3870*/  FFMA.FTZ R178, R123, R6.reuse, -R22.reuse ;  /* 0x000000067bb27223 */ /* 0x180fe20000010816 */
[----:B------:R-:W-:Y:S01]  /*3880*/  ISETP.GT.AND P6, PT, R12, 0x79, !P6 ;  /* 0x000000790c00780c */ /* 0x000fe200077c4270 */
[--C-:B------:R-:W-:Y:S01]  /*3890*/  FFMA.FTZ R12, R111, R6, -R22.reuse ;  /* 0x000000066f0c7223 */ /* 0x100fe20000010816 */
[----:B------:R-:W-:Y:S01]  /*38a0*/  FMNMX.FTZ R14, R35, R14, !PT ;  /* 0x0000000e230e7209 */ /* 0x000fe20007810000 */
[----:B------:R-:W0:Y:S01]  /*38b0*/  MUFU.EX2 R93, R93 ;  /* 0x0000005d005d7308 */ /* 0x000e220000000800 */
[----:B------:R-:W-:Y:S01]  /*38c0*/  ISETP.LT.OR P6, PT, R4, 0x7a, P6 ;  /* 0x0000007a0400780c */ /* 0x000fe200037c1670 */
[--C-:B------:R-:W-:Y:S01]  /*38d0*/  FFMA.FTZ R4, R61, R6, -R22.reuse ;  /* 0x000000063d047223 */ /* 0x100fe20000010816 */
[----:B------:R-:W-:Y:S01]  /*38e0*/  FMNMX.FTZ R14, R29, R14, !PT ;  /* 0x0000000e1d0e7209 */ /* 0x000fe20007810000 */
[-CC-:B------:R-:W-:Y:S01]  /*38f0*/  FFMA.FTZ R168, R117, R6.reuse, -R22.reuse ;  /* 0x0000000675a87223 */ /* 0x180fe20000010816 */
[----:B------:R-:W-:Y:S01]  /*3900*/  FSEL R111, R86, -INF , !P5 ;  /* 0xff800000566f7808 */ /* 0x000fe20006800000 */
[--C-:B------:R-:W-:Y:S01]  /*3910*/  FFMA.FTZ R99, R99, R6, -R22.reuse ;  /* 0x0000000663637223 */ /* 0x100fe20000010816 */
[----:B------:R-:W-:Y:S01]  /*3920*/  FMNMX.FTZ R14, R39, R14, !PT ;  /* 0x0000000e270e7209 */ /* 0x000fe20007810000 */
[----:B------:R1:W-:Y:S01]  /*3930*/  MUFU.EX2 R166, R4 ;  /* 0x0000000400a67308 */ /* 0x0003e20000000800 */
[----:B------:R-:W-:Y:S01]  /*3940*/  FSEL R87, R87, -INF , !P6 ;  /* 0xff80000057577808 */ /* 0x000fe20007000000 */
        /* <DEDUP_REMOVED lines=14> */
[----:B------:R-:W3:Y:S01]  /*3a30*/  MUFU.EX2 R95, R95 ;  /* 0x0000005f005f7308 */ /* 0x000ee20000000800 */
[-CC-:B------:R-:W-:Y:S01]  /*3a40*/  FFMA.FTZ R69, R69, R6.reuse, -R22.reuse ;  /* 0x0000000645457223 */ /* 0x180fe20000010816 */
[--C-:B------:R-:W-:Y:S01]  /*3a50*/  FFMA.FTZ R13, R13, R6, -R22.reuse ;  /* 0x000000060d0d7223 */ /* 0x100fe20000010816 */
[----:B------:R-:W-:Y:S01]  /*3a60*/  FMNMX.FTZ R14, R41, R14, !PT ;  /* 0x0000000e290e7209 */ /* 0x000fe20007810000 */
[-CC-:B------:R-:W-:Y:S01]  /*3a70*/  FFMA.FTZ R73, R73, R6.reuse, -R22.reuse ;  /* 0x0000000649497223 */ /* 0x180fe20000010816 */
[-CC-:B------:R-:W-:Y:S01]  /*3a80*/  FFMA.FTZ R15, R15, R6.reuse, -R22.reuse ;  /* 0x000000060f0f7223 */ /* 0x180fe20000010816 */
[--C-:B------:R-:W-:Y:S01]  /*3a90*/  FFMA.FTZ R77, R77, R6, -R22.reuse ;  /* 0x000000064d4d7223 */ /* 0x100fe20000010816 */
[----:B------:R-:W-:Y:S01]  /*3aa0*/  FMNMX.FTZ R14, R51, R14, !PT ;  /* 0x0000000e330e7209 */ /* 0x000fe20007810000 */
[----:B------:R-:W4:Y:S01]  /*3ab0*/  MUFU.EX2 R176, R176 ;  /* 0x000000b000b07308 */ /* 0x000f220000000800 */
[-CC-:B------:R-:W-:Y:S01]  /*3ac0*/  FFMA.FTZ R19, R19, R6.reuse, -R22.reuse ;  /* 0x0000000613137223 */ /* 0x180fe20000010816 */
[--C-:B------:R-:W-:Y:S01]  /*3ad0*/  FFMA.FTZ R81, R81, R6, -R22.reuse ;  /* 0x0000000651517223 */ /* 0x100fe20000010816 */
[----:B------:R-:W-:Y:S01]  /*3ae0*/  FMNMX.FTZ R14, R45, R14, !PT ;  /* 0x0000000e2d0e7209 */ /* 0x000fe20007810000 */
[-CC-:B------:R-:W-:Y:S01]  /*3af0*/  FFMA.FTZ R21, R21, R6.reuse, -R22.reuse ;  /* 0x0000000615157223 */ /* 0x180fe20000010816 */
[----:B------:R-:W-:-:S02]  /*3b00*/  FFMA.FTZ R22, R85, R6, -R22 ;  /* 0x0000000655167223 */ /* 0x000fc40000010816 */
[----:B------:R-:W-:Y:S01]  /*3b10*/  FMNMX.FTZ R14, R55, R14, !PT ;  /* 0x0000000e370e7209 */ /* 0x000fe20007810000 */
[----:B------:R-:W-:Y:S03]  /*3b20*/  MUFU.EX2 R117, R12 ;  /* 0x0000000c00757308 */ /* 0x000fe60000000800 */
[----:B------:R-:W-:-:S04]  /*3b30*/  FMNMX.FTZ R14, R49, R14, !PT ;  /* 0x0000000e310e7209 */ /* 0x000fc80007810000 */
[----:B------:R-:W-:Y:S01]  /*3b40*/  FMNMX.FTZ R14, R59, R14, !PT ;  /* 0x0000000e3b0e7209 */ /* 0x000fe20007810000 */
[----:B------:R-:W5:Y:S03]  /*3b50*/  MUFU.EX2 R97, R97 ;  /* 0x0000006100617308 */ /* 0x000f660000000800 */
        /* <DEDUP_REMOVED lines=14> */
[----:B------:R-:W-:Y:S03]  /*3c40*/  MUFU.EX2 R174, R174 ;  /* 0x000000ae00ae7308 */ /* 0x000fe60000000800 */
[----:B------:R-:W-:-:S04]  /*3c50*/  FMNMX.FTZ R14, R113, R14, !PT ;  /* 0x0000000e710e7209 */ /* 0x000fc80007810000 */
[----:B------:R-:W-:Y:S01]  /*3c60*/  FMNMX.FTZ R14, R83, R14, !PT ;  /* 0x0000000e530e7209 */ /* 0x000fe20007810000 */
[----:B------:R-:W-:Y:S03]  /*3c70*/  MUFU.EX2 R103, R103 ;  /* 0x0000006700677308 */ /* 0x000fe60000000800 */
[----:B------:R-:W-:-:S04]  /*3c80*/  FMNMX.FTZ R14, R111, R14, !PT ;  /* 0x0000000e6f0e7209 */ /* 0x000fc80007810000 */
[----:B------:R-:W-:Y:S01]  /*3c90*/  FMNMX.FTZ R14, R87, R14, !PT ;  /* 0x0000000e570e7209 */ /* 0x000fe20007810000 */
[----:B------:R-:W-:Y:S04]  /*3ca0*/  MUFU.EX2 R168, R168 ;  /* 0x000000a800a87308 */ /* 0x000fe80000000800 */
[----:B------:R-:W0:Y:S04]  /*3cb0*/  SHFL.BFLY PT, R61, R14, 0x2, 0x1f ;  /* 0x0c401f000e3d7f89 */ /* 0x000e2800000e0000 */
[----:B------:R-:W-:Y:S08]  /*3cc0*/  MUFU.EX2 R105, R105 ;  /* 0x0000006900697308 */ /* 0x000ff00000000800 */
[----:B------:R-:W-:Y:S08]  /*3cd0*/  MUFU.EX2 R170, R170 ;  /* 0x000000aa00aa7308 */ /* 0x000ff00000000800 */
[----:B------:R-:W-:Y:S01]  /*3ce0*/  MUFU.EX2 R107, R107 ;  /* 0x0000006b006b7308 */ /* 0x000fe20000000800 */
[----:B0-----:R-:W-:-:S07]  /*3cf0*/  FMNMX.FTZ R61, R14, R61, !PT ;  /* 0x0000003d0e3d7209 */ /* 0x001fce0007810000 */
[----:B------:R-:W-:Y:S01]  /*3d00*/  MUFU.EX2 R164, R164 ;  /* 0x000000a400a47308 */ /* 0x000fe20000000800 */
[----:B-1----:R-:W0:Y:S07]  /*3d10*/  SHFL.BFLY PT, R4, R61, 0x1, 0x1f ;  /* 0x0c201f003d047f89 */ /* 0x002e2e00000e0000 */
[----:B------:R-:W-:Y:S08]  /*3d20*/  MUFU.EX2 R109, R109 ;  /* 0x0000006d006d7308 */ /* 0x000ff00000000800 */
[----:B------:R-:W-:Y:S08]  /*3d30*/  MUFU.EX2 R5, R5 ;  /* 0x0000000500057308 */ /* 0x000ff00000000800 */
[----:B------:R-:W-:Y:S01]  /*3d40*/  MUFU.EX2 R160, R65 ;  /* 0x0000004100a07308 */ /* 0x000fe20000000800 */
[----:B0-----:R-:W-:-:S04]  /*3d50*/  FMNMX.FTZ R9, R61, R4, !PT ;  /* 0x000000043d097209 */ /* 0x001fc80007810000 */
[C---:B------:R-:W-:Y:S01]  /*3d60*/  FSETP.NEU.FTZ.AND P1, PT, R9.reuse, -INF , PT ;  /* 0xff8000000900780b */ /* 0x040fe20003f3d000 */
[----:B------:R-:W-:Y:S02]  /*3d70*/  FMUL.FTZ R4, R9, R6 ;  /* 0x0000000609047220 */ /* 0x000fe40000410000 */
[----:B------:R-:W-:Y:S03]  /*3d80*/  MUFU.EX2 R69, R69 ;  /* 0x0000004500457308 */ /* 0x000fe60000000800 */
[----:B------:R-:W-:Y:S02]  /*3d90*/  FSEL R4, R4, RZ, P1 ;  /* 0x000000ff04047208 */ /* 0x000fe40000800000 */
[----:B------:R-:W-:-:S03]  /*3da0*/  PLOP3.LUT P1, PT, PT, PT, UP0, 0x40, 0x0 ;  /* 0x000000000000781c */ /* 0x000fc60003f2e808 */
        /* <DEDUP_REMOVED lines=28> */
[----:B------:R-:W1:Y:S01]  /*3f70*/  MUFU.EX2 R23, R23 ;  /* 0x0000001700177308 */ /* 0x000e620000000800 */
[----:B-----5:R-:W-:Y:S01]  /*3f80*/  FADD.FTZ R31, R97, R34 ;  /* 0x00000022611f7221 */ /* 0x020fe20000010000 */
[-CC-:B------:R-:W-:Y:S01]  /*3f90*/  FFMA.FTZ R67, R67, R6.reuse, -R4.reuse ;  /* 0x0000000643437223 */ /* 0x180fe20000010804 */
[-CC-:B------:R-:W-:Y:S01]  /*3fa0*/  FFMA.FTZ R89, R89, R6.reuse, -R4.reuse ;  /* 0x0000000659597223 */ /* 0x180fe20000010804 */
[-CC-:B------:R-:W-:Y:S01]  /*3fb0*/  FFMA.FTZ R71, R71, R6.reuse, -R4.reuse ;  /* 0x0000000647477223 */ /* 0x180fe20000010804 */
[----:B------:R-:W-:Y:S01]  /*3fc0*/  FADD.FTZ R34, R178, R31 ;  /* 0x0000001fb2227221 */ /* 0x000fe20000010000 */
[-CC-:B------:R-:W-:Y:S01]  /*3fd0*/  FFMA.FTZ R91, R91, R6.reuse, -R4.reuse ;  /* 0x000000065b5b7223 */ /* 0x180fe20000010804 */
[-C--:B------:R-:W-:Y:S01]  /*3fe0*/  FFMA.FTZ R75, R75, R6.reuse, -R4 ;  /* 0x000000064b4b7223 */ /* 0x080fe20000010804 */
[----:B------:R-:W2:Y:S01]  /*3ff0*/  MUFU.EX2 R25, R25 ;  /* 0x0000001900197308 */ /* 0x000ea20000000800 */
[----:B------:R-:W-:Y:S01]  /*4000*/  FADD.FTZ R31, R99, R34 ;  /* 0x00000022631f7221 */ /* 0x000fe20000010000 */
[-CC-:B------:R-:W-:Y:S01]  /*4010*/  FFMA.FTZ R115, R115, R6.reuse, -R4.reuse ;  /* 0x0000000673737223 */ /* 0x180fe20000010804 */
[-CC-:B------:R-:W-:Y:S01]  /*4020*/  FFMA.FTZ R79, R79, R6.reuse, -R4.reuse ;  /* 0x000000064f4f7223 */ /* 0x180fe20000010804 */
[-CC-:B------:R-:W-:Y:S01]  /*4030*/  FFMA.FTZ R113, R113, R6.reuse, -R4.reuse ;  /* 0x0000000671717223 */ /* 0x180fe20000010804 */
[----:B------:R-:W-:Y:S01]  /*4040*/  FADD.FTZ R36, R172, R31 ;  /* 0x0000001fac247221 */ /* 0x000fe20000010000 */
[-CC-:B------:R-:W-:Y:S01]  /*4050*/  FFMA.FTZ R83, R83, R6.reuse, -R4.reuse ;  /* 0x0000000653537223 */ /* 0x180fe20000010804 */
[-C--:B------:R-:W-:Y:S01]  /*4060*/  FFMA.FTZ R111, R111, R6.reuse, -R4 ;  /* 0x000000066f6f7223 */ /* 0x080fe20000010804 */
[----:B------:R3:W4:Y:S01]  /*4070*/  MUFU.EX2 R14, R35 ;  /* 0x00000023000e7308 */ /* 0x0007220000000800 */
[----:B------:R-:W-:Y:S01]  /*4080*/  FADD.FTZ R31, R101, R36 ;  /* 0x00000024651f7221 */ /* 0x000fe20000010000 */
[----:B0-----:R-:W-:Y:S01]  /*4090*/  FADD.FTZ R36, R26, R27 ;  /* 0x0000001b1a247221 */ /* 0x001fe20000010000 */
[----:B------:R-:W-:Y:S01]  /*40a0*/  FFMA.FTZ R87, R87, R6, -R4 ;  /* 0x0000000657577223 */ /* 0x000fe20000010804 */
[----:B------:R-:W-:Y:S01]  /*40b0*/  F2FP.BF16.F32.PACK_AB R181, R27, R26 ;  /* 0x0000001a1bb5723e */ /* 0x000fe200000010ff */
[----:B------:R-:W-:Y:S01]  /*40c0*/  FADD.FTZ R38, R174, R31 ;  /* 0x0000001fae267221 */ /* 0x000fe20000010000 */
[----:B-1----:R-:W-:Y:S01]  /*40d0*/  FADD.FTZ R31, R23, R36 ;  /* 0x00000024171f7221 */ /* 0x002fe20000010000 */
[C---:B------:R-:W-:Y:S01]  /*40e0*/  F2FP.BF16.F32.PACK_AB R183, R12.reuse, R23 ;  /* 0x000000170cb7723e */ /* 0x040fe200000010ff */
[----:B------:R-:W0:Y:S01]  /*40f0*/  MUFU.EX2 R29, R29 ;  /* 0x0000001d001d7308 */ /* 0x000e220000000800 */
[----:B---3--:R-:W-:Y:S01]  /*4100*/  FADD.FTZ R35, R103, R38 ;  /* 0x0000002667237221 */ /* 0x008fe20000010000 */
[----:B------:R-:W-:Y:S01]  /*4110*/  FADD.FTZ R38, R12, R31 ;  /* 0x0000001f0c267221 */ /* 0x000fe20000010000 */
[----:B------:R-:W-:-:S02]  /*4120*/  F2FP.BF16.F32.PACK_AB R180, R93, R180 ;  /* 0x000000b45db4723e */ /* 0x000fc400000010ff */
[----:B------:R-:W-:Y:S01]  /*4130*/  FADD.FTZ R40, R168, R35 ;  /* 0x00000023a8287221 */ /* 0x000fe20000010000 */
[----:B--2---:R-:W-:Y:S01]  /*4140*/  FADD.FTZ R31, R25, R38 ;  /* 0x00000026191f7221 */ /* 0x004fe20000010000 */
[----:B------:R-:W-:Y:S01]  /*4150*/  F2FP.BF16.F32.PACK_AB R182, R95, R182 ;  /* 0x000000b65fb6723e */ /* 0x000fe200000010ff */
[----:B------:R-:W1:Y:S01]  /*4160*/  MUFU.EX2 R20, R39 ;  /* 0x0000002700147308 */ /* 0x000e620000000800 */
[----:B------:R-:W-:Y:S01]  /*4170*/  FADD.FTZ R35, R105, R40 ;  /* 0x0000002869237221 */ /* 0x000fe20000010000 */
[C---:B----4-:R-:W-:Y:S01]  /*4180*/  FADD.FTZ R18, R14.reuse, R31 ;  /* 0x0000001f0e127221 */ /* 0x050fe20000010000 */
[----:B------:R-:W-:Y:S02]  /*4190*/  F2FP.BF16.F32.PACK_AB R177, R14, R25 ;  /* 0x000000190eb1723e */ /* 0x000fe400000010ff */
[----:B------:R-:W-:Y:S01]  /*41a0*/  FADD.FTZ R38, R170, R35 ;  /* 0x00000023aa267221 */ /* 0x000fe20000010000 */
[----:B------:R-:W-:Y:S02]  /*41b0*/  F2FP.BF16.F32.PACK_AB R176, R97, R176 ;  /* 0x000000b061b0723e */ /* 0x000fe400000010ff */
[----:B------:R-:W2:Y:S01]  /*41c0*/  MUFU.EX2 R33, R33 ;  /* 0x0000002100217308 */ /* 0x000ea20000000800 */
[----:B0-----:R-:W-:Y:S01]  /*41d0*/  FADD.FTZ R31, R29, R18 ;  /* 0x000000121d1f7221 */ /* 0x001fe20000010000 */
[----:B------:R-:W-:Y:S01]  /*41e0*/  FADD.FTZ R35, R107, R38 ;  /* 0x000000266b237221 */ /* 0x000fe20000010000 */
[----:B------:R-:W-:-:S02]  /*41f0*/  F2FP.BF16.F32.PACK_AB R178, R99, R178 ;  /* 0x000000b263b2723e */ /* 0x000fc400000010ff */
[----:B------:R-:W-:Y:S01]  /*4200*/  F2FP.BF16.F32.PACK_AB R172, R101, R172 ;  /* 0x000000ac65ac723e */ /* 0x000fe200000010ff */
[----:B------:R-:W-:Y:S01]  /*4210*/  FADD.FTZ R40, R164, R35 ;  /* 0x00000023a4287221 */ /* 0x000fe20000010000 */
[----:B------:R-:W-:Y:S01]  /*4220*/  F2FP.BF16.F32.PACK_AB R174, R103, R174 ;  /* 0x000000ae67ae723e */ /* 0x000fe200000010ff */
[----:B------:R-:W0:Y:S01]  /*4230*/  MUFU.EX2 R24, R43 ;  /* 0x0000002b00187308 */ /* 0x000e220000000800 */
[----:B-1----:R-:W-:Y:S01]  /*4240*/  FADD.FTZ R38, R20, R31 ;  /* 0x0000001f14267221 */ /* 0x002fe20000010000 */
[----:B------:R-:W-:Y:S01]  /*4250*/  FADD.FTZ R40, R117, R40 ;  /* 0x0000002875287221 */ /* 0x000fe20000010000 */
[----:B------:R-:W-:Y:S02]  /*4260*/  F2FP.BF16.F32.PACK_AB R168, R105, R168 ;  /* 0x000000a869a8723e */ /* 0x000fe400000010ff */
[----:B------:R-:W-:Y:S01]  /*4270*/  F2FP.BF16.F32.PACK_AB R170, R107, R170 ;  /* 0x000000aa6baa723e */ /* 0x000fe200000010ff */
[----:B------:R-:W-:Y:S01]  /*4280*/  FADD.FTZ R35, R109, R40 ;  /* 0x000000286d237221 */ /* 0x000fe20000010000 */
[----:B------:R-:W-:Y:S01]  /*4290*/  F2FP.BF16.F32.PACK_AB R164, R117, R164 ;  /* 0x000000a475a4723e */ /* 0x000fe200000010ff */
[----:B------:R-:W1:Y:S01]  /*42a0*/  MUFU.EX2 R37, R37 ;  /* 0x0000002500257308 */ /* 0x000e620000000800 */
[----:B--2---:R-:W-:Y:S01]  /*42b0*/  FADD.FTZ R31, R33, R38 ;  /* 0x00000026211f7221 */ /* 0x004fe20000010000 */
[C---:B------:R-:W-:Y:S01]  /*42c0*/  FADD.FTZ R42, R166.reuse, R35 ;  /* 0x00000023a62a7221 */ /* 0x040fe20000010000 */
[----:B------:R-:W-:-:S02]  /*42d0*/  F2FP.BF16.F32.PACK_AB R166, R166, R109 ;  /* 0x0000006da6a6723e */ /* 0x000fc400000010ff */
[----:B------:R-:W-:Y:S01]  /*42e0*/  F2FP.BF16.F32.PACK_AB R179, R20, R29 ;  /* 0x0000001d14b3723e */ /* 0x000fe200000010ff */
[----:B------:R-:W-:Y:S02]  /*42f0*/  FADD.FTZ R35, R5, R42 ;  /* 0x0000002a05237221 */ /* 0x000fe40000010000 */
[----:B------:R-:W2:Y:S01]  /*4300*/  MUFU.EX2 R28, R47 ;  /* 0x0000002f001c7308 */ /* 0x000ea20000000800 */
[----:B0-----:R-:W-:Y:S01]  /*4310*/  FADD.FTZ R38, R24, R31 ;  /* 0x0000001f18267221 */ /* 0x001fe20000010000 */
[C---:B------:R-:W-:Y:S01]  /*4320*/  FADD.FTZ R35, R160.reuse, R35 ;  /* 0x00000023a0237221 */ /* 0x040fe20000010000 */
[----:B------:R-:W-:Y:S02]  /*4330*/  F2FP.BF16.F32.PACK_AB R160, R160, R5 ;  /* 0x00000005a0a0723e */ /* 0x000fe400000010ff */
[----:B------:R-:W-:-:S03]  /*4340*/  F2FP.BF16.F32.PACK_AB R173, R24, R33 ;  /* 0x0000002118ad723e */ /* 0x000fc600000010ff */
[----:B------:R-:W0:Y:S01]  /*4350*/  MUFU.EX2 R41, R41 ;  /* 0x0000002900297308 */ /* 0x000e220000000800 */
[----:B-1----:R-:W-:-:S07]  /*4360*/  FADD.FTZ R31, R37, R38 ;  /* 0x00000026251f7221 */ /* 0x002fce0000010000 */
[----:B------:R-:W1:Y:S01]  /*4370*/  MUFU.EX2 R30, R51 ;  /* 0x00000033001e7308 */ /* 0x000e620000000800 */
[C---:B--2---:R-:W-:Y:S01]  /*4380*/  FADD.FTZ R40, R28.reuse, R31 ;  /* 0x0000001f1c287221 */ /* 0x044fe20000010000 */
[----:B------:R-:W-:-:S06]  /*4390*/  F2FP.BF16.F32.PACK_AB R175, R28, R37 ;  /* 0x000000251caf723e */ /* 0x000fcc00000010ff */
[----:B------:R-:W2:Y:S01]  /*43a0*/  MUFU.EX2 R45, R45 ;  /* 0x0000002d002d7308 */ /* 0x000ea20000000800 */
[----:B0-----:R-:W-:Y:S01]  /*43b0*/  FADD.FTZ R31, R41, R40 ;  /* 0x00000028291f7221 */ /* 0x001fe20000010000 */
[----:B------:R-:W-:Y:S01]  /*43c0*/  FADD.FTZ R40, R162, R35 ;  /* 0x00000023a2287221 */ /* 0x000fe20000010000 */
[----:B------:R-:W-:-:S03]  /*43d0*/  F2FP.BF16.F32.PACK_AB R162, R69, R162 ;  /* 0x000000a245a2723e */ /* 0x000fc600000010ff */
[----:B------:R-:W-:Y:S02]  /*43e0*/  FADD.FTZ R42, R69, R40 ;  /* 0x00000028452a7221 */ /* 0x000fe40000010000 */
        /* <DEDUP_REMOVED lines=62> */
[----:B------:R-:W-:-:S03]  /*47d0*/  F2FP.BF16.F32.PACK_AB R153, R22, R113 ;  /* 0x000000711699723e */ /* 0x000fc600000010ff */
[----:B--2---:R-:W-:Y:S01]  /*47e0*/  FADD.FTZ R13, R111, R14 ;  /* 0x0000000e6f0d7221 */ /* 0x004fe20000010000 */
[----:B------:R-:W-:-:S03]  /*47f0*/  VIADD R14, R17, 0xfffffffe ;  /* 0xfffffffe110e7836 */ /* 0x000fc60000000000 */
[C---:B0-----:R-:W-:Y:S01]  /*4800*/  FADD.FTZ R4, R12.reuse, R13 ;  /* 0x0000000d0c047221 */ /* 0x041fe20000010000 */
[----:B------:R-:W-:Y:S01]  /*4810*/  F2FP.BF16.F32.PACK_AB R155, R12, R111 ;  /* 0x0000006f0c9b723e */ /* 0x000fe200000010ff */
[----:B------:R-:W-:Y:S06]  /*4820*/  @P1 BRA `(.L_x_1089) ;  /* 0x00000000004c1947 */ /* 0x000fec0003800000 */
[----:B------:R-:W-:Y:S01]  /*4830*/  ISETP.LT.AND P1, PT, RZ, UR45, PT ;  /* 0x0000002dff007c0c */ /* 0x000fe2000bf21270 */
[----:B------:R-:W-:-:S12]  /*4840*/  UIADD3 UR11, UR45, -0x1, URZ ;  /* 0xffffffff2d0b7890 */ /* 0x000fd8000fffe03f */
[----:B------:R-:W-:Y:S05]  /*4850*/  @P1 BRA `(.L_x_1090) ;  /* 0x0000000000201947 */ /* 0x000fea0003800000 */
[----:B------:R-:W-:Y:S01]  /*4860*/  ULDC UR14, c[0x0][0x9e4] ;  /* 0x00027900000e7ab9 */ /* 0x000fe20000000800 */
[----:B------:R-:W-:Y:S02]  /*4870*/  UIADD3 UR11, -UR45, URZ, URZ ;  /* 0x0000003f2d0b7290 */ /* 0x000fe4000fffe13f */
[----:B------:R-:W-:-:S11]  /*4880*/  UISETP.NE.AND UP0, UPT, UR14, 0x1, UPT ;  /* 0x000000010e00788c */ /* 0x000fd6000bf05270 */
[----:B------:R-:W-:Y:S02]  /*4890*/  @UP0 ULDC.64 UR18, c[0x0][0x9e8] ;  /* 0x00027a0000120ab9 */ /* 0x000fe40000000a00 */
[----:B------:R-:W-:-:S04]  /*48a0*/  UIMAD.WIDE.U32 UR6, UR11, UR18, URZ ;  /* 0x000000120b0672a5 */ /* 0x000fc8000f8e003f */
[----:B------:R-:W-:-:S04]  /*48b0*/  @UP0 USHF.R.U32.HI UR11, URZ, UR19, UR7 ;  /* 0x000000133f0b0299 */ /* 0x000fc80008011607 */
[----:B------:R-:W-:Y:S01]  /*48c0*/  ULOP3.LUT UR11, URZ, UR11, URZ, 0x33, !UPT ;  /* 0x0000000b3f0b7292 */ /* 0x000fe2000f8e333f */
[----:B------:R-:W-:Y:S11]  /*48d0*/  BRA `(.L_x_1091) ;  /* 0x0000000000147947 */ /* 0x000ff60003800000 */
.L_x_1090:
[----:B------:R-:W-:Y:S02]  /*48e0*/  ULDC UR14, c[0x0][0x9e4] ;  /* 0x00027900000e7ab9 */ /* 0x000fe40000000800 */
[----:B------:R-:W-:-:S11]  /*48f0*/  UISETP.NE.AND UP0, UPT, UR14, 0x1, UPT ;  /* 0x000000010e00788c */ /* 0x000fd6000bf05270 */
[----:B------:R-:W-:Y:S02]  /*4900*/  @UP0 ULDC.64 UR18, c[0x0][0x9e8] ;  /* 0x00027a0000120ab9 */ /* 0x000fe40000000a00 */
[----:B------:R-:W-:-:S04]  /*4910*/  UIMAD.WIDE.U32 UR6, UR11, UR18, URZ ;  /* 0x000000120b0672a5 */ /* 0x000fc8000f8e003f */
[----:B------:R-:W-:-:S12]  /*4920*/  @UP0 USHF.R.U32.HI UR11, URZ, UR19, UR7 ;  /* 0x000000133f0b0299 */ /* 0x000fd80008011607 */
.L_x_1091:
[----:B------:R-:W-:-:S04]  /*4930*/  UIMAD UR11, UR11, UR14, UR14 ;  /* 0x0000000e0b0b72a4 */ /* 0x000fc8000f8e020e */
[----:B------:R-:W-:-:S04]  /*4940*/  UISETP.LT.AND UP0, UPT, UR10, UR11, UPT ;  /* 0x0000000b0a00728c */ /* 0x000fc8000bf01270 */
[----:B------:R-:W-:-:S12]  /*4950*/  USEL UR10, UR10, UR11, UP0 ;  /* 0x0000000b0a0a7287 */ /* 0x000fd80008000000 */
.L_x_1089:
[----:B------:R-:W-:Y:S01]  /*4960*/  USHF.R.S32.HI UR6, URZ, 0x1f, UR10 ;  /* 0x0000001f3f067899 */ /* 0x000fe2000801140a */
[----:B------:R-:W-:Y:S01]  /*4970*/  CS2R R150, SRZ ;  /* 0x0000000000967805 */ /* 0x000fe2000001ff00 */
[----:B------:R-:W-:Y:S01]  /*4980*/  UMOV UR46, URZ ;  /* 0x0000003f002e7c82 */ /* 0x000fe20008000000 */
[----:B------:R-:W-:Y:S01]  /*4990*/  UMOV UR45, URZ ;  /* 0x0000003f002d7c82 */ /* 0x000fe20008000000 */
[----:B------:R-:W-:Y:S01]  /*49a0*/  ULEA.HI UR6, UR6, UR10, URZ, 0x7 ;  /* 0x0000000a06067291 */ /* 0x000fe2000f8f383f */
[----:B------:R-:W-:Y:S02]  /*49b0*/  CS2R R148, SRZ ;  /* 0x0000000000947805 */ /* 0x000fe4000001ff00 */
[----:B------:R-:W-:Y:S02]  /*49c0*/  CS2R R146, SRZ ;  /* 0x0000000000927805 */ /* 0x000fe4000001ff00 */
[----:B------:R-:W-:Y:S01]  /*49d0*/  CS2R R144, SRZ ;  /* 0x0000000000907805 */ /* 0x000fe2000001ff00 */
[----:B------:R-:W-:Y:S01]  /*49e0*/  USHF.R.S32.HI UR6, URZ, 0x7, UR6 ;  /* 0x000000073f067899 */ /* 0x000fe20008011406 */
[----:B------:R-:W-:-:S02]  /*49f0*/  CS2R R142, SRZ ;  /* 0x00000000008e7805 */ /* 0x000fc4000001ff00 */
[----:B------:R-:W-:Y:S02]  /*4a00*/  CS2R R140, SRZ ;  /* 0x00000000008c7805 */ /* 0x000fe4000001ff00 */
[----:B------:R-:W-:Y:S01]  /*4a10*/  CS2R R138, SRZ ;  /* 0x00000000008a7805 */ /* 0x000fe2000001ff00 */
[----:B------:R-:W-:Y:S01]  /*4a20*/  UISETP.LT.AND UP0, UPT, UR38, UR6, UPT ;  /* 0x000000062600728c */ /* 0x000fe2000bf01270 */
[----:B------:R-:W-:Y:S02]  /*4a30*/  CS2R R136, SRZ ;  /* 0x0000000000887805 */ /* 0x000fe4000001ff00 */
[----:B------:R-:W-:Y:S02]  /*4a40*/  CS2R R134, SRZ ;  /* 0x0000000000867805 */ /* 0x000fe4000001ff00 */
[----:B------:R-:W-:Y:S01]  /*4a50*/  CS2R R132, SRZ ;  /* 0x0000000000847805 */ /* 0x000fe2000001ff00 */
[----:B------:R-:W-:Y:S01]  /*4a60*/  USEL UR53, UR38, UR6, !UP0 ;  /* 0x0000000626357287 */ /* 0x000fe2000c000000 */
[----:B------:R-:W-:-:S02]  /*4a70*/  CS2R R130, SRZ ;  /* 0x0000000000827805 */ /* 0x000fc4000001ff00 */
[----:B------:R-:W-:Y:S02]  /*4a80*/  CS2R R128, SRZ ;  /* 0x0000000000807805 */ /* 0x000fe4000001ff00 */
[----:B------:R-:W-:Y:S02]  /*4a90*/  CS2R R126, SRZ ;  /* 0x00000000007e7805 */ /* 0x000fe4000001ff00 */
[----:B------:R-:W-:Y:S02]  /*4aa0*/  CS2R R124, SRZ ;  /* 0x00000000007c7805 */ /* 0x000fe4000001ff00 */
[----:B------:R-:W-:Y:S02]  /*4ab0*/  CS2R R122, SRZ ;  /* 0x00000000007a7805 */ /* 0x000fe4000001ff00 */
[----:B------:R-:W-:Y:S02]  /*4ac0*/  ISETP.GE.AND P1, PT, R14, UR53, PT ;  /* 0x000000350e007c0c */ /* 0x000fe4000bf26270 */
        /* <DEDUP_REMOVED lines=16> */
[----:B------:R-:W-:Y:S01]  /*4bd0*/  CS2R R88, SRZ ;  /* 0x0000000000587805 */ /* 0x000fe2000001ff00 */
[----:B------:R-:W-:Y:S06]  /*4be0*/  @!P1 BRA `(.L_x_1092) ;  /* 0x0000003000689947 */ /* 0x000fec0003800000 */
[----:B------:R-:W-:Y:S01]  /*4bf0*/  IMAD.MOV.U32 R13, RZ, RZ, R9 ;  /* 0x000000ffff0d7224 */ /* 0x000fe200078e0009 */
[----:B------:R-:W-:Y:S01]  /*4c00*/  UMOV UR55, URZ ;  /* 0x0000003f00377c82 */ /* 0x000fe20008000000 */
[----:B------:R-:W-:Y:S01]  /*4c10*/  IMAD.MOV.U32 R12, RZ, RZ, R7 ;  /* 0x000000ffff0c7224 */ /* 0x000fe200078e0007 */
[----:B------:R-:W-:Y:S01]  /*4c20*/  UMOV UR54, URZ ;  /* 0x0000003f00367c82 */ /* 0x000fe20008000000 */
[----:B------:R-:W-:Y:S01]  /*4c30*/  IMAD.MOV.U32 R151, RZ, RZ, RZ ;  /* 0x000000ffff977224 */ /* 0x000fe200078e00ff */
[----:B------:R-:W-:Y:S01]  /*4c40*/  ULDC UR50, c[0x0][0x9e4] ;  /* 0x0002790000327ab9 */ /* 0x000fe20000000800 */
[----:B------:R-:W-:Y:S01]  /*4c50*/  ULDC UR51, c[0x0][0x2f0] ;  /* 0x0000bc0000337ab9 */ /* 0x000fe20000000800 */
[----:B------:R-:W-:-:S05]  /*4c60*/  ULDC UR52, c[0x0][0x9e0] ;  /* 0x0002780000347ab9 */ /* 0x000fca0000000800 */
.L_x_1111:
[----:B------:R-:W-:Y:S01]  /*4c70*/  ISETP.NE.AND P2, PT, RZ, UR39, PT ;  /* 0x00000027ff007c0c */ /* 0x000fe2000bf45270 */
[----:B------:R-:W-:-:S04]  /*4c80*/  UISETP.NE.AND UP0, UPT, UR54, 0x1, UPT ;  /* 0x000000013600788c */ /* 0x000fc8000bf05270 */
[----:B------:R-:W-:-:S04]  /*4c90*/  USEL UR45, URZ, 0x1, UP0 ;  /* 0x000000013f2d7887 */ /* 0x000fc80008000000 */
[----:B------:R-:W-:-:S04]  /*4ca0*/  ULOP3.LUT UR45, UR55, UR45, URZ, 0x3c, !UPT ;  /* 0x0000002d372d7292 */ /* 0x000fc8000f8e3c3f */
[----:B------:R-:W-:Y:S08]  /*4cb0*/  @P2 BRA `(.L_x_1093) ;  /* 0x0000000000382947 */ /* 0x000ff00003800000 */
[----:B------:R-:W-:Y:S05]  /*4cc0*/  @!P0 BRA `(.L_x_1094) ;  /* 0x0000000000048947 */ /* 0x000fea0003800000 */
[----:B------:R-:W-:Y:S01]  /*4cd0*/  BPT.TRAP 0x1 ;  /* 0x000000040000795c */ /* 0x000fe20000300000 */
.L_x_1094:
        /* <DEDUP_REMOVED lines=9> */
.L_x_1095:
[----:B-1----:R-:W-:Y:S05]  /*4d70*/  @P1 BRA `(.L_x_1093) ;  /* 0x0000000000081947 */ /* 0x002fea0003800000 */
[----:B------:R-:W1:Y:S02]  /*4d80*/  SYNCS.PHASECHK.TRANS64.TRYWAIT P1, [UR6+0x28830], R6 ;  /* 0x02883006ff0075a7 */ /* 0x000e640008020146 */
[----:B-1----:R-:W-:Y:S05]  /*4d90*/  @!P1 BRA `(.L_x_1096) ;  /* 0x000000e400e49947 */ /* 0x002fea0003800000 */
.L_x_1093:
        /* <DEDUP_REMOVED lines=13> */
[----:B------:R-:W-:Y:S02]  /*4e70*/  UIADD3 UR6, UR34, 0x2, URZ ;  /* 0x0000000222067890 */ /* 0x000fe4000fffe03f */
        /* <DEDUP_REMOVED lines=36> */
.L_x_1098:
[----:B------:R-:W-:Y:S01]  /*50c0*/  ULEA UR6, UR54, UR40, 0x3 ;  /* 0x0000002836067291 */ /* 0x000fe2000f8e183f */
[----:B------:R-:W-:-:S05]  /*50d0*/  IMAD.U32 R6, RZ, RZ, UR55 ;  /* 0x00000037ff067e24 */ /* 0x000fca000f8e00ff */
[----:B------:R-:W-:-:S04]  /*50e0*/  SHF.L.U32 R6, R6, 0x1f, RZ ;  /* 0x0000001f06067819 */ /* 0x000fc800000006ff */
[----:B------:R0:W1:Y:S01]  /*50f0*/  SYNCS.PHASECHK.TRANS64.TRYWAIT P1, [UR6+0x28850], R6 ;  /* 0x02885006ff0075a7 */ /* 0x0000620008020146 */
[----:B------:R-:W-:Y:S05]  /*5100*/  @!P0 BRA `(.L_x_1099) ;  /* 0x0000000000048947 */ /* 0x000fea0003800000 */
[----:B------:R-:W-:Y:S01]  /*5110*/  BPT.TRAP 0x1 ;  /* 0x000000040000795c */ /* 0x000fe20000300000 */
.L_x_1099:
[----:B-1----:R-:W-:Y:S05]  /*5120*/  @P1 BRA `(.L_x_1097) ;  /* 0x0000000000081947 */ /* 0x002fea0003800000 */
[----:B------:R-:W1:Y:S02]  /*5130*/  SYNCS.PHASECHK.TRANS64.TRYWAIT P1, [UR6+0x28850], R6 ;  /* 0x02885006ff0075a7 */ /* 0x000e640008020146 */
[----:B-1----:R-:W-:Y:S05]  /*5140*/  @!P1 BRA `(.L_x_1100) ;  /* 0x000000e400109947 */ /* 0x002fea0003800000 */
.L_x_1097:
        /* <DEDUP_REMOVED lines=49> */
.L_x_1101:
[----:B------:R-:W-:Y:S01]  /*5460*/  UISETP.NE.AND UP1, UPT, UR42, URZ, UPT ;  /* 0x0000003f2a00728c */ /* 0x000fe2000bf25270 */
[----:B------:R-:W1:Y:S01]  /*5470*/  LDC R8, c[0x0][0x288] ;  /* 0x0000a200ff087b82 */ /* 0x000e620000000800 */
[----:B0-----:R-:W-:Y:S01]  /*5480*/  IMAD.MOV.U32 R6, RZ, RZ, R0 ;  /* 0x000000ffff067224 */ /* 0x001fe200078e0000 */
[----:B------:R-:W-:Y:S01]  /*5490*/  UISETP.NE.AND UP0, UPT, UR41, URZ, UPT ;  /* 0x0000003f2900728c */ /* 0x000fe2000bf05270 */
[----:B------:R-:W-:Y:S01]  /*54a0*/  IMAD.SHL.U32 R22, R14, 0x80, RZ ;  /* 0x000000800e167824 */ /* 0x000fe200078e00ff */
[----:B------:R-:W-:Y:S01]  /*54b0*/  ULEA UR6, UR46, UR40, 0x3 ;  /* 0x000000282e067291 */ /* 0x000fe2000f8e183f */
[----:B------:R-:W-:Y:S02]  /*54c0*/  PLOP3.LUT P1, PT, PT, PT, UP1, 0x80, 0x0 ;  /* 0x000000000000781c */ /* 0x000fe40003f2f018 */
[----:B------:R-:W-:Y:S01]  /*54d0*/  PLOP3.LUT P2, PT, PT, PT, UP1, 0x80, 0x0 ;  /* 0x000000000000781c */ /* 0x000fe20003f4f018 */
[----:B------:R-:W-:Y:S01]  /*54e0*/  UIADD3 UR6, UR6, 0x28840, URZ ;  /* 0x0002884006067890 */ /* 0x000fe2000fffe03f */
[----:B------:R-:W-:Y:S01]  /*54f0*/  IADD3 R18, -R22, 0x1, RZ ;  /* 0x0000000116127810 */ /* 0x000fe20007ffe1ff */
[----:B------:R-:W-:Y:S01]  /*5500*/  @UP1 ULDC UR7, c[0x0][0x44c] ;  /* 0x0001130000071ab9 */ /* 0x000fe20000000800 */
[----:B------:R-:W-:Y:S01]  /*5510*/  @UP1 ULDC UR10, c[0x0][0x450] ;  /* 0x00011400000a1ab9 */ /* 0x000fe20000000800 */
[----:B------:R-:W-:-:S06]  /*5520*/  UPRMT UR6, UR43, 0x654, UR6 ;  /* 0x000006542b067896 */ /* 0x000fcc0008000006 */
[----:B------:R-:W-:Y:S01]  /*5530*/  @P1 IMAD.HI.U32 R7, R0, UR7, RZ ;  /* 0x0000000700071c27 */ /* 0x000fe2000f8e00ff */
[----:B------:R-:W-:Y:S02]  /*5540*/  PLOP3.LUT P1, PT, PT, PT, UP0, 0x40, 0x0 ;  /* 0x000000000000781c */ /* 0x000fe40003f2e808 */
[----:B------:R-:W-:Y:S02]  /*5550*/  SYNCS.ARRIVE.TRANS64.RED.A1T0 RZ, [UR6], RZ ;  /* 0x000000ffffff79a7 */ /* 0x000fe40008100406 */
[----:B------:R-:W-:Y:S01]  /*5560*/  @P2 SHF.R.U32.HI R6, RZ, UR10, R7 ;  /* 0x0000000aff062c19 */ /* 0x000fe20008011607 */
[----:B------:R-:W-:-:S04]  /*5570*/  IMAD R7, R3, -0x2, R18 ;  /* 0xfffffffe03077824 */ /* 0x000fc800078e0212 */
[----:B------:R-:W0:Y:S01]  /*5580*/  SHFL.IDX PT, R9, R6, RZ, 0x1c1f ;  /* 0x001c1fff06097589 */ /* 0x000e2200000e0000 */
[----:B------:R-:W-:-:S04]  /*5590*/  IMAD R7, R2, UR51, R7 ;  /* 0x0000003302077c24 */ /* 0x000fc8000f8e0207 */
[----:B-1----:R-:W-:-:S04]  /*55a0*/  IMAD.IADD R7, R7, 0x1, -R8 ;  /* 0x0000000107077824 */ /* 0x002fc800078e0a08 */
[C---:B------:R-:W-:Y:S02]  /*55b0*/  VIADD R152, R7.reuse, UR52 ;  /* 0x0000003407987c36 */ /* 0x040fe40008000000 */
[----:B------:R-:W-:Y:S02]  /*55c0*/  VIADD R154, R7, UR47 ;  /* 0x0000002f079a7c36 */ /* 0x000fe40008000000 */
[--C-:B0-----:R-:W-:Y:S02]  /*55d0*/  IMAD.IADD R7, R152, 0x1, R9.reuse ;  /* 0x0000000198077824 */ /* 0x101fe400078e0209 */
[----:B------:R-:W-:Y:S01]  /*55e0*/  IMAD.IADD R18, R154, 0x1, R9 ;  /* 0x000000019a127824 */ /* 0x000fe200078e0209 */
[----:B------:R-:W-:Y:S06]  /*55f0*/  @P1 BRA `(.L_x_1102) ;  /* 0x00000000005c1947 */ /* 0x000fec0003800000 */
[----:B------:R-:W-:Y:S01]  /*5600*/  IMAD R9, R2, UR51, R9 ;  /* 0x0000003302097c24 */ /* 0x000fe2000f8e0209 */
[----:B------:R-:W-:Y:S03]  /*5610*/  BSSY B0, `(.L_x_1103) ;  /* 0x0000011000007945 */ /* 0x000fe60003800000 */
[----:B------:R-:W-:-:S05]  /*5620*/  IMAD.IADD R9, R9, 0x1, -R8 ;  /* 0x0000000109097824 */ /* 0x000fca00078e0a08 */
[----:B------:R-:W-:-:S13]  /*5630*/  ISETP.GT.AND P1, PT, R9, -0x1, PT ;  /* 0xffffffff0900780c */ /* 0x000fda0003f24270 */
[----:B------:R-:W-:Y:S05]  /*5640*/  @P1 BRA `(.L_x_1104) ;  /* 0x0000000000201947 */ /* 0x000fea0003800000 */
[----:B------:R-:W-:Y:S01]  /*5650*/  IMAD.U32 R15, RZ, RZ, UR50 ;  /* 0x00000032ff0f7e24 */ /* 0x000fe2000f8e00ff */
[----:B------:R-:W-:-:S04]  /*5660*/  LOP3.LUT R9, RZ, R9, RZ, 0x33, !PT ;  /* 0x00000009ff097212 */ /* 0x000fc800078e33ff */
[----:B------:R-:W-:-:S13]  /*5670*/  ISETP.NE.AND P1, PT, R15, 0x1, PT ;  /* 0x000000010f00780c */ /* 0x000fda0003f25270 */
[----:B------:R-:W0:Y:S02]  /*5680*/  @P1 LDC.64 R20, c[0x0][0x9e8] ;  /* 0x00027a00ff141b82 */ /* 0x000e240000000a00 */
[----:B0-----:R-:W-:-:S05]  /*5690*/  @P1 IMAD.HI.U32 R20, R9, R20, RZ ;  /* 0x0000001409141227 */ /* 0x001fca00078e00ff */
[----:B------:R-:W-:-:S04]  /*56a0*/  @P1 SHF.R.U32.HI R9, RZ, R21, R20 ;  /* 0x00000015ff091219 */ /* 0x000fc80000011614 */
[----:B------:R-:W-:Y:S01]  /*56b0*/  LOP3.LUT R9, RZ, R9, RZ, 0x33, !PT ;  /* 0x00000009ff097212 */ /* 0x000fe200078e33ff */
[----:B------:R-:W-:Y:S06]  /*56c0*/  BRA `(.L_x_1105) ;  /* 0x0000000000147947 */ /* 0x000fec0003800000 */
.L_x_1104:
[----:B------:R-:W-:-:S05]  /*56d0*/  IMAD.U32 R15, RZ, RZ, UR50 ;  /* 0x00000032ff0f7e24 */ /* 0x000fca000f8e00ff */
[----:B------:R-:W-:-:S13]  /*56e0*/  ISETP.NE.AND P1, PT, R15, 0x1, PT ;  /* 0x000000010f00780c */ /* 0x000fda0003f25270 */
[----:B------:R-:W0:Y:S02]  /*56f0*/  @P1 LDC.64 R20, c[0x0][0x9e8] ;  /* 0x00027a00ff141b82 */ /* 0x000e240000000a00 */
[----:B0-----:R-:W-:-:S05]  /*5700*/  @P1 IMAD.HI.U32 R20, R9, R20, RZ ;  /* 0x0000001409141227 */ /* 0x001fca00078e00ff */
[----:B------:R-:W-:-:S07]  /*5710*/  @P1 SHF.R.U32.HI R9, RZ, R21, R20 ;  /* 0x00000015ff091219 */ /* 0x000fce0000011614 */
.L_x_1105:
[----:B------:R-:W-:Y:S05]  /*5720*/  BSYNC B0 ;  /* 0x0000000000007941 */ /* 0x000fea0003800000 */
.L_x_1103:
[----:B------:R-:W-:-:S04]  /*5730*/  IMAD R20, R9, R15, -R22 ;  /* 0x0000000f09147224 */ /* 0x000fc800078e0a16 */
[----:B------:R-:W-:-:S05]  /*5740*/  IMAD R20, R3, -0x2, R20 ;  /* 0xfffffffe03147824 */ /* 0x000fca00078e0214 */
[----:B------:R-:W-:Y:S02]  /*5750*/  VIADDMNMX R7, R20, R15, R7, PT ;  /* 0x0000000f14077246 */ /* 0x000fe40003800107 */
[----:B------:R-:W-:-:S07]  /*5760*/  VIMNMX R18, R18, R20, !PT ;  /* 0x0000001412127248 */ /* 0x000fce0007fe0100 */
.L_x_1102:
[----:B------:R-:W-:Y:S01]  /*5770*/  ISETP.GT.AND P1, PT, R14, -0x1, PT ;  /* 0xffffffff0e00780c */ /* 0x000fe20003f24270 */
[----:B------:R-:W0:Y:S01]  /*5780*/  SHFL.IDX PT, R159, R6, 0x1, 0x1c1f ;  /* 0x003c1f00069f7f89 */ /* 0x000e2200000e0000 */
[----:B------:R-:W-:Y:S02]  /*5790*/  UISETP.NE.AND UP0, UPT, UR41, URZ, UPT ;  /* 0x0000003f2900728c */ /* 0x000fe4000bf05270 */
[C---:B------:R-:W-:Y:S02]  /*57a0*/  ISETP.GT.AND P2, PT, R18.reuse, 0x1, P1 ;  /* 0x000000011200780c */ /* 0x040fe40000f44270 */
[----:B------:R-:W-:Y:S02]  /*57b0*/  ISETP.GT.AND P3, PT, R18, 0x8, P1 ;  /* 0x000000081200780c */ /* 0x000fe40000f64270 */
[C---:B------:R-:W-:Y:S02]  /*57c0*/  ISETP.LT.OR P2, PT, R7.reuse, 0x2, P2 ;  /* 0x000000020700780c */ /* 0x040fe40001741670 */
[----:B------:R-:W-:-:S02]  /*57d0*/  ISETP.LT.OR P3, PT, R7, 0x9, P3 ;  /* 0x000000090700780c */ /* 0x000fc40001f61670 */
[C---:B------:R-:W-:Y:S02]  /*57e0*/  ISETP.GT.AND P6, PT, R18.reuse, RZ, P1 ;  /* 0x000000ff1200720c */ /* 0x040fe40000fc4270 */
[----:B------:R-:W-:Y:S02]  /*57f0*/  FSEL R15, R25, -INF , !P2 ;  /* 0xff800000190f7808 */ /* 0x000fe40005000000 */
[----:B------:R-:W-:Y:S02]  /*5800*/  ISETP.GT.AND P2, PT, R18, 0x18, P1 ;  /* 0x000000181200780c */ /* 0x000fe40000f44270 */
[----:B------:R-:W-:Y:S02]  /*5810*/  FSEL R173, R28, -INF , !P3 ;  /* 0xff8000001cad7808 */ /* 0x000fe40005800000 */
[----:B------:R-:W-:Y:S02]  /*5820*/  ISETP.GT.AND P3, PT, R18, 0x19, P1 ;  /* 0x000000191200780c */ /* 0x000fe40000f64270 */
[----:B------:R-:W-:-:S02]  /*5830*/  ISETP.LT.OR P6, PT, R7, 0x1, P6 ;  /* 0x000000010700780c */ /* 0x000fc400037c1670 */
[C---:B------:R-:W-:Y:S01]  /*5840*/  ISETP.LT.OR P2, PT, R7.reuse, 0x19, P2 ;  /* 0x000000190700780c */ /* 0x040fe20001741670 */
[----:B0-----:R-:W-:Y:S01]  /*5850*/  IMAD.IADD R20, R154, 0x1, R159 ;  /* 0x000000019a147824 */ /* 0x001fe200078e029f */
[----:B------:R-:W-:Y:S02]  /*5860*/  ISETP.LT.OR P3, PT, R7, 0x1a, P3 ;  /* 0x0000001a0700780c */ /* 0x000fe40001f61670 */
[----:B------:R-:W-:Y:S02]  /*5870*/  FSEL R167, R24, -INF , !P6 ;  /* 0xff80000018a77808 */ /* 0x000fe40007000000 */
[C---:B------:R-:W-:Y:S02]  /*5880*/  ISETP.GT.AND P5, PT, R18.reuse, 0x9, P1 ;  /* 0x000000091200780c */ /* 0x040fe40000fa4270 */
[C---:B------:R-:W-:Y:S02]  /*5890*/  ISETP.GT.AND P4, PT, R18.reuse, 0x10, P1 ;  /* 0x000000101200780c */ /* 0x040fe40000f84270 */
[----:B------:R-:W-:-:S02]  /*58a0*/  ISETP.GT.AND P6, PT, R18, 0x11, P1 ;  /* 0x000000111200780c */ /* 0x000fc40000fc4270 */
[----:B------:R-:W-:Y:S02]  /*58b0*/  FSEL R177, R36, -INF , !P2 ;  /* 0xff80000024b17808 */ /* 0x000fe40005000000 */
[C---:B------:R-:W-:Y:S02]  /*58c0*/  ISETP.GT.AND P2, PT, R18.reuse, 0x29, P1 ;  /* 0x000000291200780c */ /* 0x040fe40000f44270 */
[----:B------:R-:W-:Y:S02]  /*58d0*/  FSEL R175, R37, -INF , !P3 ;  /* 0xff80000025af7808 */ /* 0x000fe40005800000 */
[----:B------:R-:W-:Y:S02]  /*58e0*/  ISETP.GT.AND P3, PT, R18, 0x30, P1 ;  /* 0x000000301200780c */ /* 0x000fe40000f64270 */
[C---:B------:R-:W-:Y:S02]  /*58f0*/  ISETP.LT.OR P5, PT, R7.reuse, 0xa, P5 ;  /* 0x0000000a0700780c */ /* 0x040fe40002fa1670 */
[----:B------:R-:W-:-:S02]  /*5900*/  ISETP.LT.OR P4, PT, R7, 0x11, P4 ;  /* 0x000000110700780c */ /* 0x000fc40002781670 */
[C---:B------:R-:W-:Y:S02]  /*5910*/  ISETP.LT.OR P6, PT, R7.reuse, 0x12, P6 ;  /* 0x000000120700780c */ /* 0x040fe400037c1670 */
[C---:B------:R-:W-:Y:S02]  /*5920*/  ISETP.LT.OR P2, PT, R7.reuse, 0x2a, P2 ;  /* 0x0000002a0700780c */ /* 0x040fe40001741670 */
[----:B------:R-:W-:Y:S02]  /*5930*/  ISETP.LT.OR P3, PT, R7, 0x31, P3 ;  /* 0x000000310700780c */ /* 0x000fe40001f61670 */
[----:B------:R-:W-:Y:S02]  /*5940*/  FSEL R23, R29, -INF , !P5 ;  /* 0xff8000001d177808 */ /* 0x000fe40006800000 */
[----:B------:R-:W-:Y:S02]  /*5950*/  FSEL R179, R32, -INF , !P4 ;  /* 0xff80000020b37808 */ /* 0x000fe40006000000 */
[----:B------:R-:W-:-:S02]  /*5960*/  FSEL R181, R33, -INF , !P6 ;  /* 0xff80000021b57808 */ /* 0x000fc40007000000 */
[C---:B------:R-:W-:Y:S02]  /*5970*/  ISETP.GT.AND P5, PT, R18.reuse, 0x20, P1 ;  /* 0x000000201200780c */ /* 0x040fe40000fa4270 */
[C---:B------:R-:W-:Y:S02]  /*5980*/  ISETP.GT.AND P4, PT, R18.reuse, 0x21, P1 ;  /* 0x000000211200780c */ /* 0x040fe40000f84270 */
[----:B------:R-:W-:Y:S02]  /*5990*/  ISETP.GT.AND P6, PT, R18, 0x28, P1 ;  /* 0x000000281200780c */ /* 0x000fe40000fc4270 */
[----:B------:R-:W-:Y:S02]  /*59a0*/  FSEL R153, R45, -INF , !P2 ;  /* 0xff8000002d997808 */ /* 0x000fe40005000000 */
[----:B------:R-:W-:Y:S02]  /*59b0*/  FSEL R45, R48, -INF , !P3 ;  /* 0xff800000302d7808 */ /* 0x000fe40005800000 */
[----:B------:R-:W-:-:S02]  /*59c0*/  ISETP.GT.AND P3, PT, R18, 0x41, P1 ;  /* 0x000000411200780c */ /* 0x000fc40000f64270 */
[C---:B------:R-:W-:Y:S02]  /*59d0*/  ISETP.LT.OR P5, PT, R7.reuse, 0x21, P5 ;  /* 0x000000210700780c */ /* 0x040fe40002fa1670 */
[C---:B------:R-:W-:Y:S02]  /*59e0*/  ISETP.LT.OR P4, PT, R7.reuse, 0x22, P4 ;  /* 0x000000220700780c */ /* 0x040fe40002781670 */
[C---:B------:R-:W-:Y:S02]  /*59f0*/  ISETP.LT.OR P6, PT, R7.reuse, 0x29, P6 ;  /* 0x000000290700780c */ /* 0x040fe400037c1670 */
[----:B------:R-:W-:Y:S02]  /*5a00*/  ISETP.LT.OR P3, PT, R7, 0x42, P3 ;  /* 0x000000420700780c */ /* 0x000fe40001f61670 */
[----:B------:R-:W-:Y:S02]  /*5a10*/  FSEL R165, R40, -INF , !P5 ;  /* 0xff80000028a57808 */ /* 0x000fe40006800000 */
[----:B------:R-:W-:-:S02]  /*5a20*/  FSEL R157, R41, -INF , !P4 ;  /* 0xff800000299d7808 */ /* 0x000fc40006000000 */
[----:B------:R-:W-:Y:S02]  /*5a30*/  FSEL R155, R44, -INF , !P6 ;  /* 0xff8000002c9b7808 */ /* 0x000fe40007000000 */
[C---:B------:R-:W-:Y:S02]  /*5a40*/  ISETP.GT.AND P5, PT, R18.reuse, 0x31, P1 ;  /* 0x000000311200780c */ /* 0x040fe40000fa4270 */
[C---:B------:R-:W-:Y:S02]  /*5a50*/  ISETP.GT.AND P4, PT, R18.reuse, 0x38, P1 ;  /* 0x000000381200780c */ /* 0x040fe40000f84270 */
[C---:B------:R-:W-:Y:S02]  /*5a60*/  ISETP.GT.AND P6, PT, R18.reuse, 0x39, P1 ;  /* 0x000000391200780c */ /* 0x040fe40000fc4270 */
[----:B------:R-:W-:Y:S02]  /*5a70*/  ISETP.GT.AND P2, PT, R18, 0x40, P1 ;  /* 0x000000401200780c */ /* 0x000fe40000f44270 */
[----:B------:R-:W-:-:S02]  /*5a80*/  FSEL R57, R57, -INF , !P3 ;  /* 0xff80000039397808 */ /* 0x000fc40005800000 */
[----:B------:R-:W-:Y:S02]  /*5a90*/  ISETP.GT.AND P3, PT, R18, 0x58, P1 ;  /* 0x000000581200780c */ /* 0x000fe40000f64270 */
[C---:B------:R-:W-:Y:S02]  /*5aa0*/  ISETP.LT.OR P5, PT, R7.reuse, 0x32, P5 ;  /* 0x000000320700780c */ /* 0x040fe40002fa1670 */
[C---:B------:R-:W-:Y:S02]  /*5ab0*/  ISETP.LT.OR P4, PT, R7.reuse, 0x39, P4 ;  /* 0x000000390700780c */ /* 0x040fe40002781670 */
[C---:B------:R-:W-:Y:S02]  /*5ac0*/  ISETP.LT.OR P6, PT, R7.reuse, 0x3a, P6 ;  /* 0x0000003a0700780c */ /* 0x040fe400037c1670 */
[C---:B------:R-:W-:Y:S02]  /*5ad0*/  ISETP.LT.OR P2, PT, R7.reuse, 0x41, P2 ;  /* 0x000000410700780c */ /* 0x040fe40001741670 */
[----:B------:R-:W-:-:S02]  /*5ae0*/  ISETP.LT.OR P3, PT, R7, 0x59, P3 ;  /* 0x000000590700780c */ /* 0x000fc40001f61670 */
[----:B------:R-:W-:Y:S02]  /*5af0*/  FSEL R49, R49, -INF , !P5 ;  /* 0xff80000031317808 */ /* 0x000fe40006800000 */
[----:B------:R-:W-:Y:S02]  /*5b00*/  FSEL R41, R52, -INF , !P4 ;  /* 0xff80000034297808 */ /* 0x000fe40006000000 */
[----:B------:R-:W-:Y:S02]  /*5b10*/  FSEL R53, R53, -INF , !P6 ;  /* 0xff80000035357808 */ /* 0x000fe40007000000 */
[----:B------:R-:W-:Y:S02]  /*5b20*/  FSEL R37, R56, -INF , !P2 ;  /* 0xff80000038257808 */ /* 0x000fe40005000000 */
[C---:B------:R-:W-:Y:S02]  /*5b30*/  ISETP.GT.AND P5, PT, R18.reuse, 0x48, P1 ;  /* 0x000000481200780c */ /* 0x040fe40000fa4270 */
[----:B------:R-:W-:-:S02]  /*5b40*/  ISETP.GT.AND P4, PT, R18, 0x49, P1 ;  /* 0x000000491200780c */ /* 0x000fc40000f84270 */
[C---:B------:R-:W-:Y:S02]  /*5b50*/  ISETP.GT.AND P6, PT, R18.reuse, 0x50, P1 ;  /* 0x000000501200780c */ /* 0x040fe40000fc4270 */
[----:B------:R-:W-:Y:S02]  /*5b60*/  ISETP.GT.AND P2, PT, R18, 0x51, P1 ;  /* 0x000000511200780c */ /* 0x000fe40000f44270 */
        /* <DEDUP_REMOVED lines=16> */
[----:B------:R-:W-:Y:S02]  /*5c70*/  PLOP3.LUT P3, PT, PT, PT, UP0, 0x40, 0x0 ;  /* 0x000000000000781c */ /* 0x000fe40003f6e808 */
[C---:B------:R-:W-:Y:S02]  /*5c80*/  ISETP.LT.OR P5, PT, R7.reuse, 0x5a, P5 ;  /* 0x0000005a0700780c */ /* 0x040fe40002fa1670 */
[C---:B------:R-:W-:Y:S02]  /*5c90*/  ISETP.LT.OR P4, PT, R7.reuse, 0x61, P4 ;  /* 0x000000610700780c */ /* 0x040fe40002781670 */
[C---:B------:R-:W-:Y:S02]  /*5ca0*/  ISETP.LT.OR P6, PT, R7.reuse, 0x62, P6 ;  /* 0x000000620700780c */ /* 0x040fe400037c1670 */
[----:B------:R-:W-:Y:S02]  /*5cb0*/  ISETP.LT.OR P2, PT, R7, 0x69, P2 ;  /* 0x000000690700780c */ /* 0x000fe40001741670 */
[----:B------:R-:W-:-:S02]  /*5cc0*/  FSEL R69, R69, -INF , !P5 ;  /* 0xff80000045457808 */ /* 0x000fc40006800000 */
[----:B------:R-:W-:Y:S02]  /*5cd0*/  FSEL R21, R72, -INF , !P4 ;  /* 0xff80000048157808 */ /* 0x000fe40006000000 */
[----:B------:R-:W-:Y:S02]  /*5ce0*/  FSEL R73, R73, -INF , !P6 ;  /* 0xff80000049497808 */ /* 0x000fe40007000000 */
[----:B------:R-:W-:Y:S02]  /*5cf0*/  FSEL R9, R76, -INF , !P2 ;  /* 0xff8000004c097808 */ /* 0x000fe40005000000 */
[C---:B------:R-:W-:Y:S02]  /*5d00*/  ISETP.GT.AND P5, PT, R18.reuse, 0x70, P1 ;  /* 0x000000701200780c */ /* 0x040fe40000fa4270 */
[C---:B------:R-:W-:Y:S02]  /*5d10*/  ISETP.GT.AND P4, PT, R18.reuse, 0x71, P1 ;  /* 0x000000711200780c */ /* 0x040fe40000f84270 */
[----:B------:R-:W-:-:S02]  /*5d20*/  ISETP.GT.AND P6, PT, R18, 0x78, P1 ;  /* 0x000000781200780c */ /* 0x000fc40000fc4270 */
[----:B------:R-:W-:Y:S01]  /*5d30*/  ISETP.GT.AND P2, PT, R18, 0x79, P1 ;  /* 0x000000791200780c */ /* 0x000fe20000f44270 */
[----:B------:R-:W-:Y:S01]  /*5d40*/  IMAD.IADD R18, R152, 0x1, R159 ;  /* 0x0000000198127824 */ /* 0x000fe200078e029f */
[C---:B------:R-:W-:Y:S02]  /*5d50*/  ISETP.LT.OR P5, PT, R7.reuse, 0x71, P5 ;  /* 0x000000710700780c */ /* 0x040fe40002fa1670 */
[C---:B------:R-:W-:Y:S02]  /*5d60*/  ISETP.LT.OR P4, PT, R7.reuse, 0x72, P4 ;  /* 0x000000720700780c */ /* 0x040fe40002781670 */
[C---:B------:R-:W-:Y:S02]  /*5d70*/  ISETP.LT.OR P6, PT, R7.reuse, 0x79, P6 ;  /* 0x000000790700780c */ /* 0x040fe400037c1670 */
[----:B------:R-:W-:Y:S02]  /*5d80*/  ISETP.LT.OR P2, PT, R7, 0x7a, P2 ;  /* 0x0000007a0700780c */ /* 0x000fe40001741670 */
[----:B------:R-:W-:-:S02]  /*5d90*/  FSEL R33, R80, -INF , !P5 ;  /* 0xff80000050217808 */ /* 0x000fc40006800000 */
[----:B------:R-:W-:Y:S02]  /*5da0*/  FSEL R81, R81, -INF , !P4 ;  /* 0xff80000051517808 */ /* 0x000fe40006000000 */
[----:B------:R-:W-:Y:S02]  /*5db0*/  FSEL R29, R84, -INF , !P6 ;  /* 0xff800000541d7808 */ /* 0x000fe40007000000 */
[----:B------:R-:W-:Y:S01]  /*5dc0*/  FSEL R85, R85, -INF , !P2 ;  /* 0xff80000055557808 */ /* 0x000fe20005000000 */
        /* <DEDUP_REMOVED lines=14> */
.L_x_1108:
[----:B------:R-:W-:-:S05]  /*5eb0*/  IMAD.U32 R24, RZ, RZ, UR50 ;  /* 0x00000032ff187e24 */ /* 0x000fca000f8e00ff */
[----:B------:R-:W-:-:S13]  /*5ec0*/  ISETP.NE.AND P2, PT, R24, 0x1, PT ;  /* 0x000000011800780c */ /* 0x000fda0003f45270 */
[----:B------:R-:W0:Y:S02]  /*5ed0*/  @P2 LDC.64 R158, c[0x0][0x9e8] ;  /* 0x00027a00ff9e2b82 */ /* 0x000e240000000a00 */
[----:B0-----:R-:W-:-:S05]  /*5ee0*/  @P2 IMAD.HI.U32 R6, R7, R158, RZ ;  /* 0x0000009e07062227 */ /* 0x001fca00078e00ff */
[----:B------:R-:W-:-:S07]  /*5ef0*/  @P2 SHF.R.U32.HI R7, RZ, R159, R6 ;  /* 0x0000009fff072219 */ /* 0x000fce0000011606 */
.L_x_1109:
[----:B------:R-:W-:Y:S05]  /*5f00*/  BSYNC B0 ;  /* 0x0000000000007941 */ /* 0x000fea0003800000 */
.L_x_1107:
[----:B------:R-:W-:-:S04]  /*5f10*/  IMAD R6, R7, R24, -R22 ;  /* 0x0000001807067224 */ /* 0x000fc800078e0a16 */
[----:B------:R-:W-:-:S05]  /*5f20*/  IMAD R7, R3, -0x2, R6 ;  /* 0xfffffffe03077824 */ /* 0x000fca00078e0206 */
[----:B------:R-:W-:Y:S02]  /*5f30*/  VIADDMNMX R18, R7, R24, R18, PT ;  /* 0x0000001807127246 */ /* 0x000fe40003800112 */
[----:B------:R-:W-:-:S07]  /*5f40*/  VIMNMX R20, R20, R7, !PT ;  /* 0x0000000714147248 */ /* 0x000fce0007fe0100 */
.L_x_1106:
[----:B------:R-:W-:Y:S02]  /*5f50*/  FMNMX.FTZ R6, R167, R12, !PT ;  /* 0x0000000ca7067209 */ /* 0x000fe40007810000 */
[----:B------:R-:W-:Y:S02]  /*5f60*/  ISETP.GT.AND P5, PT, R20, 0x10, P1 ;  /* 0x000000101400780c */ /* 0x000fe40000fa4270 */
[----:B------:R-:W-:Y:S02]  /*5f70*/  FMNMX.FTZ R6, R15, R6, !PT ;  /* 0x000000060f067209 */ /* 0x000fe40007810000 */
[----:B------:R-:W-:Y:S02]  /*5f80*/  ISETP.LT.OR P5, PT, R18, 0x11, P5 ;  /* 0x000000111200780c */ /* 0x000fe40002fa1670 */
[----:B------:R-:W-:Y:S02]  /*5f90*/  FMNMX.FTZ R6, R173, R6, !PT ;  /* 0x00000006ad067209 */ /* 0x000fe40007810000 */
[----:B------:R-:W-:-:S02]  /*5fa0*/  FSEL R163, R34, -INF , !P5 ;  /* 0xff80000022a37808 */ /* 0x000fc40006800000 */
[----:B------:R-:W-:Y:S02]  /*5fb0*/  FMNMX.FTZ R6, R23, R6, !PT ;  /* 0x0000000617067209 */ /* 0x000fe40007810000 */
[----:B------:R-:W-:Y:S02]  /*5fc0*/  ISETP.GT.AND P5, PT, R20, 0x20, P1 ;  /* 0x000000201400780c */ /* 0x000fe40000fa4270 */
[----:B------:R-:W-:Y:S02]  /*5fd0*/  FMNMX.FTZ R6, R179, R6, !PT ;  /* 0x00000006b3067209 */ /* 0x000fe40007810000 */
[----:B------:R-:W-:Y:S02]  /*5fe0*/  ISETP.LT.OR P5, PT, R18, 0x21, P5 ;  /* 0x000000211200780c */ /* 0x000fe40002fa1670 */
[----:B------:R-:W-:Y:S02]  /*5ff0*/  FMNMX.FTZ R6, R181, R6, !PT ;  /* 0x00000006b5067209 */ /* 0x000fe40007810000 */
[----:B------:R-:W-:-:S02]  /*6000*/  FSEL R171, R42, -INF , !P5 ;  /* 0xff8000002aab7808 */ /* 0x000fc40006800000 */
[----:B------:R-:W-:Y:S02]  /*6010*/  FMNMX.FTZ R6, R177, R6, !PT ;  /* 0x00000006b1067209 */ /* 0x000fe40007810000 */
[C---:B------:R-:W-:Y:S02]  /*6020*/  ISETP.GT.AND P5, PT, R20.reuse, RZ, P1 ;  /* 0x000000ff1400720c */ /* 0x040fe40000fa4270 */
[----:B------:R-:W-:Y:S02]  /*6030*/  FMNMX.FTZ R6, R175, R6, !PT ;  /* 0x00000006af067209 */ /* 0x000fe40007810000 */
[----:B------:R-:W-:Y:S02]  /*6040*/  ISETP.GT.AND P6, PT, R20, 0x1, P1 ;  /* 0x000000011400780c */ /* 0x000fe40000fc4270 */
[----:B------:R-:W-:Y:S02]  /*6050*/  FMNMX.FTZ R6, R165, R6, !PT ;  /* 0x00000006a5067209 */ /* 0x000fe40007810000 */
[----:B------:R-:W-:-:S02]  /*6060*/  ISETP.LT.OR P5, PT, R18, 0x1, P5 ;  /* 0x000000011200780c */ /* 0x000fc40002fa1670 */
        /* <DEDUP_REMOVED lines=13> */
[----:B------:R-:W-:Y:S02]  /*6140*/  ISETP.LT.OR P4, PT, R18, 0xa, P4 ;  /* 0x0000000a1200780c */ /* 0x000fe40002781670 */
[----:B------:R-:W-:Y:S02]  /*6150*/  FMNMX.FTZ R6, R37, R6, !PT ;  /* 0x0000000625067209 */ /* 0x000fe40007810000 */
[----:B------:R-:W-:Y:S02]  /*6160*/  FSEL R161, R30, -INF , !P3 ;  /* 0xff8000001ea17808 */ /* 0x000fe40005800000 */
[----:B------:R-:W-:Y:S02]  /*6170*/  FMNMX.FTZ R6, R57, R6, !PT ;  /* 0x0000000639067209 */ /* 0x000fe40007810000 */
[----:B------:R-:W-:-:S02]  /*6180*/  ISETP.GT.AND P2, PT, R20, 0x11, P1 ;  /* 0x000000111400780c */ /* 0x000fc40000f44270 */
[----:B------:R-:W-:Y:S02]  /*6190*/  FMNMX.FTZ R6, R25, R6, !PT ;  /* 0x0000000619067209 */ /* 0x000fe40007810000 */
[----:B------:R-:W-:Y:S02]  /*61a0*/  FSEL R31, R31, -INF , !P4 ;  /* 0xff8000001f1f7808 */ /* 0x000fe40006000000 */
[----:B------:R-:W-:Y:S02]  /*61b0*/  FMNMX.FTZ R6, R61, R6, !PT ;  /* 0x000000063d067209 */ /* 0x000fe40007810000 */
[----:B------:R-:W-:Y:S02]  /*61c0*/  ISETP.GT.AND P3, PT, R20, 0x18, P1 ;  /* 0x000000181400780c */ /* 0x000fe40000f64270 */
[----:B------:R-:W-:Y:S02]  /*61d0*/  FMNMX.FTZ R6, R17, R6, !PT ;  /* 0x0000000611067209 */ /* 0x000fe40007810000 */
[----:B------:R-:W-:-:S02]  /*61e0*/  ISETP.LT.OR P2, PT, R18, 0x12, P2 ;  /* 0x000000121200780c */ /* 0x000fc40001741670 */
[----:B------:R-:W-:Y:S02]  /*61f0*/  FMNMX.FTZ R6, R65, R6, !PT ;  /* 0x0000000641067209 */ /* 0x000fe40007810000 */
[----:B------:R-:W-:Y:S02]  /*6200*/  ISETP.GT.AND P4, PT, R20, 0x19, P1 ;  /* 0x000000191400780c */ /* 0x000fe40000f84270 */
[----:B------:R-:W-:Y:S02]  /*6210*/  FMNMX.FTZ R6, R19, R6, !PT ;  /* 0x0000000613067209 */ /* 0x000fe40007810000 */
[C---:B------:R-:W-:Y:S02]  /*6220*/  ISETP.LT.OR P3, PT, R18.reuse, 0x19, P3 ;  /* 0x000000191200780c */ /* 0x040fe40001f61670 */
[----:B------:R-:W-:Y:S02]  /*6230*/  FMNMX.FTZ R6, R69, R6, !PT ;  /* 0x0000000645067209 */ /* 0x000fe40007810000 */
[----:B------:R-:W-:-:S02]  /*6240*/  ISETP.LT.OR P4, PT, R18, 0x1a, P4 ;  /* 0x0000001a1200780c */ /* 0x000fc40002781670 */
[----:B------:R-:W-:Y:S02]  /*6250*/  FMNMX.FTZ R6, R21, R6, !PT ;  /* 0x0000000615067209 */ /* 0x000fe40007810000 */
[----:B------:R-:W-:Y:S02]  /*6260*/  FSEL R169, R38, -INF , !P3 ;  /* 0xff80000026a97808 */ /* 0x000fe40005800000 */
[----:B------:R-:W-:Y:S02]  /*6270*/  FMNMX.FTZ R6, R73, R6, !PT ;  /* 0x0000000649067209 */ /* 0x000fe40007810000 */
[----:B------:R-:W-:Y:S02]  /*6280*/  FSEL R39, R39, -INF , !P4 ;  /* 0xff80000027277808 */ /* 0x000fe40006000000 */
[----:B------:R-:W-:Y:S02]  /*6290*/  FMNMX.FTZ R6, R9, R6, !PT ;  /* 0x0000000609067209 */ /* 0x000fe40007810000 */
[----:B------:R-:W-:-:S02]  /*62a0*/  ISETP.GT.AND P3, PT, R20, 0x28, P1 ;  /* 0x000000281400780c */ /* 0x000fc40000f64270 */
        /* <DEDUP_REMOVED lines=9> */
[----:B------:R-:W0:Y:S01]  /*6340*/  LDC R6, c[0x0][0x988] ;  /* 0x00026200ff067b82 */ /* 0x000e220000000800 */
[C---:B------:R-:W-:Y:S02]  /*6350*/  ISETP.GT.AND P5, PT, R20.reuse, 0x38, P1 ;  /* 0x000000381400780c */ /* 0x040fe40000fa4270 */
[----:B------:R-:W1:Y:S01]  /*6360*/  SHFL.BFLY PT, R7, R22, 0x2, 0x1f ;  /* 0x0c401f0016077f89 */ /* 0x000e6200000e0000 */
[----:B------:R-:W-:-:S02]  /*6370*/  ISETP.GT.AND P4, PT, R20, 0x39, P1 ;  /* 0x000000391400780c */ /* 0x000fc40000f84270 */
[C---:B------:R-:W-:Y:S02]  /*6380*/  ISETP.LT.OR P5, PT, R18.reuse, 0x39, P5 ;  /* 0x000000391200780c */ /* 0x040fe40002fa1670 */
[----:B------:R-:W-:Y:S02]  /*6390*/  ISETP.LT.OR P4, PT, R18, 0x3a, P4 ;  /* 0x0000003a1200780c */ /* 0x000fe40002781670 */
[----:B-1----:R-:W-:-:S05]  /*63a0*/  FMNMX.FTZ R24, R22, R7, !PT ;  /* 0x0000000716187209 */ /* 0x002fca0007810000 */
[----:B------:R-:W1:Y:S02]  /*63b0*/  SHFL.BFLY PT, R7, R24, 0x1, 0x1f ;  /* 0x0c201f0018077f89 */ /* 0x000e6400000e0000 */
[----:B-1----:R-:W-:Y:S02]  /*63c0*/  FMNMX.FTZ R7, R24, R7, !PT ;  /* 0x0000000718077209 */ /* 0x002fe40007810000 */
[----:B------:R-:W-:Y:S02]  /*63d0*/  FMNMX.FTZ R24, R26, R13, !PT ;  /* 0x0000000d1a187209 */ /* 0x000fe40007810000 */
[C---:B------:R-:W-:Y:S01]  /*63e0*/  FSETP.NEU.FTZ.AND P6, PT, R7.reuse, -INF , PT ;  /* 0xff8000000700780b */ /* 0x040fe20003fdd000 */
[----:B0-----:R-:W-:Y:S01]  /*63f0*/  FMUL.FTZ R22, R7, R6 ;  /* 0x0000000607167220 */ /* 0x001fe20000410000 */
[----:B------:R-:W-:-:S04]  /*6400*/  FMNMX.FTZ R24, R159, R24, !PT ;  /* 0x000000189f187209 */ /* 0x000fc80007810000 */
[----:B------:R-:W-:Y:S02]  /*6410*/  FMNMX.FTZ R24, R161, R24, !PT ;  /* 0x00000018a1187209 */ /* 0x000fe40007810000 */
[----:B------:R-:W-:Y:S02]  /*6420*/  FSEL R22, R22, RZ, P6 ;  /* 0x000000ff16167208 */ /* 0x000fe40003000000 */
[----:B------:R-:W-:-:S03]  /*6430*/  FMNMX.FTZ R24, R31, R24, !PT ;  /* 0x000000181f187209 */ /* 0x000fc60007810000 */
[-CC-:B------:R-:W-:Y:S01]  /*6440*/  FFMA.FTZ R180, R167, R6.reuse, -R22.reuse ;  /* 0x00000006a7b47223 */ /* 0x180fe20000010816 */
[----:B------:R-:W-:Y:S01]  /*6450*/  FSEL R167, R35, -INF , !P2 ;  /* 0xff80000023a77808 */ /* 0x000fe20005000000 */
[--C-:B------:R-:W-:Y:S01]  /*6460*/  FFMA.FTZ R182, R173, R6, -R22.reuse ;  /* 0x00000006adb67223 */ /* 0x100fe20000010816 */
[----:B------:R-:W-:Y:S01]  /*6470*/  FMNMX.FTZ R24, R163, R24, !PT ;  /* 0x00000018a3187209 */ /* 0x000fe20007810000 */
[-CC-:B------:R-:W-:Y:S01]  /*6480*/  FFMA.FTZ R176, R179, R6.reuse, -R22.reuse ;  /* 0x00000006b3b07223 */ /* 0x180fe20000010816 */
[----:B------:R-:W-:Y:S01]  /*6490*/  ISETP.GT.AND P2, PT, R20, 0x21, P1 ;  /* 0x000000211400780c */ /* 0x000fe20000f44270 */
[--C-:B------:R-:W-:Y:S01]  /*64a0*/  FFMA.FTZ R27, R181, R6, -R22.reuse ;  /* 0x00000006b51b7223 */ /* 0x100fe20000010816 */
[----:B------:R-:W-:Y:S01]  /*64b0*/  FMNMX.FTZ R24, R167, R24, !PT ;  /* 0x00000018a7187209 */ /* 0x000fe20007810000 */
[-CC-:B------:R-:W-:Y:S01]  /*64c0*/  FFMA.FTZ R178, R177, R6.reuse, -R22.reuse ;  /* 0x00000006b1b27223 */ /* 0x180fe20000010816 */
[----:B------:R-:W-:Y:S01]  /*64d0*/  ISETP.LT.OR P2, PT, R18, 0x22, P2 ;  /* 0x000000221200780c */ /* 0x000fe20001741670 */
[--C-:B------:R-:W-:Y:S01]  /*64e0*/  FFMA.FTZ R35, R175, R6, -R22.reuse ;  /* 0x00000006af237223 */ /* 0x100fe20000010816 */
[----:B------:R-:W-:Y:S01]  /*64f0*/  FMNMX.FTZ R24, R169, R24, !PT ;  /* 0x00000018a9187209 */ /* 0x000fe20007810000 */
        /* <DEDUP_REMOVED lines=14> */
[-CC-:B------:R-:W-:Y:S01]  /*65e0*/  FFMA.FTZ R37, R57, R6.reuse, -R22.reuse ;  /* 0x0000000639257223 */ /* 0x180fe20000010816 */
[----:B------:R-:W-:Y:S01]  /*65f0*/  ISETP.LT.OR P2, PT, R18, 0x31, P2 ;  /* 0x000000311200780c */ /* 0x000fe20001741670 */
[--C-:B------:R-:W-:Y:S01]  /*6600*/  FFMA.FTZ R166, R25, R6, -R22.reuse ;  /* 0x0000000619a67223 */ /* 0x100fe20000010816 */
[----:B------:R-:W-:Y:S01]  /*6610*/  FMNMX.FTZ R24, R173, R24, !PT ;  /* 0x00000018ad187209 */ /* 0x000fe20007810000 */
[-CC-:B------:R-:W-:Y:S01]  /*6620*/  FFMA.FTZ R25, R61, R6.reuse, -R22.reuse ;  /* 0x000000063d197223 */ /* 0x180fe20000010816 */
[----:B------:R-:W-:Y:S01]  /*6630*/  FSEL R179, R50, -INF , !P2 ;  /* 0xff80000032b37808 */ /* 0x000fe20005000000 */
        /* <DEDUP_REMOVED lines=10> */
[----:B------:R-:W-:Y:S01]  /*66e0*/  MUFU.EX2 R180, R180 ;  /* 0x000000b400b47308 */ /* 0x000fe20000000800 */
[----:B------:R-:W-:Y:S01]  /*66f0*/  FSEL R177, R54, -INF , !P5 ;  /* 0xff80000036b17808 */ /* 0x000fe20006800000 */
[--C-:B------:R-:W-:Y:S01]  /*6700*/  FFMA.FTZ R162, R19, R6, -R22.reuse ;  /* 0x0000000613a27223 */ /* 0x100fe20000010816 */
[----:B------:R-:W-:Y:S01]  /*6710*/  FMNMX.FTZ R24, R181, R24, !PT ;  /* 0x00000018b5187209 */ /* 0x000fe20007810000 */
[-CC-:B------:R-:W-:Y:S01]  /*6720*/  FFMA.FTZ R156, R21, R6.reuse, -R22.reuse ;  /* 0x00000006159c7223 */ /* 0x180fe20000010816 */
[----:B------:R-:W-:Y:S01]  /*6730*/  ISETP.GT.AND P3, PT, R20, 0x41, P1 ;  /* 0x000000411400780c */ /* 0x000fe20000f64270 */
[-CC-:B------:R-:W-:Y:S01]  /*6740*/  FFMA.FTZ R152, R33, R6.reuse, -R22.reuse ;  /* 0x0000000621987223 */ /* 0x180fe20000010816 */
[----:B------:R-:W-:Y:S01]  /*6750*/  ISETP.LT.OR P2, PT, R18, 0x41, P2 ;  /* 0x000000411200780c */ /* 0x000fe20001741670 */
[-CC-:B------:R-:W-:Y:S01]  /*6760*/  FFMA.FTZ R154, R29, R6.reuse, -R22.reuse ;  /* 0x000000061d9a7223 */ /* 0x180fe20000010816 */
[----:B------:R-:W-:Y:S01]  /*6770*/  FSEL R175, R55, -INF , !P4 ;  /* 0xff80000037af7808 */ /* 0x000fe20006000000 */
[--C-:B------:R-:W-:Y:S01]  /*6780*/  FFMA.FTZ R55, R153, R6, -R22.reuse ;  /* 0x0000000699377223 */ /* 0x100fe20000010816 */
[----:B------:R-:W-:Y:S01]  /*6790*/  FMNMX.FTZ R24, R177, R24, !PT ;  /* 0x00000018b1187209 */ /* 0x000fe20007810000 */
[-CC-:B------:R-:W-:Y:S01]  /*67a0*/  FFMA.FTZ R23, R23, R6.reuse, -R22.reuse ;  /* 0x0000000617177223 */ /* 0x180fe20000010816 */
[----:B------:R-:W-:Y:S01]  /*67b0*/  ISETP.GT.AND P5, PT, R20, 0x48, P1 ;  /* 0x000000481400780c */ /* 0x000fe20000fa4270 */
[-CC-:B------:R-:W-:Y:S01]  /*67c0*/  FFMA.FTZ R19, R69, R6.reuse, -R22.reuse ;  /* 0x0000000645137223 */ /* 0x180fe20000010816 */
[----:B------:R-:W-:Y:S01]  /*67d0*/  FSEL R183, R58, -INF , !P2 ;  /* 0xff8000003ab77808 */ /* 0x000fe20005000000 */
[-CC-:B------:R-:W-:Y:S01]  /*67e0*/  FFMA.FTZ R21, R73, R6.reuse, -R22.reuse ;  /* 0x0000000649157223 */ /* 0x180fe20000010816 */
[----:B------:R-:W-:Y:S01]  /*67f0*/  ISETP.LT.OR P3, PT, R18, 0x42, P3 ;  /* 0x000000421200780c */ /* 0x000fe20001f61670 */
[--C-:B------:R-:W-:Y:S01]  /*6800*/  FFMA.FTZ R33, R81, R6, -R22.reuse ;  /* 0x0000000651217223 */ /* 0x100fe20000010816 */
[----:B------:R-:W-:Y:S01]  /*6810*/  FMNMX.FTZ R24, R175, R24, !PT ;  /* 0x00000018af187209 */ /* 0x000fe20007810000 */
[----:B------:R-:W-:Y:S01]  /*6820*/  FFMA.FTZ R29, R85, R6, -R22 ;  /* 0x00000006551d7223 */ /* 0x000fe20000010816 */
[----:B------:R-:W-:Y:S01]  /*6830*/  ISETP.GT.AND P4, PT, R20, 0x49, P1 ;  /* 0x000000491400780c */ /* 0x000fe20000f84270 */
[----:B------:R-:W-:Y:S01]  /*6840*/  MUFU.EX2 R15, R15 ;  /* 0x0000000f000f7308 */ /* 0x000fe20000000800 */
[----:B------:R-:W-:-:S02]  /*6850*/  ISETP.LT.OR P5, PT, R18, 0x49, P5 ;  /* 0x000000491200780c */ /* 0x000fc40002fa1670 */
[----:B------:R-:W-:Y:S02]  /*6860*/  FSEL R59, R59, -INF , !P3 ;  /* 0xff8000003b3b7808 */ /* 0x000fe40005800000 */
[----:B------:R-:W-:Y:S02]  /*6870*/  FMNMX.FTZ R24, R183, R24, !PT ;  /* 0x00000018b7187209 */ /* 0x000fe40007810000 */
[----:B------:R-:W-:Y:S01]  /*6880*/  ISETP.GT.AND P2, PT, R20, 0x50, P1 ;  /* 0x000000501400780c */ /* 0x000fe20000f44270 */
[----:B------:R-:W-:Y:S01]  /*6890*/  MUFU.EX2 R182, R182 ;  /* 0x000000b600b67308 */ /* 0x000fe20000000800 */
[----:B------:R-:W-:Y:S02]  /*68a0*/  FSEL R157, R62, -INF , !P5 ;  /* 0xff8000003e9d7808 */ /* 0x000fe40006800000 */
[----:B------:R-:W-:Y:S02]  /*68b0*/  ISETP.LT.OR P4, PT, R18, 0x4a, P4 ;  /* 0x0000004a1200780c */ /* 0x000fe40002781670 */
[----:B------:R-:W-:-:S02]  /*68c0*/  FMNMX.FTZ R24, R59, R24, !PT ;  /* 0x000000183b187209 */ /* 0x000fc40007810000 */
[----:B------:R-:W-:Y:S01]  /*68d0*/  ISETP.GT.AND P3, PT, R20, 0x51, P1 ;  /* 0x000000511400780c */ /* 0x000fe20000f64270 */
[----:B------:R-:W-:Y:S01]  /*68e0*/  MUFU.EX2 R23, R23 ;  /* 0x0000001700177308 */ /* 0x000fe20000000800 */
[----:B------:R-:W-:Y:S02]  /*68f0*/  ISETP.LT.OR P2, PT, R18, 0x51, P2 ;  /* 0x000000511200780c */ /* 0x000fe40001741670 */
[----:B------:R-:W-:Y:S02]  /*6900*/  FSEL R63, R63, -INF , !P4 ;  /* 0xff8000003f3f7808 */ /* 0x000fe40006000000 */
[----:B------:R-:W-:Y:S02]  /*6910*/  FMNMX.FTZ R24, R157, R24, !PT ;  /* 0x000000189d187209 */ /* 0x000fe40007810000 */
[----:B------:R-:W-:Y:S01]  /*6920*/  ISETP.GT.AND P5, PT, R20, 0x58, P1 ;  /* 0x000000581400780c */ /* 0x000fe20000fa4270 */
[----:B------:R-:W-:Y:S01]  /*6930*/  MUFU.EX2 R176, R176 ;  /* 0x000000b000b07308 */ /* 0x000fe20000000800 */
[----:B------:R-:W-:-:S02]  /*6940*/  FSEL R155, R66, -INF , !P2 ;  /* 0xff800000429b7808 */ /* 0x000fc40005000000 */
[----:B------:R-:W-:Y:S02]  /*6950*/  ISETP.LT.OR P3, PT, R18, 0x52, P3 ;  /* 0x000000521200780c */ /* 0x000fe40001f61670 */
[----:B------:R-:W-:Y:S02]  /*6960*/  FMNMX.FTZ R24, R63, R24, !PT ;  /* 0x000000183f187209 */ /* 0x000fe40007810000 */
[----:B------:R-:W-:Y:S01]  /*6970*/  ISETP.GT.AND P4, PT, R20, 0x59, P1 ;  /* 0x000000591400780c */ /* 0x000fe20000f84270 */
[----:B------:R-:W-:Y:S01]  /*6980*/  MUFU.EX2 R27, R27 ;  /* 0x0000001b001b7308 */ /* 0x000fe20000000800 */
[----:B------:R-:W-:Y:S02]  /*6990*/  ISETP.LT.OR P5, PT, R18, 0x59, P5 ;  /* 0x000000591200780c */ /* 0x000fe40002fa1670 */
[----:B------:R-:W-:Y:S02]  /*69a0*/  FSEL R67, R67, -INF , !P3 ;  /* 0xff80000043437808 */ /* 0x000fe40005800000 */
[----:B------:R-:W-:-:S02]  /*69b0*/  FMNMX.FTZ R24, R155, R24, !PT ;  /* 0x000000189b187209 */ /* 0x000fc40007810000 */
[----:B------:R-:W-:Y:S01]  /*69c0*/  ISETP.GT.AND P2, PT, R20, 0x60, P1 ;  /* 0x000000601400780c */ /* 0x000fe20000f44270 */
[----:B------:R-:W-:Y:S01]  /*69d0*/  MUFU.EX2 R178, R178 ;  /* 0x000000b200b27308 */ /* 0x000fe20000000800 */
[----:B------:R-:W-:Y:S02]  /*69e0*/  FSEL R153, R70, -INF , !P5 ;  /* 0xff80000046997808 */ /* 0x000fe40006800000 */
[----:B------:R-:W-:Y:S02]  /*69f0*/  ISETP.LT.OR P4, PT, R18, 0x5a, P4 ;  /* 0x0000005a1200780c */ /* 0x000fe40002781670 */
[----:B------:R-:W-:Y:S02]  /*6a00*/  FMNMX.FTZ R24, R67, R24, !PT ;  /* 0x0000001843187209 */ /* 0x000fe40007810000 */
        /* <DEDUP_REMOVED lines=32> */
[----:B------:R-:W-:-:S02]  /*6c10*/  ISETP.LT.OR P5, PT, R18, 0x79, P5 ;  /* 0x000000791200780c */ /* 0x000fc40002fa1670 */
[----:B------:R-:W-:Y:S02]  /*6c20*/  FSEL R83, R83, -INF , !P3 ;  /* 0xff80000053537808 */ /* 0x000fe40005800000 */
[----:B------:R-:W-:Y:S02]  /*6c30*/  FMNMX.FTZ R24, R165, R24, !PT ;  /* 0x00000018a5187209 */ /* 0x000fe40007810000 */
[----:B------:R-:W-:Y:S01]  /*6c40*/  ISETP.LT.OR P1, PT, R18, 0x7a, P1 ;  /* 0x0000007a1200780c */ /* 0x000fe20000f21670 */
[----:B------:R-:W-:Y:S01]  /*6c50*/  MUFU.EX2 R170, R170 ;  /* 0x000000aa00aa7308 */ /* 0x000fe20000000800 */
[----:B------:R-:W-:Y:S02]  /*6c60*/  FSEL R185, R86, -INF , !P5 ;  /* 0xff80000056b97808 */ /* 0x000fe40006800000 */
[----:B------:R-:W-:Y:S02]  /*6c70*/  FMNMX.FTZ R24, R83, R24, !PT ;  /* 0x0000001853187209 */ /* 0x000fe40007810000 */
[----:B------:R-:W-:-:S02]  /*6c80*/  FSEL R87, R87, -INF , !P1 ;  /* 0xff80000057577808 */ /* 0x000fc40004800000 */
[----:B------:R-:W-:Y:S01]  /*6c90*/  FMNMX.FTZ R24, R185, R24, !PT ;  /* 0x00000018b9187209 */ /* 0x000fe20007810000 */
[----:B------:R-:W-:Y:S01]  /*6ca0*/  MUFU.EX2 R41, R41 ;  /* 0x0000002900297308 */ /* 0x000fe20000000800 */
[----:B------:R-:W-:Y:S02]  /*6cb0*/  FSEL R65, R7, RZ, P6 ;  /* 0x000000ff07417208 */ /* 0x000fe40003000000 */
[----:B------:R-:W-:-:S03]  /*6cc0*/  FMNMX.FTZ R24, R87, R24, !PT ;  /* 0x0000001857187209 */ /* 0x000fc60007810000 */
[----:B------:R-:W-:Y:S02]  /*6cd0*/  FADD.FTZ R65, -R65, R12 ;  /* 0x0000000c41417221 */ /* 0x000fe40000010100 */
[----:B------:R-:W0:Y:S01]  /*6ce0*/  SHFL.BFLY PT, R57, R24, 0x2, 0x1f ;  /* 0x0c401f0018397f89 */ /* 0x000e2200000e0000 */
[----:B------:R-:W-:Y:S08]  /*6cf0*/  MUFU.EX2 R164, R164 ;  /* 0x000000a400a47308 */ /* 0x000ff00000000800 */
[----:B------:R-:W-:Y:S08]  /*6d00*/  MUFU.EX2 R37, R37 ;  /* 0x0000002500257308 */ /* 0x000ff00000000800 */
[----:B------:R-:W-:Y:S01]  /*6d10*/  MUFU.EX2 R166, R166 ;  /* 0x000000a600a67308 */ /* 0x000fe20000000800 */
[----:B0-----:R-:W-:Y:S01]  /*6d20*/  FMNMX.FTZ R18, R24, R57, !PT ;  /* 0x0000003918127209 */ /* 0x001fe20007810000 */
[----:B------:R-:W-:-:S06]  /*6d30*/  FFMA.FTZ R57, R77, R6, -R22 ;  /* 0x000000064d397223 */ /* 0x000fcc0000010816 */
[----:B------:R-:W-:Y:S01]  /*6d40*/  MUFU.EX2 R25, R25 ;  /* 0x0000001900197308 */ /* 0x000fe20000000800 */
[----:B------:R-:W0:Y:S07]  /*6d50*/  SHFL.BFLY PT, R61, R18, 0x1, 0x1f ;  /* 0x0c201f00123d7f89 */ /* 0x000e2e00000e0000 */
[----:B------:R-:W-:Y:S08]  /*6d60*/  MUFU.EX2 R160, R160 ;  /* 0x000000a000a07308 */ /* 0x000ff00000000800 */
[----:B------:R-:W-:Y:S08]  /*6d70*/  MUFU.EX2 R17, R17 ;  /* 0x0000001100117308 */ /* 0x000ff00000000800 */
[----:B------:R-:W-:Y:S01]  /*6d80*/  MUFU.EX2 R162, R162 ;  /* 0x000000a200a27308 */ /* 0x000fe20000000800 */
[----:B0-----:R-:W-:Y:S01]  /*6d90*/  FMNMX.FTZ R9, R18, R61, !PT ;  /* 0x0000003d12097209 */ /* 0x001fe20007810000 */
[----:B------:R-:W-:-:S03]  /*6da0*/  FMUL.FTZ R61, R65, R6 ;  /* 0x00000006413d7220 */ /* 0x000fc60000410000 */
[C---:B------:R-:W-:Y:S01]  /*6db0*/  FSETP.NEU.FTZ.AND P1, PT, R9.reuse, -INF , PT ;  /* 0xff8000000900780b */ /* 0x040fe20003f3d000 */
[C---:B------:R-:W-:Y:S02]  /*6dc0*/  FMUL.FTZ R12, R9.reuse, R6 ;  /* 0x00000006090c7220 */ /* 0x040fe40000410000 */
[----:B------:R-:W-:Y:S01]  /*6dd0*/  MUFU.EX2 R19, R19 ;  /* 0x0000001300137308 */ /* 0x000fe20000000800 */
[----:B------:R-:W-:Y:S02]  /*6de0*/  FSEL R18, R9, RZ, P1 ;  /* 0x000000ff09127208 */ /* 0x000fe40000800000 */
[----:B------:R-:W-:-:S03]  /*6df0*/  FSEL R12, R12, RZ, P1 ;  /* 0x000000ff0c0c7208 */ /* 0x000fc60000800000 */
[----:B------:R-:W-:Y:S02]  /*6e00*/  FADD.FTZ R13, -R18, R13 ;  /* 0x0000000d120d7221 */ /* 0x000fe40000010100 */
[----:B------:R-:W0:Y:S01]  /*6e10*/  MUFU.EX2 R61, R61 ;  /* 0x0000003d003d7308 */ /* 0x000e220000000800 */
[-CC-:B------:R-:W-:Y:S01]  /*6e20*/  FFMA.FTZ R65, R26, R6.reuse, -R12.reuse ;  /* 0x000000061a417223 */ /* 0x180fe2000001080c */
[-CC-:B------:R-:W-:Y:S01]  /*6e30*/  FFMA.FTZ R20, R159, R6.reuse, -R12.reuse ;  /* 0x000000069f147223 */ /* 0x180fe2000001080c */
[-C--:B------:R-:W-:Y:S01]  /*6e40*/  FMUL.FTZ R18, R13, R6.reuse ;  /* 0x000000060d127220 */ /* 0x080fe20000410000 */
        /* <DEDUP_REMOVED lines=16> */
[-C--:B------:R-:W-:Y:S01]  /*6f50*/  FFMA.FTZ R171, R177, R6.reuse, -R12 ;  /* 0x00000006b1ab7223 */ /* 0x080fe2000001080c */
[----:B------:R-:W-:Y:S01]  /*6f60*/  FADD.FTZ R59, R15, R38 ;  /* 0x000000260f3b7221 */ /* 0x000fe20000010000 */
        /* <DEDUP_REMOVED lines=9> */
[--C-:B------:R-:W-:Y:S01]  /*7000*/  FFMA.FTZ R75, R75, R6, -R12.reuse ;  /* 0x000000064b4b7223 */ /* 0x100fe2000001080c */
[----:B------:R-:W2:Y:S01]  /*7010*/  MUFU.EX2 R22, R22 ;  /* 0x0000001600167308 */ /* 0x000ea20000000800 */
[----:B-1----:R-:W-:Y:S01]  /*7020*/  FFMA.FTZ R5, R18, R4, R65 ;  /* 0x0000000412057223 */ /* 0x002fe20000010041 */
[----:B------:R-:W-:Y:S01]  /*7030*/  FADD.FTZ R4, R182, R59 ;  /* 0x0000003bb6047221 */ /* 0x000fe20000010000 */
[-CC-:B------:R-:W-:Y:S01]  /*7040*/  FFMA.FTZ R53, R53, R6.reuse, -R12.reuse ;  /* 0x0000000635357223 */ /* 0x180fe2000001080c */
[-CC-:B------:R-:W-:Y:S01]  /*7050*/  FFMA.FTZ R79, R79, R6.reuse, -R12.reuse ;  /* 0x000000064f4f7223 */ /* 0x180fe2000001080c */
[-CC-:B------:R-:W-:Y:S01]  /*7060*/  FFMA.FTZ R165, R165, R6.reuse, -R12.reuse ;  /* 0x00000006a5a57223 */ /* 0x180fe2000001080c */
[-CC-:B------:R-:W-:Y:S01]  /*7070*/  FFMA.FTZ R83, R83, R6.reuse, -R12.reuse ;  /* 0x0000000653537223 */ /* 0x180fe2000001080c */
[----:B------:R-:W-:Y:S01]  /*7080*/  FFMA.FTZ R185, R185, R6, -R12 ;  /* 0x00000006b9b97223 */ /* 0x000fe2000001080c */
[----:B------:R-:W1:Y:S01]  /*7090*/  MUFU.EX2 R31, R31 ;  /* 0x0000001f001f7308 */ /* 0x000e620000000800 */
[----:B0-----:R-:W-:-:S07]  /*70a0*/  FADD.FTZ R5, R20, R5 ;  /* 0x0000000514057221 */ /* 0x001fce0000010000 */
[----:B------:R-:W0:Y:S01]  /*70b0*/  MUFU.EX2 R24, R24 ;  /* 0x0000001800187308 */ /* 0x000e220000000800 */
[----:B--2---:R-:W-:Y:S01]  /*70c0*/  FADD.FTZ R40, R22, R5 ;  /* 0x0000000516287221 */ /* 0x004fe20000010000 */
[----:B------:R-:W-:-:S04]  /*70d0*/  FADD.FTZ R5, R23, R4 ;  /* 0x0000000417057221 */ /* 0x000fc80000010000 */
[----:B------:R-:W-:Y:S02]  /*70e0*/  FADD.FTZ R4, R176, R5 ;  /* 0x00000005b0047221 */ /* 0x000fe40000010000 */
[----:B------:R-:W2:Y:S01]  /*70f0*/  MUFU.EX2 R69, R69 ;  /* 0x0000004500457308 */ /* 0x000ea20000000800 */
[----:B-1----:R-:W-:Y:S01]  /*7100*/  FADD.FTZ R59, R31, R40 ;  /* 0x000000281f3b7221 */ /* 0x002fe20000010000 */
[----:B------:R-:W-:-:S04]  /*7110*/  FADD.FTZ R5, R27, R4 ;  /* 0x000000041b057221 */ /* 0x000fc80000010000 */
[----:B------:R-:W-:Y:S02]  /*7120*/  FADD.FTZ R4, R178, R5 ;  /* 0x00000005b2047221 */ /* 0x000fe40000010000 */
[----:B------:R-:W1:Y:S01]  /*7130*/  MUFU.EX2 R26, R26 ;  /* 0x0000001a001a7308 */ /* 0x000e620000000800 */
[----:B0-----:R-:W-:Y:S01]  /*7140*/  FADD.FTZ R40, R24, R59 ;  /* 0x0000003b18287221 */ /* 0x001fe20000010000 */
[----:B------:R-:W-:-:S04]  /*7150*/  FADD.FTZ R5, R35, R4 ;  /* 0x0000000423057221 */ /* 0x000fc80000010000 */
[----:B------:R-:W-:Y:S02]  /*7160*/  FADD.FTZ R4, R172, R5 ;  /* 0x00000005ac047221 */ /* 0x000fe40000010000 */
[----:B------:R-:W0:Y:S01]  /*7170*/  MUFU.EX2 R39, R39 ;  /* 0x0000002700277308 */ /* 0x000e220000000800 */
[----:B--2---:R-:W-:Y:S01]  /*7180*/  FADD.FTZ R59, R69, R40 ;  /* 0x00000028453b7221 */ /* 0x004fe20000010000 */
[----:B------:R-:W-:Y:S01]  /*7190*/  FADD.FTZ R5, R51, R4 ;  /* 0x0000000433057221 */ /* 0x000fe20000010000 */
[-CC-:B------:R-:W-:Y:S01]  /*71a0*/  FFMA.FTZ R40, R67, R6.reuse, -R12.reuse ;  /* 0x0000000643287223 */ /* 0x180fe2000001080c */
[----:B------:R-:W-:Y:S02]  /*71b0*/  FFMA.FTZ R12, R87, R6, -R12 ;  /* 0x00000006570c7223 */ /* 0x000fe4000001080c */
[----:B------:R-:W-:Y:S02]  /*71c0*/  FADD.FTZ R4, R174, R5 ;  /* 0x00000005ae047221 */ /* 0x000fe40000010000 */
[----:B------:R-:W2:Y:S01]  /*71d0*/  MUFU.EX2 R28, R28 ;  /* 0x0000001c001c7308 */ /* 0x000ea20000000800 */
[----:B-1----:R-:W-:Y:S01]  /*71e0*/  FADD.FTZ R42, R26, R59 ;  /* 0x0000003b1a2a7221 */ /* 0x002fe20000010000 */
[----:B------:R-:W-:-:S04]  /*71f0*/  FADD.FTZ R5, R55, R4 ;  /* 0x0000000437057221 */ /* 0x000fc80000010000 */
[----:B------:R-:W-:Y:S02]  /*7200*/  FADD.FTZ R4, R168, R5 ;  /* 0x00000005a8047221 */ /* 0x000fe40000010000 */
        /* <DEDUP_REMOVED lines=8> */
[----:B------:R-:W-:-:S06]  /*7290*/  FADD.FTZ R59, R45, R4 ;  /* 0x000000042d3b7221 */ /* 0x000fcc0000010000 */
[----:B------:R-:W0:Y:S01]  /*72a0*/  MUFU.EX2 R32, R32 ;  /* 0x0000002000207308 */ /* 0x000e220000000800 */
[----:B--2---:R-:W-:-:S07]  /*72b0*/  FADD.FTZ R42, R47, R42 ;  /* 0x0000002a2f2a7221 */ /* 0x004fce0000010000 */
[----:B------:R-:W2:Y:S01]  /*72c0*/  MUFU.EX2 R171, R171 ;  /* 0x000000ab00ab7308 */ /* 0x000ea20000000800 */
[----:B-1----:R-:W-:Y:S01]  /*72d0*/  FADD.FTZ R5, R169, R42 ;  /* 0x0000002aa9057221 */ /* 0x002fe20000010000 */
[----:B------:R-:W-:-:S04]  /*72e0*/  FADD.FTZ R42, R170, R59 ;  /* 0x0000003baa2a7221 */ /* 0x000fc80000010000 */
[----:B------:R-:W-:Y:S02]  /*72f0*/  FADD.FTZ R59, R41, R42 ;  /* 0x0000002a293b7221 */ /* 0x000fe40000010000 */
[----:B------:R-:W1:Y:S01]  /*7300*/  MUFU.EX2 R34, R34 ;  /* 0x0000002200227308 */ /* 0x000e620000000800 */
[----:B0-----:R-:W-:Y:S01]  /*7310*/  FADD.FTZ R4, R32, R5 ;  /* 0x0000000520047221 */ /* 0x001fe20000010000 */
[----:B------:R-:W-:-:S06]  /*7320*/  FADD.FTZ R42, R164, R59 ;  /* 0x0000003ba42a7221 */ /* 0x000fcc0000010000 */
        /* <DEDUP_REMOVED lines=12> */
[----:B------:R0:W-:Y:S01]  /*73f0*/  MUFU.EX2 R157, R49 ;  /* 0x00000031009d7308 */ /* 0x0001e20000000800 */
[----:B--2---:R-:W-:-:S07]  /*7400*/  FADD.FTZ R5, R161, R4 ;  /* 0x00000004a1057221 */ /* 0x004fce0000010000 */
[----:B------:R-:W2:Y:S01]  /*7410*/  MUFU.EX2 R163, R163 ;  /* 0x000000a300a37308 */ /* 0x000ea20000000800 */
[----:B0-----:R-:W-:Y:S01]  /*7420*/  FADD.FTZ R49, R37, R42 ;  /* 0x0000002a25317221 */ /* 0x001fe20000010000 */
[----:B-1----:R-:W-:-:S03]  /*7430*/  FADD.FTZ R4, R40, R5 ;  /* 0x0000000528047221 */ /* 0x002fc60000010000 */
[----:B------:R-:W-:-:S03]  /*7440*/  FADD.FTZ R42, R166, R49 ;  /* 0x00000031a62a7221 */ /* 0x000fc60000010000 */
[----:B------:R-:W0:Y:S01]  /*7450*/  MUFU.EX2 R71, R71 ;  /* 0x0000004700477308 */ /* 0x000e220000000800 */
[----:B------:R-:W-:-:S04]  /*7460*/  FADD.FTZ R49, R25, R42 ;  /* 0x0000002a19317221 */ /* 0x000fc80000010000 */
[----:B------:R-:W-:-:S03]  /*7470*/  FADD.FTZ R42, R160, R49 ;  /* 0x00000031a02a7221 */ /* 0x000fc60000010000 */
[----:B------:R-:W1:Y:S01]  /*7480*/  MUFU.EX2 R156, R156 ;  /* 0x0000009c009c7308 */ /* 0x000e620000000800 */
[----:B------:R-:W-:Y:S01]  /*7490*/  FADD.FTZ R49, R17, R42 ;  /* 0x0000002a11317221 */ /* 0x000fe20000010000 */
[----:B--2---:R-:W-:-:S03]  /*74a0*/  FADD.FTZ R4, R163, R4 ;  /* 0x00000004a3047221 */ /* 0x004fc60000010000 */
[----:B------:R-:W-:-:S03]  /*74b0*/  FADD.FTZ R42, R162, R49 ;  /* 0x00000031a22a7221 */ /* 0x000fc60000010000 */
[----:B------:R-:W2:Y:S01]  /*74c0*/  MUFU.EX2 R21, R21 ;  /* 0x0000001500157308 */ /* 0x000ea20000000800 */
[----:B------:R-:W-:Y:S01]  /*74d0*/  FADD.FTZ R5, R19, R42 ;  /* 0x0000002a13057221 */ /* 0x000fe20000010000 */
[----:B0-----:R-:W-:-:S04]  /*74e0*/  FADD.FTZ R4, R71, R4 ;  /* 0x0000000447047221 */ /* 0x001fc80000010000 */
[----:B------:R-:W-:Y:S02]  /*74f0*/  FADD.FTZ R4, R157, R4 ;  /* 0x000000049d047221 */ /* 0x000fe40000010000 */
        /* <DEDUP_REMOVED lines=25> */
[----:B-1----:R-:W-:Y:S01]  /*7690*/  FADD.FTZ R4, R155, R4 ;  /* 0x000000049b047221 */ /* 0x002fe20000010000 */
[----:B--2---:R-:W-:-:S03]  /*76a0*/  FADD.FTZ R5, R29, R42 ;  /* 0x0000002a1d057221 */ /* 0x004fc60000010000 */
[----:B0-----:R-:W-:Y:S01]  /*76b0*/  FADD.FTZ R4, R12, R4 ;  /* 0x000000040c047221 */ /* 0x001fe20000010000 */
[----:B------:R-:W-:Y:S06]  /*76c0*/  @!P0 BRA `(.L_x_1110) ;  /* 0x0000000000048947 */ /* 0x000fec0003800000 */
[----:B------:R-:W-:Y:S01]  /*76d0*/  BPT.TRAP 0x1 ;  /* 0x000000040000795c */ /* 0x000fe20000300000 */
.L_x_1110:
[----:B------:R-:W-:Y:S01]  /*76e0*/  ULEA UR6, UR54, UR40, 0x3 ;  /* 0x0000002836067291 */ /* 0x000fe2000f8e183f */
[----:B------:R-:W-:Y:S01]  /*76f0*/  ISETP.GT.AND P1, PT, R14, UR53, PT ;  /* 0x000000350e007c0c */ /* 0x000fe2000bf24270 */
        /* <DEDUP_REMOVED lines=10> */
[-C--:B------:R-:W-:Y:S01]  /*77a0*/  FMUL.FTZ R92, R92, R61.reuse ;  /* 0x0000003d5c5c7220 */ /* 0x080fe20000410000 */
[----:B------:R-:W-:Y:S01]  /*77b0*/  F2FP.BF16.F32.PACK_AB R182, R23, R182 ;  /* 0x000000b617b6723e */ /* 0x000fe200000010ff */
[-C--:B------:R-:W-:Y:S01]  /*77c0*/  FMUL.FTZ R93, R93, R61.reuse ;  /* 0x0000003d5d5d7220 */ /* 0x080fe20000410000 */
[----:B------:R-:W-:Y:S01]  /*77d0*/  F2FP.BF16.F32.PACK_AB R183, R31, R22 ;  /* 0x000000161fb7723e */ /* 0x000fe200000010ff */
[-C--:B------:R-:W-:Y:S01]  /*77e0*/  FMUL.FTZ R96, R96, R61.reuse ;  /* 0x0000003d60607220 */ /* 0x080fe20000410000 */
[----:B------:R-:W-:Y:S01]  /*77f0*/  SYNCS.ARRIVE.TRANS64.RED.A1T0 RZ, [UR6], RZ ;  /* 0x000000ffffff79a7 */ /* 0x000fe20008100406 */
[----:B------:R-:W-:Y:S01]  /*7800*/  F2FP.BF16.F32.PACK_AB R176, R27, R176 ;  /* 0x000000b01bb0723e */ /* 0x000fe200000010ff */
[-C--:B------:R-:W-:Y:S01]  /*7810*/  FMUL.FTZ R97, R97, R61.reuse ;  /* 0x0000003d61617220 */ /* 0x080fe20000410000 */
        /* <DEDUP_REMOVED lines=50> */
[----:B------:R-:W-:Y:S01]  /*7b40*/  FMUL.FTZ R149, R149, R61 ;  /* 0x0000003d95957220 */ /* 0x000fe20000410000 */
[----:B------:R-:W-:-:S02]  /*7b50*/  VIADD R14, R14, 0xffffffff ;  /* 0xffffffff0e0e7836 */ /* 0x000fc40000000000 */
        /* <DEDUP_REMOVED lines=35> */
.L_x_1092:
[----:B------:R-:W0:Y:S01]  /*7d90*/  S2UR UR6, SR_CTAID.X ;  /* 0x00000000000679c3 */ /* 0x000e220000002500 */
[----:B------:R-:W-:Y:S01]  /*7da0*/  IADD3 R13, -R8, 0x1, RZ ;  /* 0x00000001080d7810 */ /* 0x000fe20007ffe1ff */
[----:B------:R-:W-:Y:S02]  /*7db0*/  UISETP.NE.AND UP1, UPT, UR42, URZ, UPT ;  /* 0x0000003f2a00728c */ /* 0x000fe4000bf25270 */
[----:B------:R-:W-:Y:S02]  /*7dc0*/  UISETP.NE.AND UP0, UPT, UR41, URZ, UPT ;  /* 0x0000003f2900728c */ /* 0x000fe4000bf05270 */
[----:B------:R-:W-:-:S04]  /*7dd0*/  IMAD R13, R2, UR51, R13 ;  /* 0x00000033020d7c24 */ /* 0x000fc8000f8e020d */
[----:B------:R-:W-:Y:S02]  /*7de0*/  PLOP3.LUT P1, PT, PT, PT, UP0, 0x40, 0x0 ;  /* 0x000000000000781c */ /* 0x000fe40003f2e808 */
[----:B------:R-:W-:Y:S01]  /*7df0*/  R2UR UR11, R13 ;  /* 0x000000000d0b72ca */ /* 0x000fe200000e0000 */
[----:B------:R-:W-:Y:S01]  /*7e00*/  @UP1 ULDC UR14, c[0x0][0x450] ;  /* 0x00011400000e1ab9 */ /* 0x000fe20000000800 */
[----:B0-----:R-:W-:-:S03]  /*7e10*/  ULEA UR10, UR6, 0x7f, 0x7 ;  /* 0x0000007f060a7891 */ /* 0x001fc6000f8e383f */
[----:B------:R-:W-:Y:S02]  /*7e20*/  @UP1 ULDC UR6, c[0x0][0x44c] ;  /* 0x0001130000061ab9 */ /* 0x000fe40000000800 */
[----:B------:R-:W-:-:S04]  /*7e30*/  UIMAD.WIDE.U32 UR6, UR10, UR6, URZ ;  /* 0x000000060a0672a5 */ /* 0x000fc8000f8e003f */
[----:B------:R-:W-:-:S04]  /*7e40*/  @UP1 USHF.R.U32.HI UR10, URZ, UR14, UR7 ;  /* 0x0000000e3f0a1299 */ /* 0x000fc80008011607 */
[----:B------:R-:W-:-:S03]  /*7e50*/  UIADD3 UR10, UR11, UR10, URZ ;  /* 0x0000000a0b0a7290 */ /* 0x000fc6000fffe03f */
[----:B------:R-:W-:Y:S02]  /*7e60*/  ULDC UR11, c[0x0][0x9dc] ;  /* 0x00027700000b7ab9 */ /* 0x000fe40000000800 */
[----:B------:R-:W-:Y:S01]  /*7e70*/  UIADD3 UR11, UR10, -UR11, URZ ;  /* 0x8000000b0a0b7290 */ /* 0x000fe2000fffe03f */
[----:B------:R-:W-:Y:S11]  /*7e80*/  @P1 BRA `(.L_x_1112) ;  /* 0x00000000004c1947 */ /* 0x000ff60003800000 */
[----:B------:R-:W-:-:S06]  /*7e90*/  UISETP.GT.AND UP0, UPT, UR10, -0x1, UPT ;  /* 0xffffffff0a00788c */ /* 0x000fcc000bf04270 */
[----:B------:R-:W-:-:S13]  /*7ea0*/  PLOP3.LUT P1, PT, PT, PT, UP0, 0x80, 0x0 ;  /* 0x000000000000781c */ /* 0x000fda0003f2f008 */
[----:B------:R-:W-:Y:S05]  /*7eb0*/  @P1 BRA `(.L_x_1113) ;  /* 0x0000000000201947 */ /* 0x000fea0003800000 */
[----:B------:R-:W-:Y:S01]  /*7ec0*/  ULDC UR14, c[0x0][0x9e4] ;  /* 0x00027900000e7ab9 */ /* 0x000fe20000000800 */
[----:B------:R-:W-:Y:S02]  /*7ed0*/  ULOP3.LUT UR10, URZ, UR10, URZ, 0x33, !UPT ;  /* 0x0000000a3f0a7292 */ /* 0x000fe4000f8e333f */
[----:B------:R-:W-:-:S11]  /*7ee0*/  UISETP.NE.AND UP0, UPT, UR14, 0x1, UPT ;  /* 0x000000010e00788c */ /* 0x000fd6000bf05270 */
[----:B------:R-:W-:Y:S02]  /*7ef0*/  @UP0 ULDC.64 UR18, c[0x0][0x9e8] ;  /* 0x00027a0000120ab9 */ /* 0x000fe40000000a00 */
[----:B------:R-:W-:-:S04]  /*7f00*/  UIMAD.WIDE.U32 UR6, UR10, UR18, URZ ;  /* 0x000000120a0672a5 */ /* 0x000fc8000f8e003f */
[----:B------:R-:W-:-:S04]  /*7f10*/  @UP0 USHF.R.U32.HI UR10, URZ, UR19, UR7 ;  /* 0x000000133f0a0299 */ /* 0x000fc80008011607 */
[----:B------:R-:W-:Y:S01]  /*7f20*/  ULOP3.LUT UR10, URZ, UR10, URZ, 0x33, !UPT ;  /* 0x0000000a3f0a7292 */ /* 0x000fe2000f8e333f */
[----:B------:R-:W-:Y:S11]  /*7f30*/  BRA `(.L_x_1114) ;  /* 0x0000000000147947 */ /* 0x000ff60003800000 */
.L_x_1113:
[----:B------:R-:W-:Y:S02]  /*7f40*/  ULDC UR14, c[0x0][0x9e4] ;  /* 0x00027900000e7ab9 */ /* 0x000fe40000000800 */
[----:B------:R-:W-:-:S11]  /*7f50*/  UISETP.NE.AND UP0, UPT, UR14, 0x1, UPT ;  /* 0x000000010e00788c */ /* 0x000fd6000bf05270 */
[----:B------:R-:W-:Y:S02]  /*7f60*/  @UP0 ULDC.64 UR18, c[0x0][0x9e8] ;  /* 0x00027a0000120ab9 */ /* 0x000fe40000000a00 */
[----:B------:R-:W-:-:S04]  /*7f70*/  UIMAD.WIDE.U32 UR6, UR10, UR18, URZ ;  /* 0x000000120a0672a5 */ /* 0x000fc8000f8e003f */
[----:B------:R-:W-:-:S12]  /*7f80*/  @UP0 USHF.R.U32.HI UR10, URZ, UR19, UR7 ;  /* 0x000000133f0a0299 */ /* 0x000fd80008011607 */
.L_x_1114:
[----:B------:R-:W-:-:S04]  /*7f90*/  UIMAD UR10, UR10, UR14, URZ ;  /* 0x0000000e0a0a72a4 */ /* 0x000fc8000f8e023f */
[----:B------:R-:W-:-:S04]  /*7fa0*/  UISETP.LT.AND UP0, UPT, UR11, UR10, UPT ;  /* 0x0000000a0b00728c */ /* 0x000fc8000bf01270 */
[----:B------:R-:W-:-:S12]  /*7fb0*/  USEL UR11, UR11, UR10, !UP0 ;  /* 0x0000000a0b0b7287 */ /* 0x000fd8000c000000 */
.L_x_1112:
[----:B------:R-:W-:-:S04]  /*7fc0*/  UIADD3 UR11, UR11, 0x7f, URZ ;  /* 0x0000007f0b0b7890 */ /* 0x000fc8000fffe03f */
[----:B------:R-:W-:-:S04]  /*7fd0*/  USHF.R.S32.HI UR6, URZ, 0x1f, UR11 ;  /* 0x0000001f3f067899 */ /* 0x000fc8000801140b */
[----:B------:R-:W-:-:S04]  /*7fe0*/  ULEA.HI UR6, UR6, UR11, URZ, 0x7 ;  /* 0x0000000b06067291 */ /* 0x000fc8000f8f383f */
[----:B------:R-:W-:-:S04]  /*7ff0*/  USHF.R.S32.HI UR6, URZ, 0x7, UR6 ;  /* 0x000000073f067899 */ /* 0x000fc80008011406 */
[----:B------:R-:W-:-:S04]  /*8000*/  UISETP.LT.AND UP0, UPT, UR38, UR6, UPT ;  /* 0x000000062600728c */ /* 0x000fc8000bf01270 */
[----:B------:R-:W-:-:S06]  /*8010*/  USEL UR50, UR38, UR6, !UP0 ;  /* 0x0000000626327287 */ /* 0x000fcc000c000000 */
[----:B------:R-:W-:-:S13]  /*8020*/  ISETP.GE.AND P1, PT, R14, UR50, PT ;  /* 0x000000320e007c0c */ /* 0x000fda000bf26270 */
[----:B------:R-:W-:Y:S05]  /*8030*/  @!P1 BRA `(.L_x_1115) ;  /* 0x00000020001c9947 */ /* 0x000fea0003800000 */
[----:B------:R-:W-:Y:S01]  /*8040*/  IMAD.MOV.U32 R13, RZ, RZ, R9 ;  /* 0x000000ffff0d7224 */ /* 0x000fe200078e0009 */
[----:B------:R-:W-:Y:S01]  /*8050*/  UMOV UR52, UR45 ;  /* 0x0000002d00347c82 */ /* 0x000fe20008000000 */
[----:B------:R-:W-:Y:S01]  /*8060*/  IMAD.MOV.U32 R12, RZ, RZ, R7 ;  /* 0x000000ffff0c7224 */ /* 0x000fe200078e0007 */
[----:B------:R-:W-:Y:S01]  /*8070*/  UMOV UR51, UR46 ;  /* 0x0000002e00337c82 */ /* 0x000fe20008000000 */
[----:B------:R-:W-:-:S07]  /*8080*/  IMAD.MOV.U32 R8, RZ, RZ, R14 ;  /* 0x000000ffff087224 */ /* 0x000fce00078e000e */
.L_x_1126:
[----:B------:R-:W-:Y:S01]  /*8090*/  ISETP.NE.AND P2, PT, RZ, UR39, PT ;  /* 0x00000027ff007c0c */ /* 0x000fe2000bf45270 */
[----:B------:R-:W-:-:S04]  /*80a0*/  UISETP.NE.AND UP0, UPT, UR51, 0x1, UPT ;  /* 0x000000013300788c */ /* 0x000fc8000bf05270 */
[----:B------:R-:W-:-:S04]  /*80b0*/  USEL UR45, URZ, 0x1, UP0 ;  /* 0x000000013f2d7887 */ /* 0x000fc80008000000 */
[----:B------:R-:W-:-:S04]  /*80c0*/  ULOP3.LUT UR45, UR52, UR45, URZ, 0x3c, !UPT ;  /* 0x0000002d342d7292 */ /* 0x000fc8000f8e3c3f */
[----:B------:R-:W-:Y:S08]  /*80d0*/  @P2 BRA `(.L_x_1116) ;  /* 0x0000000000382947 */ /* 0x000ff00003800000 */
[----:B------:R-:W-:Y:S05]  /*80e0*/  @!P0 BRA `(.L_x_1117) ;  /* 0x0000000000048947 */ /* 0x000fea0003800000 */
[----:B------:R-:W-:Y:S01]  /*80f0*/  BPT.TRAP 0x1 ;  /* 0x000000040000795c */ /* 0x000fe20000300000 */
.L_x_1117:
        /* <DEDUP_REMOVED lines=9> */
.L_x_1118:
[----:B-1----:R-:W-:Y:S05]  /*8190*/  @P1 BRA `(.L_x_1116) ;  /* 0x0000000000081947 */ /* 0x002fea0003800000 */
[----:B------:R-:W1:Y:S02]  /*81a0*/  SYNCS.PHASECHK.TRANS64.TRYWAIT P1, [UR6+0x28830], R6 ;  /* 0x02883006ff0075a7 */ /* 0x000e640008020146 */
[----:B-1----:R-:W-:Y:S05]  /*81b0*/  @!P1 BRA `(.L_x_1119) ;  /* 0x000000b4000c9947 */ /* 0x002fea0003800000 */
.L_x_1116:
        /* <DEDUP_REMOVED lines=50> */
.L_x_1121:
[----:B------:R-:W-:Y:S01]  /*84e0*/  ULEA UR6, UR51, UR40, 0x3 ;  /* 0x0000002833067291 */ /* 0x000fe2000f8e183f */
[----:B------:R-:W-:-:S05]  /*84f0*/  IMAD.U32 R6, RZ, RZ, UR52 ;  /* 0x00000034ff067e24 */ /* 0x000fca000f8e00ff */
[----:B------:R-:W-:-:S04]  /*8500*/  SHF.L.U32 R6, R6, 0x1f, RZ ;  /* 0x0000001f06067819 */ /* 0x000fc800000006ff */
[----:B------:R0:W1:Y:S01]  /*8510*/  SYNCS.PHASECHK.TRANS64.TRYWAIT P1, [UR6+0x28850], R6 ;  /* 0x02885006ff0075a7 */ /* 0x0000620008020146 */
[----:B------:R-:W-:Y:S05]  /*8520*/  @!P0 BRA `(.L_x_1122) ;  /* 0x0000000000048947 */ /* 0x000fea0003800000 */
[----:B------:R-:W-:Y:S01]  /*8530*/  BPT.TRAP 0x1 ;  /* 0x000000040000795c */ /* 0x000fe20000300000 */
.L_x_1122:
[----:B-1----:R-:W-:Y:S05]  /*8540*/  @P1 BRA `(.L_x_1120) ;  /* 0x0000000000081947 */ /* 0x002fea0003800000 */
[----:B------:R-:W1:Y:S02]  /*8550*/  SYNCS.PHASECHK.TRANS64.TRYWAIT P1, [UR6+0x28850], R6 ;  /* 0x02885006ff0075a7 */ /* 0x000e640008020146 */
[----:B-1----:R-:W-:Y:S05]  /*8560*/  @!P1 BRA `(.L_x_1123) ;  /* 0x000000b000389947 */ /* 0x002fea0003800000 */
.L_x_1120:
        /* <DEDUP_REMOVED lines=49> */
.L_x_1124:
        /* <DEDUP_REMOVED lines=88> */
[-C--:B------:R-:W-:Y:S01]  /*8e00*/  FFMA.FTZ R180, R25, R6.reuse, -R153 ;  /* 0x0000000619b47223 */ /* 0x080fe20000010899 */
[-C--:B------:R-:W-:Y:S01]  /*8e10*/  FFMA.FTZ R181, R27, R6.reuse, -R69 ;  /* 0x000000061bb57223 */ /* 0x080fe20000010845 */
[----:B------:R-:W-:Y:S01]  /*8e20*/  MUFU.EX2 R12, R12 ;  /* 0x0000000c000c7308 */ /* 0x000fe20000000800 */
[-C--:B------:R-:W-:Y:S01]  /*8e30*/  FFMA.FTZ R182, R28, R6.reuse, -R153 ;  /* 0x000000061cb67223 */ /* 0x080fe20000010899 */
[-CC-:B------:R-:W-:Y:S01]  /*8e40*/  FFMA.FTZ R183, R30, R6.reuse, -R69.reuse ;  /* 0x000000061eb77223 */ /* 0x180fe20000010845 */
[-C--:B------:R-:W-:Y:S01]  /*8e50*/  FFMA.FTZ R18, R31, R6.reuse, -R69 ;  /* 0x000000061f127223 */ /* 0x080fe20000010845 */
[-C--:B------:R-:W-:Y:S01]  /*8e60*/  FFMA.FTZ R176, R32, R6.reuse, -R153 ;  /* 0x0000000620b07223 */ /* 0x080fe20000010899 */
[-C--:B------:R-:W-:Y:S01]  /*8e70*/  FFMA.FTZ R177, R34, R6.reuse, -R69 ;  /* 0x0000000622b17223 */ /* 0x080fe20000010845 */
[-C--:B------:R-:W-:Y:S01]  /*8e80*/  FFMA.FTZ R19, R33, R6.reuse, -R153 ;  /* 0x0000000621137223 */ /* 0x080fe20000010899 */
[-C--:B------:R-:W-:Y:S01]  /*8e90*/  FFMA.FTZ R20, R35, R6.reuse, -R69 ;  /* 0x0000000623147223 */ /* 0x080fe20000010845 */
[----:B------:R-:W0:Y:S01]  /*8ea0*/  MUFU.EX2 R15, R15 ;  /* 0x0000000f000f7308 */ /* 0x000e220000000800 */
[-C--:B------:R-:W-:Y:S01]  /*8eb0*/  FFMA.FTZ R178, R36, R6.reuse, -R153 ;  /* 0x0000000624b27223 */ /* 0x080fe20000010899 */
[-C--:B------:R-:W-:Y:S01]  /*8ec0*/  FFMA.FTZ R179, R38, R6.reuse, -R69 ;  /* 0x0000000626b37223 */ /* 0x080fe20000010845 */
[-C--:B------:R-:W-:Y:S01]  /*8ed0*/  FFMA.FTZ R21, R37, R6.reuse, -R153 ;  /* 0x0000000625157223 */ /* 0x080fe20000010899 */
[-C--:B------:R-:W-:Y:S01]  /*8ee0*/  FFMA.FTZ R22, R39, R6.reuse, -R69 ;  /* 0x0000000627167223 */ /* 0x080fe20000010845 */
[-C--:B------:R-:W-:Y:S01]  /*8ef0*/  FFMA.FTZ R172, R40, R6.reuse, -R153 ;  /* 0x0000000628ac7223 */ /* 0x080fe20000010899 */
[-C--:B------:R-:W-:Y:S01]  /*8f00*/  FFMA.FTZ R173, R42, R6.reuse, -R69 ;  /* 0x000000062aad7223 */ /* 0x080fe20000010845 */
[-C--:B------:R-:W-:Y:S01]  /*8f10*/  FFMA.FTZ R23, R41, R6.reuse, -R153 ;  /* 0x0000000629177223 */ /* 0x080fe20000010899 */
[----:B------:R-:W-:Y:S01]  /*8f20*/  MUFU.EX2 R13, R13 ;  /* 0x0000000d000d7308 */ /* 0x000fe20000000800 */
[-C--:B------:R-:W-:Y:S01]  /*8f30*/  FFMA.FTZ R24, R43, R6.reuse, -R69 ;  /* 0x000000062b187223 */ /* 0x080fe20000010845 */
[-C--:B------:R-:W-:Y:S01]  /*8f40*/  FFMA.FTZ R174, R44, R6.reuse, -R153 ;  /* 0x000000062cae7223 */ /* 0x080fe20000010899 */
[-C--:B------:R-:W-:Y:S01]  /*8f50*/  FFMA.FTZ R175, R46, R6.reuse, -R69 ;  /* 0x000000062eaf7223 */ /* 0x080fe20000010845 */
[-C--:B------:R-:W-:Y:S01]  /*8f60*/  FFMA.FTZ R25, R45, R6.reuse, -R153 ;  /* 0x000000062d197223 */ /* 0x080fe20000010899 */
[-C--:B------:R-:W-:Y:S01]  /*8f70*/  FFMA.FTZ R26, R47, R6.reuse, -R69 ;  /* 0x000000062f1a7223 */ /* 0x080fe20000010845 */
[-C--:B------:R-:W-:Y:S01]  /*8f80*/  FFMA.FTZ R168, R48, R6.reuse, -R153 ;  /* 0x0000000630a87223 */ /* 0x080fe20000010899 */
[-C--:B------:R-:W-:Y:S01]  /*8f90*/  FFMA.FTZ R169, R50, R6.reuse, -R69 ;  /* 0x0000000632a97223 */ /* 0x080fe20000010845 */
[----:B------:R-:W1:Y:S01]  /*8fa0*/  MUFU.EX2 R14, R14 ;  /* 0x0000000e000e7308 */ /* 0x000e620000000800 */
[----:B0-----:R-:W-:Y:S01]  /*8fb0*/  FFMA.FTZ R5, R12, R5, R15 ;  /* 0x000000050c057223 */ /* 0x001fe2000001000f */
[-C--:B------:R-:W-:Y:S01]  /*8fc0*/  FFMA.FTZ R28, R51, R6.reuse, -R69 ;  /* 0x00000006331c7223 */ /* 0x080fe20000010845 */
        /* <DEDUP_REMOVED lines=12> */
[----:B------:R-:W-:Y:S01]  /*9090*/  FFMA.FTZ R34, R63, R6, -R69 ;  /* 0x000000063f227223 */ /* 0x000fe20000010845 */
[----:B------:R-:W2:Y:S01]  /*90a0*/  MUFU.EX2 R181, R181 ;  /* 0x000000b500b57308 */ /* 0x000ea20000000800 */
[----:B-1----:R-:W-:Y:S01]  /*90b0*/  FFMA.FTZ R4, R13, R4, R14 ;  /* 0x000000040d047223 */ /* 0x002fe2000001000e */
[-C--:B------:R-:W-:Y:S01]  /*90c0*/  FFMA.FTZ R160, R64, R6.reuse, -R153 ;  /* 0x0000000640a07223 */ /* 0x080fe20000010899 */
[-C--:B------:R-:W-:Y:S01]  /*90d0*/  FFMA.FTZ R161, R66, R6.reuse, -R69 ;  /* 0x0000000642a17223 */ /* 0x080fe20000010845 */
[-CC-:B------:R-:W-:Y:S01]  /*90e0*/  FFMA.FTZ R45, R65, R6.reuse, -R153.reuse ;  /* 0x00000006412d7223 */ /* 0x180fe20000010899 */
[-C--:B------:R-:W-:Y:S01]  /*90f0*/  FFMA.FTZ R162, R68, R6.reuse, -R153 ;  /* 0x0000000644a27223 */ /* 0x080fe20000010899 */
[-CC-:B------:R-:W-:Y:S01]  /*9100*/  FFMA.FTZ R163, R70, R6.reuse, -R69.reuse ;  /* 0x0000000646a37223 */ /* 0x180fe20000010845 */
[-C--:B------:R-:W-:Y:S01]  /*9110*/  FFMA.FTZ R71, R71, R6.reuse, -R69 ;  /* 0x0000000647477223 */ /* 0x080fe20000010845 */
[----:B------:R-:W1:Y:S01]  /*9120*/  MUFU.EX2 R182, R182 ;  /* 0x000000b600b67308 */ /* 0x000e620000000800 */
[----:B0-----:R-:W-:Y:S01]  /*9130*/  FADD.FTZ R5, R180, R5 ;  /* 0x00000005b4057221 */ /* 0x001fe20000010000 */
[-C--:B------:R-:W-:Y:S01]  /*9140*/  FFMA.FTZ R156, R72, R6.reuse, -R153 ;  /* 0x00000006489c7223 */ /* 0x080fe20000010899 */
[-C--:B------:R-:W-:Y:S01]  /*9150*/  FFMA.FTZ R74, R74, R6.reuse, -R69 ;  /* 0x000000064a4a7223 */ /* 0x080fe20000010845 */
[-C--:B------:R-:W-:Y:S01]  /*9160*/  FFMA.FTZ R53, R73, R6.reuse, -R153 ;  /* 0x0000000649357223 */ /* 0x080fe20000010899 */
[-C--:B------:R-:W-:Y:S01]  /*9170*/  FFMA.FTZ R75, R75, R6.reuse, -R69 ;  /* 0x000000064b4b7223 */ /* 0x080fe20000010845 */
[-C--:B------:R-:W-:Y:S01]  /*9180*/  FFMA.FTZ R158, R76, R6.reuse, -R153 ;  /* 0x000000064c9e7223 */ /* 0x080fe20000010899 */
[-C--:B------:R-:W-:Y:S01]  /*9190*/  FFMA.FTZ R78, R78, R6.reuse, -R69 ;  /* 0x000000064e4e7223 */ /* 0x080fe20000010845 */
[----:B------:R-:W0:Y:S01]  /*91a0*/  MUFU.EX2 R183, R183 ;  /* 0x000000b700b77308 */ /* 0x000e220000000800 */
[----:B--2---:R-:W-:Y:S01]  /*91b0*/  FADD.FTZ R4, R181, R4 ;  /* 0x00000004b5047221 */ /* 0x004fe20000010000 */
[-C--:B------:R-:W-:Y:S01]  /*91c0*/  FFMA.FTZ R57, R77, R6.reuse, -R153 ;  /* 0x000000064d397223 */ /* 0x080fe20000010899 */
[-C--:B------:R-:W-:Y:S01]  /*91d0*/  FFMA.FTZ R79, R79, R6.reuse, -R69 ;  /* 0x000000064f4f7223 */ /* 0x080fe20000010845 */
[-C--:B------:R-:W-:Y:S01]  /*91e0*/  FFMA.FTZ R152, R80, R6.reuse, -R153 ;  /* 0x0000000650987223 */ /* 0x080fe20000010899 */
[-C--:B------:R-:W-:Y:S01]  /*91f0*/  FFMA.FTZ R82, R82, R6.reuse, -R69 ;  /* 0x0000000652527223 */ /* 0x080fe20000010845 */
[-C--:B------:R-:W-:Y:S01]  /*9200*/  FFMA.FTZ R61, R81, R6.reuse, -R153 ;  /* 0x00000006513d7223 */ /* 0x080fe20000010899 */
[-C--:B------:R-:W-:Y:S01]  /*9210*/  FFMA.FTZ R83, R83, R6.reuse, -R69 ;  /* 0x0000000653537223 */ /* 0x080fe20000010845 */
[----:B------:R-:W2:Y:S01]  /*9220*/  MUFU.EX2 R17, R17 ;  /* 0x0000001100117308 */ /* 0x000ea20000000800 */
[----:B-1----:R-:W-:Y:S01]  /*9230*/  FADD.FTZ R36, R182, R5 ;  /* 0x00000005b6247221 */ /* 0x002fe20000010000 */
[-CC-:B------:R-:W-:Y:S01]  /*9240*/  FFMA.FTZ R154, R84, R6.reuse, -R153.reuse ;  /* 0x00000006549a7223 */ /* 0x180fe20000010899 */
[-C--:B------:R-:W-:Y:S01]  /*9250*/  FFMA.FTZ R65, R85, R6.reuse, -R153 ;  /* 0x0000000655417223 */ /* 0x080fe20000010899 */
[----:B------:R-:W-:-:S04]  /*9260*/  FFMA.FTZ R86, R86, R6, -R69 ;  /* 0x0000000656567223 */ /* 0x000fc80000010845 */
        /* <DEDUP_REMOVED lines=120> */
.L_x_1125:
[----:B------:R-:W-:Y:S01]  /*99f0*/  ULEA UR6, UR51, UR40, 0x3 ;  /* 0x0000002833067291 */ /* 0x000fe2000f8e183f */
[----:B------:R-:W-:Y:S01]  /*9a00*/  ISETP.GT.AND P1, PT, R8, UR50, PT ;  /* 0x0000003208007c0c */ /* 0x000fe2000bf24270 */
[----:B------:R-:W-:Y:S01]  /*9a10*/  UMOV UR52, UR45 ;  /* 0x0000002d00347c82 */ /* 0x000fe20008000000 */
[----:B------:R-:W-:Y:S01]  /*9a20*/  UMOV UR51, UR46 ;  /* 0x0000002e00337c82 */ /* 0x000fe20008000000 */
        /* <DEDUP_REMOVED lines=101> */
[----:B------:R-:W-:Y:S01]  /*a080*/  F2FP.BF16.F32.PACK_AB R155, R69, R155 ;  /* 0x0000009b459b723e */ /* 0x000fe200000010ff */
[----:B------:R-:W-:Y:S06]  /*a090*/  @P1 BRA `(.L_x_1126) ;  /* 0xffffffdc00fc1947 */ /* 0x000fec000383ffff */
[----:B------:R-:W-:-:S07]  /*a0a0*/  IMAD.MOV.U32 R14, RZ, RZ, R8 ;  /* 0x000000ffff0e7224 */ /* 0x000fce00078e0008 */
.L_x_1115:
[----:B------:R-:W-:-:S13]  /*a0b0*/  ISETP.GE.AND P1, PT, R14, UR38, PT ;  /* 0x000000260e007c0c */ /* 0x000fda000bf26270 */
[----:B------:R-:W-:Y:S05]  /*a0c0*/  @!P1 BRA `(.L_x_1127) ;  /* 0x0000003000549947 */ /* 0x000fea0003800000 */
[C---:B------:R-:W-:Y:S01]  /*a0d0*/  VIADD R8, R16.reuse, 0x8 ;  /* 0x0000000810087836 */ /* 0x040fe20000000000 */
[----:B------:R-:W-:Y:S01]  /*a0e0*/  IADD3 R16, -R16, 0xb, RZ ;  /* 0x0000000b10107810 */ /* 0x000fe20007ffe1ff */
[----:B------:R-:W-:Y:S01]  /*a0f0*/  IMAD.MOV.U32 R13, RZ, RZ, R9 ;  /* 0x000000ffff0d7224 */ /* 0x000fe200078e0009 */
[----:B------:R-:W-:Y:S01]  /*a100*/  UMOV UR55, UR45 ;  /* 0x0000002d00377c82 */ /* 0x000fe20008000000 */
[----:B------:R-:W-:Y:S01]  /*a110*/  IMAD.MOV.U32 R12, RZ, RZ, R7 ;  /* 0x000000ffff0c7224 */ /* 0x000fe200078e0007 */
[----:B------:R-:W-:Y:S01]  /*a120*/  UMOV UR54, UR46 ;  /* 0x0000002e00367c82 */ /* 0x000fe20008000000 */
[----:B------:R-:W-:Y:S01]  /*a130*/  ULDC UR50, c[0x0][0x9e4] ;  /* 0x0002790000327ab9 */ /* 0x000fe20000000800 */
[----:B------:R-:W-:Y:S01]  /*a140*/  ULDC UR52, c[0x0][0x288] ;  /* 0x0000a20000347ab9 */ /* 0x000fe20000000800 */
[----:B------:R-:W-:Y:S01]  /*a150*/  ULDC UR53, c[0x0][0x2f0] ;  /* 0x0000bc0000357ab9 */ /* 0x000fe20000000800 */
[----:B------:R-:W-:-:S05]  /*a160*/  ULDC UR51, c[0x0][0x9e0] ;  /* 0x0002780000337ab9 */ /* 0x000fca0000000800 */
.L_x_1146:
[----:B------:R-:W-:Y:S01]  /*a170*/  UIADD3 UR46, UR54, 0x1, URZ ;  /* 0x00000001362e7890 */ /* 0x000fe2000fffe03f */
[----:B------:R-:W-:-:S03]  /*a180*/  ISETP.NE.AND P2, PT, RZ, UR39, PT ;  /* 0x00000027ff007c0c */ /* 0x000fc6000bf45270 */
[----:B------:R-:W-:-:S04]  /*a190*/  UISETP.NE.AND UP0, UPT, UR46, 0x2, UPT ;  /* 0x000000022e00788c */ /* 0x000fc8000bf05270 */
[----:B------:R-:W-:Y:S02]  /*a1a0*/  USEL UR45, URZ, 0x1, UP0 ;  /* 0x000000013f2d7887 */ /* 0x000fe40008000000 */
[----:B------:R-:W-:Y:S02]  /*a1b0*/  USEL UR46, UR46, URZ, UP0 ;  /* 0x0000003f2e2e7287 */ /* 0x000fe40008000000 */
[----:B------:R-:W-:Y:S02]  /*a1c0*/  ULOP3.LUT UR45, UR55, UR45, URZ, 0x3c, !UPT ;  /* 0x0000002d372d7292 */ /* 0x000fe4000f8e3c3f */
[----:B--2---:R-:W-:Y:S10]  /*a1d0*/  @P2 BRA `(.L_x_1128) ;  /* 0x00000000002c2947 */ /* 0x004ff40003800000 */
[----:B------:R-:W-:Y:S05]  /*a1e0*/  @!P0 BRA `(.L_x_1129) ;  /* 0x0000000000048947 */ /* 0x000fea0003800000 */
[----:B------:R-:W-:Y:S01]  /*a1f0*/  BPT.TRAP 0x1 ;  /* 0x000000040000795c */ /* 0x000fe20000300000 */
.L_x_1129:
[----:B------:R-:W-:Y:S01]  /*a200*/  ULEA UR6, UR46, UR40, 0x3 ;  /* 0x000000282e067291 */ /* 0x000fe2000f8e183f */
[----:B------:R-:W-:-:S05]  /*a210*/  IMAD.U32 R6, RZ, RZ, UR45 ;  /* 0x0000002dff067e24 */ /* 0x000fca000f8e00ff */
[----:B------:R-:W-:-:S04]  /*a220*/  SHF.L.U32 R6, R6, 0x1f, RZ ;  /* 0x0000001f06067819 */ /* 0x000fc800000006ff */
[----:B------:R0:W1:Y:S01]  /*a230*/  SYNCS.PHASECHK.TRANS64.TRYWAIT P1, [UR6+0x28830], R6 ;  /* 0x02883006ff0075a7 */ /* 0x0000620008020146 */
[----:B------:R-:W-:Y:S05]  /*a240*/  @!P0 BRA `(.L_x_1130) ;  /* 0x0000000000048947 */ /* 0x000fea0003800000 */
[----:B------:R-:W-:Y:S01]  /*a250*/  BPT.TRAP 0x1 ;  /* 0x000000040000795c */ /* 0x000fe20000300000 */
.L_x_1130:
[----:B-1----:R-:W-:Y:S05]  /*a260*/  @P1 BRA `(.L_x_1128) ;  /* 0x0000000000081947 */ /* 0x002fea0003800000 */
[----:B------:R-:W1:Y:S02]  /*a270*/  SYNCS.PHASECHK.TRANS64.TRYWAIT P1, [UR6+0x28830], R6 ;  /* 0x02883006ff0075a7 */ /* 0x000e640008020146 */
[----:B-1----:R-:W-:Y:S05]  /*a280*/  @!P1 BRA `(.L_x_1131) ;  /* 0x0000009400089947 */ /* 0x002fea0003800000 */
.L_x_1128:
[----:B------:R2:W-:Y:S01]  /*a290*/  BAR.SYNC.DEFER_BLOCKING R8, 0x100 ;  /* 0x000400080000751d */ /* 0x0005e20000010000 */
[----:B------:R-:W-:Y:S01]  /*a2a0*/  R2UR UR32, R10 ;  /* 0x000000000a2072ca */ /* 0x000fe200000e0000 */
[----:B------:R-:W-:Y:S01]  /*a2b0*/  ULEA UR34, UR46, UR44, 0xb ;  /* 0x0000002c2e227291 */ /* 0x000fe2000f8e583f */
[----:B------:R-:W-:-:S03]  /*a2c0*/  R2UR UR33, R11 ;  /* 0x000000000b2172ca */ /* 0x000fc600000e0000 */
[----:B------:R-:W-:Y:S01]  /*a2d0*/  UMOV UR35, 0x40000040 ;  /* 0x4000004000237882 */ /* 0x000fe20000000000 */
[----:B------:R-:W-:Y:S01]  /*a2e0*/  UIADD3 UR6, UR34, 0x2, URZ ;  /* 0x0000000222067890 */ /* 0x000fe2000fffe03f */
        /* <DEDUP_REMOVED lines=10> */
[----:B------:R-:W-:Y:S01]  /*a390*/  WARPGROUP.ARRIVE ;  /* 0x00000000000079c5 */ /* 0x000fe20000000000 */
[----:B------:R-:W-:Y:S01]  /*a3a0*/  UMOV UR27, 0x40000040 ;  /* 0x40000040001b7882 */ /* 0x000fe20000000000 */
[----:B------:R-:W-:Y:S01]  /*a3b0*/  UIADD3 UR30, UR34, 0x406, URZ ;  /* 0x00000406221e7890 */ /* 0x000fe2000fffe03f */
[----:B------:R-:W-:-:S03]  /*a3c0*/  UMOV UR31, 0x40000040 ;  /* 0x40000040001f7882 */ /* 0x000fc60000000000 */
        /* <DEDUP_REMOVED lines=23> */
[----:B--2---:R-:W-:Y:S05]  /*a540*/  @P2 BRA `(.L_x_1132) ;  /* 0x00000000002c2947 */ /* 0x004fea0003800000 */
[----:B------:R-:W-:Y:S05]  /*a550*/  @!P0 BRA `(.L_x_1133) ;  /* 0x0000000000048947 */ /* 0x000fea0003800000 */
[----:B------:R-:W-:Y:S01]  /*a560*/  BPT.TRAP 0x1 ;  /* 0x000000040000795c */ /* 0x000fe20000300000 */
.L_x_1133:
[----:B------:R-:W-:Y:S01]  /*a570*/  ULEA UR6, UR54, UR40, 0x3 ;  /* 0x0000002836067291 */ /* 0x000fe2000f8e183f */
[----:B01----:R-:W-:-:S05]  /*a580*/  IMAD.U32 R6, RZ, RZ, UR55 ;  /* 0x00000037ff067e24 */ /* 0x003fca000f8e00ff */
[----:B------:R-:W-:-:S04]  /*a590*/  SHF.L.U32 R6, R6, 0x1f, RZ ;  /* 0x0000001f06067819 */ /* 0x000fc800000006ff */
[----:B------:R0:W1:Y:S01]  /*a5a0*/  SYNCS.PHASECHK.TRANS64.TRYWAIT P1, [UR6+0x28850], R6 ;  /* 0x02885006ff0075a7 */ /* 0x0000620008020146 */
[----:B------:R-:W-:Y:S05]  /*a5b0*/  @!P0 BRA `(.L_x_1134) ;  /* 0x0000000000048947 */ /* 0x000fea0003800000 */
[----:B------:R-:W-:Y:S01]  /*a5c0*/  BPT.TRAP 0x1 ;  /* 0x000000040000795c */ /* 0x000fe20000300000 */
.L_x_1134:
[----:B-1----:R-:W-:Y:S05]  /*a5d0*/  @P1 BRA `(.L_x_1132) ;  /* 0x0000000000081947 */ /* 0x002fea0003800000 */
[----:B------:R-:W1:Y:S02]  /*a5e0*/  SYNCS.PHASECHK.TRANS64.TRYWAIT P1, [UR6+0x28850], R6 ;  /* 0x02885006ff0075a7 */ /* 0x000e640008020146 */
[----:B-1----:R-:W-:Y:S05]  /*a5f0*/  @!P1 BRA `(.L_x_1135) ;  /* 0x0000009000449947 */ /* 0x002fea0003800000 */
.L_x_1132:
[----:B------:R-:W-:Y:S01]  /*a600*/  UIADD3 UR6, UR40, 0x400, URZ ;  /* 0x0000040028067890 */ /* 0x000fe2000fffe03f */
[----:B------:R-:W-:Y:S01]  /*a610*/  WARPGROUP.ARRIVE ;  /* 0x00000000000079c5 */ /* 0x000fe20000000000 */
[----:B------:R-:W-:Y:S02]  /*a620*/  UMOV UR7, 0x40000040 ;  /* 0x4000004000077882 */ /* 0x000fe40000000000 */
        /* <DEDUP_REMOVED lines=45> */
.L_x_1136:
[----:B------:R-:W-:Y:S01]  /*a900*/  UISETP.NE.AND UP1, UPT, UR42, URZ, UPT ;  /* 0x0000003f2a00728c */ /* 0x000fe2000bf25270 */
[----:B01----:R-:W-:Y:S01]  /*a910*/  IMAD.MOV.U32 R6, RZ, RZ, R0 ;  /* 0x000000ffff067224 */ /* 0x003fe200078e0000 */
[----:B------:R-:W-:Y:S01]  /*a920*/  UISETP.NE.AND UP0, UPT, UR41, URZ, UPT ;  /* 0x0000003f2900728c */ /* 0x000fe2000bf05270 */
[----:B------:R-:W-:Y:S01]  /*a930*/  IMAD.SHL.U32 R22, R14, 0x80, RZ ;  /* 0x000000800e167824 */ /* 0x000fe200078e00ff */
[----:B------:R-:W-:Y:S02]  /*a940*/  ULEA UR6, UR46, UR40, 0x3 ;  /* 0x000000282e067291 */ /* 0x000fe4000f8e183f */
[----:B------:R-:W-:Y:S02]  /*a950*/  PLOP3.LUT P1, PT, PT, PT, UP1, 0x80, 0x0 ;  /* 0x000000000000781c */ /* 0x000fe40003f2f018 */
[----:B------:R-:W-:Y:S01]  /*a960*/  PLOP3.LUT P2, PT, PT, PT, UP1, 0x80, 0x0 ;  /* 0x000000000000781c */ /* 0x000fe20003f4f018 */
[----:B------:R-:W-:Y:S01]  /*a970*/  UIADD3 UR6, UR6, 0x28840, URZ ;  /* 0x0002884006067890 */ /* 0x000fe2000fffe03f */
[----:B------:R-:W-:Y:S01]  /*a980*/  IADD3 R18, -R22, 0x1, RZ ;  /* 0x0000000116127810 */ /* 0x000fe20007ffe1ff */
[----:B------:R-:W-:-:S02]  /*a990*/  @UP1 ULDC UR7, c[0x0][0x44c] ;  /* 0x0001130000071ab9 */ /* 0x000fc40000000800 */
[----:B------:R-:W-:-:S06]  /*a9a0*/  UPRMT UR6, UR43, 0x654, UR6 ;  /* 0x000006542b067896 */ /* 0x000fcc0008000006 */
[----:B------:R-:W-:Y:S01]  /*a9b0*/  @P1 IMAD.HI.U32 R7, R0, UR7, RZ ;  /* 0x0000000700071c27 */ /* 0x000fe2000f8e00ff */
[----:B------:R-:W-:Y:S01]  /*a9c0*/  @UP1 ULDC UR7, c[0x0][0x450] ;  /* 0x0001140000071ab9 */ /* 0x000fe20000000800 */
[----:B------:R-:W-:Y:S01]  /*a9d0*/  PLOP3.LUT P1, PT, PT, PT, UP0, 0x40, 0x0 ;  /* 0x000000000000781c */ /* 0x000fe20003f2e808 */
[----:B------:R-:W-:Y:S02]  /*a9e0*/  SYNCS.ARRIVE.TRANS64.RED.A1T0 RZ, [UR6], RZ ;  /* 0x000000ffffff79a7 */ /* 0x000fe40008100406 */
[----:B------:R-:W-:Y:S01]  /*a9f0*/  @P2 SHF.R.U32.HI R6, RZ, UR7, R7 ;  /* 0x00000007ff062c19 */ /* 0x000fe20008011607 */
[----:B------:R-:W-:-:S04]  /*aa00*/  IMAD R7, R3, -0x2, R18 ;  /* 0xfffffffe03077824 */ /* 0x000fc800078e0212 */
[----:B------:R-:W0:Y:S01]  /*aa10*/  SHFL.IDX PT, R9, R6, RZ, 0x1c1f ;  /* 0x001c1fff06097589 */ /* 0x000e2200000e0000 */
[----:B------:R-:W-:-:S04]  /*aa20*/  IMAD R7, R2, UR53, R7 ;  /* 0x0000003502077c24 */ /* 0x000fc8000f8e0207 */
[----:B------:R-:W-:-:S04]  /*aa30*/  VIADD R7, R7, -UR52 ;  /* 0x8000003407077c36 */ /* 0x000fc80008000000 */
[C---:B------:R-:W-:Y:S02]  /*aa40*/  VIADD R152, R7.reuse, UR51 ;  /* 0x0000003307987c36 */ /* 0x040fe40008000000 */
[----:B------:R-:W-:Y:S02]  /*aa50*/  VIADD R154, R7, UR47 ;  /* 0x0000002f079a7c36 */ /* 0x000fe40008000000 */
[--C-:B0-----:R-:W-:Y:S02]  /*aa60*/  IMAD.IADD R7, R152, 0x1, R9.reuse ;  /* 0x0000000198077824 */ /* 0x101fe400078e0209 */
[----:B------:R-:W-:Y:S01]  /*aa70*/  IMAD.IADD R18, R154, 0x1, R9 ;  /* 0x000000019a127824 */ /* 0x000fe200078e0209 */
[----:B------:R-:W-:Y:S06]  /*aa80*/  @P1 BRA `(.L_x_1137) ;  /* 0x00000000005c1947 */ /* 0x000fec0003800000 */
[----:B------:R-:W-:Y:S01]  /*aa90*/  IMAD R9, R2, UR53, R9 ;  /* 0x0000003502097c24 */ /* 0x000fe2000f8e0209 */
[----:B------:R-:W-:Y:S03]  /*aaa0*/  BSSY B0, `(.L_x_1138) ;  /* 0x0000011000007945 */ /* 0x000fe60003800000 */
[----:B------:R-:W-:-:S05]  /*aab0*/  VIADD R9, R9, -UR52 ;  /* 0x8000003409097c36 */ /* 0x000fca0008000000 */
        /* <DEDUP_REMOVED lines=10> */
.L_x_1139:
[----:B------:R-:W-:-:S05]  /*ab60*/  IMAD.U32 R15, RZ, RZ, UR50 ;  /* 0x00000032ff0f7e24 */ /* 0x000fca000f8e00ff */
[----:B------:R-:W-:-:S13]  /*ab70*/  ISETP.NE.AND P1, PT, R15, 0x1, PT ;  /* 0x000000010f00780c */ /* 0x000fda0003f25270 */
[----:B------:R-:W0:Y:S02]  /*ab80*/  @P1 LDC.64 R20, c[0x0][0x9e8] ;  /* 0x00027a00ff141b82 */ /* 0x000e240000000a00 */
[----:B0-----:R-:W-:-:S05]  /*ab90*/  @P1 IMAD.HI.U32 R20, R9, R20, RZ ;  /* 0x0000001409141227 */ /* 0x001fca00078e00ff */
[----:B------:R-:W-:-:S07]  /*aba0*/  @P1 SHF.R.U32.HI R9, RZ, R21, R20 ;  /* 0x00000015ff091219 */ /* 0x000fce0000011614 */
.L_x_1140:
[----:B------:R-:W-:Y:S05]  /*abb0*/  BSYNC B0 ;  /* 0x0000000000007941 */ /* 0x000fea0003800000 */
.L_x_1138:
[----:B------:R-:W-:-:S04]  /*abc0*/  IMAD R20, R9, R15, -R22 ;  /* 0x0000000f09147224 */ /* 0x000fc800078e0a16 */
[----:B------:R-:W-:-:S05]  /*abd0*/  IMAD R20, R3, -0x2, R20 ;  /* 0xfffffffe03147824 */ /* 0x000fca00078e0214 */
[----:B------:R-:W-:Y:S02]  /*abe0*/  VIADDMNMX R7, R20, R15, R7, PT ;  /* 0x0000000f14077246 */ /* 0x000fe40003800107 */
[----:B------:R-:W-:-:S07]  /*abf0*/  VIMNMX R18, R18, R20, !PT ;  /* 0x0000001412127248 */ /* 0x000fce0007fe0100 */
.L_x_1137:
        /* <DEDUP_REMOVED lines=116> */
.L_x_1143:
[----:B------:R-:W-:-:S05]  /*b340*/  IMAD.U32 R24, RZ, RZ, UR50 ;  /* 0x00000032ff187e24 */ /* 0x000fca000f8e00ff */
[----:B------:R-:W-:-:S13]  /*b350*/  ISETP.NE.AND P2, PT, R24, 0x1, PT ;  /* 0x000000011800780c */ /* 0x000fda0003f45270 */
[----:B------:R-:W0:Y:S02]  /*b360*/  @P2 LDC.64 R158, c[0x0][0x9e8] ;  /* 0x00027a00ff9e2b82 */ /* 0x000e240000000a00 */
[----:B0-----:R-:W-:-:S05]  /*b370*/  @P2 IMAD.HI.U32 R6, R7, R158, RZ ;  /* 0x0000009e07062227 */ /* 0x001fca00078e00ff */
[----:B------:R-:W-:-:S07]  /*b380*/  @P2 SHF.R.U32.HI R7, RZ, R159, R6 ;  /* 0x0000009fff072219 */ /* 0x000fce0000011606 */
.L_x_1144:
[----:B------:R-:W-:Y:S05]  /*b390*/  BSYNC B0 ;  /* 0x0000000000007941 */ /* 0x000fea0003800000 */
.L_x_1142:
[----:B------:R-:W-:-:S04]  /*b3a0*/  IMAD R6, R7, R24, -R22 ;  /* 0x0000001807067224 */ /* 0x000fc800078e0a16 */
[----:B------:R-:W-:-:S05]  /*b3b0*/  IMAD R7, R3, -0x2, R6 ;  /* 0xfffffffe03077824 */ /* 0x000fca00078e0206 */
[----:B------:R-:W-:Y:S02]  /*b3c0*/  VIADDMNMX R18, R7, R24, R18, PT ;  /* 0x0000001807127246 */ /* 0x000fe40003800112 */
[----:B------:R-:W-:-:S07]  /*b3d0*/  VIMNMX R20, R20, R7, !PT ;  /* 0x0000000714147248 */ /* 0x000fce0007fe0100 */
.L_x_1141:
        /* <DEDUP_REMOVED lines=268> */
[----:B------:R-:W3:Y:S01]  /*c4a0*/  MUFU.EX2 R22, R22 ;  /* 0x0000001600167308 */ /* 0x000ee20000000800 */
        /* <DEDUP_REMOVED lines=10> */
[----:B---3--:R-:W-:Y:S01]  /*c550*/  FADD.FTZ R40, R22, R5 ;  /* 0x0000000516287221 */ /* 0x008fe20000010000 */
[----:B------:R-:W-:-:S04]  /*c560*/  FADD.FTZ R5, R23, R4 ;  /* 0x0000000417057221 */ /* 0x000fc80000010000 */
[----:B------:R-:W-:Y:S02]  /*c570*/  FADD.FTZ R4, R176, R5 ;  /* 0x00000005b0047221 */ /* 0x000fe40000010000 */
[----:B------:R-:W3:Y:S01]  /*c580*/  MUFU.EX2 R69, R69 ;  /* 0x0000004500457308 */ /* 0x000ee20000000800 */
        /* <DEDUP_REMOVED lines=8> */
[----:B---3--:R-:W-:Y:S01]  /*c610*/  FADD.FTZ R59, R69, R40 ;  /* 0x00000028453b7221 */ /* 0x008fe20000010000 */
[----:B------:R-:W-:Y:S01]  /*c620*/  FADD.FTZ R5, R51, R4 ;  /* 0x0000000433057221 */ /* 0x000fe20000010000 */
[-CC-:B------:R-:W-:Y:S01]  /*c630*/  FFMA.FTZ R40, R67, R6.reuse, -R12.reuse ;  /* 0x0000000643287223 */ /* 0x180fe2000001080c */
[----:B------:R-:W-:Y:S02]  /*c640*/  FFMA.FTZ R12, R87, R6, -R12 ;  /* 0x00000006570c7223 */ /* 0x000fe4000001080c */
[----:B------:R-:W-:Y:S02]  /*c650*/  FADD.FTZ R4, R174, R5 ;  /* 0x00000005ae047221 */ /* 0x000fe40000010000 */
[----:B------:R-:W3:Y:S01]  /*c660*/  MUFU.EX2 R28, R28 ;  /* 0x0000001c001c7308 */ /* 0x000ee20000000800 */
[----:B-1----:R-:W-:Y:S01]  /*c670*/  FADD.FTZ R42, R26, R59 ;  /* 0x0000003b1a2a7221 */ /* 0x002fe20000010000 */
[----:B------:R-:W-:-:S04]  /*c680*/  FADD.FTZ R5, R55, R4 ;  /* 0x0000000437057221 */ /* 0x000fc80000010000 */
[----:B------:R-:W-:Y:S02]  /*c690*/  FADD.FTZ R4, R168, R5 ;  /* 0x00000005a8047221 */ /* 0x000fe40000010000 */
[----:B------:R-:W1:Y:S01]  /*c6a0*/  MUFU.EX2 R43, R43 ;  /* 0x0000002b002b7308 */ /* 0x000e620000000800 */
[----:B0-----:R-:W-:-:S07]  /*c6b0*/  FADD.FTZ R59, R39, R42 ;  /* 0x0000002a273b7221 */ /* 0x001fce0000010000 */
[----:B------:R-:W0:Y:S01]  /*c6c0*/  MUFU.EX2 R30, R30 ;  /* 0x0000001e001e7308 */ /* 0x000e220000000800 */
[----:B---3--:R-:W-:-:S07]  /*c6d0*/  FADD.FTZ R42, R28, R59 ;  /* 0x0000003b1c2a7221 */ /* 0x008fce0000010000 */
[----:B------:R-:W3:Y:S01]  /*c6e0*/  MUFU.EX2 R47, R47 ;  /* 0x0000002f002f7308 */ /* 0x000ee20000000800 */
[----:B-1----:R-:W-:-:S07]  /*c6f0*/  FADD.FTZ R59, R43, R42 ;  /* 0x0000002a2b3b7221 */ /* 0x002fce0000010000 */
[----:B------:R-:W1:Y:S01]  /*c700*/  MUFU.EX2 R169, R169 ;  /* 0x000000a900a97308 */ /* 0x000e620000000800 */
[----:B0-----:R-:W-:Y:S01]  /*c710*/  FADD.FTZ R42, R30, R59 ;  /* 0x0000003b1e2a7221 */ /* 0x001fe20000010000 */
[----:B------:R-:W-:-:S06]  /*c720*/  FADD.FTZ R59, R45, R4 ;  /* 0x000000042d3b7221 */ /* 0x000fcc0000010000 */
[----:B------:R-:W0:Y:S01]  /*c730*/  MUFU.EX2 R32, R32 ;  /* 0x0000002000207308 */ /* 0x000e220000000800 */
[----:B---3--:R-:W-:-:S07]  /*c740*/  FADD.FTZ R42, R47, R42 ;  /* 0x0000002a2f2a7221 */ /* 0x008fce0000010000 */
[----:B------:R-:W3:Y:S01]  /*c750*/  MUFU.EX2 R171, R171 ;  /* 0x000000ab00ab7308 */ /* 0x000ee20000000800 */
[----:B-1----:R-:W-:Y:S01]  /*c760*/  FADD.FTZ R5, R169, R42 ;  /* 0x0000002aa9057221 */ /* 0x002fe20000010000 */
[----:B------:R-:W-:-:S04]  /*c770*/  FADD.FTZ R42, R170, R59 ;  /* 0x0000003baa2a7221 */ /* 0x000fc80000010000 */
[----:B------:R-:W-:Y:S02]  /*c780*/  FADD.FTZ R59, R41, R42 ;  /* 0x0000002a293b7221 */ /* 0x000fe40000010000 */
[----:B------:R-:W1:Y:S01]  /*c790*/  MUFU.EX2 R34, R34 ;  /* 0x0000002200227308 */ /* 0x000e620000000800 */
[----:B0-----:R-:W-:Y:S01]  /*c7a0*/  FADD.FTZ R4, R32, R5 ;  /* 0x0000000520047221 */ /* 0x001fe20000010000 */
[----:B------:R-:W-:-:S06]  /*c7b0*/  FADD.FTZ R42, R164, R59 ;  /* 0x0000003ba42a7221 */ /* 0x000fcc0000010000 */
[----:B------:R-:W0:Y:S01]  /*c7c0*/  MUFU.EX2 R13, R13 ;  /* 0x0000000d000d7308 */ /* 0x000e220000000800 */
[----:B---3--:R-:W-:-:S07]  /*c7d0*/  FADD.FTZ R5, R171, R4 ;  /* 0x00000004ab057221 */ /* 0x008fce0000010000 */
[----:B------:R-:W3:Y:S01]  /*c7e0*/  MUFU.EX2 R36, R36 ;  /* 0x0000002400247308 */ /* 0x000ee20000000800 */
[----:B-1----:R-:W-:-:S07]  /*c7f0*/  FADD.FTZ R4, R34, R5 ;  /* 0x0000000522047221 */ /* 0x002fce0000010000 */
[----:B------:R-:W1:Y:S01]  /*c800*/  MUFU.EX2 R167, R167 ;  /* 0x000000a700a77308 */ /* 0x000e620000000800 */
[----:B0-----:R-:W-:-:S07]  /*c810*/  FADD.FTZ R5, R13, R4 ;  /* 0x000000040d057221 */ /* 0x001fce0000010000 */
[----:B------:R-:W0:Y:S01]  /*c820*/  MUFU.EX2 R38, R38 ;  /* 0x0000002600267308 */ /* 0x000e220000000800 */
[----:B---3--:R-:W-:-:S07]  /*c830*/  FADD.FTZ R4, R36, R5 ;  /* 0x0000000524047221 */ /* 0x008fce0000010000 */
[----:B------:R-:W3:Y:S01]  /*c840*/  MUFU.EX2 R161, R161 ;  /* 0x000000a100a17308 */ /* 0x000ee20000000800 */
[----:B-1----:R-:W-:-:S07]  /*c850*/  FADD.FTZ R5, R167, R4 ;  /* 0x00000004a7057221 */ /* 0x002fce0000010000 */
[----:B------:R-:W1:Y:S01]  /*c860*/  MUFU.EX2 R40, R40 ;  /* 0x0000002800287308 */ /* 0x000e620000000800 */
[----:B0-----:R-:W-:-:S07]  /*c870*/  FADD.FTZ R4, R38, R5 ;  /* 0x0000000526047221 */ /* 0x001fce0000010000 */
[----:B------:R0:W-:Y:S01]  /*c880*/  MUFU.EX2 R157, R49 ;  /* 0x00000031009d7308 */ /* 0x0001e20000000800 */
[----:B---3--:R-:W-:-:S07]  /*c890*/  FADD.FTZ R5, R161, R4 ;  /* 0x00000004a1057221 */ /* 0x008fce0000010000 */
[----:B------:R-:W3:Y:S01]  /*c8a0*/  MUFU.EX2 R163, R163 ;  /* 0x000000a300a37308 */ /* 0x000ee20000000800 */
        /* <DEDUP_REMOVED lines=8> */
[----:B---3--:R-:W-:-:S03]  /*c930*/  FADD.FTZ R4, R163, R4 ;  /* 0x00000004a3047221 */ /* 0x008fc60000010000 */
[----:B------:R-:W-:-:S03]  /*c940*/  FADD.FTZ R42, R162, R49 ;  /* 0x00000031a22a7221 */ /* 0x000fc60000010000 */
[----:B------:R-:W3:Y:S01]  /*c950*/  MUFU.EX2 R21, R21 ;  /* 0x0000001500157308 */ /* 0x000ee20000000800 */
[----:B------:R-:W-:Y:S01]  /*c960*/  FADD.FTZ R5, R19, R42 ;  /* 0x0000002a13057221 */ /* 0x000fe20000010000 */
[----:B0-----:R-:W-:-:S04]  /*c970*/  FADD.FTZ R4, R71, R4 ;  /* 0x0000000447047221 */ /* 0x001fc80000010000 */
[----:B------:R-:W-:Y:S02]  /*c980*/  FADD.FTZ R4, R157, R4 ;  /* 0x000000049d047221 */ /* 0x000fe40000010000 */
[----:B------:R-:W0:Y:S01]  /*c990*/  MUFU.EX2 R75, R75 ;  /* 0x0000004b004b7308 */ /* 0x000e220000000800 */
[----:B-1----:R-:W-:-:S07]  /*c9a0*/  FADD.FTZ R42, R156, R5 ;  /* 0x000000059c2a7221 */ /* 0x002fce0000010000 */
[----:B------:R-:W1:Y:S01]  /*c9b0*/  MUFU.EX2 R158, R158 ;  /* 0x0000009e009e7308 */ /* 0x000e620000000800 */
[----:B---3--:R-:W-:-:S07]  /*c9c0*/  FADD.FTZ R5, R21, R42 ;  /* 0x0000002a15057221 */ /* 0x008fce0000010000 */
[----:B------:R-:W3:Y:S01]  /*c9d0*/  MUFU.EX2 R53, R53 ;  /* 0x0000003500357308 */ /* 0x000ee20000000800 */
[----:B0-----:R-:W-:-:S07]  /*c9e0*/  FADD.FTZ R4, R75, R4 ;  /* 0x000000044b047221 */ /* 0x001fce0000010000 */
        /* <DEDUP_REMOVED lines=19> */
[----:B-1----:R-:W-:Y:S01]  /*cb20*/  FADD.FTZ R4, R155, R4 ;  /* 0x000000049b047221 */ /* 0x002fe20000010000 */
[----:B---3--:R-:W-:-:S03]  /*cb30*/  FADD.FTZ R5, R29, R42 ;  /* 0x0000002a1d057221 */ /* 0x008fc60000010000 */
[----:B0-----:R-:W-:Y:S01]  /*cb40*/  FADD.FTZ R4, R12, R4 ;  /* 0x000000040c047221 */ /* 0x001fe20000010000 */
[----:B------:R-:W-:Y:S06]  /*cb50*/  @!P0 BRA `(.L_x_1145) ;  /* 0x0000000000048947 */ /* 0x000fec0003800000 */
[----:B------:R-:W-:Y:S01]  /*cb60*/  BPT.TRAP 0x1 ;  /* 0x000000040000795c */ /* 0x000fe20000300000 */
.L_x_1145:
        /* <DEDUP_REMOVED lines=107> */
.L_x_1127:
[----:B------:R-:W-:Y:S06]  /*d220*/  BAR.ARV 0x8, 0x180 ;  /* 0x0206000000007b1d */ /* 0x000fec0000002000 */
[----:B------:R-:W-:Y:S05]  /*d230*/  @!P0 BRA `(.L_x_1147) ;  /* 0x0000000000048947 */ /* 0x000fea0003800000 */
[----:B------:R-:W-:Y:S01]  /*d240*/  BPT.TRAP 0x1 ;  /* 0x000000040000795c */ /* 0x000fe20000300000 */
.L_x_1147:
[----:B------:R-:W-:Y:S01]  /*d250*/  ULEA UR5, UR46, UR40, 0x3 ;  /* 0x000000282e057291 */ /* 0x000fe2000f8e183f */
[----:B------:R-:W-:-:S05]  /*d260*/  IMAD.U32 R0, RZ, RZ, UR45 ;  /* 0x0000002dff007e24 */ /* 0x000fca000f8e00ff */
[----:B------:R-:W-:-:S04]  /*d270*/  SHF.L.U32 R0, R0, 0x1f, RZ ;  /* 0x0000001f00007819 */ /* 0x000fc800000006ff */
[----:B------:R0:W1:Y:S01]  /*d280*/  SYNCS.PHASECHK.TRANS64.TRYWAIT P1, [UR5+0x28850], R0 ;  /* 0x02885000ff0075a7 */ /* 0x0000620008020145 */
[----:B------:R-:W-:Y:S05]  /*d290*/  @!P0 BRA `(.L_x_1148) ;  /* 0x0000000000048947 */ /* 0x000fea0003800000 */
[----:B------:R-:W-:Y:S01]  /*d2a0*/  BPT.TRAP 0x1 ;  /* 0x000000040000795c */ /* 0x000fe20000300000 */
.L_x_1148:
[----:B-1----:R-:W-:Y:S05]  /*d2b0*/  @P1 BRA `(.L_x_1149) ;  /* 0x0000000000081947 */ /* 0x002fea0003800000 */
[----:B------:R-:W1:Y:S02]  /*d2c0*/  SYNCS.PHASECHK.TRANS64.TRYWAIT P1, [UR5+0x28850], R0 ;  /* 0x02885000ff0075a7 */ /* 0x000e640008020145 */
[----:B-1----:R-:W-:Y:S05]  /*d2d0*/  @!P1 BRA `(.L_x_1150) ;  /* 0x0000006400249947 */ /* 0x002fea0003800000 */
.L_x_1149:
[----:B------:R-:W-:Y:S01]  /*d2e0*/  UIADD3 UR40, UR40, 0x400, URZ ;  /* 0x0000040028287890 */ /* 0x000fe2000fffe03f */
[----:B------:R-:W-:Y:S01]  /*d2f0*/  WARPGROUP.ARRIVE ;  /* 0x00000000000079c5 */ /* 0x000fe20000000000 */
[----:B------:R-:W-:Y:S01]  /*d300*/  UMOV UR47, 0x40000040 ;  /* 0x40000040002f7882 */ /* 0x000fe20000000000 */
[----:B------:R-:W-:Y:S01]  /*d310*/  UMOV UR7, 0x40000040 ;  /* 0x4000004000077882 */ /* 0x000fe20000000000 */
[----:B------:R-:W-:Y:S01]  /*d320*/  USHF.R.U32.HI UR40, URZ, 0x4, UR40 ;  /* 0x000000043f287899 */ /* 0x000fe20008011628 */
[----:B01----:R-:W0:Y:S01]  /*d330*/  SHFL.BFLY PT, R0, R5, 0x2, 0x1f ;  /* 0x0c401f0005007f89 */ /* 0x003e2200000e0000 */
[----:B------:R-:W-:Y:S02]  /*d340*/  IMAD.MOV.U32 R8, RZ, RZ, RZ ;  /* 0x000000ffff087224 */ /* 0x000fe400078e00ff */
[----:B------:R-:W-:Y:S01]  /*d350*/  ULOP3.LUT UR40, UR40, 0x3fff, URZ, 0xc0, !UPT ;  /* 0x00003fff28287892 */ /* 0x000fe2000f8ec03f */
[----:B------:R-:W1:Y:S03]  /*d360*/  SHFL.BFLY PT, R3, R4, 0x2, 0x1f ;  /* 0x0c401f0004037f89 */ /* 0x000e6600000e0000 */
[----:B------:R-:W-:-:S04]  /*d370*/  ULOP3.LUT UR40, UR40, 0x4000000, URZ, 0xfc, !UPT ;  /* 0x0400000028287892 */ /* 0x000fc8000f8efc3f */
[----:B------:R-:W-:-:S04]  /*d380*/  ULEA UR46, UR46, UR40, 0xb ;  /* 0x000000282e2e7291 */ /* 0x000fc8000f8e583f */
[----:B------:R-:W-:-:S05]  /*d390*/  UIADD3 UR4, UR46, 0x80, URZ ;  /* 0x000000802e047890 */ /* 0x000fca000fffe03f */
[----:B------:R-:W-:Y:S01]  /*d3a0*/  HGMMA.64x128x16.F32.BF16 R88, R180, gdesc[UR44].tnspB, R88, gsb0 ;  /* 0x41e0002cb4587df0 */ /* 0x000fe20008001858 */
[----:B------:R-:W-:Y:S01]  /*d3b0*/  UMOV UR47, 0x40000040 ;  /* 0x40000040002f7882 */ /* 0x000fe20000000000 */
[----:B------:R-:W-:Y:S01]  /*d3c0*/  UMOV UR6, UR4 ;  /* 0x0000000400067c82 */ /* 0x000fe20008000000 */
[----:B------:R-:W-:Y:S01]  /*d3d0*/  UIADD3 UR4, UR46, 0x100, URZ ;  /* 0x000001002e047890 */ /* 0x000fe2000fffe03f */
[----:B0-----:R-:W-:Y:S01]  /*d3e0*/  FADD.FTZ R0, R0, R5 ;  /* 0x0000000500007221 */ /* 0x001fe20000010000 */
[----:B-1----:R-:W-:Y:S01]  /*d3f0*/  FADD.FTZ R2, R3, R4 ;  /* 0x0000000403027221 */ /* 0x002fe20000010000 */
[----:B------:R-:W-:-:S03]  /*d400*/  IMAD.MOV.U32 R4, RZ, RZ, RZ ;  /* 0x000000ffff047224 */ /* 0x000fc600078e00ff */
[----:B------:R-:W0:Y:S04]  /*d410*/  SHFL.BFLY PT, R3, R0, 0x1, 0x1f ;  /* 0x0c201f0000037f89 */ /* 0x000e2800000e0000 */
[----:B------:R-:W1:Y:S01]  /*d420*/  SHFL.BFLY PT, R11, R2, 0x1, 0x1f ;  /* 0x0c201f00020b7f89 */ /* 0x000e6200000e0000 */
[----:B0-----:R-:W-:Y:S01]  /*d430*/  FADD.FTZ R12, R0, R3 ;  /* 0x00000003000c7221 */ /* 0x001fe20000010000 */
[----:B------:R-:W-:Y:S02]  /*d440*/  IMAD.MOV.U32 R3, RZ, RZ, -0x800000 ;  /* 0xff800000ff037424 */ /* 0x000fe400078e00ff */
[----:B------:R-:W-:Y:S02]  /*d450*/  IMAD.MOV.U32 R0, RZ, RZ, -0x800000 ;  /* 0xff800000ff007424 */ /* 0x000fe400078e00ff */
[----:B-1----:R-:W-:Y:S01]  /*d460*/  FADD.FTZ R11, R2, R11 ;  /* 0x0000000b020b7221 */ /* 0x002fe20000010000 */
[----:B------:R-:W-:-:S04]  /*d470*/  FSETP.NE.FTZ.AND P1, PT, R12, RZ, PT ;  /* 0x000000ff0c00720b */ /* 0x000fc80003f35000 */
[----:B------:R-:W-:-:S09]  /*d480*/  FSETP.NE.FTZ.AND P2, PT, R11, RZ, PT ;  /* 0x000000ff0b00720b */ /* 0x000fd20003f55000 */
[----:B------:R-:W0:Y:S01]  /*d490*/  @P1 MUFU.LG2 R5, R12 ;  /* 0x0000000c00051308 */ /* 0x000e220000000c00 */
[----:B------:R-:W-:-:S03]  /*d4a0*/  @P1 FMUL.FTZ R2, R6, 0.69314718246459960938 ;  /* 0x3f31721806021820 */ /* 0x000fc60000410000 */
[----:B------:R-:W-:-:S04]  /*d4b0*/  @P2 FMUL.FTZ R13, R6, 0.69314718246459960938 ;  /* 0x3f317218060d2820 */ /* 0x000fc80000410000 */
[----:B------:R-:W1:Y:S08]  /*d4c0*/  @P2 MUFU.LG2 R10, R11 ;  /* 0x0000000b000a2308 */ /* 0x000e700000000c00 */
[----:B------:R3:W4:Y:S01]  /*d4d0*/  @P1 MUFU.RCP R4, R12 ;  /* 0x0000000c00041308 */ /* 0x0007220000001000 */
        /* <DEDUP_REMOVED lines=39> */
[----:B------:R-:W-:-:S07]  /*d750*/  WARPGROUP.ARRIVE ;  /* 0x00000000000079c5 */ /* 0x000fce0000000000 */
[----:B------:R-:W-:Y:S03]  /*d760*/  HGMMA.64x128x16.F32.BF16 R88, R152, gdesc[UR44].tnspB, R88, gsb0 ;  /* 0x41e0002c98587df0 */ /* 0x000fe60008001858 */
[----:B------:R-:W-:Y:S02]  /*d770*/  WARPGROUP.DEPBAR.LE gsb0, 0x0 ;  /* 0x00008000000079c5 */ /* 0x000fe40000010000 */
[----:B0--34-:R-:W-:Y:S05]  /*d780*/  @!P0 BRA `(.L_x_1151) ;  /* 0x0000000000048947 */ /* 0x019fea0003800000 */
[----:B------:R-:W-:Y:S01]  /*d790*/  BPT.TRAP 0x1 ;  /* 0x000000040000795c */ /* 0x000fe20000300000 */
.L_x_1151:
        /* <DEDUP_REMOVED lines=68> */
.L_x_1073:
[----:B------:R-:W-:Y:S05]  /*dbe0*/  @P0 BRA `(.L_x_1152) ;  /* 0x00000014004c0947 */ /* 0x000fea0003800000 */
[----:B------:R-:W0:Y:S01]  /*dbf0*/  S2R R2, SR_TID.X ;  /* 0x0000000000027919 */ /* 0x000e220000002100 */
[----:B------:R-:W1:Y:S01]  /*dc00*/  LDC R17, c[0x0][0xbe8] ;  /* 0x0002fa00ff117b82 */ /* 0x000e620000000800 */
[----:B------:R-:W-:Y:S02]  /*dc10*/  USHF.R.S32.HI UR7, URZ, 0x1f, UR37 ;  /* 0x0000001f3f077899 */ /* 0x000fe40008011425 */
[----:B--2---:R-:W-:Y:S01]  /*dc20*/  IMAD R16, RZ, RZ, -UR37 ;  /* 0x80000025ff107e24 */ /* 0x004fe2000f8e02ff */
        /* <DEDUP_REMOVED lines=9> */
[----:B------:R-:W4:Y:S01]  /*dcc0*/  S2UR UR11, SR_CTAID.Y ;  /* 0x00000000000b79c3 */ /* 0x000f220000002600 */
[----:B------:R-:W-:-:S07]  /*dcd0*/  UIMAD UR7, UR7, UR8, URZ ;  /* 0x00000008070772a4 */ /* 0x000fce000f8e023f */
[----:B------:R-:W-:Y:S01]  /*dce0*/  BAR.SYNC.DEFER_BLOCKING 0x1, 0x100 ;  /* 0x0044000000007b1d */ /* 0x000fe20000010000 */
[----:B-1----:R-:W-:-:S07]  /*dcf0*/  ISETP.NE.AND P0, PT, R17, 0x1, PT ;  /* 0x000000011100780c */ /* 0x002fce0003f05270 */
[----:B------:R-:W4:Y:S01]  /*dd00*/  LDC R21, c[0x0][0xc50] ;  /* 0x00031400ff157b82 */ /* 0x000f220000000800 */
[----:B0-----:R-:W-:Y:S01]  /*dd10*/  VIADD R4, R2, 0xffffff80 ;  /* 0xffffff8002047836 */ /* 0x001fe20000000000 */
[----:B---3--:R-:W-:-:S06]  /*dd20*/  USHF.R.S32.HI UR10, URZ, 0x1f, UR12 ;  /* 0x0000001f3f0a7899 */ /* 0x008fcc000801140c */
[----:B------:R-:W0:Y:S01]  /*dd30*/  LDC.64 R14, c[0x0][0xb40] ;  /* 0x0002d000ff0e7b82 */ /* 0x000e220000000a00 */
[----:B------:R-:W-:-:S04]  /*dd40*/  SHF.R.S32.HI R5, RZ, 0x1f, R4 ;  /* 0x0000001fff057819 */ /* 0x000fc80000011404 */
[----:B------:R-:W-:-:S03]  /*dd50*/  LEA.HI R2, R5, R4, RZ, 0x7 ;  /* 0x0000000405027211 */ /* 0x000fc600078f38ff */
[----:B------:R-:W1:Y:S01]  /*dd60*/  @P0 LDC R13, c[0x0][0xbf0] ;  /* 0x0002fc00ff0d0b82 */ /* 0x000e620000000800 */
[----:B------:R-:W-:Y:S02]  /*dd70*/  LEA.HI R5, R5, R4, RZ, 0x2 ;  /* 0x0000000405057211 */ /* 0x000fe400078f10ff */
[----:B------:R-:W-:Y:S02]  /*dd80*/  LOP3.LUT R7, R2, 0xffffff80, RZ, 0xc0, !PT ;  /* 0xffffff8002077812 */ /* 0x000fe400078ec0ff */
[----:B------:R-:W-:-:S03]  /*dd90*/  LOP3.LUT R5, R5, 0xfffffffc, RZ, 0xc0, !PT ;  /* 0xfffffffc05057812 */ /* 0x000fc600078ec0ff */
[C---:B------:R-:W-:Y:S01]  /*dda0*/  IMAD.IADD R18, R4.reuse, 0x1, -R7 ;  /* 0x0000000104127824 */ /* 0x040fe200078e0a07 */
[----:B------:R-:W-:Y:S01]  /*ddb0*/  SHF.R.S32.HI R7, RZ, 0x7, R2 ;  /* 0x00000007ff077819 */ /* 0x000fe20000011402 */
[----:B------:R-:W-:Y:S01]  /*ddc0*/  IMAD.IADD R5, R4, 0x1, -R5 ;  /* 0x0000000104057824 */ /* 0x000fe200078e0a05 */
[----:B------:R-:W3:Y:S01]  /*ddd0*/  @P0 LDC R27, c[0x0][0xbec] ;  /* 0x0002fb00ff1b0b82 */ /* 0x000ee20000000800 */
[----:B----4-:R-:W-:Y:S01]  /*dde0*/  IMAD R21, R21, R16, UR11 ;  /* 0x0000000b15157e24 */ /* 0x010fe2000f8e0210 */
[----:B------:R-:W-:Y:S02]  /*ddf0*/  SHF.R.S32.HI R9, RZ, 0x1f, R18 ;  /* 0x0000001fff097819 */ /* 0x000fe40000011412 */
[----:B------:R-:W-:Y:S01]  /*de00*/  LEA.HI R2, R2, R7, RZ, 0x1 ;  /* 0x0000000702027211 */ /* 0x000fe200078f08ff */
[----:B0-----:R-:W-:Y:S01]  /*de10*/  IMAD R12, R14, UR10, RZ ;  /* 0x0000000a0e0c7c24 */ /* 0x001fe2000f8e02ff */
[----:B------:R-:W-:Y:S02]  /*de20*/  LEA.HI R23, R9, R18, RZ, 0x2 ;  /* 0x0000001209177211 */ /* 0x000fe400078f10ff */
[----:B------:R-:W-:Y:S01]  /*de30*/  LOP3.LUT R2, R2, 0x3fffffe, RZ, 0xc0, !PT ;  /* 0x03fffffe02027812 */ /* 0x000fe200078ec0ff */
[----:B------:R-:W0:Y:S01]  /*de40*/  @P0 LDC R20, c[0x0][0xbf0] ;  /* 0x0002fc00ff140b82 */ /* 0x000e220000000800 */
[----:B------:R-:W-:-:S02]  /*de50*/  SHF.R.S32.HI R6, RZ, 0x2, R23 ;  /* 0x00000002ff067819 */ /* 0x000fc40000011417 */
[----:B------:R-:W-:Y:S01]  /*de60*/  SHF.R.S32.HI R11, RZ, 0x1f, R23 ;  /* 0x0000001fff0b7819 */ /* 0x000fe20000011417 */
[----:B------:R-:W-:Y:S01]  /*de70*/  IMAD.IADD R2, R7, 0x1, -R2 ;  /* 0x0000000107027824 */ /* 0x000fe200078e0a02 */
[----:B------:R-:W-:Y:S02]  /*de80*/  LEA.HI R9, R9, R18, RZ, 0x5 ;  /* 0x0000001209097211 */ /* 0x000fe400078f28ff */
[----:B------:R-:W-:Y:S02]  /*de90*/  LEA.HI R11, R11, R6, RZ, 0x3 ;  /* 0x000000060b0b7211 */ /* 0x000fe400078f18ff */
[----:B------:R-:W-:Y:S02]  /*dea0*/  SHF.R.S32.HI R7, RZ, 0x5, R9 ;  /* 0x00000005ff077819 */ /* 0x000fe40000011409 */
[----:B------:R-:W-:Y:S01]  /*deb0*/  LOP3.LUT R11, R11, 0xfffffff8, RZ, 0xc0, !PT ;  /* 0xfffffff80b0b7812 */ /* 0x000fe200078ec0ff */
[----:B------:R-:W4:Y:S01]  /*dec0*/  @P0 LDC R9, c[0x0][0xbec] ;  /* 0x0002fb00ff090b82 */ /* 0x000f220000000800 */
[----:B------:R-:W-:-:S03]  /*ded0*/  LOP3.LUT R23, R23, 0x7ffffffc, RZ, 0xc0, !PT ;  /* 0x7ffffffc17177812 */ /* 0x000fc600078ec0ff */
[----:B------:R-:W-:Y:S01]  /*dee0*/  IMAD.IADD R4, R6, 0x1, -R11 ;  /* 0x0000000106047824 */ /* 0x000fe200078e0a0b */
[----:B------:R-:W-:-:S03]  /*def0*/  LEA.HI R6, R5, R5, RZ, 0x1 ;  /* 0x0000000505067211 */ /* 0x000fc600078f08ff */
[----:B------:R-:W5:Y:S01]  /*df00*/  LDC.64 R10, c[0x0][0xbd8] ;  /* 0x0002f600ff0a7b82 */ /* 0x000f620000000a00 */
[----:B------:R-:W-:Y:S01]  /*df10*/  LOP3.LUT R6, R6, 0x1ffffffe, RZ, 0xc0, !PT ;  /* 0x1ffffffe06067812 */ /* 0x000fe200078ec0ff */
[----:B------:R-:W-:Y:S02]  /*df20*/  IMAD R7, R7, 0x10, R4 ;  /* 0x0000001007077824 */ /* 0x000fe400078e0204 */
[----:B------:R-:W-:Y:S02]  /*df30*/  IMAD.U32 R4, RZ, RZ, UR4 ;  /* 0x00000004ff047e24 */ /* 0x000fe4000f8e00ff */
[----:B------:R-:W-:Y:S02]  /*df40*/  IMAD.IADD R25, R5, 0x1, -R6 ;  /* 0x0000000105197824 */ /* 0x000fe400078e0a06 */
[----:B------:R-:W-:Y:S02]  /*df50*/  IMAD R2, R2, 0x40, R7 ;  /* 0x0000004002027824 */ /* 0x000fe400078e0207 */
[----:B------:R-:W-:Y:S01]  /*df60*/  IMAD.U32 R5, RZ, RZ, UR5 ;  /* 0x00000005ff057e24 */ /* 0x000fe2000f8e00ff */
[----:B------:R-:W-:Y:S01]  /*df70*/  UIMAD.WIDE.U32 UR4, UR37, UR8, URZ ;  /* 0x00000008250472a5 */ /* 0x000fe2000f8e003f */
[----:B------:R-:W-:Y:S01]  /*df80*/  IMAD.U32 R5, RZ, RZ, UR6 ;  /* 0x00000006ff057e24 */ /* 0x000fe2000f8e00ff */
[----:B------:R-:W-:Y:S01]  /*df90*/  UIMAD UR6, UR37, UR9, UR7 ;  /* 0x00000009250672a4 */ /* 0x000fe2000f8e0207 */
[----:B------:R-:W-:-:S02]  /*dfa0*/  IMAD R6, R25, 0x8, R2 ;  /* 0x0000000819067824 */ /* 0x000fc400078e0202 */
[----:B------:R-:W-:Y:S01]  /*dfb0*/  ULDC.64 UR8, c[0x0][0xb28] ;  /* 0x0002ca0000087ab9 */ /* 0x000fe20000000a00 */
[----:B------:R-:W-:Y:S02]  /*dfc0*/  UIADD3 UR6, UR5, UR6, URZ ;  /* 0x0000000605067290 */ /* 0x000fe4000fffe03f */
[----:B------:R-:W-:Y:S02]  /*dfd0*/  IMAD.U32 R7, RZ, RZ, UR5 ;  /* 0x00000005ff077e24 */ /* 0x000fe4000f8e00ff */
[----:B--2---:R-:W-:Y:S02]  /*dfe0*/  IMAD R2, R19, 0x80, R2 ;  /* 0x0000008013027824 */ /* 0x004fe400078e0202 */
[----:B------:R-:W-:Y:S01]  /*dff0*/  IMAD.U32 R7, RZ, RZ, UR6 ;  /* 0x00000006ff077e24 */ /* 0x000fe2000f8e00ff */
[----:B------:R-:W-:Y:S01]  /*e000*/  ULDC.64 UR6, c[0x0][0xb48] ;  /* 0x0002d20000067ab9 */ /* 0x000fe20000000a00 */
[C---:B-----5:R-:W-:Y:S02]  /*e010*/  IMAD R8, R10.reuse, UR10, RZ ;  /* 0x0000000a0a087c24 */ /* 0x060fe4000f8e02ff */
[----:B------:R-:W-:-:S04]  /*e020*/  IMAD.WIDE.U32 R4, R10, UR12, R4 ;  /* 0x0000000c0a047c25 */ /* 0x000fc8000f8e0004 */
[----:B------:R-:W-:Y:S02]  /*e030*/  IMAD R11, R11, UR12, R8 ;  /* 0x0000000c0b0b7c24 */ /* 0x000fe4000f8e0208 */
[----:B------:R-:W-:Y:S02]  /*e040*/  IMAD R8, R19, 0x80, R6 ;  /* 0x0000008013087824 */ /* 0x000fe400078e0206 */
[----:B------:R-:W-:Y:S01]  /*e050*/  IMAD.U32 R6, RZ, RZ, UR4 ;  /* 0x00000004ff067e24 */ /* 0x000fe2000f8e00ff */
[----:B------:R-:W-:Y:S01]  /*e060*/  ULDC.64 UR4, c[0x0][0xbe0] ;  /* 0x0002f80000047ab9 */ /* 0x000fe20000000a00 */
[----:B----4-:R-:W-:-:S04]  /*e070*/  @P0 IMAD.HI.U32 R10, R8, R9, RZ ;  /* 0x00000009080a0227 */ /* 0x010fc800078e00ff */
[----:B------:R-:W-:Y:S01]  /*e080*/  IMAD.MOV.U32 R9, RZ, RZ, R8 ;  /* 0x000000ffff097224 */ /* 0x000fe200078e0008 */
[----:B-1----:R-:W-:Y:S01]  /*e090*/  @P0 SHF.R.U32.HI R9, RZ, R13, R10 ;  /* 0x0000000dff090219 */ /* 0x002fe2000001160a */
[----:B------:R-:W-:Y:S01]  /*e0a0*/  IMAD R13, R15, UR12, R12 ;  /* 0x0000000c0f0d7c24 */ /* 0x000fe2000f8e020c */
[----:B------:R-:W-:Y:S01]  /*e0b0*/  SHF.R.S32.HI R12, RZ, 0x1f, R21 ;  /* 0x0000001fff0c7819 */ /* 0x000fe20000011415 */
[----:B------:R-:W-:-:S04]  /*e0c0*/  IMAD.WIDE.U32 R6, R14, UR12, R6 ;  /* 0x0000000c0e067c25 */ /* 0x000fc8000f8e0006 */
[----:B------:R-:W-:Y:S02]  /*e0d0*/  IMAD.IADD R5, R5, 0x1, R11 ;  /* 0x0000000105057824 */ /* 0x000fe400078e020b */
[----:B---3--:R-:W-:-:S04]  /*e0e0*/  @P0 IMAD.HI.U32 R27, R8, R27, RZ ;  /* 0x0000001b081b0227 */ /* 0x008fc800078e00ff */
[----:B------:R-:W-:Y:S02]  /*e0f0*/  IMAD.IADD R7, R7, 0x1, R13 ;  /* 0x0000000107077824 */ /* 0x000fe400078e020d */
[----:B------:R-:W-:Y:S02]  /*e100*/  IMAD R13, R12, UR6, RZ ;  /* 0x000000060c0d7c24 */ /* 0x000fe4000f8e02ff */
[----:B------:R-:W-:-:S04]  /*e110*/  IMAD.WIDE.U32 R4, R21, UR4, R4 ;  /* 0x0000000415047c25 */ /* 0x000fc8000f8e0004 */
[----:B------:R-:W-:Y:S01]  /*e120*/  IMAD.MOV.U32 R11, RZ, RZ, R8 ;  /* 0x000000ffff0b7224 */ /* 0x000fe200078e0008 */
[----:B0-----:R-:W-:Y:S01]  /*e130*/  @P0 SHF.R.U32.HI R11, RZ, R20, R27 ;  /* 0x00000014ff0b0219 */ /* 0x001fe2000001161b */
[----:B------:R-:W-:Y:S01]  /*e140*/  IMAD R10, R12, UR4, RZ ;  /* 0x000000040c0a7c24 */ /* 0x000fe2000f8e02ff */
[----:B------:R-:W-:Y:S01]  /*e150*/  IADD3 R4, P0, R9, R4, RZ ;  /* 0x0000000409047210 */ /* 0x000fe20007f1e0ff */
[C---:B------:R-:W-:Y:S01]  /*e160*/  IMAD R15, R21.reuse, UR7, R13 ;  /* 0x00000007150f7c24 */ /* 0x040fe2000f8e020d */
[--C-:B------:R-:W-:Y:S01]  /*e170*/  SHF.R.S32.HI R13, RZ, 0x1f, R9.reuse ;  /* 0x0000001fff0d7819 */ /* 0x100fe20000011409 */
[----:B------:R-:W-:Y:S02]  /*e180*/  IMAD.MOV R9, RZ, RZ, -R9 ;  /* 0x000000ffff097224 */ /* 0x000fe400078e0a09 */
[----:B------:R-:W-:Y:S01]  /*e190*/  IMAD R12, R21, UR5, R10 ;  /* 0x00000005150c7c24 */ /* 0x000fe2000f8e020a */
[--C-:B------:R-:W-:Y:S01]  /*e1a0*/  SHF.R.S32.HI R10, RZ, 0x1f, R11.reuse ;  /* 0x0000001fff0a7819 */ /* 0x100fe2000001140b */
[----:B------:R-:W-:Y:S01]  /*e1b0*/  IMAD.MOV R14, RZ, RZ, -R11 ;  /* 0x000000ffff0e7224 */ /* 0x000fe200078e0a0b */
[----:B------:R-:W-:Y:S01]  /*e1c0*/  ULDC.64 UR4, c[0x0][0xb30] ;  /* 0x0002cc0000047ab9 */ /* 0x000fe20000000a00 */
[----:B------:R-:W-:Y:S01]  /*e1d0*/  IMAD R9, R17, R9, R8 ;  /* 0x0000000911097224 */ /* 0x000fe200078e0208 */
[----:B------:R-:W-:Y:S01]  /*e1e0*/  IADD3.X R5, R13, R5, R12, P0, !PT ;  /* 0x000000050d057210 */ /* 0x000fe200007fe40c */
[----:B------:R-:W-:Y:S01]  /*e1f0*/  IMAD.WIDE.U32 R6, R21, UR6, R6 ;  /* 0x0000000615067c25 */ /* 0x000fe2000f8e0006 */
[----:B------:R-:W-:-:S03]  /*e200*/  ULDC.64 UR6, c[0x0][0xbc8] ;  /* 0x0002f20000067ab9 */ /* 0x000fc60000000a00 */
[----:B------:R-:W-:Y:S02]  /*e210*/  IMAD R10, R10, UR4, RZ ;  /* 0x000000040a0a7c24 */ /* 0x000fe4000f8e02ff */
[----:B------:R-:W-:Y:S01]  /*e220*/  IMAD R13, R17, R14, R8 ;  /* 0x0000000e110d7224 */ /* 0x000fe200078e0208 */
[----:B------:R-:W-:Y:S01]  /*e230*/  SHF.R.S32.HI R8, RZ, 0x1f, R9 ;  /* 0x0000001fff087819 */ /* 0x000fe20000011409 */
[----:B------:R-:W-:Y:S02]  /*e240*/  IMAD.IADD R7, R7, 0x1, R15 ;  /* 0x0000000107077824 */ /* 0x000fe400078e020f */
[C---:B------:R-:W-:Y:S01]  /*e250*/  IMAD R15, R11.reuse, UR5, R10 ;  /* 0x000000050b0f7c24 */ /* 0x040fe2000f8e020a */
[----:B------:R-:W-:Y:S01]  /*e260*/  SHF.R.S32.HI R10, RZ, 0x1f, R13 ;  /* 0x0000001fff0a7819 */ /* 0x000fe2000001140d */
[----:B------:R-:W-:Y:S01]  /*e270*/  IMAD.WIDE.U32 R6, R11, UR4, R6 ;  /* 0x000000040b067c25 */ /* 0x000fe2000f8e0006 */
[----:B------:R-:W0:Y:S01]  /*e280*/  S2UR UR5, SR_CgaCtaId ;  /* 0x00000000000579c3 */ /* 0x000e220000008800 */
[----:B------:R-:W-:-:S02]  /*e290*/  UMOV UR4, 0x400 ;  /* 0x0000040000047882 */ /* 0x000fc40000000000 */
[----:B------:R-:W-:Y:S02]  /*e2a0*/  IMAD R8, R8, UR6, RZ ;  /* 0x0000000608087c24 */ /* 0x000fe4000f8e02ff */
        /* <DEDUP_REMOVED lines=13> */
[----:B0-----:R-:W-:Y:S01]  /*e380*/  ULEA UR4, UR5, UR4, 0x18 ;  /* 0x0000000405047291 */ /* 0x001fe2000f8ec03f */
[----:B------:R-:W-:Y:S01]  /*e390*/  IMAD R17, R17, UR6, RZ ;  /* 0x0000000611117c24 */ /* 0x000fe2000f8e02ff */
[----:B------:R-:W-:Y:S01]  /*e3a0*/  LEA.HI.X R9, R4, UR7, R9, 0x2, P0 ;  /* 0x0000000704097c11 */ /* 0x000fe200080f1409 */
[----:B------:R-:W-:Y:S01]  /*e3b0*/  VIADD R16, R2, 0x8 ;  /* 0x0000000802107836 */ /* 0x000fe20000000000 */
[----:B------:R-:W-:Y:S01]  /*e3c0*/  LEA.HI.X R22, R6, UR9, R5, 0x2, P1 ;  /* 0x0000000906167c11 */ /* 0x000fe200088f1405 */
[----:B------:R-:W-:Y:S01]  /*e3d0*/  SHFL.IDX PT, R4, R8, RZ, 0x1c1f ;  /* 0x001c1fff08047589 */ /* 0x000fe200000e0000 */
[----:B------:R-:W-:Y:S01]  /*e3e0*/  LOP3.LUT P0, RZ, R18, 0x3, RZ, 0xc0, !PT ;  /* 0x0000000312ff7812 */ /* 0x000fe2000780c0ff */
[----:B------:R-:W-:Y:S01]  /*e3f0*/  UIADD3 UR4, UR4, 0x28820, URZ ;  /* 0x0002882004047890 */ /* 0x000fe2000fffe03f */
[CC--:B------:R-:W-:Y:S01]  /*e400*/  ISETP.GE.AND P2, PT, R2.reuse, R17.reuse, PT ;  /* 0x000000110200720c */ /* 0x0c0fe20003f46270 */
[----:B------:R-:W0:Y:S01]  /*e410*/  SHFL.IDX PT, R5, R9, RZ, 0x1c1f ;  /* 0x001c1fff09057589 */ /* 0x000e2200000e0000 */
[-C--:B------:R-:W-:Y:S01]  /*e420*/  ISETP.GE.OR P1, PT, R2, R17.reuse, P0 ;  /* 0x000000110200720c */ /* 0x080fe20000726670 */
[----:B------:R-:W-:Y:S01]  /*e430*/  UPRMT UR4, URZ, 0x654, UR4 ;  /* 0x000006543f047896 */ /* 0x000fe20008000004 */
[----:B------:R-:W-:Y:S01]  /*e440*/  ISETP.GE.OR P0, PT, R16, R17, P0 ;  /* 0x000000111000720c */ /* 0x000fe20000706670 */
[----:B------:R-:W-:Y:S01]  /*e450*/  SHFL.IDX PT, R6, R8, 0x1, 0x1c1f ;  /* 0x003c1f0008067f89 */ /* 0x000fe200000e0000 */
[----:B------:R-:W-:-:S03]  /*e460*/  IMAD.IADD R19, R18, 0x1, -R23 ;  /* 0x0000000112137824 */ /* 0x000fc600078e0a17 */
[----:B------:R-:W1:Y:S01]  /*e470*/  SHFL.IDX PT, R7, R9, 0x1, 0x1c1f ;  /* 0x003c1f0009077f89 */ /* 0x000e6200000e0000 */
[----:B------:R-:W-:Y:S02]  /*e480*/  IMAD.SHL.U32 R19, R19, 0x2, RZ ;  /* 0x0000000213137824 */ /* 0x000fe400078e00ff */
[----:B------:R-:W-:Y:S01]  /*e490*/  SYNCS.ARRIVE.TRANS64.RED.A1T0 RZ, [UR4], RZ ;  /* 0x000000ffffff79a7 */ /* 0x000fe20008100404 */
[----:B------:R2:W3:Y:S04]  /*e4a0*/  SHFL.IDX PT, R14, R20, RZ, 0x1c1f ;  /* 0x001c1fff140e7589 */ /* 0x0004e800000e0000 */
[----:B------:R2:W4:Y:S04]  /*e4b0*/  SHFL.IDX PT, R15, R22, RZ, 0x1c1f ;  /* 0x001c1fff160f7589 */ /* 0x00052800000e0000 */
[----:B0-----:R2:W-:Y:S04]  /*e4c0*/  @!P1 ST.E desc[UR48][R4.64], R3 ;  /* 0x0000000304009985 */ /* 0x0015e8000c101930 */
[----:B-1----:R2:W-:Y:S01]  /*e4d0*/  @!P0 ST.E desc[UR48][R6.64], R0 ;  /* 0x0000000006008985 */ /* 0x0025e2000c101930 */
[----:B------:R-:W-:Y:S05]  /*e4e0*/  @P2 BRA `(.L_x_1154) ;  /* 0x0000000400782947 */ /* 0x000fea0003800000 */
[C---:B--2---:R-:W-:Y:S01]  /*e4f0*/  VIADD R0, R19.reuse, 0x8 ;  /* 0x0000000813007836 */ /* 0x044fe20000000000 */
[----:B------:R-:W-:Y:S01]  /*e500*/  ULDC UR4, c[0x0][0xac8] ;  /* 0x0002b20000047ab9 */ /* 0x000fe20000000800 */
[C---:B------:R-:W-:Y:S01]  /*e510*/  VIADD R6, R19.reuse, 0x10 ;  /* 0x0000001013067836 */ /* 0x040fe20000000000 */
[C---:B------:R-:W-:Y:S01]  /*e520*/  ISETP.GE.AND P2, PT, R19.reuse, UR4, PT ;  /* 0x0000000413007c0c */ /* 0x040fe2000bf46270 */
[C---:B------:R-:W-:Y:S01]  /*e530*/  VIADD R7, R19.reuse, 0x18 ;  /* 0x0000001813077836 */ /* 0x040fe20000000000 */
[----:B------:R-:W-:Y:S01]  /*e540*/  ISETP.GE.AND P3, PT, R0, UR4, PT ;  /* 0x0000000400007c0c */ /* 0x000fe2000bf66270 */
[C---:B------:R-:W-:Y:S01]  /*e550*/  VIADD R8, R19.reuse, 0x28 ;  /* 0x0000002813087836 */ /* 0x040fe20000000000 */
[----:B------:R-:W-:Y:S01]  /*e560*/  ISETP.GE.AND P0, PT, R6, UR4, PT ;  /* 0x0000000406007c0c */ /* 0x000fe2000bf06270 */
[----:B------:R-:W-:Y:S01]  /*e570*/  VIADD R9, R19, 0x30 ;  /* 0x0000003013097836 */ /* 0x000fe20000000000 */
[----:B------:R-:W-:Y:S01]  /*e580*/  ISETP.GE.AND P1, PT, R7, UR4, PT ;  /* 0x0000000407007c0c */ /* 0x000fe2000bf26270 */
[----:B------:R-:W-:-:S02]  /*e590*/  VIADD R10, R19, 0x38 ;  /* 0x00000038130a7836 */ /* 0x000fc40000000000 */
[----:B------:R-:W-:Y:S01]  /*e5a0*/  VIADD R11, R19, 0x40 ;  /* 0x00000040130b7836 */ /* 0x000fe20000000000 */
[----:B------:R-:W-:Y:S01]  /*e5b0*/  ISETP.GE.AND P4, PT, R9, UR4, PT ;  /* 0x0000000409007c0c */ /* 0x000fe2000bf86270 */
[C---:B------:R-:W-:Y:S01]  /*e5c0*/  VIADD R12, R19.reuse, 0x50 ;  /* 0x00000050130c7836 */ /* 0x040fe20000000000 */
[----:B------:R-:W-:Y:S01]  /*e5d0*/  ISETP.GE.AND P5, PT, R10, UR4, PT ;  /* 0x000000040a007c0c */ /* 0x000fe2000bfa6270 */
[----:B---34-:R-:W-:Y:S01]  /*e5e0*/  @!P2 IMAD.WIDE R2, R19, 0x4, R14 ;  /* 0x000000041302a825 */ /* 0x018fe200078e020e */
[----:B------:R-:W-:Y:S02]  /*e5f0*/  ISETP.GE.AND P6, PT, R11, UR4, PT ;  /* 0x000000040b007c0c */ /* 0x000fe4000bfc6270 */
[----:B------:R-:W-:Y:S01]  /*e600*/  @!P3 LEA.HI R0, R0, R0, RZ, 0x1 ;  /* 0x000000000000b211 */ /* 0x000fe200078f08ff */
[----:B------:R-:W-:Y:S01]  /*e610*/  VIADD R18, R19, 0x60 ;  /* 0x0000006013127836 */ /* 0x000fe20000000000 */
[----:B------:R0:W-:Y:S01]  /*e620*/  @!P2 ST.E.64 desc[UR48][R2.64], R88 ;  /* 0x000000580200a985 */ /* 0x0001e2000c101b30 */
[----:B------:R-:W-:-:S02]  /*e630*/  @!P0 LEA.HI R6, R6, R6, RZ, 0x1 ;  /* 0x0000000606068211 */ /* 0x000fc400078f08ff */
[----:B------:R-:W-:Y:S01]  /*e640*/  @!P3 LOP3.LUT R5, R0, 0xfffffffe, RZ, 0xc0, !PT ;  /* 0xfffffffe0005b812 */ /* 0x000fe200078ec0ff */
[----:B------:R-:W-:Y:S01]  /*e650*/  VIADD R0, R19, 0x20 ;  /* 0x0000002013007836 */ /* 0x000fe20000000000 */
[----:B------:R-:W-:Y:S02]  /*e660*/  @!P1 LEA.HI R7, R7, R7, RZ, 0x1 ;  /* 0x0000000707079211 */ /* 0x000fe400078f08ff */
[----:B------:R-:W-:Y:S01]  /*e670*/  @!P5 LEA.HI R10, R10, R10, RZ, 0x1 ;  /* 0x0000000a0a0ad211 */ /* 0x000fe200078f08ff */
[----:B------:R-:W-:Y:S01]  /*e680*/  @!P3 IMAD.WIDE R4, R5, 0x4, R14 ;  /* 0x000000040504b825 */ /* 0x000fe200078e020e */
[----:B------:R-:W-:Y:S02]  /*e690*/  ISETP.GE.AND P2, PT, R0, UR4, PT ;  /* 0x0000000400007c0c */ /* 0x000fe4000bf46270 */
[----:B------:R-:W-:Y:S02]  /*e6a0*/  @!P5 LOP3.LUT R13, R10, 0xfffffffe, RZ, 0xc0, !PT ;  /* 0xfffffffe0a0dd812 */ /* 0x000fe400078ec0ff */
[----:B------:R1:W-:Y:S01]  /*e6b0*/  @!P3 ST.E.64 desc[UR48][R4.64], R92 ;  /* 0x0000005c0400b985 */ /* 0x0003e2000c101b30 */
[----:B------:R-:W-:-:S02]  /*e6c0*/  ISETP.GE.AND P3, PT, R8, UR4, PT ;  /* 0x0000000408007c0c */ /* 0x000fc4000bf66270 */
[----:B0-----:R-:W-:Y:S02]  /*e6d0*/  @!P0 LOP3.LUT R3, R6, 0xfffffffe, RZ, 0xc0, !PT ;  /* 0xfffffffe06038812 */ /* 0x001fe400078ec0ff */
[----:B------:R-:W-:-:S03]  /*e6e0*/  @!P4 LEA.HI R6, R9, R9, RZ, 0x1 ;  /* 0x000000090906c211 */ /* 0x000fc600078f08ff */
[----:B------:R-:W-:Y:S01]  /*e6f0*/  @!P0 IMAD.WIDE R2, R3, 0x4, R14 ;  /* 0x0000000403028825 */ /* 0x000fe200078e020e */
[----:B------:R-:W-:-:S04]  /*e700*/  @!P2 LEA.HI R0, R0, R0, RZ, 0x1 ;  /* 0x000000000000a211 */ /* 0x000fc800078f08ff */
[----:B------:R0:W-:Y:S01]  /*e710*/  @!P0 ST.E.64 desc[UR48][R2.64], R96 ;  /* 0x0000006002008985 */ /* 0x0001e2000c101b30 */
[----:B------:R-:W-:Y:S02]  /*e720*/  @!P3 LEA.HI R8, R8, R8, RZ, 0x1 ;  /* 0x000000080808b211 */ /* 0x000fe400078f08ff */
[----:B-1----:R-:W-:Y:S02]  /*e730*/  @!P1 LOP3.LUT R5, R7, 0xfffffffe, RZ, 0xc0, !PT ;  /* 0xfffffffe07059812 */ /* 0x002fe400078ec0ff */
[----:B------:R-:W-:Y:S02]  /*e740*/  @!P2 LOP3.LUT R7, R0, 0xfffffffe, RZ, 0xc0, !PT ;  /* 0xfffffffe0007a812 */ /* 0x000fe400078ec0ff */
[----:B------:R-:W-:Y:S01]  /*e750*/  @!P3 LOP3.LUT R9, R8, 0xfffffffe, RZ, 0xc0, !PT ;  /* 0xfffffffe0809b812 */ /* 0x000fe200078ec0ff */
[--C-:B------:R-:W-:Y:S01]  /*e760*/  @!P1 IMAD.WIDE R4, R5, 0x4, R14.reuse ;  /* 0x0000000405049825 */ /* 0x100fe200078e020e */
[----:B------:R-:W-:Y:S02]  /*e770*/  @!P6 LEA.HI R0, R11, R11, RZ, 0x1 ;  /* 0x0000000b0b00e211 */ /* 0x000fe400078f08ff */
[----:B------:R-:W-:Y:S01]  /*e780*/  @!P4 LOP3.LUT R11, R6, 0xfffffffe, RZ, 0xc0, !PT ;  /* 0xfffffffe060bc812 */ /* 0x000fe200078ec0ff */
[--C-:B------:R-:W-:Y:S01]  /*e790*/  @!P2 IMAD.WIDE R6, R7, 0x4, R14.reuse ;  /* 0x000000040706a825 */ /* 0x100fe200078e020e */
[----:B------:R-:W-:Y:S01]  /*e7a0*/  @!P6 LOP3.LUT R21, R0, 0xfffffffe, RZ, 0xc0, !PT ;  /* 0xfffffffe0015e812 */ /* 0x000fe200078ec0ff */
[----:B------:R1:W-:Y:S01]  /*e7b0*/  @!P1 ST.E.64 desc[UR48][R4.64], R100 ;  /* 0x0000006404009985 */ /* 0x0003e2000c101b30 */
[----:B------:R-:W-:Y:S01]  /*e7c0*/  ISETP.GE.AND P1, PT, R12, UR4, PT ;  /* 0x000000040c007c0c */ /* 0x000fe2000bf26270 */
[----:B0-----:R-:W-:-:S02]  /*e7d0*/  @!P3 IMAD.WIDE R2, R9, 0x4, R14 ;  /* 0x000000040902b825 */ /* 0x001fc400078e020e */
[----:B------:R0:W-:Y:S02]  /*e7e0*/  @!P2 ST.E.64 desc[UR48][R6.64], R104 ;  /* 0x000000680600a985 */ /* 0x0001e4000c101b30 */
[----:B------:R-:W-:Y:S02]  /*e7f0*/  VIADD R0, R19, 0x48 ;  /* 0x0000004813007836 */ /* 0x000fe40000000000 */
[--C-:B------:R-:W-:Y:S01]  /*e800*/  @!P5 IMAD.WIDE R8, R13, 0x4, R14.reuse ;  /* 0x000000040d08d825 */ /* 0x100fe200078e020e */
[----:B------:R2:W-:Y:S01]  /*e810*/  @!P3 ST.E.64 desc[UR48][R2.64], R108 ;  /* 0x0000006c0200b985 */ /* 0x0005e2000c101b30 */
[----:B------:R-:W-:Y:S02]  /*e820*/  ISETP.GE.AND P3, PT, R18, UR4, PT ;  /* 0x0000000412007c0c */ /* 0x000fe4000bf66270 */
[----:B------:R-:W-:Y:S01]  /*e830*/  VIADD R13, R19, 0x58 ;  /* 0x00000058130d7836 */ /* 0x000fe20000000000 */
[----:B------:R-:W-:Y:S01]  /*e840*/  ISETP.GE.AND P0, PT, R0, UR4, PT ;  /* 0x0000000400007c0c */ /* 0x000fe2000bf06270 */
[----:B-1----:R-:W-:Y:S01]  /*e850*/  @!P4 IMAD.WIDE R4, R11, 0x4, R14 ;  /* 0x000000040b04c825 */ /* 0x002fe200078e020e */
[----:B------:R-:W-:-:S02]  /*e860*/  @!P1 LEA.HI R12, R12, R12, RZ, 0x1 ;  /* 0x0000000c0c0c9211 */ /* 0x000fc400078f08ff */
[----:B------:R-:W-:Y:S01]  /*e870*/  ISETP.GE.AND P2, PT, R13, UR4, PT ;  /* 0x000000040d007c0c */ /* 0x000fe2000bf46270 */
[----:B------:R-:W-:Y:S01]  /*e880*/  @!P6 IMAD.WIDE R10, R21, 0x4, R14 ;  /* 0x00000004150ae825 */ /* 0x000fe200078e020e */
[----:B------:R1:W-:Y:S03]  /*e890*/  @!P4 ST.E.64 desc[UR48][R4.64], R112 ;  /* 0x000000700400c985 */ /* 0x0003e6000c101b30 */
[C---:B0-----:R-:W-:Y:S01]  /*e8a0*/  VIADD R6, R19.reuse, 0x68 ;  /* 0x0000006813067836 */ /* 0x041fe20000000000 */
[----:B------:R0:W-:Y:S01]  /*e8b0*/  @!P5 ST.E.64 desc[UR48][R8.64], R116 ;  /* 0x000000740800d985 */ /* 0x0001e2000c101b30 */
[C---:B--2---:R-:W-:Y:S01]  /*e8c0*/  VIADD R3, R19.reuse, 0x78 ;  /* 0x0000007813037836 */ /* 0x044fe20000000000 */
[----:B------:R-:W-:Y:S01]  /*e8d0*/  @!P3 LEA.HI R18, R18, R18, RZ, 0x1 ;  /* 0x000000121212b211 */ /* 0x000fe200078f08ff */
[----:B------:R-:W-:Y:S01]  /*e8e0*/  VIADD R7, R19, 0x70 ;  /* 0x0000007013077836 */ /* 0x000fe20000000000 */
[----:B------:R2:W-:Y:S01]  /*e8f0*/  @!P6 ST.E.64 desc[UR48][R10.64], R120 ;  /* 0x000000780a00e985 */ /* 0x0005e2000c101b30 */
[----:B------:R-:W-:-:S02]  /*e900*/  ISETP.GE.AND P4, PT, R6, UR4, PT ;  /* 0x0000000406007c0c */ /* 0x000fc4000bf86270 */
[----:B------:R-:W-:Y:S02]  /*e910*/  ISETP.GE.AND P6, PT, R3, UR4, PT ;  /* 0x0000000403007c0c */ /* 0x000fe4000bfc6270 */
[----:B------:R-:W-:Y:S02]  /*e920*/  ISETP.GE.AND P5, PT, R7, UR4, PT ;  /* 0x0000000407007c0c */ /* 0x000fe4000bfa6270 */
[----:B------:R-:W-:Y:S02]  /*e930*/  @!P0 LEA.HI R0, R0, R0, RZ, 0x1 ;  /* 0x0000000000008211 */ /* 0x000fe400078f08ff */
[----:B------:R-:W-:Y:S02]  /*e940*/  @!P2 LEA.HI R13, R13, R13, RZ, 0x1 ;  /* 0x0000000d0d0da211 */ /* 0x000fe400078f08ff */
[----:B-1----:R-:W-:Y:S02]  /*e950*/  @!P1 LOP3.LUT R5, R12, 0xfffffffe, RZ, 0xc0, !PT ;  /* 0xfffffffe0c059812 */ /* 0x002fe400078ec0ff */
[----:B0-----:R-:W-:-:S02]  /*e960*/  @!P3 LOP3.LUT R9, R18, 0xfffffffe, RZ, 0xc0, !PT ;  /* 0xfffffffe1209b812 */ /* 0x001fc400078ec0ff */
[----:B------:R-:W-:Y:S02]  /*e970*/  @!P4 LEA.HI R6, R6, R6, RZ, 0x1 ;  /* 0x000000060606c211 */ /* 0x000fe400078f08ff */
[----:B------:R-:W-:Y:S01]  /*e980*/  @!P6 LEA.HI R4, R3, R3, RZ, 0x1 ;  /* 0x000000030304e211 */ /* 0x000fe200078f08ff */
[----:B------:R-:W-:Y:S01]  /*e990*/  @!P3 IMAD.WIDE R8, R9, 0x4, R14 ;  /* 0x000000040908b825 */ /* 0x000fe200078e020e */
[----:B------:R-:W-:Y:S02]  /*e9a0*/  @!P5 LEA.HI R2, R7, R7, RZ, 0x1 ;  /* 0x000000070702d211 */ /* 0x000fe400078f08ff */
[----:B------:R-:W-:Y:S02]  /*e9b0*/  @!P0 LOP3.LUT R3, R0, 0xfffffffe, RZ, 0xc0, !PT ;  /* 0xfffffffe00038812 */ /* 0x000fe400078ec0ff */
[----:B------:R-:W-:Y:S02]  /*e9c0*/  @!P2 LOP3.LUT R7, R13, 0xfffffffe, RZ, 0xc0, !PT ;  /* 0xfffffffe0d07a812 */ /* 0x000fe400078ec0ff */
[----:B--2---:R-:W-:-:S02]  /*e9d0*/  @!P4 LOP3.LUT R11, R6, 0xfffffffe, RZ, 0xc0, !PT ;  /* 0xfffffffe060bc812 */ /* 0x004fc400078ec0ff */
[----:B------:R-:W-:Y:S01]  /*e9e0*/  @!P5 LOP3.LUT R13, R2, 0xfffffffe, RZ, 0xc0, !PT ;  /* 0xfffffffe020dd812 */ /* 0x000fe200078ec0ff */
[----:B------:R-:W-:Y:S01]  /*e9f0*/  @!P0 IMAD.WIDE R2, R3, 0x4, R14 ;  /* 0x0000000403028825 */ /* 0x000fe200078e020e */
[----:B------:R-:W-:-:S03]  /*ea00*/  @!P6 LOP3.LUT R21, R4, 0xfffffffe, RZ, 0xc0, !PT ;  /* 0xfffffffe0415e812 */ /* 0x000fc600078ec0ff */
        /* <DEDUP_REMOVED lines=12> */
.L_x_1154:
[----:B------:R-:W-:Y:S05]  /*ead0*/  BSYNC B0 ;  /* 0x0000000000007941 */ /* 0x000fea0003800000 */
.L_x_1153:
[----:B------:R-:W-:Y:S01]  /*eae0*/  ISETP.GE.AND P0, PT, R16, R17, PT ;  /* 0x000000111000720c */ /* 0x000fe20003f06270 */
[----:B0-----:R0:W1:Y:S04]  /*eaf0*/  SHFL.IDX PT, R13, R22, 0x1, 0x1c1f ;  /* 0x003c1f00160d7f89 */ /* 0x00106800000e0000 */
[----:B------:R0:W0:Y:S08]  /*eb00*/  SHFL.IDX PT, R12, R20, 0x1, 0x1c1f ;  /* 0x003c1f00140c7f89 */ /* 0x00003000000e0000 */
[----:B------:R-:W-:Y:S05]  /*eb10*/  @P0 BRA `(.L_x_1065) ;  /* 0x00000048004c0947 */ /* 0x000fea0003800000 */
[----:B------:R-:W-:Y:S01]  /*eb20*/  ULDC UR4, c[0x0][0xac8] ;  /* 0x0002b20000047ab9 */ /* 0x000fe20000000800 */
[C---:B--2---:R-:W-:Y:S01]  /*eb30*/  VIADD R0, R19.reuse, 0x8 ;  /* 0x0000000813007836 */ /* 0x044fe20000000000 */
[C---:B------:R-:W-:Y:S01]  /*eb40*/  ISETP.GE.AND P0, PT, R19.reuse, UR4, PT ;  /* 0x0000000413007c0c */ /* 0x040fe2000bf06270 */
[C---:B------:R-:W-:Y:S02]  /*eb50*/  VIADD R4, R19.reuse, 0x10 ;  /* 0x0000001013047836 */ /* 0x040fe40000000000 */
[C---:B------:R-:W-:Y:S01]  /*eb60*/  VIADD R6, R19.reuse, 0x18 ;  /* 0x0000001813067836 */ /* 0x040fe20000000000 */
[----:B------:R-:W-:Y:S01]  /*eb70*/  ISETP.GE.AND P5, PT, R0, UR4, PT ;  /* 0x0000000400007c0c */ /* 0x000fe2000bfa6270 */
[C---:B------:R-:W-:Y:S01]  /*eb80*/  VIADD R8, R19.reuse, 0x20 ;  /* 0x0000002013087836 */ /* 0x040fe20000000000 */
[----:B------:R-:W-:Y:S01]  /*eb90*/  ISETP.GE.AND P6, PT, R4, UR4, PT ;  /* 0x0000000404007c0c */ /* 0x000fe2000bfc6270 */
[C---:B------:R-:W-:Y:S02]  /*eba0*/  VIADD R9, R19.reuse, 0x28 ;  /* 0x0000002813097836 */ /* 0x040fe40000000000 */
[C---:B------:R-:W-:Y:S01]  /*ebb0*/  VIADD R10, R19.reuse, 0x30 ;  /* 0x00000030130a7836 */ /* 0x040fe20000000000 */
[----:B------:R-:W-:Y:S01]  /*ebc0*/  ISETP.GE.AND P4, PT, R8, UR4, PT ;  /* 0x0000000408007c0c */ /* 0x000fe2000bf86270 */
[----:B------:R-:W-:Y:S01]  /*ebd0*/  VIADD R11, R19, 0x38 ;  /* 0x00000038130b7836 */ /* 0x000fe20000000000 */
[----:B------:R-:W-:Y:S01]  /*ebe0*/  ISETP.GE.AND P3, PT, R9, UR4, PT ;  /* 0x0000000409007c0c */ /* 0x000fe2000bf66270 */
[----:B01----:R-:W-:Y:S01]  /*ebf0*/  @!P0 IMAD.WIDE R2, R19, 0x4, R12 ;  /* 0x0000000413028825 */ /* 0x003fe200078e020c */
[----:B------:R-:W-:-:S02]  /*ec00*/  ISETP.GE.AND P2, PT, R10, UR4, PT ;  /* 0x000000040a007c0c */ /* 0x000fc4000bf46270 */
[----:B------:R-:W-:Y:S01]  /*ec10*/  ISETP.GE.AND P1, PT, R11, UR4, PT ;  /* 0x000000040b007c0c */ /* 0x000fe2000bf26270 */
[C---:B------:R-:W-:Y:S01]  /*ec20*/  VIADD R16, R19.reuse, 0x40 ;  /* 0x0000004013107836 */ /* 0x040fe20000000000 */
[----:B------:R0:W-:Y:S01]  /*ec30*/  @!P0 ST.E.64 desc[UR48][R2.64], R90 ;  /* 0x0000005a02008985 */ /* 0x0001e2000c101b30 */
[----:B------:R-:W-:Y:S01]  /*ec40*/  ISETP.GE.AND P0, PT, R6, UR4, PT ;  /* 0x0000000406007c0c */ /* 0x000fe2000bf06270 */
[C---:B------:R-:W-:Y:S01]  /*ec50*/  VIADD R18, R19.reuse, 0x48 ;  /* 0x0000004813127836 */ /* 0x040fe20000000000 */
[----:B------:R-:W-:Y:S01]  /*ec60*/  @!P5 LEA.HI R0, R0, R0, RZ, 0x1 ;  /* 0x000000000000d211 */ /* 0x000fe200078f08ff */
[----:B------:R-:W-:Y:S01]  /*ec70*/  VIADD R20, R19, 0x70 ;  /* 0x0000007013147836 */ /* 0x000fe20000000000 */
        /* <DEDUP_REMOVED lines=9> */
[----:B---3--:R-:W-:Y:S01]  /*ed10*/  @!P1 LEA.HI R14, R11, R11, RZ, 0x1 ;  /* 0x0000000b0b0e9211 */ /* 0x008fe200078f08ff */
[----:B------:R0:W-:Y:S01]  /*ed20*/  @!P5 ST.E.64 desc[UR48][R2.64], R94 ;  /* 0x0000005e0200d985 */ /* 0x0001e2000c101b30 */
[----:B------:R-:W-:-:S02]  /*ed30*/  @!P0 LOP3.LUT R7, R6, 0xfffffffe, RZ, 0xc0, !PT ;  /* 0xfffffffe06078812 */ /* 0x000fc400078ec0ff */
[----:B------:R-:W-:Y:S01]  /*ed40*/  @!P4 LOP3.LUT R9, R8, 0xfffffffe, RZ, 0xc0, !PT ;  /* 0xfffffffe0809c812 */ /* 0x000fe200078ec0ff */
[----:B------:R1:W-:Y:S01]  /*ed50*/  @!P6 ST.E.64 desc[UR48][R4.64], R98 ;  /* 0x000000620400e985 */ /* 0x0003e2000c101b30 */
[----:B------:R-:W-:Y:S01]  /*ed60*/  @!P3 LOP3.LUT R11, R0, 0xfffffffe, RZ, 0xc0, !PT ;  /* 0xfffffffe000bb812 */ /* 0x000fe200078ec0ff */
[C---:B------:R-:W-:Y:S01]  /*ed70*/  VIADD R0, R19.reuse, 0x50 ;  /* 0x0000005013007836 */ /* 0x040fe20000000000 */
[----:B----4-:R-:W-:Y:S02]  /*ed80*/  @!P2 LOP3.LUT R15, R10, 0xfffffffe, RZ, 0xc0, !PT ;  /* 0xfffffffe0a0fa812 */ /* 0x010fe400078ec0ff */
[----:B------:R-:W-:Y:S01]  /*ed90*/  @!P1 LOP3.LUT R17, R14, 0xfffffffe, RZ, 0xc0, !PT ;  /* 0xfffffffe0e119812 */ /* 0x000fe200078ec0ff */
[----:B------:R-:W-:Y:S01]  /*eda0*/  VIADD R14, R19, 0x58 ;  /* 0x00000058130e7836 */ /* 0x000fe20000000000 */
[----:B------:R-:W-:Y:S02]  /*edb0*/  ISETP.GE.AND P5, PT, R16, UR4, PT ;  /* 0x0000000410007c0c */ /* 0x000fe4000bfa6270 */
[----:B------:R-:W-:Y:S01]  /*edc0*/  ISETP.GE.AND P6, PT, R18, UR4, PT ;  /* 0x0000000412007c0c */ /* 0x000fe2000bfc6270 */
[----:B0-----:R-:W-:-:S04]  /*edd0*/  @!P0 IMAD.WIDE R2, R7, 0x4, R12 ;  /* 0x0000000407028825 */ /* 0x001fc800078e020c */
[--C-:B-1----:R-:W-:Y:S01]  /*ede0*/  @!P4 IMAD.WIDE R4, R9, 0x4, R12.reuse ;  /* 0x000000040904c825 */ /* 0x102fe200078e020c */
        /* <DEDUP_REMOVED lines=12> */
[----:B------:R4:W-:Y:S01]  /*eeb0*/  @!P1 ST.E.64 desc[UR48][R10.64], R118 ;  /* 0x000000760a009985 */ /* 0x0009e2000c101b30 */
[C---:B------:R-:W-:Y:S01]  /*eec0*/  VIADD R17, R19.reuse, 0x68 ;  /* 0x0000006813117836 */ /* 0x040fe20000000000 */
[----:B------:R-:W-:Y:S01]  /*eed0*/  ISETP.GE.AND P1, PT, R14, UR4, PT ;  /* 0x000000040e007c0c */ /* 0x000fe2000bf26270 */
[----:B------:R-:W-:Y:S01]  /*eee0*/  VIADD R19, R19, 0x78 ;  /* 0x0000007813137836 */ /* 0x000fe20000000000 */
[----:B------:R-:W-:Y:S02]  /*eef0*/  ISETP.GE.AND P2, PT, R15, UR4, PT ;  /* 0x000000040f007c0c */ /* 0x000fe4000bf46270 */
[----:B------:R-:W-:-:S02]  /*ef00*/  ISETP.GE.AND P3, PT, R17, UR4, PT ;  /* 0x0000000411007c0c */ /* 0x000fc4000bf66270 */
[----:B0-----:R-:W-:Y:S02]  /*ef10*/  @!P5 LOP3.LUT R3, R16, 0xfffffffe, RZ, 0xc0, !PT ;  /* 0xfffffffe1003d812 */ /* 0x001fe400078ec0ff */
[----:B-1----:R-:W-:Y:S02]  /*ef20*/  @!P6 LOP3.LUT R5, R18, 0xfffffffe, RZ, 0xc0, !PT ;  /* 0xfffffffe1205e812 */ /* 0x002fe400078ec0ff */
        /* <DEDUP_REMOVED lines=8> */
[----:B--2---:R-:W-:Y:S01]  /*efb0*/  @!P0 LOP3.LUT R7, R0, 0xfffffffe, RZ, 0xc0, !PT ;  /* 0xfffffffe00078812 */ /* 0x004fe200078ec0ff */
[----:B------:R1:W-:Y:S01]  /*efc0*/  @!P6 ST.E.64 desc[UR48][R4.64], R126 ;  /* 0x0000007e0400e985 */ /* 0x0003e2000c101b30 */
[----:B---3--:R-:W-:Y:S02]  /*efd0*/  @!P1 LOP3.LUT R9, R14, 0xfffffffe, RZ, 0xc0, !PT ;  /* 0xfffffffe0e099812 */ /* 0x008fe400078ec0ff */
[----:B------:R-:W-:Y:S02]  /*efe0*/  @!P2 LOP3.LUT R15, R15, 0xfffffffe, RZ, 0xc0, !PT ;  /* 0xfffffffe0f0fa812 */ /* 0x000fe400078ec0ff */
[----:B------:R-:W-:Y:S02]  /*eff0*/  @!P3 LOP3.LUT R17, R17, 0xfffffffe, RZ, 0xc0, !PT ;  /* 0xfffffffe1111b812 */ /* 0x000fe400078ec0ff */
[----:B----4-:R-:W-:Y:S01]  /*f000*/  @!P4 LOP3.LUT R11, R20, 0xfffffffe, RZ, 0xc0, !PT ;  /* 0xfffffffe140bc812 */ /* 0x010fe200078ec0ff */
[----:B0-----:R-:W-:-:S04]  /*f010*/  @!P0 IMAD.WIDE R2, R7, 0x4, R12 ;  /* 0x0000000407028825 */ /* 0x001fc800078e020c */
[--C-:B-1----:R-:W-:Y:S01]  /*f020*/  @!P1 IMAD.WIDE R4, R9, 0x4, R12.reuse ;  /* 0x0000000409049825 */ /* 0x102fe200078e020c */
        /* <DEDUP_REMOVED lines=11> */
[----:B0-----:R-:W-:-:S05]  /*f0e0*/  LOP3.LUT R3, R19, 0xfffffffe, RZ, 0xc0, !PT ;  /* 0xfffffffe13037812 */ /* 0x001fca00078ec0ff */
[----:B------:R-:W-:-:S05]  /*f0f0*/  IMAD.WIDE R2, R3, 0x4, R12 ;  /* 0x0000000403027825 */ /* 0x000fca00078e020c */
[----:B------:R0:W-:Y:S01]  /*f100*/  ST.E.64 desc[UR48][R2.64], R150 ;  /* 0x0000009602007985 */ /* 0x0001e2000c101b30 */
[----:B------:R-:W-:Y:S05]  /*f110*/  BRA `(.L_x_1065) ;  /* 0x0000004000cc7947 */ /* 0x000fea0003800000 */
.L_x_1152:
        /* <DEDUP_REMOVED lines=8> */
[----:B-1----:R-:W-:Y:S02]  /*f1a0*/  IMAD R3, R6, UR4, RZ ;  /* 0x0000000406037c24 */ /* 0x002fe4000f8e02ff */
[----:B------:R-:W-:-:S05]  /*f1b0*/  VIADD R0, R0, 0xffffff80 ;  /* 0xffffff8000007836 */ /* 0x000fca0000000000 */
        /* <DEDUP_REMOVED lines=13> */
[----:B------:R-:W3:Y:S01]  /*f290*/  @P0 LDC R7, c[0x0][0xbec] ;  /* 0x0002fb00ff070b82 */ /* 0x000ee20000000800 */
[----:B------:R-:W-:Y:S01]  /*f2a0*/  IMAD.U32 R2, RZ, RZ, UR4 ;  /* 0x00000004ff027e24 */ /* 0x000fe2000f8e00ff */
[----:B------:R-:W-:Y:S01]  /*f2b0*/  ULDC.64 UR4, c[0x0][0xbe0] ;  /* 0x0002f80000047ab9 */ /* 0x000fe20000000a00 */
[----:B------:R-:W-:-:S05]  /*f2c0*/  IMAD.U32 R3, RZ, RZ, UR6 ;  /* 0x00000006ff037e24 */ /* 0x000fca000f8e00ff */
[----:B------:R-:W4:Y:S01]  /*f2d0*/  @P0 LDC R9, c[0x0][0xbf0] ;  /* 0x0002fc00ff090b82 */ /* 0x000f220000000800 */
[----:B0-----:R-:W-:-:S07]  /*f2e0*/  USHF.R.S32.HI UR8, URZ, 0x1f, UR7 ;  /* 0x0000001f3f087899 */ /* 0x001fce0008011407 */
[----:B------:R-:W0:Y:S01]  /*f2f0*/  S2UR UR10, SR_CTAID.Y ;  /* 0x00000000000a79c3 */ /* 0x000e220000002600 */
[C---:B-1----:R-:W-:Y:S02]  /*f300*/  IMAD R12, R10.reuse, UR8, RZ ;  /* 0x000000080a0c7c24 */ /* 0x042fe4000f8e02ff */
[----:B------:R-:W-:-:S04]  /*f310*/  IMAD.WIDE.U32 R2, R10, UR7, R2 ;  /* 0x000000070a027c25 */ /* 0x000fc8000f8e0002 */
[----:B------:R-:W-:Y:S01]  /*f320*/  IMAD R11, R11, UR7, R12 ;  /* 0x000000070b0b7c24 */ /* 0x000fe2000f8e020c */
[----:B------:R-:W0:Y:S01]  /*f330*/  LDC R8, c[0x0][0xc50] ;  /* 0x00031400ff087b82 */ /* 0x000e220000000800 */
[----:B---3--:R-:W-:-:S04]  /*f340*/  @P0 IMAD.HI.U32 R4, R0, R7, RZ ;  /* 0x0000000700040227 */ /* 0x008fc800078e00ff */
[----:B------:R-:W-:Y:S02]  /*f350*/  IMAD R7, RZ, RZ, -UR37 ;  /* 0x80000025ff077e24 */ /* 0x000fe4000f8e02ff */
[----:B------:R-:W-:Y:S01]  /*f360*/  IMAD.IADD R3, R11, 0x1, R3 ;  /* 0x000000010b037824 */ /* 0x000fe200078e0203 */
[----:B----4-:R-:W-:Y:S01]  /*f370*/  @P0 SHF.R.U32.HI R5, RZ, R9, R4 ;  /* 0x00000009ff050219 */ /* 0x010fe20000011604 */
        /* <DEDUP_REMOVED lines=15> */
[----:B------:R-:W-:-:S03]  /*f470*/  ULDC.64 UR4, c[0x0][0xba8] ;  /* 0x0002ea0000047ab9 */ /* 0x000fc60000000a00 */
[----:B------:R-:W-:Y:S01]  /*f480*/  IMAD.IADD R3, R3, 0x1, R5 ;  /* 0x0000000103037824 */ /* 0x000fe200078e0205 */
[----:B------:R-:W-:-:S04]  /*f490*/  LEA R4, P0, R2, UR4, 0x2 ;  /* 0x0000000402047c11 */ /* 0x000fc8000f8010ff */
[----:B------:R-:W-:Y:S01]  /*f4a0*/  LEA.HI.X R5, R2, UR5, R3, 0x2, P0 ;  /* 0x0000000502057c11 */ /* 0x000fe200080f1403 */
[----:B------:R-:W-:-:S05]  /*f4b0*/  IMAD.MOV.U32 R3, RZ, RZ, -0x800000 ;  /* 0xff800000ff037424 */ /* 0x000fca00078e00ff */
[----:B------:R0:W-:Y:S01]  /*f4c0*/  STG.E desc[UR48][R4.64], R3 ;  /* 0x0000000304007986 */ /* 0x0001e2000c101930 */
[----:B------:R-:W-:Y:S05]  /*f4d0*/  BRA `(.L_x_1065) ;  /* 0x0000003c00dc7947 */ /* 0x000fea0003800000 */
.L_x_1063:
        /* <DEDUP_REMOVED lines=18> */
.L_x_1155:
[----:B------:R-:W-:Y:S01]  /*f600*/  ULDC UR7, c[0x0][0xc50] ;  /* 0x0003140000077ab9 */ /* 0x000fe20000000800 */
[----:B------:R-:W-:Y:S01]  /*f610*/  UMOV UR40, UR6 ;  /* 0x0000000600287c82 */ /* 0x000fe20008000000 */
[----:B------:R-:W-:-:S11]  /*f620*/  UISETP.NE.AND UP0, UPT, UR7, 0x1, UPT ;  /* 0x000000010700788c */ /* 0x000fd6000bf05270 */
[----:B------:R-:W-:Y:S01]  /*f630*/  @UP0 ULDC UR4, c[0x0][0xc54] ;  /* 0x0003150000040ab9 */ /* 0x000fe20000000800 */
[----:B------:R-:W-:Y:S01]  /*f640*/  @UP0 ULDC UR8, c[0x0][0xc58] ;  /* 0x0003160000080ab9 */ /* 0x000fe20000000800 */
[----:B------:R-:W-:-:S04]  /*f650*/  UIMAD.WIDE.U32 UR4, UR6, UR4, URZ ;  /* 0x00000004060472a5 */ /* 0x000fc8000f8e003f */
[----:B------:R-:W-:-:S12]  /*f660*/  @UP0 USHF.R.U32.HI UR40, URZ, UR8, UR5 ;  /* 0x000000083f280299 */ /* 0x000fd80008011605 */
.L_x_1156:
[----:B------:R-:W-:Y:S01]  /*f670*/  ISETP.GE.AND P0, PT, R34, RZ, PT ;  /* 0x000000ff2200720c */ /* 0x000fe20003f06270 */
[----:B------:R-:W-:Y:S01]  /*f680*/  UIADD3 UR45, -UR40, URZ, URZ ;  /* 0x0000003f282d7290 */ /* 0x000fe2000fffe13f */
[----:B------:R-:W-:Y:S02]  /*f690*/  IMAD.MOV.U32 R8, RZ, RZ, 0x1 ;  /* 0x00000001ff087424 */ /* 0x000fe400078e00ff */
[----:B------:R-:W-:Y:S01]  /*f6a0*/  IMAD.MOV.U32 R0, RZ, RZ, RZ ;  /* 0x000000ffff007224 */ /* 0x000fe200078e00ff */
[----:B------:R-:W-:Y:S01]  /*f6b0*/  UIMAD UR45, UR7, UR45, UR6 ;  /* 0x0000002d072d72a4 */ /* 0x000fe2000f8e0206 */
[----:B------:R-:W-:-:S07]  /*f6c0*/  IMAD.MOV.U32 R9, RZ, RZ, 0x1 ;  /* 0x00000001ff097424 */ /* 0x000fce00078e00ff */
[----:B------:R-:W-:Y:S05]  /*f6d0*/  @!P0 BRA `(.L_x_1157) ;  /* 0x0000003800a88947 */ /* 0x000fea0003800000 */
[----:B------:R-:W0:Y:S01]  /*f6e0*/  LDC.64 R2, c[0x0][0xa28] ;  /* 0x00028a00ff027b82 */ /* 0x000e220000000a00 */
[----:B------:R-:W-:Y:S01]  /*f6f0*/  IMAD.MOV.U32 R31, RZ, RZ, RZ ;  /* 0x000000ffff1f7224 */ /* 0x000fe200078e00ff */
[----:B------:R-:W-:Y:S01]  /*f700*/  ULDC.64 UR4, c[0x0][0x418] ;  /* 0x0001060000047ab9 */ /* 0x000fe20000000a00 */
[----:B------:R-:W-:Y:S01]  /*f710*/  ULDC UR6, c[0x0][0x448] ;  /* 0x0001120000067ab9 */ /* 0x000fe20000000800 */
[----:B------:R-:W-:Y:S01]  /*f720*/  ULDC UR10, c[0x0][0x2f0] ;  /* 0x0000bc00000a7ab9 */ /* 0x000fe20000000800 */
[----:B------:R-:W-:Y:S01]  /*f730*/  ULDC UR11, c[0x0][0x288] ;  /* 0x0000a200000b7ab9 */ /* 0x000fe20000000800 */
[----:B0-----:R-:W-:-:S04]  /*f740*/  ISETP.NE.U32.AND P0, PT, R2, RZ, PT ;  /* 0x000000ff0200720c */ /* 0x001fc80003f05070 */
[----:B------:R-:W-:-:S13]  /*f750*/  ISETP.NE.AND.EX P0, PT, R3, RZ, PT, P0 ;  /* 0x000000ff0300720c */ /* 0x000fda0003f05300 */
[----:B------:R-:W0:Y:S02]  /*f760*/  @P0 LDC.64 R2, c[0x0][0xa28] ;  /* 0x00028a00ff020b82 */ /* 0x000e240000000a00 */
[----:B0-----:R-:W-:-:S05]  /*f770*/  @P0 IMAD.WIDE R2, R34, 0x4, R2 ;  /* 0x0000000422020825 */ /* 0x001fca00078e0202 */
[----:B------:R0:W5:Y:S01]  /*f780*/  @P0 LDG.E R31, desc[UR48][R2.64] ;  /* 0x00000030021f0981 */ /* 0x000162000c1e1900 */
[----:B------:R-:W1:Y:S01]  /*f790*/  S2UR UR41, SR_CTAID.X ;  /* 0x00000000002979c3 */ /* 0x000e620000002500 */
[----:B------:R-:W-:Y:S02]  /*f7a0*/  UISETP.NE.U32.AND UP0, UPT, UR4, URZ, UPT ;  /* 0x0000003f0400728c */ /* 0x000fe4000bf05070 */
[----:B------:R-:W-:Y:S02]  /*f7b0*/  UISETP.NE.AND UP1, UPT, UR6, 0x1, UPT ;  /* 0x000000010600788c */ /* 0x000fe4000bf25270 */
[----:B------:R-:W-:Y:S01]  /*f7c0*/  UISETP.NE.AND.EX UP0, UPT, UR5, URZ, UPT, UP0 ;  /* 0x0000003f0500728c */ /* 0x000fe2000bf05300 */
[----:B------:R-:W-:Y:S02]  /*f7d0*/  ULDC UR6, c[0x0][0x424] ;  /* 0x0001090000067ab9 */ /* 0x000fe40000000800 */
[----:B------:R-:W-:Y:S01]  /*f7e0*/  ULDC.64 UR4, c[0x0][0x9e0] ;  /* 0x0002780000047ab9 */ /* 0x000fe20000000a00 */
[----:B------:R-:W-:-:S02]  /*f7f0*/  USEL UR9, UR6, 0x1, UP0 ;  /* 0x0000000106097887 */ /* 0x000fc40008000000 */
[----:B------:R-:W-:Y:S02]  /*f800*/  UISETP.GE.AND UP0, UPT, UR5, 0x1, UPT ;  /* 0x000000010500788c */ /* 0x000fe4000bf06270 */
[----:B------:R-:W-:Y:S01]  /*f810*/  UIMAD UR50, UR9, UR10, URZ ;  /* 0x0000000a093272a4 */ /* 0x000fe2000f8e023f */
[----:B------:R-:W-:Y:S01]  /*f820*/  @UP1 ULDC UR7, c[0x0][0x44c] ;  /* 0x0001130000071ab9 */ /* 0x000fe20000000800 */
[----:B------:R-:W-:Y:S02]  /*f830*/  UIMAD UR9, UR9, UR10, 0x7f ;  /* 0x0000007f090974a4 */ /* 0x000fe4000f8e020a */
[----:B------:R-:W-:Y:S01]  /*f840*/  PLOP3.LUT P1, PT, PT, PT, UP0, 0x80, 0x0 ;  /* 0x000000000000781c */ /* 0x000fe20003f2f008 */
[----:B------:R-:W-:Y:S01]  /*f850*/  @UP1 ULDC UR12, c[0x0][0x450] ;  /* 0x00011400000c1ab9 */ /* 0x000fe20000000800 */
[----:B------:R-:W-:Y:S02]  /*f860*/  UP2UR UR51, UPR, URZ, 0x2 ;  /* 0x000000023f337883 */ /* 0x000fe40008000000 */
[----:B-1----:R-:W-:-:S04]  /*f870*/  USHF.L.U32 UR41, UR41, 0x7, URZ ;  /* 0x0000000729297899 */ /* 0x002fc8000800063f */
[----:B------:R-:W-:-:S04]  /*f880*/  UIADD3 UR8, UR41, 0x7f, URZ ;  /* 0x0000007f29087890 */ /* 0x000fc8000fffe03f */
[----:B------:R-:W-:Y:S02]  /*f890*/  UIMAD.WIDE.U32 UR6, UR8, UR7, URZ ;  /* 0x00000007080672a5 */ /* 0x000fe4000f8e003f */
[----:B------:R-:W-:Y:S02]  /*f8a0*/  UIADD3 UR6, UR50, 0x1, -UR11 ;  /* 0x0000000132067890 */ /* 0x000fe4000fffe80b */
[----:B------:R-:W-:Y:S02]  /*f8b0*/  @UP1 USHF.R.U32.HI UR8, URZ, UR12, UR7 ;  /* 0x0000000c3f081299 */ /* 0x000fe40008011607 */
[----:B------:R-:W-:Y:S02]  /*f8c0*/  USHF.R.S32.HI UR7, URZ, 0x1f, UR9 ;  /* 0x0000001f3f077899 */ /* 0x000fe40008011409 */
[----:B------:R-:W-:Y:S02]  /*f8d0*/  UIADD3 UR6, UR6, UR8, URZ ;  /* 0x0000000806067290 */ /* 0x000fe4000fffe03f */
[----:B------:R-:W-:-:S02]  /*f8e0*/  ULEA.HI UR7, UR7, UR9, URZ, 0x7 ;  /* 0x0000000907077291 */ /* 0x000fc4000f8f383f */
[----:B------:R-:W-:Y:S02]  /*f8f0*/  UIADD3 UR4, UR6, UR4, URZ ;  /* 0x0000000406047290 */ /* 0x000fe4000fffe03f */
[----:B------:R-:W-:Y:S01]  /*f900*/  USHF.R.S32.HI UR42, URZ, 0x7, UR7 ;  /* 0x000000073f2a7899 */ /* 0x000fe20008011407 */
[----:B0-----:R-:W-:Y:S11]  /*f910*/  @!P1 BRA `(.L_x_1158) ;  /* 0x0000000000449947 */ /* 0x001ff60003800000 */
        /* <DEDUP_REMOVED lines=10> */
.L_x_1159:
[----:B------:R-:W-:-:S11]  /*f9c0*/  UISETP.NE.AND UP0, UPT, UR5, 0x1, UPT ;  /* 0x000000010500788c */ /* 0x000fd6000bf05270 */
[----:B------:R-:W-:Y:S02]  /*f9d0*/  @UP0 ULDC.64 UR12, c[0x0][0x9e8] ;  /* 0x00027a00000c0ab9 */ /* 0x000fe40000000a00 */
[----:B------:R-:W-:-:S04]  /*f9e0*/  UIMAD.WIDE.U32 UR6, UR8, UR12, URZ ;  /* 0x0000000c080672a5 */ /* 0x000fc8000f8e003f */
[----:B------:R-:W-:-:S12]  /*f9f0*/  @UP0 USHF.R.U32.HI UR8, URZ, UR13, UR7 ;  /* 0x0000000d3f080299 */ /* 0x000fd80008011607 */
.L_x_1160:
[----:B------:R-:W-:-:S04]  /*fa00*/  UIMAD UR8, UR8, UR5, UR5 ;  /* 0x00000005080872a4 */ /* 0x000fc8000f8e0205 */
[----:B------:R-:W-:-:S04]  /*fa10*/  UISETP.LT.AND UP0, UPT, UR4, UR8, UPT ;  /* 0x000000080400728c */ /* 0x000fc8000bf01270 */
[----:B------:R-:W-:-:S12]  /*fa20*/  USEL UR4, UR4, UR8, UP0 ;  /* 0x0000000804047287 */ /* 0x000fd80008000000 */
.L_x_1158:
[----:B------:R-:W-:Y:S02]  /*fa30*/  UISETP.NE.AND UP0, UPT, UR51, URZ, UPT ;  /* 0x0000003f3300728c */ /* 0x000fe4000bf05270 */
[----:B------:R-:W-:-:S04]  /*fa40*/  UIADD3 UR4, UR4, 0x7f, URZ ;  /* 0x0000007f04047890 */ /* 0x000fc8000fffe03f */
[----:B------:R-:W-:-:S04]  /*fa50*/  USHF.R.S32.HI UR8, URZ, 0x1f, UR4 ;  /* 0x0000001f3f087899 */ /* 0x000fc80008011404 */
[----:B------:R-:W-:Y:S01]  /*fa60*/  ULEA.HI UR8, UR8, UR4, URZ, 0x7 ;  /* 0x0000000408087291 */ /* 0x000fe2000f8f383f */
[----:B------:R-:W-:Y:S01]  /*fa70*/  @UP0 ULDC UR6, c[0x0][0x44c] ;  /* 0x0001130000060ab9 */ /* 0x000fe20000000800 */
[----:B------:R-:W-:Y:S01]  /*fa80*/  @UP0 ULDC UR9, c[0x0][0x450] ;  /* 0x0001140000090ab9 */ /* 0x000fe20000000800 */
[----:B------:R-:W-:Y:S02]  /*fa90*/  UIMAD.WIDE.U32 UR6, UR41, UR6, URZ ;  /* 0x00000006290672a5 */ /* 0x000fe4000f8e003f */
[----:B------:R-:W-:Y:S01]  /*faa0*/  UMOV UR4, UR41 ;  /* 0x0000002900047c82 */ /* 0x000fe20008000000 */
[----:B------:R-:W-:Y:S02]  /*fab0*/  USHF.R.S32.HI UR43, URZ, 0x7, UR8 ;  /* 0x000000073f2b7899 */ /* 0x000fe40008011408 */
[----:B------:R-:W-:Y:S02]  /*fac0*/  @UP0 USHF.R.U32.HI UR4, URZ, UR9, UR7 ;  /* 0x000000093f040299 */ /* 0x000fe40008011607 */
[----:B------:R-:W-:-:S02]  /*fad0*/  UISETP.LT.AND UP0, UPT, UR42, UR43, UPT ;  /* 0x0000002b2a00728c */ /* 0x000fc4000bf01270 */
[----:B------:R-:W-:Y:S01]  /*fae0*/  UIADD3 UR4, UR4, -UR11, UR50 ;  /* 0x8000000b04047290 */ /* 0x000fe2000fffe032 */
[----:B------:R-:W-:Y:S01]  /*faf0*/  ULDC UR8, c[0x0][0x9dc] ;  /* 0x0002770000087ab9 */ /* 0x000fe20000000800 */
[----:B------:R-:W-:Y:S02]  /*fb00*/  USEL UR12, UR42, UR43, UP0 ;  /* 0x0000002b2a0c7287 */ /* 0x000fe40008000000 */
[----:B------:R-:W-:Y:S01]  /*fb10*/  UIADD3 UR8, UR4, -UR8, URZ ;  /* 0x8000000804087290 */ /* 0x000fe2000fffe03f */
[----:B------:R-:W-:Y:S11]  /*fb20*/  @!P1 BRA `(.L_x_1161) ;  /* 0x0000000000449947 */ /* 0x000ff60003800000 */
        /* <DEDUP_REMOVED lines=10> */
.L_x_1162:
[----:B------:R-:W-:-:S11]  /*fbd0*/  UISETP.NE.AND UP0, UPT, UR5, 0x1, UPT ;  /* 0x000000010500788c */ /* 0x000fd6000bf05270 */
[----:B------:R-:W-:Y:S02]  /*fbe0*/  @UP0 ULDC.64 UR10, c[0x0][0x9e8] ;  /* 0x00027a00000a0ab9 */ /* 0x000fe40000000a00 */
[----:B------:R-:W-:-:S04]  /*fbf0*/  UIMAD.WIDE.U32 UR6, UR4, UR10, URZ ;  /* 0x0000000a040672a5 */ /* 0x000fc8000f8e003f */
[----:B------:R-:W-:-:S12]  /*fc00*/  @UP0 USHF.R.U32.HI UR4, URZ, UR11, UR7 ;  /* 0x0000000b3f040299 */ /* 0x000fd80008011607 */
.L_x_1163:
[----:B------:R-:W-:-:S04]  /*fc10*/  UIMAD UR4, UR4, UR5, URZ ;  /* 0x00000005040472a4 */ /* 0x000fc8000f8e023f */
[----:B------:R-:W-:-:S04]  /*fc20*/  UISETP.LT.AND UP0, UPT, UR8, UR4, UPT ;  /* 0x000000040800728c */ /* 0x000fc8000bf01270 */
[----:B------:R-:W-:-:S12]  /*fc30*/  USEL UR8, UR8, UR4, !UP0 ;  /* 0x0000000408087287 */ /* 0x000fd8000c000000 */
.L_x_1161:
[----:B------:R-:W-:Y:S02]  /*fc40*/  USHF.R.S32.HI UR4, URZ, 0x1f, UR8 ;  /* 0x0000001f3f047899 */ /* 0x000fe40008011408 */
[----:B------:R-:W-:Y:S02]  /*fc50*/  USHF.R.U32.HI UR9, URZ, 0x10, UR45 ;  /* 0x000000103f097899 */ /* 0x000fe4000801162d */
[----:B------:R-:W-:Y:S02]  /*fc60*/  ULEA.HI UR4, UR4, UR8, URZ, 0x7 ;  /* 0x0000000804047291 */ /* 0x000fe4000f8f383f */
[----:B------:R-:W-:Y:S02]  /*fc70*/  ULOP3.LUT UR45, UR45, 0xffff, URZ, 0xc0, !UPT ;  /* 0x0000ffff2d2d7892 */ /* 0x000fe4000f8ec03f */
[----:B------:R-:W-:Y:S01]  /*fc80*/  USHF.R.S32.HI UR4, URZ, 0x7, UR4 ;  /* 0x000000073f047899 */ /* 0x000fe20008011404 */
[----:B------:R-:W-:-:S03]  /*fc90*/  UMOV UR37, URZ ;  /* 0x0000003f00257c82 */ /* 0x000fc60008000000 */
[----:B------:R-:W-:-:S04]  /*fca0*/  UISETP.LT.AND UP0, UPT, URZ, UR4, UPT ;  /* 0x000000043f00728c */ /* 0x000fc8000bf01270 */
[----:B------:R-:W-:Y:S02]  /*fcb0*/  USEL UR44, URZ, UR4, !UP0 ;  /* 0x000000043f2c7287 */ /* 0x000fe4000c000000 */
[----:B------:R-:W-:Y:S02]  /*fcc0*/  UISETP.NE.AND UP0, UPT, UR9, URZ, UPT ;  /* 0x0000003f0900728c */ /* 0x000fe4000bf05270 */
[----:B------:R-:W-:-:S06]  /*fcd0*/  UISETP.GT.AND UP1, UPT, UR12, UR44, UPT ;  /* 0x0000002c0c00728c */ /* 0x000fcc000bf24270 */
[----:B------:R-:W-:-:S03]  /*fce0*/  PLOP3.LUT P0, PT, PT, PT, UP1, 0x80, 0x0 ;  /* 0x000000000000781c */ /* 0x000fc60003f0f018 */
[----:B------:R-:W-:-:S10]  /*fcf0*/  @!UP0 ULDC UR9, c[0x0][0x9f0] ;  /* 0x00027c0000098ab9 */ /* 0x000fd40000000800 */
[----:B------:R-:W-:Y:S05]  /*fd00*/  @!P0 BRA `(.L_x_1164) ;  /* 0x00000000007c8947 */ /* 0x000fea0003800000 */
[----:B------:R-:W-:Y:S01]  /*fd10*/  IABS R0, UR9 ;  /* 0x0000000900007c13 */ /* 0x000fe20008000000 */
[----:B------:R-:W-:Y:S02]  /*fd20*/  UIADD3 UR4, UR9, -0x1, UR12 ;  /* 0xffffffff09047890 */ /* 0x000fe4000fffe00c */
[----:B------:R-:W-:Y:S02]  /*fd30*/  IABS R4, UR9 ;  /* 0x0000000900047c13 */ /* 0x000fe40008000000 */
[----:B------:R-:W-:Y:S01]  /*fd40*/  R2UR UR10, R0 ;  /* 0x00000000000a72ca */ /* 0x000fe200000e0000 */
[----:B------:R-:W-:-:S03]  /*fd50*/  UIADD3 UR6, -UR44, UR4, URZ ;  /* 0x000000042c067290 */ /* 0x000fc6000fffe13f */
[----:B------:R-:W-:-:S03]  /*fd60*/  UMOV UR4, URZ ;  /* 0x0000003f00047c82 */ /* 0x000fc60008000000 */
[----:B------:R-:W-:Y:S01]  /*fd70*/  IABS R3, UR6 ;  /* 0x0000000600037c13 */ /* 0x000fe20008000000 */
[----:B------:R-:W-:-:S03]  /*fd80*/  ULOP3.LUT UR6, UR6, UR9, URZ, 0x3c, !UPT ;  /* 0x0000000906067292 */ /* 0x000fc6000f8e3c3f */
[----:B------:R-:W-:Y:S02]  /*fd90*/  R2UR UR8, R3 ;  /* 0x00000000030872ca */ /* 0x000fe400000e0000 */
        /* <DEDUP_REMOVED lines=22> */
.L_x_1164:
[----:B------:R-:W-:Y:S02]  /*ff00*/  UIMAD UR52, UR45, UR37, UR44 ;  /* 0x000000252d3472a4 */ /* 0x000fe4000f8e022c */
[----:B------:R-:W-:Y:S02]  /*ff10*/  IMAD.U32 R3, RZ, RZ, UR37 ;  /* 0x00000025ff037e24 */ /* 0x000fe4000f8e00ff */
[----:B------:R-:W-:Y:S02]  /*ff20*/  IMAD.MOV.U32 R0, RZ, RZ, RZ ;  /* 0x000000ffff007224 */ /* 0x000fe400078e00ff */
[----:B------:R-:W-:Y:S02]  /*ff30*/  IMAD.MOV.U32 R8, RZ, RZ, 0x1 ;  /* 0x00000001ff087424 */ /* 0x000fe400078e00ff */
[----:B------:R-:W-:Y:S02]  /*ff40*/  IMAD.U32 R32, RZ, RZ, UR52 ;  /* 0x00000034ff207e24 */ /* 0x000fe4000f8e00ff */
[----:B------:R-:W-:-:S03]  /*ff50*/  IMAD.MOV.U32 R9, RZ, RZ, 0x1 ;  /* 0x00000001ff097424 */ /* 0x000fc600078e00ff */
[----:B------:R-:W-:-:S04]  /*ff60*/  VIADDMNMX R32, R32, R3, UR12, PT ;  /* 0x0000000c20207e46 */ /* 0x000fc8000b800103 */
[----:B------:R-:W-:-:S13]  /*ff70*/  ISETP.GT.AND P0, PT, R32, UR52, PT ;  /* 0x0000003420007c0c */ /* 0x000fda000bf04270 */
        /* <DEDUP_REMOVED lines=11> */
[----:B------:R-:W-:Y:S02]  /*10030*/  IMAD.U32 R4, RZ, RZ, UR4 ;  /* 0x00000004ff047e24 */ /* 0x000fe4000f8e00ff */
[----:B------:R-:W-:Y:S01]  /*10040*/  IMAD.U32 R5, RZ, RZ, UR5 ;  /* 0x00000005ff057e24 */ /* 0x000fe2000f8e00ff */
[----:B------:R-:W0:Y:S01]  /*10050*/  LDC.64 R2, c[0x4][R2] ;  /* 0x0100000002027b82 */ /* 0x000e220000000a00 */
[----:B------:R-:W-:Y:S01]  /*10060*/  ULDC.64 UR4, c[0x4][0x8] ;  /* 0x0100020000047ab9 */ /* 0x000fe20000000a00 */
[----:B------:R-:W-:Y:S02]  /*10070*/  IMAD.U32 R6, RZ, RZ, UR6 ;  /* 0x00000006ff067e24 */ /* 0x000fe4000f8e00ff */
[----:B------:R-:W-:-:S02]  /*10080*/  IMAD.U32 R7, RZ, RZ, UR7 ;  /* 0x00000007ff077e24 */ /* 0x000fc4000f8e00ff */
[----:B------:R-:W-:Y:S02]  /*10090*/  IMAD.U32 R10, RZ, RZ, UR4 ;  /* 0x00000004ff0a7e24 */ /* 0x000fe4000f8e00ff */
[----:B------:R-:W-:Y:S02]  /*100a0*/  IMAD.U32 R11, RZ, RZ, UR5 ;  /* 0x00000005ff0b7e24 */ /* 0x000fe4000f8e00ff */
[----:B------:R-:W-:Y:S02]  /*100b0*/  IMAD.MOV.U32 R8, RZ, RZ, 0x70 ;  /* 0x00000070ff087424 */ /* 0x000fe400078e00ff */
[----:B------:R-:W-:Y:S02]  /*100c0*/  IMAD.MOV.U32 R12, RZ, RZ, 0x1 ;  /* 0x00000001ff0c7424 */ /* 0x000fe400078e00ff */
[----:B------:R-:W-:-:S07]  /*100d0*/  IMAD.MOV.U32 R13, RZ, RZ, RZ ;  /* 0x000000ffff0d7224 */ /* 0x000fce00078e00ff */
[----:B------:R-:W-:-:S07]  /*100e0*/  LEPC R20, `(.L_x_1165) ;  /* 0x000000001014794e */ /* 0x000fce0000000000 */
[----:B0----5:R-:W-:Y:S05]  /*100f0*/  CALL.ABS.NOINC R2 ;  /* 0x0000000002007343 */ /* 0x021fea0003c00000 */
.L_x_1165:
        /* <DEDUP_REMOVED lines=19> */
[----:B-1---5:R-:W-:Y:S05]  /*10230*/  CALL.ABS.NOINC R2 ;  /* 0x0000000002007343 */ /* 0x022fea0003c00000 */
.L_x_1167:
[----:B------:R0:W1:Y:S01]  /*10240*/  LDC.64 R2, c[0x4][R16] ;  /* 0x0100000010027b82 */ /* 0x0000620000000a00 */
[----:B------:R-:W-:Y:S01]  /*10250*/  ULDC.64 UR4, c[0x4][0x80] ;  /* 0x0100200000047ab9 */ /* 0x000fe20000000a00 */
[----:B------:R-:W-:Y:S01]  /*10260*/  ULDC.64 UR6, c[0x4][0x88] ;  /* 0x0100220000067ab9 */ /* 0x000fe20000000a00 */
[----:B------:R-:W-:Y:S02]  /*10270*/  IMAD.U32 R4, RZ, RZ, UR4 ;  /* 0x00000004ff047e24 */ /* 0x000fe4000f8e00ff */
        /* <DEDUP_REMOVED lines=11> */
.L_x_1166:
[----:B------:R-:W0:Y:S01]  /*10330*/  LDC.64 R2, c[0x0][0x9f8] ;  /* 0x00027e00ff027b82 */ /* 0x000e220000000a00 */
[----:B------:R-:W-:-:S07]  /*10340*/  IMAD.MOV.U32 R30, RZ, RZ, R34 ;  /* 0x000000ffff1e7224 */ /* 0x000fce00078e0022 */
[----:B------:R-:W1:Y:S01]  /*10350*/  LDC R29, c[0x0][0x430] ;  /* 0x00010c00ff1d7b82 */ /* 0x000e620000000800 */
[C---:B------:R-:W-:Y:S01]  /*10360*/  LOP3.LUT R0, R19.reuse, 0x7f, RZ, 0xc0, !PT ;  /* 0x0000007f13007812 */ /* 0x040fe200078ec0ff */
[----:B------:R-:W-:Y:S02]  /*10370*/  IMAD.SHL.U32 R33, R19, 0x10, RZ ;  /* 0x0000001013217824 */ /* 0x000fe400078e00ff */
[----:B------:R-:W-:Y:S01]  /*10380*/  VIADD R22, R32, 0xffffffff ;  /* 0xffffffff20167836 */ /* 0x000fe20000000000 */
[----:B------:R-:W-:Y:S01]  /*10390*/  LOP3.LUT R23, R23, 0xfffffff7, RZ, 0xc0, !PT ;  /* 0xfffffff717177812 */ /* 0x000fe200078ec0ff */
[----:B------:R-:W-:Y:S01]  /*103a0*/  ULDC UR4, c[0x0][0x2f4] ;  /* 0x0000bd0000047ab9 */ /* 0x000fe20000000800 */
[----:B0-----:R-:W-:-:S04]  /*103b0*/  ISETP.NE.U32.AND P0, PT, R2, RZ, PT ;  /* 0x000000ff0200720c */ /* 0x001fc80003f05070 */
[----:B------:R-:W-:-:S13]  /*103c0*/  ISETP.NE.AND.EX P0, PT, R3, RZ, PT, P0 ;  /* 0x000000ff0300720c */ /* 0x000fda0003f05300 */
[----:B------:R-:W0:Y:S02]  /*103d0*/  @P0 LDC.64 R2, c[0x0][0x9f8] ;  /* 0x00027e00ff020b82 */ /* 0x000e240000000a00 */
[----:B0-----:R-:W-:-:S05]  /*103e0*/  @P0 IMAD.WIDE R2, R34, 0x4, R2 ;  /* 0x0000000422020825 */ /* 0x001fca00078e0202 */
[----:B------:R0:W2:Y:S01]  /*103f0*/  @P0 LDG.E R30, desc[UR48][R2.64] ;  /* 0x00000030021e0981 */ /* 0x0000a2000c1e1900 */
[----:B------:R-:W-:Y:S02]  /*10400*/  SHF.R.U32.HI R28, RZ, 0x3, R0 ;  /* 0x00000003ff1c7819 */ /* 0x000fe40000011600 */
[----:B------:R-:W-:Y:S02]  /*10410*/  LOP3.LUT R33, R33, 0x70, RZ, 0xc0, !PT ;  /* 0x0000007021217812 */ /* 0x000fe400078ec0ff */
[----:B-1----:R-:W-:Y:S01]  /*10420*/  ISETP.NE.AND P1, PT, R29, 0x1, PT ;  /* 0x000000011d00780c */ /* 0x002fe20003f25270 */
[----:B------:R-:W-:-:S04]  /*10430*/  IMAD R4, R22, 0x80, R28 ;  /* 0x0000008016047824 */ /* 0x000fc800078e021c */
[----:B------:R-:W-:-:S05]  /*10440*/  IMAD.IADD R8, R33, 0x1, R4 ;  /* 0x0000000121087824 */ /* 0x000fca00078e0204 */
        /* <DEDUP_REMOVED lines=18> */
[----:B------:R-:W-:-:S04]  /*10570*/  @!P0 IMAD.WIDE.U32 R4, R30, R4, R2 ;  /* 0x000000041e048225 */ /* 0x000fc800078e0002 */
[----:B------:R-:W-:Y:S01]  /*10580*/  @!P0 IMAD.IADD R3, R5, 0x1, R11 ;  /* 0x0000000105038824 */ /* 0x000fe200078e020b */
[----:B----4-:R-:W-:Y:S01]  /*10590*/  @!P0 LEA R2, P1, R4, R6, 0x2 ;  /* 0x0000000604028211 */ /* 0x010fe200078210ff */
[----:B------:R-:W-:-:S03]  /*105a0*/  IMAD.SHL.U32 R6, R19, 0x8, RZ ;  /* 0x0000000813067824 */ /* 0x000fc600078e00ff */
        /* <DEDUP_REMOVED lines=10> */
.L_x_1210:
[----:B------:R-:W-:Y:S01]  /*10650*/  ULOP3.LUT UR4, UR36, 0x2, URZ, 0xfc, !UPT ;  /* 0x0000000224047892 */ /* 0x000fe2000f8efc3f */
[----:B------:R-:W-:Y:S01]  /*10660*/  IMAD.U32 R24, RZ, RZ, UR40 ;  /* 0x00000028ff187e24 */ /* 0x000fe2000f8e00ff */
[----:B------:R-:W-:Y:S01]  /*10670*/  LOP3.LUT R23, R23, 0xfffffffb, RZ, 0xc0, !PT ;  /* 0xfffffffb17177812 */ /* 0x000fe200078ec0ff */
[----:B------:R-:W-:-:S03]  /*10680*/  IMAD.MOV R4, RZ, RZ, -R9 ;  /* 0x000000ffff047224 */ /* 0x000fc600078e0a09 */
[----:B------:R-:W-:Y:S01]  /*10690*/  IMAD.U32 R18, RZ, RZ, UR4 ;  /* 0x00000004ff127e24 */ /* 0x000fe2000f8e00ff */
[----:B------:R-:W-:Y:S01]  /*106a0*/  SHF.R.S32.HI R24, RZ, 0x1f, R24 ;  /* 0x0000001fff187819 */ /* 0x000fe20000011418 */
[----:B------:R-:W-:-:S03]  /*106b0*/  IMAD R4, R29, R4, R8 ;  /* 0x000000041d047224 */ /* 0x000fc600078e0208 */
[----:B------:R-:W-:-:S13]  /*106c0*/  ISETP.NE.AND P0, PT, R18, 0x3, PT ;  /* 0x000000031200780c */ /* 0x000fda0003f05270 */
[----:B------:R-:W-:Y:S01]  /*106d0*/  @P0 LOP3.LUT R23, R23, 0x4, RZ, 0xfc, !PT ;  /* 0x0000000417170812 */ /* 0x000fe200078efcff */
[----:B------:R-:W-:Y:S06]  /*106e0*/  @!P0 BRA `(.L_x_1169) ;  /* 0x0000000000048947 */ /* 0x000fec0003800000 */
[----:B------:R-:W-:Y:S01]  /*106f0*/  BPT.TRAP 0x1 ;  /* 0x000000040000795c */ /* 0x000fe20000300000 */
.L_x_1169:
        /* <DEDUP_REMOVED lines=15> */
[----:B------:R-:W-:Y:S02]  /*107f0*/  ULDC.64 UR4, c[0x0][0x330] ;  /* 0x0000cc0000047ab9 */ /* 0x000fe40000000a00 */
[----:B------:R-:W-:Y:S02]  /*10800*/  IMAD.IADD R3, R3, 0x1, R11 ;  /* 0x0000000103037824 */ /* 0x000fe400078e020b */
        /* <DEDUP_REMOVED lines=9> */
.L_x_1211:
        /* <DEDUP_REMOVED lines=19> */
[----:B------:R-:W-:Y:S02]  /*109d0*/  IMAD.IADD R5, R5, 0x1, R9 ;  /* 0x0000000105057824 */ /* 0x000fe400078e0209 */
[----:B------:R-:W-:Y:S01]  /*109e0*/  IMAD R3, R22, R3, UR50 ;  /* 0x0000003216037e24 */ /* 0x000fe2000f8e0203 */
[----:B------:R-:W-:Y:S02]  /*109f0*/  UIMAD UR4, UR40, UR5, UR4 ;  /* 0x00000005280472a4 */ /* 0x000fe4000f8e0204 */
[----:B------:R-:W-:Y:S01]  /*10a00*/  IMAD.WIDE.U32 R4, R7, UR40, R4 ;  /* 0x0000002807047c25 */ /* 0x000fe2000f8e0004 */
[----:B------:R-:W-:-:S03]  /*10a10*/  ULDC.64 UR6, c[0x0][0x2e8] ;  /* 0x0000ba0000067ab9 */ /* 0x000fc60000000a00 */
[----:B------:R-:W-:Y:S02]  /*10a20*/  IMAD.IADD R6, R3, 0x1, -R28 ;  /* 0x0000000103067824 */ /* 0x000fe400078e0a1c */
[----:B------:R-:W-:Y:S01]  /*10a30*/  IMAD.SHL.U32 R19, R0, 0x8, RZ ;  /* 0x0000000800137824 */ /* 0x000fe200078e00ff */
[----:B------:R-:W-:Y:S01]  /*10a40*/  LEA R0, P1, R4, UR6, 0x1 ;  /* 0x0000000604007c11 */ /* 0x000fe2000f8208ff */
[----:B------:R-:W-:Y:S01]  /*10a50*/  VIADD R3, R5, UR4 ;  /* 0x0000000405037c36 */ /* 0x000fe20008000000 */
[----:B------:R-:W-:Y:S01]  /*10a60*/  UMOV UR4, 0xffffffff ;  /* 0xffffffff00047882 */ /* 0x000fe20000000000 */
[----:B------:R-:W-:Y:S02]  /*10a70*/  ISETP.GE.AND P0, PT, R6, 0x1, PT ;  /* 0x000000010600780c */ /* 0x000fe40003f06270 */
[----:B------:R-:W-:Y:S02]  /*10a80*/  LOP3.LUT R19, R8, 0x200, R19, 0xf8, !PT ;  /* 0x0000020008137812 */ /* 0x000fe400078ef813 */
[----:B------:R-:W-:Y:S01]  /*10a90*/  LEA.HI.X R3, R4, UR7, R3, 0x1, P1 ;  /* 0x0000000704037c11 */ /* 0x000fe200088f0c03 */
[----:B------:R-:W-:Y:S08]  /*10aa0*/  BRA.DIV UR4, `(.L_x_1171) ;  /* 0x0000002e04807947 */ /* 0x000ff0000b800000 */
[----:B------:R-:W-:Y:S01]  /*10ab0*/  SHFL.IDX PT, R5, R3, RZ, 0x181f ;  /* 0x00181fff03057589 */ /* 0x000fe200000e0000 */
[----:B------:R-:W-:Y:S02]  /*10ac0*/  @P0 LEA R9, R19, UR46, 0x1 ;  /* 0x0000002e13090c11 */ /* 0x000fe4000f8e08ff */
[----:B------:R-:W-:Y:S01]  /*10ad0*/  ISETP.GE.AND P1, PT, R6, 0x21, PT ;  /* 0x000000210600780c */ /* 0x000fe20003f26270 */
[----:B------:R-:W0:Y:S04]  /*10ae0*/  SHFL.IDX PT, R4, R0, RZ, 0x181f ;  /* 0x00181fff00047589 */ /* 0x000e2800000e0000 */
[----:B------:R-:W-:Y:S04]  /*10af0*/  SHFL.IDX PT, R8, R3, 0x1, 0x181f ;  /* 0x00381f0003087f89 */ /* 0x000fe800000e0000 */
[----:B------:R-:W1:Y:S04]  /*10b00*/  SHFL.IDX PT, R14, R0, 0x1, 0x181f ;  /* 0x00381f00000e7f89 */ /* 0x000e6800000e0000 */
[----:B------:R-:W-:Y:S04]  /*10b10*/  SHFL.IDX PT, R10, R3, 0x2, 0x181f ;  /* 0x00581f00030a7f89 */ /* 0x000fe800000e0000 */
[----:B------:R-:W2:Y:S04]  /*10b20*/  SHFL.IDX PT, R35, R0, 0x2, 0x181f ;  /* 0x00581f0000237f89 */ /* 0x000ea800000e0000 */
        /* <DEDUP_REMOVED lines=8> */
[----:B------:R-:W-:Y:S01]  /*10bb0*/  @P0 LEA R37, R19, UR46, 0x1 ;  /* 0x0000002e13250c11 */ /* 0x000fe2000f8e08ff */
[----:B------:R-:W1:Y:S01]  /*10bc0*/  SHFL.IDX PT, R14, R0, 0x4, 0x181f ;  /* 0x00981f00000e7f89 */ /* 0x000e6200000e0000 */
[----:B------:R-:W-:-:S04]  /*10bd0*/  @P0 IMAD.WIDE.U32 R20, R26, 0x2, R4 ;  /* 0x000000021a140825 */ /* 0x000fc800078e0004 */
[----:B--2---:R-:W-:Y:S01]  /*10be0*/  IMAD.MOV.U32 R4, RZ, RZ, R35 ;  /* 0x000000ffff047224 */ /* 0x004fe200078e0023 */
[----:B------:R-:W-:Y:S01]  /*10bf0*/  @P0 LDGSTS.E.BYPASS.LTC128B.128 [R37+0x18c00], desc[UR48][R20.64], !P3 ;  /* 0x18c0000014250fae */ /* 0x000fe2000d901d70 */
[----:B------:R-:W-:-:S03]  /*10c00*/  IMAD.MOV.U32 R5, RZ, RZ, R10 ;  /* 0x000000ffff057224 */ /* 0x000fc600078e000a */
[----:B------:R-:W-:Y:S01]  /*10c10*/  @P0 LDGSTS.E.BYPASS.LTC128B.128 [R37+0x1cc00], desc[UR48][R20.64+0x80], !P2 ;  /* 0x1cc0008014250fae */ /* 0x000fe2000d101d70 */
[----:B------:R-:W-:Y:S01]  /*10c20*/  ISETP.GE.AND P0, PT, R6, 0x31, PT ;  /* 0x000000310600780c */ /* 0x000fe20003f06270 */
[----:B------:R-:W-:Y:S01]  /*10c30*/  @P1 IMAD.WIDE.U32 R8, R26, 0x2, R4 ;  /* 0x000000021a081825 */ /* 0x000fe200078e0004 */
[----:B------:R-:W-:Y:S01]  /*10c40*/  @P1 LEA R5, R19, UR46, 0x1 ;  /* 0x0000002e13051c11 */ /* 0x000fe2000f8e08ff */
[----:B------:R-:W2:Y:S02]  /*10c50*/  SHFL.IDX PT, R10, R3, 0x4, 0x181f ;  /* 0x00981f00030a7f89 */ /* 0x000ea400000e0000 */
[----:B0-----:R-:W-:Y:S02]  /*10c60*/  IMAD.MOV.U32 R4, RZ, RZ, R36 ;  /* 0x000000ffff047224 */ /* 0x001fe400078e0024 */
[----:B------:R-:W-:Y:S04]  /*10c70*/  @P1 LDGSTS.E.BYPASS.LTC128B.128 [R5+0x19400], desc[UR48][R8.64], !P3 ;  /* 0x1940000008051fae */ /* 0x000fe8000d901d70 */
[----:B------:R0:W-:Y:S01]  /*10c80*/  @P1 LDGSTS.E.BYPASS.LTC128B.128 [R5+0x1d400], desc[UR48][R8.64+0x80], !P2 ;  /* 0x1d40008008051fae */ /* 0x0001e2000d101d70 */
[----:B------:R-:W-:-:S03]  /*10c90*/  ISETP.GE.AND P1, PT, R6, 0x51, PT ;  /* 0x000000510600780c */ /* 0x000fc60003f26270 */
[----:B------:R-:W-:Y:S04]  /*10ca0*/  SHFL.IDX PT, R35, R3, 0x5, 0x181f ;  /* 0x00b81f0003237f89 */ /* 0x000fe800000e0000 */
[----:B------:R-:W3:Y:S01]  /*10cb0*/  SHFL.IDX PT, R36, R0, 0x5, 0x181f ;  /* 0x00b81f0000247f89 */ /* 0x000ee200000e0000 */
[----:B0-----:R-:W-:Y:S01]  /*10cc0*/  IMAD.MOV.U32 R5, RZ, RZ, R7 ;  /* 0x000000ffff057224 */ /* 0x001fe200078e0007 */
[----:B------:R-:W-:Y:S02]  /*10cd0*/  @P0 LEA R7, R19, UR46, 0x1 ;  /* 0x0000002e13070c11 */ /* 0x000fe4000f8e08ff */
[----:B------:R-:W0:Y:S01]  /*10ce0*/  SHFL.IDX PT, R37, R0, 0x6, 0x181f ;  /* 0x00d81f0000257f89 */ /* 0x000e2200000e0000 */
[----:B------:R-:W-:-:S05]  /*10cf0*/  @P0 IMAD.WIDE.U32 R4, R26, 0x2, R4 ;  /* 0x000000021a040825 */ /* 0x000fca00078e0004 */
[----:B------:R-:W-:Y:S04]  /*10d00*/  @P0 LDGSTS.E.BYPASS.LTC128B.128 [R7+0x19c00], desc[UR48][R4.64], !P3 ;  /* 0x19c0000004070fae */ /* 0x000fe8000d901d70 */
[----:B------:R4:W-:Y:S01]  /*10d10*/  @P0 LDGSTS.E.BYPASS.LTC128B.128 [R7+0x1dc00], desc[UR48][R4.64+0x80], !P2 ;  /* 0x1dc0008004070fae */ /* 0x0009e2000d101d70 */
[----:B------:R-:W-:-:S03]  /*10d20*/  ISETP.GE.AND P0, PT, R6, 0x41, PT ;  /* 0x000000410600780c */ /* 0x000fc60003f06270 */
[----:B----4-:R-:W4:Y:S01]  /*10d30*/  SHFL.IDX PT, R7, R3, 0x6, 0x181f ;  /* 0x00d81f0003077f89 */ /* 0x010f2200000e0000 */
[----:B-1----:R-:W-:Y:S02]  /*10d40*/  IMAD.MOV.U32 R4, RZ, RZ, R14 ;  /* 0x000000ffff047224 */ /* 0x002fe400078e000e */
[----:B--2---:R-:W-:-:S07]  /*10d50*/  IMAD.MOV.U32 R5, RZ, RZ, R10 ;  /* 0x000000ffff057224 */ /* 0x004fce00078e000a */
[----:B------:R-:W-:Y:S01]  /*10d60*/  @P0 LEA R10, R19, UR46, 0x1 ;  /* 0x0000002e130a0c11 */ /* 0x000fe2000f8e08ff */
[----:B------:R-:W1:Y:S01]  /*10d70*/  SHFL.IDX PT, R3, R3, 0x7, 0x181f ;  /* 0x00f81f0003037f89 */ /* 0x000e6200000e0000 */
[----:B------:R-:W-:-:S03]  /*10d80*/  @P0 IMAD.WIDE.U32 R20, R26, 0x2, R4 ;  /* 0x000000021a140825 */ /* 0x000fc600078e0004 */
[----:B------:R2:W1:Y:S01]  /*10d90*/  SHFL.IDX PT, R14, R0, 0x7, 0x181f ;  /* 0x00f81f00000e7f89 */ /* 0x00046200000e0000 */
[----:B---3--:R-:W-:-:S03]  /*10da0*/  IMAD.MOV.U32 R4, RZ, RZ, R36 ;  /* 0x000000ffff047224 */ /* 0x008fc600078e0024 */
[----:B------:R2:W-:Y:S01]  /*10db0*/  @P0 LDGSTS.E.BYPASS.LTC128B.128 [R10+0x1a400], desc[UR48][R20.64], !P3 ;  /* 0x1a400000140a0fae */ /* 0x0005e2000d901d70 */
[----:B------:R-:W-:Y:S01]  /*10dc0*/  IMAD.MOV.U32 R5, RZ, RZ, R35 ;  /* 0x000000ffff057224 */ /* 0x000fe200078e0023 */
[----:B------:R-:W-:Y:S02]  /*10dd0*/  @P1 LEA R35, R19, UR46, 0x1 ;  /* 0x0000002e13231c11 */ /* 0x000fe4000f8e08ff */
[----:B------:R2:W-:Y:S01]  /*10de0*/  @P0 LDGSTS.E.BYPASS.LTC128B.128 [R10+0x1e400], desc[UR48][R20.64+0x80], !P2 ;  /* 0x1e400080140a0fae */ /* 0x0005e2000d101d70 */
[----:B------:R-:W-:Y:S01]  /*10df0*/  ISETP.GE.AND P0, PT, R6, 0x61, PT ;  /* 0x000000610600780c */ /* 0x000fe20003f06270 */
[----:B------:R-:W-:-:S04]  /*10e00*/  @P1 IMAD.WIDE.U32 R8, R26, 0x2, R4 ;  /* 0x000000021a081825 */ /* 0x000fc800078e0004 */
[----:B0-----:R-:W-:Y:S01]  /*10e10*/  IMAD.MOV.U32 R4, RZ, RZ, R37 ;  /* 0x000000ffff047224 */ /* 0x001fe200078e0025 */
[----:B------:R2:W-:Y:S01]  /*10e20*/  @P1 LDGSTS.E.BYPASS.LTC128B.128 [R35+0x1ac00], desc[UR48][R8.64], !P3 ;  /* 0x1ac0000008231fae */ /* 0x0005e2000d901d70 */
[----:B----4-:R-:W-:-:S03]  /*10e30*/  IMAD.MOV.U32 R5, RZ, RZ, R7 ;  /* 0x000000ffff057224 */ /* 0x010fc600078e0007 */
[----:B------:R2:W-:Y:S03]  /*10e40*/  @P1 LDGSTS.E.BYPASS.LTC128B.128 [R35+0x1ec00], desc[UR48][R8.64+0x80], !P2 ;  /* 0x1ec0008008231fae */ /* 0x0005e6000d101d70 */
[----:B------:R-:W-:Y:S01]  /*10e50*/  @P0 IMAD.WIDE.U32 R4, R26, 0x2, R4 ;  /* 0x000000021a040825 */ /* 0x000fe200078e0004 */
[----:B------:R-:W-:-:S05]  /*10e60*/  @P0 LEA R7, R19, UR46, 0x1 ;  /* 0x0000002e13070c11 */ /* 0x000fca000f8e08ff */
[----:B------:R2:W-:Y:S04]  /*10e70*/  @P0 LDGSTS.E.BYPASS.LTC128B.128 [R7+0x1b400], desc[UR48][R4.64], !P3 ;  /* 0x1b40000004070fae */ /* 0x0005e8000d901d70 */
[----:B-1----:R2:W-:Y:S02]  /*10e80*/  @P0 LDGSTS.E.BYPASS.LTC128B.128 [R7+0x1f400], desc[UR48][R4.64+0x80], !P2 ;  /* 0x1f40008004070fae */ /* 0x0025e4000d101d70 */
.L_x_1229:
[----:B------:R-:W-:Y:S01]  /*10e90*/  ISETP.GE.AND P0, PT, R6, 0x71, PT ;  /* 0x000000710600780c */ /* 0x000fe20003f06270 */
[----:B--2---:R-:W-:Y:S02]  /*10ea0*/  IMAD.MOV.U32 R4, RZ, RZ, R14 ;  /* 0x000000ffff047224 */ /* 0x004fe400078e000e */
        /* <DEDUP_REMOVED lines=15> */
.L_x_1172:
        /* <DEDUP_REMOVED lines=18> */
[----:B------:R-:W-:Y:S02]  /*110c0*/  IMAD.U32 R4, RZ, RZ, UR4 ;  /* 0x00000004ff047e24 */ /* 0x000fe4000f8e00ff */
[----:B------:R-:W0:Y:S01]  /*110d0*/  LDC.64 R14, c[0x4][R14] ;  /* 0x010000000e0e7b82 */ /* 0x000e220000000a00 */
[----:B------:R-:W-:Y:S02]  /*110e0*/  IMAD.U32 R5, RZ, RZ, UR5 ;  /* 0x00000005ff057e24 */ /* 0x000fe4000f8e00ff */
        /* <DEDUP_REMOVED lines=8> */
[----:B0-----:R-:W-:Y:S05]  /*11170*/  CALL.ABS.NOINC R14 ;  /* 0x000000000e007343 */ /* 0x001fea0003c00000 */
.L_x_1173:
[----:B------:R-:W-:Y:S01]  /*11180*/  UISETP.NE.AND UP0, UPT, UR51, URZ, UPT ;  /* 0x0000003f3300728c */ /* 0x000fe2000bf05270 */
[----:B------:R-:W-:Y:S01]  /*11190*/  IMAD.U32 R4, RZ, RZ, UR38 ;  /* 0x00000026ff047e24 */ /* 0x000fe2000f8e00ff */
[----:B------:R-:W0:Y:S01]  /*111a0*/  LDC R0, c[0x0][0x448] ;  /* 0x00011200ff007b82 */ /* 0x000e220000000800 */
[----:B------:R-:W-:Y:S01]  /*111b0*/  IMAD.U32 R7, RZ, RZ, UR47 ;  /* 0x0000002fff077e24 */ /* 0x000fe2000f8e00ff */
[----:B------:R-:W-:Y:S01]  /*111c0*/  ULDC.64 UR4, c[0x0][0x2e0] ;  /* 0x0000b80000047ab9 */ /* 0x000fe20000000a00 */
[----:B------:R-:W-:Y:S01]  /*111d0*/  IMAD.MOV.U32 R6, RZ, RZ, R4 ;  /* 0x000000ffff067224 */ /* 0x000fe200078e0004 */
[----:B------:R-:W-:Y:S01]  /*111e0*/  PLOP3.LUT P0, PT, PT, PT, UP0, 0x80, 0x0 ;  /* 0x000000000000781c */ /* 0x000fe20003f0f008 */
[----:B------:R-:W-:Y:S01]  /*111f0*/  IMAD R35, R35, UR4, RZ ;  /* 0x0000000423237c24 */ /* 0x000fe2000f8e02ff */
[----:B------:R-:W-:Y:S01]  /*11200*/  PLOP3.LUT P1, PT, PT, PT, UP0, 0x80, 0x0 ;  /* 0x000000000000781c */ /* 0x000fe20003f2f008 */
[----:B------:R-:W-:Y:S01]  /*11210*/  IMAD.WIDE.U32 R6, R34, UR4, R6 ;  /* 0x0000000422067c25 */ /* 0x000fe2000f8e0006 */
[----:B------:R-:W-:Y:S01]  /*11220*/  IADD3 R3, R28, UR41, R33 ;  /* 0x000000291c037c10 */ /* 0x000fe2000fffe021 */
[----:B------:R-:W-:Y:S01]  /*11230*/  @UP0 ULDC UR4, c[0x0][0x44c] ;  /* 0x0001130000040ab9 */ /* 0x000fe20000000800 */
[----:B------:R-:W-:Y:S01]  /*11240*/  ULDC.64 UR6, c[0x0][0x280] ;  /* 0x0000a00000067ab9 */ /* 0x000fe20000000a00 */
[----:B------:R-:W-:-:S02]  /*11250*/  IMAD R35, R34, UR5, R35 ;  /* 0x0000000522237c24 */ /* 0x000fc4000f8e0223 */
[----:B------:R-:W-:Y:S02]  /*11260*/  IMAD.MOV.U32 R9, RZ, RZ, R3 ;  /* 0x000000ffff097224 */ /* 0x000fe400078e0003 */
[----:B------:R-:W-:Y:S02]  /*11270*/  IMAD.IADD R7, R7, 0x1, R35 ;  /* 0x0000000107077824 */ /* 0x000fe400078e0223 */
[----:B------:R-:W-:Y:S01]  /*11280*/  @P0 IMAD.HI.U32 R4, R3, UR4, RZ ;  /* 0x0000000403040c27 */ /* 0x000fe2000f8e00ff */
[----:B------:R-:W-:-:S03]  /*11290*/  @UP0 ULDC UR4, c[0x0][0x450] ;  /* 0x0001140000040ab9 */ /* 0x000fc60000000800 */
[----:B------:R-:W-:Y:S01]  /*112a0*/  IMAD.U32 R5, RZ, RZ, UR39 ;  /* 0x00000027ff057e24 */ /* 0x000fe2000f8e00ff */
[----:B------:R-:W-:Y:S01]  /*112b0*/  @P1 SHF.R.U32.HI R9, RZ, UR4, R4 ;  /* 0x00000004ff091c19 */ /* 0x000fe20008011604 */
[----:B------:R-:W-:-:S04]  /*112c0*/  ULDC.64 UR4, c[0x0][0x2d0] ;  /* 0x0000b40000047ab9 */ /* 0x000fc80000000a00 */
[----:B------:R-:W-:-:S04]  /*112d0*/  IMAD.MOV R4, RZ, RZ, -R9 ;  /* 0x000000ffff047224 */ /* 0x000fc800078e0a09 */
[----:B0-----:R-:W-:Y:S01]  /*112e0*/  IMAD R3, R0, R4, R3 ;  /* 0x0000000400037224 */ /* 0x001fe200078e0203 */
[----:B------:R-:W-:-:S05]  /*112f0*/  SHF.R.S32.HI R4, RZ, 0x1f, R9 ;  /* 0x0000001fff047819 */ /* 0x000fca0000011409 */
[----:B------:R-:W-:Y:S02]  /*11300*/  IMAD R8, R4, UR4, RZ ;  /* 0x0000000404087c24 */ /* 0x000fe4000f8e02ff */
[----:B------:R-:W-:Y:S01]  /*11310*/  IMAD.WIDE.U32 R4, R9, UR4, R6 ;  /* 0x0000000409047c25 */ /* 0x000fe2000f8e0006 */
[----:B------:R-:W-:-:S03]  /*11320*/  SHF.R.S32.HI R6, RZ, 0x1f, R3 ;  /* 0x0000001fff067819 */ /* 0x000fc60000011403 */
[----:B------:R-:W-:Y:S01]  /*11330*/  IMAD R9, R9, UR5, R8 ;  /* 0x0000000509097c24 */ /* 0x000fe2000f8e0208 */
[----:B------:R-:W-:Y:S02]  /*11340*/  ULDC.64 UR4, c[0x0][0x2c8] ;  /* 0x0000b20000047ab9 */ /* 0x000fe40000000a00 */
[----:B------:R-:W-:Y:S02]  /*11350*/  IMAD R6, R6, UR4, RZ ;  /* 0x0000000406067c24 */ /* 0x000fe4000f8e02ff */
[----:B------:R-:W-:Y:S02]  /*11360*/  IMAD.IADD R5, R5, 0x1, R9 ;  /* 0x0000000105057824 */ /* 0x000fe400078e0209 */
[C---:B------:R-:W-:Y:S02]  /*11370*/  IMAD R7, R3.reuse, UR5, R6 ;  /* 0x0000000503077c24 */ /* 0x040fe4000f8e0206 */
[----:B------:R-:W-:Y:S01]  /*11380*/  IMAD.WIDE.U32 R4, R3, UR4, R4 ;  /* 0x0000000403047c25 */ /* 0x000fe2000f8e0004 */
[----:B------:R-:W-:-:S02]  /*11390*/  ULDC UR4, c[0x0][0x2b8] ;  /* 0x0000ae0000047ab9 */ /* 0x000fc40000000800 */
[----:B------:R-:W-:Y:S01]  /*113a0*/  ISETP.GE.AND P0, PT, R26, UR4, PT ;  /* 0x000000041a007c0c */ /* 0x000fe2000bf06270 */
[----:B------:R-:W-:Y:S01]  /*113b0*/  IMAD.IADD R7, R5, 0x1, R7 ;  /* 0x0000000105077824 */ /* 0x000fe200078e0207 */
[C---:B------:R-:W-:Y:S02]  /*113c0*/  LEA R6, P2, R4.reuse, UR6, 0x1 ;  /* 0x0000000604067c11 */ /* 0x040fe4000f8408ff */
[----:B------:R-:W-:Y:S01]  /*113d0*/  ISETP.GE.AND P1, PT, R25, UR4, PT ;  /* 0x0000000419007c0c */ /* 0x000fe2000bf26270 */
[----:B------:R-:W-:Y:S01]  /*113e0*/  UMOV UR4, 0xffffffff ;  /* 0xffffffff00047882 */ /* 0x000fe20000000000 */
[----:B------:R-:W-:Y:S02]  /*113f0*/  LEA.HI.X R7, R4, UR7, R7, 0x1, P2 ;  /* 0x0000000704077c11 */ /* 0x000fe400090f0c07 */
[----:B------:R-:W-:Y:S09]  /*11400*/  BRA.DIV UR4, `(.L_x_1174) ;  /* 0x0000002e04a87947 */ /* 0x000ff2000b800000 */
[----:B------:R-:W-:Y:S01]  /*11410*/  SHFL.IDX PT, R5, R7, RZ, 0x181f ;  /* 0x00181fff07057589 */ /* 0x000fe200000e0000 */
[----:B------:R-:W-:Y:S01]  /*11420*/  ULDC UR4, c[0x0][0x288] ;  /* 0x0000a20000047ab9 */ /* 0x000fe20000000800 */
[----:B------:R-:W-:Y:S02]  /*11430*/  VIADD R3, R28, UR41 ;  /* 0x000000291c037c36 */ /* 0x000fe40008000000 */
[----:B------:R-:W0:Y:S01]  /*11440*/  SHFL.IDX PT, R4, R6, RZ, 0x181f ;  /* 0x00181fff06047589 */ /* 0x000e2200000e0000 */
[----:B------:R-:W-:Y:S02]  /*11450*/  IMAD R0, R0, UR4, RZ ;  /* 0x0000000400007c24 */ /* 0x000fe4000f8e02ff */
[C---:B------:R-:W-:Y:S01]  /*11460*/  VIADD R9, R3.reuse, 0x10 ;  /* 0x0000001003097836 */ /* 0x040fe20000000000 */
[----:B------:R-:W-:Y:S01]  /*11470*/  SHFL.IDX PT, R8, R7, 0x1, 0x181f ;  /* 0x00381f0007087f89 */ /* 0x000fe200000e0000 */
[C---:B------:R-:W-:Y:S01]  /*11480*/  VIADD R11, R3.reuse, 0x20 ;  /* 0x00000020030b7836 */ /* 0x040fe20000000000 */
[----:B------:R-:W-:-:S02]  /*11490*/  ISETP.GE.AND P2, PT, R3, R0, PT ;  /* 0x000000000300720c */ /* 0x000fc40003f46270 */
[----:B------:R-:W1:Y:S04]  /*114a0*/  SHFL.IDX PT, R14, R6, 0x1, 0x181f ;  /* 0x00381f00060e7f89 */ /* 0x000e6800000e0000 */
[----:B------:R-:W-:Y:S07]  /*114b0*/  SHFL.IDX PT, R10, R7, 0x3, 0x181f ;  /* 0x00781f00070a7f89 */ /* 0x000fee00000e0000 */
[----:B------:R-:W-:Y:S01]  /*114c0*/  @!P2 LEA R21, R19, UR46, 0x1 ;  /* 0x0000002e1315ac11 */ /* 0x000fe2000f8e08ff */
[----:B0-----:R-:W-:-:S05]  /*114d0*/  @!P2 IMAD.WIDE.U32 R4, R26, 0x2, R4 ;  /* 0x000000021a04a825 */ /* 0x001fca00078e0004 */
[----:B------:R-:W-:Y:S04]  /*114e0*/  @!P2 LDGSTS.E.BYPASS.LTC128B.128 [R21+0x10400], desc[UR48][R4.64], !P0 ;  /* 0x104000000415afae */ /* 0x000fe8000c101d70 */
[----:B------:R1:W-:Y:S01]  /*114f0*/  @!P2 LDGSTS.E.BYPASS.LTC128B.128 [R21+0x14400], desc[UR48][R4.64+0x80], !P1 ;  /* 0x144000800415afae */ /* 0x0003e2000c901d70 */
[----:B------:R-:W-:Y:S01]  /*11500*/  ISETP.GE.AND P2, PT, R9, R0, PT ;  /* 0x000000000900720c */ /* 0x000fe20003f46270 */
[----:B-1----:R-:W-:Y:S02]  /*11510*/  IMAD.MOV.U32 R4, RZ, RZ, R14 ;  /* 0x000000ffff047224 */ /* 0x002fe400078e000e */
[----:B------:R-:W-:-:S10]  /*11520*/  IMAD.MOV.U32 R5, RZ, RZ, R8 ;  /* 0x000000ffff057224 */ /* 0x000fd400078e0008 */
[----:B------:R-:W-:Y:S01]  /*11530*/  @!P2 LEA R35, R19, UR46, 0x1 ;  /* 0x0000002e1323ac11 */ /* 0x000fe2000f8e08ff */
[----:B------:R-:W-:Y:S01]  /*11540*/  SHFL.IDX PT, R14, R6, 0x3, 0x181f ;  /* 0x00781f00060e7f89 */ /* 0x000fe200000e0000 */
[----:B------:R-:W-:-:S03]  /*11550*/  @!P2 IMAD.WIDE.U32 R8, R26, 0x2, R4 ;  /* 0x000000021a08a825 */ /* 0x000fc600078e0004 */
[----:B------:R-:W-:Y:S04]  /*11560*/  SHFL.IDX PT, R5, R7, 0x2, 0x181f ;  /* 0x00581f0007057f89 */ /* 0x000fe800000e0000 */
[----:B------:R-:W0:Y:S04]  /*11570*/  SHFL.IDX PT, R4, R6, 0x2, 0x181f ;  /* 0x00581f0006047f89 */ /* 0x000e2800000e0000 */
[----:B------:R-:W-:Y:S04]  /*11580*/  @!P2 LDGSTS.E.BYPASS.LTC128B.128 [R35+0x10c00], desc[UR48][R8.64], !P0 ;  /* 0x10c000000823afae */ /* 0x000fe8000c101d70 */
[----:B------:R1:W-:Y:S01]  /*11590*/  @!P2 LDGSTS.E.BYPASS.LTC128B.128 [R35+0x14c00], desc[UR48][R8.64+0x80], !P1 ;  /* 0x14c000800823afae */ /* 0x0003e2000c901d70 */
[----:B------:R-:W-:Y:S01]  /*115a0*/  ISETP.GE.AND P2, PT, R11, R0, PT ;  /* 0x000000000b00720c */ /* 0x000fe20003f46270 */
[----:B------:R-:W-:-:S02]  /*115b0*/  VIADD R11, R3, 0x40 ;  /* 0x00000040030b7836 */ /* 0x000fc40000000000 */
[----:B-1----:R-:W-:-:S10]  /*115c0*/  VIADD R9, R3, 0x30 ;  /* 0x0000003003097836 */ /* 0x002fd40000000000 */
[----:B------:R-:W-:Y:S01]  /*115d0*/  @!P2 LEA R21, R19, UR46, 0x1 ;  /* 0x0000002e1315ac11 */ /* 0x000fe2000f8e08ff */
[----:B0-----:R-:W-:-:S05]  /*115e0*/  @!P2 IMAD.WIDE.U32 R4, R26, 0x2, R4 ;  /* 0x000000021a04a825 */ /* 0x001fca00078e0004 */
[----:B------:R-:W-:Y:S04]  /*115f0*/  @!P2 LDGSTS.E.BYPASS.LTC128B.128 [R21+0x11400], desc[UR48][R4.64], !P0 ;  /* 0x114000000415afae */ /* 0x000fe8000c101d70 */
[----:B------:R0:W-:Y:S01]  /*11600*/  @!P2 LDGSTS.E.BYPASS.LTC128B.128 [R21+0x15400], desc[UR48][R4.64+0x80], !P1 ;  /* 0x154000800415afae */ /* 0x0001e2000c901d70 */
[----:B------:R-:W-:Y:S01]  /*11610*/  ISETP.GE.AND P2, PT, R9, R0, PT ;  /* 0x000000000900720c */ /* 0x000fe20003f46270 */
[----:B0-----:R-:W-:Y:S02]  /*11620*/  IMAD.MOV.U32 R4, RZ, RZ, R14 ;  /* 0x000000ffff047224 */ /* 0x001fe400078e000e */
        /* <DEDUP_REMOVED lines=10> */
[----:B------:R-:W2:Y:S01]  /*116d0*/  SHFL.IDX PT, R14, R6, 0x5, 0x181f ;  /* 0x00b81f00060e7f89 */ /* 0x000ea200000e0000 */
[----:B-1----:R-:W-:-:S09]  /*116e0*/  VIADD R9, R3, 0x50 ;  /* 0x0000005003097836 */ /* 0x002fd20000000000 */
[----:B------:R-:W-:Y:S01]  /*116f0*/  @!P2 LEA R21, R19, UR46, 0x1 ;  /* 0x0000002e1315ac11 */ /* 0x000fe2000f8e08ff */
[----:B0-----:R-:W-:-:S05]  /*11700*/  @!P2 IMAD.WIDE.U32 R4, R26, 0x2, R4 ;  /* 0x000000021a04a825 */ /* 0x001fca00078e0004 */
[----:B------:R-:W-:Y:S04]  /*11710*/  @!P2 LDGSTS.E.BYPASS.LTC128B.128 [R21+0x12400], desc[UR48][R4.64], !P0 ;  /* 0x124000000415afae */ /* 0x000fe8000c101d70 */
[----:B------:R2:W-:Y:S01]  /*11720*/  @!P2 LDGSTS.E.BYPASS.LTC128B.128 [R21+0x16400], desc[UR48][R4.64+0x80], !P1 ;  /* 0x164000800415afae */ /* 0x0005e2000c901d70 */
[----:B------:R-:W-:Y:S01]  /*11730*/  ISETP.GE.AND P2, PT, R9, R0, PT ;  /* 0x000000000900720c */ /* 0x000fe20003f46270 */
[----:B--2---:R-:W-:Y:S02]  /*11740*/  IMAD.MOV.U32 R4, RZ, RZ, R14 ;  /* 0x000000ffff047224 */ /* 0x004fe400078e000e */
[----:B------:R-:W-:-:S10]  /*11750*/  IMAD.MOV.U32 R5, RZ, RZ, R10 ;  /* 0x000000ffff057224 */ /* 0x000fd400078e000a */
[----:B------:R-:W-:Y:S01]  /*11760*/  @!P2 LEA R35, R19, UR46, 0x1 ;  /* 0x0000002e1323ac11 */ /* 0x000fe2000f8e08ff */
[----:B------:R-:W-:Y:S01]  /*11770*/  SHFL.IDX PT, R10, R7, 0x7, 0x181f ;  /* 0x00f81f00070a7f89 */ /* 0x000fe200000e0000 */
[----:B------:R-:W-:-:S03]  /*11780*/  @!P2 IMAD.WIDE.U32 R8, R26, 0x2, R4 ;  /* 0x000000021a08a825 */ /* 0x000fc600078e0004 */
[----:B------:R-:W-:Y:S04]  /*11790*/  SHFL.IDX PT, R5, R7, 0x6, 0x181f ;  /* 0x00d81f0007057f89 */ /* 0x000fe800000e0000 */
[----:B------:R-:W0:Y:S04]  /*117a0*/  SHFL.IDX PT, R4, R6, 0x6, 0x181f ;  /* 0x00d81f0006047f89 */ /* 0x000e2800000e0000 */
[----:B------:R1:W-:Y:S04]  /*117b0*/  @!P2 LDGSTS.E.BYPASS.LTC128B.128 [R35+0x12c00], desc[UR48][R8.64], !P0 ;  /* 0x12c000000823afae */ /* 0x0003e8000c101d70 */
[----:B------:R1:W-:Y:S01]  /*117c0*/  @!P2 LDGSTS.E.BYPASS.LTC128B.128 [R35+0x16c00], desc[UR48][R8.64+0x80], !P1 ;  /* 0x16c000800823afae */ /* 0x0003e2000c901d70 */
[----:B------:R-:W-:-:S03]  /*117d0*/  ISETP.GE.AND P2, PT, R11, R0, PT ;  /* 0x000000000b00720c */ /* 0x000fc60003f46270 */
[----:B------:R1:W2:Y:S10]  /*117e0*/  SHFL.IDX PT, R14, R6, 0x7, 0x181f ;  /* 0x00f81f00060e7f89 */ /* 0x0002b400000e0000 */
[----:B------:R-:W-:Y:S01]  /*117f0*/  @!P2 LEA R21, R19, UR46, 0x1 ;  /* 0x0000002e1315ac11 */ /* 0x000fe2000f8e08ff */
[----:B0-----:R-:W-:-:S05]  /*11800*/  @!P2 IMAD.WIDE.U32 R4, R26, 0x2, R4 ;  /* 0x000000021a04a825 */ /* 0x001fca00078e0004 */
[----:B------:R1:W-:Y:S04]  /*11810*/  @!P2 LDGSTS.E.BYPASS.LTC128B.128 [R21+0x13400], desc[UR48][R4.64], !P0 ;  /* 0x134000000415afae */ /* 0x0003e8000c101d70 */
[----:B------:R1:W-:Y:S02]  /*11820*/  @!P2 LDGSTS.E.BYPASS.LTC128B.128 [R21+0x17400], desc[UR48][R4.64+0x80], !P1 ;  /* 0x174000800415afae */ /* 0x0003e4000c901d70 */
.L_x_1246:
[----:B------:R-:W-:Y:S01]  /*11830*/  VIADD R3, R3, 0x70 ;  /* 0x0000007003037836 */ /* 0x000fe20000000000 */
[----:B------:R-:W-:Y:S01]  /*11840*/  BSSY B0, `(.L_x_1175) ;  /* 0x000000e000007945 */ /* 0x000fe20003800000 */
[----:B-12---:R-:W-:Y:S02]  /*11850*/  IMAD.MOV.U32 R4, RZ, RZ, R14 ;  /* 0x000000ffff047224 */ /* 0x006fe400078e000e */
[----:B------:R-:W-:Y:S01]  /*11860*/  IMAD.MOV.U32 R5, RZ, RZ, R10 ;  /* 0x000000ffff057224 */ /* 0x000fe200078e000a */
[----:B------:R-:W-:Y:S01]  /*11870*/  ISETP.GE.AND P2, PT, R3, R0, PT ;  /* 0x000000000300720c */ /* 0x000fe20003f46270 */
[----:B------:R-:W-:-:S05]  /*11880*/  IMAD.MOV.U32 R0, RZ, RZ, 0x1 ;  /* 0x00000001ff007424 */ /* 0x000fca00078e00ff */
        /* <DEDUP_REMOVED lines=9> */
.L_x_1176:
[----:B------:R-:W-:Y:S05]  /*11920*/  BSYNC B0 ;  /* 0x0000000000007941 */ /* 0x000fea0003800000 */
.L_x_1175:
[----:B------:R-:W-:Y:S01]  /*11930*/  NOP ;  /* 0x0000000000007918 */ /* 0x000fe20000000000 */
[----:B------:R-:W-:Y:S01]  /*11940*/  SYNCS.ARRIVE.TRANS64.RED.A0T1 RZ, [UR46+0x28800], RZ ;  /* 0x028800ffffff79a7 */ /* 0x000fe2000820042e */
[----:B------:R-:W-:Y:S01]  /*11950*/  ARRIVES.LDGSTSBAR.64.TRANSCNT [UR46+0x28800] ;  /* 0x02880000ff0079b0 */ /* 0x000fe20008000aae */
[----:B------:R-:W-:Y:S01]  /*11960*/  NOP ;  /* 0x0000000000007918 */ /* 0x000fe20000000000 */
[----:B------:R-:W-:Y:S01]  /*11970*/  SYNCS.ARRIVE.TRANS64.A1T0 RZ, [UR46+0x28800], RZ ;  /* 0x028800ffffff79a7 */ /* 0x000fe2000810002e */
[----:B------:R-:W-:-:S05]  /*11980*/  VIADD R32, R32, 0xfffffffe ;  /* 0xfffffffe20207836 */ /* 0x000fca0000000000 */
[----:B------:R-:W-:Y:S01]  /*11990*/  ISETP.GE.AND P1, PT, R32, UR52, PT ;  /* 0x0000003420007c0c */ /* 0x000fe2000bf26270 */
[----:B------:R-:W1:Y:S02]  /*119a0*/  SYNCS.PHASECHK.TRANS64.TRYWAIT P0, [UR46+0x28820], R0 ;  /* 0x02882000ff0075a7 */ /* 0x000e64000800016e */
[----:B-1----:R-:W-:Y:S10]  /*119b0*/  @!P0 BRA `(.L_x_1177) ;  /* 0x0000003000b48947 */ /* 0x002ff40003800000 */
.L_x_1247:
[----:B------:R-:W-:Y:S02]  /*119c0*/  IMAD.MOV.U32 R8, RZ, RZ, 0x1 ;  /* 0x00000001ff087424 */ /* 0x000fe400078e00ff */
[----:B------:R-:W-:Y:S01]  /*119d0*/  IMAD.MOV.U32 R10, RZ, RZ, RZ ;  /* 0x000000ffff0a7224 */ /* 0x000fe200078e00ff */
[----:B------:R-:W-:Y:S06]  /*119e0*/  @!P1 BRA `(.L_x_1178) ;  /* 0x0000001000309947 */ /* 0x000fec0003800000 */
[----:B------:R-:W-:Y:S01]  /*119f0*/  UIADD3 UR4, UR45, 0x1, URZ ;  /* 0x000000012d047890 */ /* 0x000fe2000fffe03f */
[----:B0-----:R-:W-:Y:S01]  /*11a00*/  LOP3.LUT R3, RZ, UR43, RZ, 0x33, !PT ;  /* 0x0000002bff037c12 */ /* 0x001fe2000f8e33ff */
[----:B------:R-:W-:Y:S01]  /*11a10*/  BSSY B0, `(.L_x_1178) ;  /* 0x0000109000007945 */ /* 0x000fe20003800000 */
[----:B------:R-:W-:Y:S01]  /*11a20*/  LOP3.LUT R5, RZ, UR42, RZ, 0x33, !PT ;  /* 0x0000002aff057c12 */ /* 0x000fe2000f8e33ff */
[----:B------:R-:W-:Y:S01]  /*11a30*/  UIMAD UR4, UR4, UR37, URZ ;  /* 0x00000025040472a4 */ /* 0x000fe2000f8e023f */
[----:B------:R-:W-:Y:S01]  /*11a40*/  IADD3 R31, R33, R31, R28 ;  /* 0x0000001f211f7210 */ /* 0x000fe20007ffe01c */
[----:B------:R-:W-:Y:S02]  /*11a50*/  IMAD.MOV.U32 R9, RZ, RZ, 0x1 ;  /* 0x00000001ff097424 */ /* 0x000fe400078e00ff */
[----:B------:R-:W-:Y:S02]  /*11a60*/  IMAD.MOV.U32 R20, RZ, RZ, RZ ;  /* 0x000000ffff147224 */ /* 0x000fe400078e00ff */
[----:B------:R-:W-:Y:S01]  /*11a70*/  LOP3.LUT R0, RZ, UR4, RZ, 0x33, !PT ;  /* 0x00000004ff007c12 */ /* 0x000fe2000f8e33ff */
[----:B------:R-:W-:Y:S01]  /*11a80*/  VIADD R31, R31, 0xfffffe80 ;  /* 0xfffffe801f1f7836 */ /* 0x000fe20000000000 */
[----:B------:R-:W-:-:S02]  /*11a90*/  ULDC UR4, c[0x0][0x2f4] ;  /* 0x0000bd0000047ab9 */ /* 0x000fc40000000800 */
[----:B------:R-:W-:Y:S02]  /*11aa0*/  VIADDMNMX R0, R0, -UR44, R3, !PT ;  /* 0x8000002c00007c46 */ /* 0x000fe4000f800103 */
[----:B------:R-:W-:Y:S02]  /*11ab0*/  IADD3 R3, -R28, UR50, RZ ;  /* 0x000000321c037c10 */ /* 0x000fe4000fffe1ff */
[----:B------:R-:W-:Y:S02]  /*11ac0*/  VIMNMX R0, R0, R5, !PT ;  /* 0x0000000500007248 */ /* 0x000fe40007fe0100 */
[----:B------:R-:W-:Y:S02]  /*11ad0*/  ISETP.GE.AND P2, PT, R26, UR4, PT ;  /* 0x000000041a007c0c */ /* 0x000fe4000bf46270 */
[----:B------:R-:W-:Y:S01]  /*11ae0*/  ISETP.GE.AND P1, PT, R25, UR4, PT ;  /* 0x0000000419007c0c */ /* 0x000fe2000bf26270 */
[C---:B------:R-:W-:Y:S01]  /*11af0*/  IMAD R3, R0.reuse, 0x80, R3 ;  /* 0x0000008000037824 */ /* 0x040fe200078e0203 */
[C---:B------:R-:W-:Y:S01]  /*11b00*/  IADD3 R22, -R0.reuse, -0x2, RZ ;  /* 0xfffffffe00167810 */ /* 0x040fe20007ffe1ff */
[----:B------:R-:W-:-:S02]  /*11b10*/  IMAD R21, R0, -0x80, R31 ;  /* 0xffffff8000157824 */ /* 0x000fc400078e021f */
[----:B------:R-:W-:-:S08]  /*11b20*/  VIADD R31, R3, 0x100 ;  /* 0x00000100031f7836 */ /* 0x000fd00000000000 */
.L_x_1191:
        /* <DEDUP_REMOVED lines=26> */
.L_x_1179:
[----:B------:R-:W-:Y:S01]  /*11cd0*/  LEA R34, R10, UR46, 0x3 ;  /* 0x0000002e0a227c11 */ /* 0x000fe2000f8e18ff */
[----:B------:R-:W-:Y:S01]  /*11ce0*/  BSSY B1, `(.L_x_1180) ;  /* 0x0000004000017945 */ /* 0x000fe20003800000 */
[----:B------:R-:W-:-:S04]  /*11cf0*/  SHF.L.U32 R3, R8, 0x1f, RZ ;  /* 0x0000001f08037819 */ /* 0x000fc800000006ff */
[----:B------:R-:W0:Y:S02]  /*11d00*/  SYNCS.PHASECHK.TRANS64.TRYWAIT P0, [R34+URZ+0x28840], R3 ;  /* 0x02884003220075a7 */ /* 0x000e24000800017f */
[----:B0-----:R-:W-:Y:S05]  /*11d10*/  @!P0 BRA `(.L_x_1181) ;  /* 0x0000002c00f48947 */ /* 0x001fea0003800000 */
.L_x_1248:
[----:B------:R-:W-:Y:S05]  /*11d20*/  BSYNC B1 ;  /* 0x0000000000017941 */ /* 0x000fea0003800000 */
.L_x_1180:
        /* <DEDUP_REMOVED lines=17> */
[----:B------:R-:W-:Y:S02]  /*11e40*/  IMAD.IADD R5, R5, 0x1, R3 ;  /* 0x0000000105057824 */ /* 0x000fe400078e0203 */
[----:B------:R-:W-:Y:S01]  /*11e50*/  IMAD.U32 R3, RZ, RZ, UR4 ;  /* 0x00000004ff037e24 */ /* 0x000fe2000f8e00ff */
[----:B------:R-:W-:-:S03]  /*11e60*/  UIMAD UR4, UR6, UR4, URZ ;  /* 0x00000004060472a4 */ /* 0x000fc6000f8e023f */
[----:B------:R-:W-:Y:S01]  /*11e70*/  IMAD.WIDE.U32 R4, R3, UR40, R4 ;  /* 0x0000002803047c25 */ /* 0x000fe2000f8e0004 */
[----:B------:R-:W-:Y:S01]  /*11e80*/  UIMAD UR4, UR40, UR5, UR4 ;  /* 0x00000005280472a4 */ /* 0x000fe2000f8e0204 */
[----:B------:R-:W-:Y:S02]  /*11e90*/  ULDC.64 UR6, c[0x0][0x2e8] ;  /* 0x0000ba0000067ab9 */ /* 0x000fe40000000a00 */
[----:B------:R-:W-:-:S03]  /*11ea0*/  LEA R6, P0, R4, UR6, 0x1 ;  /* 0x0000000604067c11 */ /* 0x000fc6000f8008ff */
[----:B------:R-:W-:Y:S01]  /*11eb0*/  VIADD R5, R5, UR4 ;  /* 0x0000000405057c36 */ /* 0x000fe20008000000 */
[----:B------:R-:W-:-:S04]  /*11ec0*/  UMOV UR4, 0xffffffff ;  /* 0xffffffff00047882 */ /* 0x000fc80000000000 */
[----:B------:R-:W-:Y:S01]  /*11ed0*/  LEA.HI.X R5, R4, UR7, R5, 0x1, P0 ;  /* 0x0000000704057c11 */ /* 0x000fe200080f0c05 */
[----:B------:R-:W-:Y:S01]  /*11ee0*/  IMAD R4, R10, 0x4000, R19 ;  /* 0x000040000a047824 */ /* 0x000fe200078e0213 */
[----:B------:R-:W-:Y:S06]  /*11ef0*/  BRA.DIV UR4, `(.L_x_1182) ;  /* 0x0000002e04907947 */ /* 0x000fec000b800000 */
[----:B------:R-:W0:Y:S01]  /*11f00*/  SHFL.IDX PT, R14, R6, RZ, 0x181f ;  /* 0x00181fff060e7589 */ /* 0x000e2200000e0000 */
[----:B------:R-:W-:Y:S01]  /*11f10*/  IMAD.SHL.U32 R3, R26, 0x2, RZ ;  /* 0x000000021a037824 */ /* 0x000fe200078e00ff */
[----:B------:R-:W-:Y:S02]  /*11f20*/  LEA R4, R4, UR46, 0x1 ;  /* 0x0000002e04047c11 */ /* 0x000fe4000f8e08ff */
[----:B------:R-:W1:Y:S04]  /*11f30*/  SHFL.IDX PT, R0, R5, RZ, 0x181f ;  /* 0x00181fff05007589 */ /* 0x000e6800000e0000 */
[----:B------:R-:W2:Y:S04]  /*11f40*/  SHFL.IDX PT, R37, R6, 0x1, 0x181f ;  /* 0x00381f0006257f89 */ /* 0x000ea800000e0000 */
[----:B------:R-:W-:Y:S01]  /*11f50*/  SHFL.IDX PT, R7, R5, 0x2, 0x181f ;  /* 0x00581f0005077f89 */ /* 0x000fe200000e0000 */
[----:B0-----:R-:W-:-:S05]  /*11f60*/  IADD3 R14, P0, R14, R3, RZ ;  /* 0x000000030e0e7210 */ /* 0x001fca0007f1e0ff */
[----:B-1----:R-:W-:Y:S02]  /*11f70*/  IMAD.X R15, RZ, RZ, R0, P0 ;  /* 0x000000ffff0f7224 */ /* 0x002fe400000e0600 */
        /* <DEDUP_REMOVED lines=22> */
[----:B------:R-:W-:Y:S02]  /*120e0*/  SHFL.IDX PT, R37, R6, 0x6, 0x181f ;  /* 0x00d81f0006257f89 */ /* 0x000fe400000e0000 */
[----:B0-----:R-:W-:Y:S02]  /*120f0*/  IMAD.X R13, RZ, RZ, R0, P0 ;  /* 0x000000ffff0d7224 */ /* 0x001fe400000e0600 */
        /* <DEDUP_REMOVED lines=14> */
.L_x_1266:
        /* <DEDUP_REMOVED lines=9> */
.L_x_1183:
        /* <DEDUP_REMOVED lines=10> */
.L_x_1184:
[----:B------:R2:W-:Y:S01]  /*12310*/  SYNCS.ARRIVE.TRANS64.A1T0 RZ, [R34+URZ+0x28830], RZ ;  /* 0x028830ff22ff79a7 */ /* 0x0005e2000810003f */
[----:B------:R-:W-:Y:S05]  /*12320*/  @!P4 BRA `(.L_x_1185) ;  /* 0x000000000004c947 */ /* 0x000fea0003800000 */
[----:B------:R-:W-:Y:S01]  /*12330*/  BPT.TRAP 0x1 ;  /* 0x000000040000795c */ /* 0x000fe20000300000 */
.L_x_1185:
[----:B------:R-:W-:Y:S01]  /*12340*/  SHF.L.U32 R5, R9, 0x1f, RZ ;  /* 0x0000001f09057819 */ /* 0x000fe200000006ff */
[----:B------:R-:W-:Y:S01]  /*12350*/  BSSY B1, `(.L_x_1186) ;  /* 0x0000004000017945 */ /* 0x000fe20003800000 */
[----:B------:R-:W-:-:S04]  /*12360*/  LEA R0, R20, UR46, 0x3 ;  /* 0x0000002e14007c11 */ /* 0x000fc8000f8e18ff */
[----:B------:R-:W3:Y:S02]  /*12370*/  SYNCS.PHASECHK.TRANS64.TRYWAIT P0, [R0+URZ+0x28860], R5 ;  /* 0x02886005000075a7 */ /* 0x000ee4000800017f */
[----:B---3--:R-:W-:Y:S05]  /*12380*/  @!P0 BRA `(.L_x_1187) ;  /* 0x0000003000c88947 */ /* 0x008fea0003800000 */
.L_x_1267:
[----:B------:R-:W-:Y:S05]  /*12390*/  BSYNC B1 ;  /* 0x0000000000017941 */ /* 0x000fea0003800000 */
.L_x_1186:
[----:B------:R-:W-:Y:S01]  /*123a0*/  UMOV UR4, 0xffffffff ;  /* 0xffffffff00047882 */ /* 0x000fe20000000000 */
[----:B-1----:R-:W-:Y:S02]  /*123b0*/  IMAD R7, R20, 0x4000, R19 ;  /* 0x0000400014077824 */ /* 0x002fe400078e0213 */
        /* <DEDUP_REMOVED lines=56> */
[----:B------:R3:W0:-:S12]  /*12740*/  SHFL.IDX PT, R6, R2, 0x7, 0x181f ;  /* 0x00f81f0002067f89 */ /* 0x00061800000e0000 */
[----:B------:R3:W-:Y:S01]  /*12750*/  LDGSTS.E.BYPASS.LTC128B.128 [R7+0x3400], desc[UR48][R4.64], !P0 ;  /* 0x0340000004077fae */ /* 0x0007e2000c101d70 */
[----:B------:R-:W-:-:S13]  /*12760*/  ISETP.LT.OR P0, PT, R31, 0x61, P1 ;  /* 0x000000611f00780c */ /* 0x000fda0000f01670 */
[----:B01----:R3:W-:Y:S02]  /*12770*/  LDGSTS.E.BYPASS.LTC128B.128 [R7+0x7400], desc[UR48][R4.64+0x80], !P0 ;  /* 0x0740008004077fae */ /* 0x0037e4000c101d70 */
.L_x_1285:
[----:B---3--:R-:W-:Y:S01]  /*12780*/  IADD3 R2, P0, R14, R3, RZ ;  /* 0x000000030e027210 */ /* 0x008fe20007f1e0ff */
[----:B------:R-:W-:Y:S02]  /*12790*/  ULDC.64 UR4, c[0x0][0x328] ;  /* 0x0000ca0000047ab9 */ /* 0x000fe40000000a00 */
[----:B------:R-:W-:Y:S02]  /*127a0*/  IMAD R36, R36, UR4, RZ ;  /* 0x0000000424247c24 */ /* 0x000fe4000f8e02ff */
[----:B------:R-:W-:Y:S01]  /*127b0*/  IMAD.X R3, RZ, RZ, R6, P0 ;  /* 0x000000ffff037224 */ /* 0x000fe200000e0606 */
[----:B------:R-:W-:Y:S01]  /*127c0*/  ISETP.LT.OR P0, PT, R31, 0x71, P2 ;  /* 0x000000711f00780c */ /* 0x000fe20001701670 */
[C---:B------:R-:W-:Y:S02]  /*127d0*/  IMAD R9, R35.reuse, UR5, R36 ;  /* 0x0000000523097c24 */ /* 0x040fe4000f8e0224 */
[----:B0-----:R-:W-:Y:S01]  /*127e0*/  IMAD.WIDE.U32 R4, R35, UR4, RZ ;  /* 0x0000000423047c25 */ /* 0x001fe2000f8e00ff */
[----:B------:R-:W-:-:S03]  /*127f0*/  ULDC.64 UR4, c[0x0][0x338] ;  /* 0x0000ce0000047ab9 */ /* 0x000fc60000000a00 */
[----:B------:R-:W-:Y:S02]  /*12800*/  IMAD.IADD R5, R5, 0x1, R9 ;  /* 0x0000000105057824 */ /* 0x000fe400078e0209 */
[----:B------:R-:W-:Y:S02]  /*12810*/  IMAD R33, R33, UR4, RZ ;  /* 0x0000000421217c24 */ /* 0x000fe4000f8e02ff */
[C---:B------:R-:W-:Y:S02]  /*12820*/  IMAD.WIDE.U32 R4, R32.reuse, UR4, R4 ;  /* 0x0000000420047c25 */ /* 0x040fe4000f8e0004 */
[----:B------:R-:W-:Y:S01]  /*12830*/  @!PT LDS RZ, [RZ] ;  /* 0x00000000fffff984 */ /* 0x000fe20000000800 */
[----:B------:R-:W-:Y:S01]  /*12840*/  @!PT LDS RZ, [RZ] ;  /* 0x00000000fffff984 */ /* 0x000fe20000000800 */
[----:B------:R-:W-:Y:S01]  /*12850*/  @!PT LDS RZ, [RZ] ;  /* 0x00000000fffff984 */ /* 0x000fe20000000800 */
[----:B------:R0:W-:Y:S01]  /*12860*/  LDGSTS.E.BYPASS.LTC128B.128 [R7+0x3c00], desc[UR48][R2.64], !P0 ;  /* 0x03c0000002077fae */ /* 0x0001e2000c101d70 */
[----:B------:R-:W-:Y:S01]  /*12870*/  ISETP.LT.OR P0, PT, R31, 0x71, P1 ;  /* 0x000000711f00780c */ /* 0x000fe20000f01670 */
[----:B------:R-:W-:-:S04]  /*12880*/  IMAD R33, R32, UR5, R33 ;  /* 0x0000000520217c24 */ /* 0x000fc8000f8e0221 */
[----:B------:R-:W-:-:S08]  /*12890*/  IMAD.IADD R33, R5, 0x1, R33 ;  /* 0x0000000105217824 */ /* 0x000fd000078e0221 */
[----:B------:R0:W-:Y:S01]  /*128a0*/  LDGSTS.E.BYPASS.LTC128B.128 [R7+0x7c00], desc[UR48][R2.64+0x80], !P0 ;  /* 0x07c0008002077fae */ /* 0x0001e2000c101d70 */
[----:B------:R-:W-:Y:S01]  /*128b0*/  PLOP3.LUT P0, PT, PT, PT, PT, 0x80, 0x0 ;  /* 0x000000000000781c */ /* 0x000fe20003f0f070 */
[----:B------:R-:W-:-:S12]  /*128c0*/  NOP ;  /* 0x0000000000007918 */ /* 0x000fd80000000000 */
.L_x_1189:
        /* <DEDUP_REMOVED lines=10> */
.L_x_1190:
[----:B------:R-:W-:Y:S01]  /*12970*/  R2UR UR4, R24 ;  /* 0x00000000180472ca */ /* 0x000fe200000e0000 */
[----:B------:R-:W-:Y:S01]  /*12980*/  ULDC.64 UR6, c[0x0][0x330] ;  /* 0x0000cc0000067ab9 */ /* 0x000fe20000000a00 */
[----:B------:R-:W-:Y:S01]  /*12990*/  IMAD.MOV.U32 R5, RZ, RZ, R33 ;  /* 0x000000ffff057224 */ /* 0x000fe200078e0021 */
[----:B------:R1:W-:Y:S01]  /*129a0*/  SYNCS.ARRIVE.TRANS64.A1T0 RZ, [R0+URZ+0x28850], RZ ;  /* 0x028850ff00ff79a7 */ /* 0x0003e2000810003f */
[----:B0-----:R-:W-:Y:S02]  /*129b0*/  IMAD.U32 R3, RZ, RZ, UR6 ;  /* 0x00000006ff037e24 */ /* 0x001fe4000f8e00ff */
[----:B------:R-:W-:Y:S02]  /*129c0*/  VIADD R22, R22, 0xffffffff ;  /* 0xffffffff16167836 */ /* 0x000fe40000000000 */
[----:B------:R-:W-:-:S04]  /*129d0*/  IMAD.WIDE.U32 R4, R3, UR40, R4 ;  /* 0x0000002803047c25 */ /* 0x000fc8000f8e0004 */
[----:B------:R-:W-:Y:S01]  /*129e0*/  VIADD R31, R31, 0x80 ;  /* 0x000000801f1f7836 */ /* 0x000fe20000000000 */
[----:B------:R-:W-:Y:S01]  /*129f0*/  UIMAD UR4, UR4, UR6, URZ ;  /* 0x00000006040472a4 */ /* 0x000fe2000f8e023f */
[----:B------:R-:W-:Y:S02]  /*12a00*/  VIADD R21, R21, 0xffffff80 ;  /* 0xffffff8015157836 */ /* 0x000fe40000000000 */
[----:B------:R-:W-:Y:S01]  /*12a10*/  IMAD.MOV.U32 R20, RZ, RZ, R10 ;  /* 0x000000ffff147224 */ /* 0x000fe200078e000a */
[----:B------:R-:W-:Y:S01]  /*12a20*/  UIMAD UR4, UR40, UR7, UR4 ;  /* 0x00000007280472a4 */ /* 0x000fe2000f8e0204 */
[----:B------:R-:W-:Y:S02]  /*12a30*/  IMAD.MOV.U32 R9, RZ, RZ, R8 ;  /* 0x000000ffff097224 */ /* 0x000fe400078e0008 */
[----:B------:R-:W-:Y:S02]  /*12a40*/  ULDC.64 UR6, c[0x0][0x318] ;  /* 0x0000c60000067ab9 */ /* 0x000fe40000000a00 */
[----:B------:R-:W-:Y:S01]  /*12a50*/  LEA R16, P0, R4, UR6, 0x1 ;  /* 0x0000000604107c11 */ /* 0x000fe2000f8008ff */
[----:B------:R-:W-:-:S05]  /*12a60*/  VIADD R3, R5, UR4 ;  /* 0x0000000405037c36 */ /* 0x000fca0008000000 */
[----:B------:R-:W-:Y:S02]  /*12a70*/  LEA.HI.X R2, R4, UR7, R3, 0x1, P0 ;  /* 0x0000000704027c11 */ /* 0x000fe400080f0c03 */
[----:B------:R-:W-:-:S13]  /*12a80*/  ISETP.GT.AND P0, PT, R22, UR52, PT ;  /* 0x0000003416007c0c */ /* 0x000fda000bf04270 */
[----:B-1----:R-:W-:Y:S05]  /*12a90*/  @P0 BRA `(.L_x_1191) ;  /* 0xfffffff000240947 */ /* 0x002fea000383ffff */
[----:B------:R-:W-:Y:S05]  /*12aa0*/  BSYNC B0 ;  /* 0x0000000000007941 */ /* 0x000fea0003800000 */
.L_x_1178:
[----:B------:R-:W-:-:S13]  /*12ab0*/  ISETP.NE.AND P0, PT, R18, 0x3, PT ;  /* 0x000000031200780c */ /* 0x000fda0003f05270 */
[----:B------:R-:W-:Y:S05]  /*12ac0*/  @!P0 BRA `(.L_x_1192) ;  /* 0x0000000000048947 */ /* 0x000fea0003800000 */
[----:B------:R-:W-:Y:S01]  /*12ad0*/  BPT.TRAP 0x1 ;  /* 0x000000040000795c */ /* 0x000fe20000300000 */
.L_x_1192:
[----:B0-----:R-:W-:Y:S01]  /*12ae0*/  LEA R0, R10, UR46, 0x3 ;  /* 0x0000002e0a007c11 */ /* 0x001fe2000f8e18ff */
[----:B------:R-:W-:Y:S01]  /*12af0*/  IMAD.MOV.U32 R3, RZ, RZ, -0x80 ;  /* 0xffffff80ff037424 */ /* 0x000fe200078e00ff */
[----:B------:R-:W-:Y:S01]  /*12b00*/  SHF.L.U32 R5, R8, 0x1f, RZ ;  /* 0x0000001f08057819 */ /* 0x000fe200000006ff */
[----:B------:R-:W-:Y:S01]  /*12b10*/  BSSY B0, `(.L_x_1193) ;  /* 0x0000006000007945 */ /* 0x000fe20003800000 */
[----:B------:R-:W-:Y:S02]  /*12b20*/  IMAD R6, R10, 0x4000, R19 ;  /* 0x000040000a067824 */ /* 0x000fe400078e0213 */
[----:B------:R-:W0:Y:S01]  /*12b30*/  SYNCS.PHASECHK.TRANS64.TRYWAIT P0, [R0+URZ+0x28860], R5 ;  /* 0x02886005000075a7 */ /* 0x000e22000800017f */
[----:B------:R-:W-:-:S04]  /*12b40*/  IMAD R3, R22, R3, UR50 ;  /* 0x0000003216037e24 */ /* 0x000fc8000f8e0203 */
[----:B------:R-:W-:Y:S01]  /*12b50*/  IMAD.IADD R28, R3, 0x1, -R28 ;  /* 0x00000001031c7824 */ /* 0x000fe200078e0a1c */
[----:B0-----:R-:W-:Y:S06]  /*12b60*/  @!P0 BRA `(.L_x_1194) ;  /* 0x0000003400988947 */ /* 0x001fec0003800000 */
.L_x_1286:
[----:B------:R-:W-:Y:S05]  /*12b70*/  BSYNC B0 ;  /* 0x0000000000007941 */ /* 0x000fea0003800000 */
.L_x_1193:
        /* <DEDUP_REMOVED lines=8> */
[----:B------:R-:W-:Y:S01]  /*12c00*/  SHFL.IDX PT, R19, R2, 0x1, 0x181f ;  /* 0x00381f0002137f89 */ /* 0x000fe200000e0000 */
[C---:B------:R-:W-:Y:S02]  /*12c10*/  ISETP.LT.OR P4, PT, R28.reuse, 0x1, P1 ;  /* 0x000000011c00780c */ /* 0x040fe40000f81670 */
[C---:B------:R-:W-:Y:S01]  /*12c20*/  ISETP.LT.OR P5, PT, R28.reuse, 0x1, P0 ;  /* 0x000000011c00780c */ /* 0x040fe200007a1670 */
[----:B------:R-:W3:Y:S01]  /*12c30*/  SHFL.IDX PT, R14, R16, 0x1, 0x181f ;  /* 0x00381f00100e7f89 */ /* 0x000ee200000e0000 */
[----:B------:R-:W-:-:S02]  /*12c40*/  ISETP.LT.OR P2, PT, R28, 0x11, P1 ;  /* 0x000000111c00780c */ /* 0x000fc40000f41670 */
[----:B------:R-:W-:Y:S01]  /*12c50*/  ISETP.LT.OR P3, PT, R28, 0x11, P0 ;  /* 0x000000111c00780c */ /* 0x000fe20000761670 */
[----:B------:R-:W-:Y:S04]  /*12c60*/  SHFL.IDX PT, R23, R2, 0x2, 0x181f ;  /* 0x00581f0002177f89 */ /* 0x000fe800000e0000 */
[----:B------:R-:W4:Y:S01]  /*12c70*/  SHFL.IDX PT, R22, R16, 0x2, 0x181f ;  /* 0x00581f0010167f89 */ /* 0x000f2200000e0000 */
[----:B0-----:R-:W-:-:S03]  /*12c80*/  IMAD.MOV.U32 R7, RZ, RZ, R5 ;  /* 0x000000ffff077224 */ /* 0x001fc600078e0005 */
[----:B------:R-:W0:Y:S01]  /*12c90*/  SHFL.IDX PT, R9, R2, 0x4, 0x181f ;  /* 0x00981f0002097f89 */ /* 0x000e2200000e0000 */
[----:B-1----:R-:W-:-:S03]  /*12ca0*/  IMAD.MOV.U32 R6, RZ, RZ, R4 ;  /* 0x000000ffff067224 */ /* 0x002fc600078e0004 */
[----:B------:R-:W1:Y:S01]  /*12cb0*/  SHFL.IDX PT, R24, R16, 0x4, 0x181f ;  /* 0x00981f0010187f89 */ /* 0x000e6200000e0000 */
[----:B------:R-:W-:-:S03]  /*12cc0*/  IMAD.WIDE.U32 R6, R26, 0x2, R6 ;  /* 0x000000021a067825 */ /* 0x000fc600078e0006 */
[----:B------:R-:W-:Y:S01]  /*12cd0*/  SHFL.IDX PT, R21, R2, 0x3, 0x181f ;  /* 0x00781f0002157f89 */ /* 0x000fe200000e0000 */
[----:B---3--:R-:W-:-:S03]  /*12ce0*/  IMAD.MOV.U32 R4, RZ, RZ, R14 ;  /* 0x000000ffff047224 */ /* 0x008fc600078e000e */
[----:B------:R-:W3:Y:S01]  /*12cf0*/  SHFL.IDX PT, R20, R16, 0x3, 0x181f ;  /* 0x00781f0010147f89 */ /* 0x000ee200000e0000 */
[----:B------:R-:W-:-:S03]  /*12d00*/  IMAD.MOV.U32 R5, RZ, RZ, R19 ;  /* 0x000000ffff057224 */ /* 0x000fc600078e0013 */
[----:B------:R-:W-:Y:S01]  /*12d10*/  LDGSTS.E.BYPASS.LTC128B.128 [R3+0x400], desc[UR48][R6.64], !P4 ;  /* 0x0040000006037fae */ /* 0x000fe2000e101d70 */
[----:B------:R-:W-:Y:S01]  /*12d20*/  ISETP.LT.OR P4, PT, R28, 0x21, P1 ;  /* 0x000000211c00780c */ /* 0x000fe20000f81670 */
[----:B------:R-:W-:Y:S02]  /*12d30*/  IMAD.WIDE.U32 R4, R26, 0x2, R4 ;  /* 0x000000021a047825 */ /* 0x000fe400078e0004 */
[----:B------:R5:W-:Y:S01]  /*12d40*/  LDGSTS.E.BYPASS.LTC128B.128 [R3+0x4400], desc[UR48][R6.64+0x80], !P5 ;  /* 0x0440008006037fae */ /* 0x000be2000e901d70 */
[----:B------:R-:W-:Y:S01]  /*12d50*/  ISETP.LT.OR P5, PT, R28, 0x21, P0 ;  /* 0x000000211c00780c */ /* 0x000fe200007a1670 */
[----:B----4-:R-:W-:Y:S02]  /*12d60*/  IMAD.WIDE.U32 R22, R26, 0x2, R22 ;  /* 0x000000021a167825 */ /* 0x010fe400078e0016 */
[----:B------:R-:W5:Y:S02]  /*12d70*/  SHFL.IDX PT, R19, R2, 0x5, 0x181f ;  /* 0x00b81f0002137f89 */ /* 0x000f6400000e0000 */
[----:B0-----:R-:W-:-:S02]  /*12d80*/  IMAD.MOV.U32 R13, RZ, RZ, R9 ;  /* 0x000000ffff0d7224 */ /* 0x001fc400078e0009 */
[----:B------:R-:W0:Y:S01]  /*12d90*/  SHFL.IDX PT, R14, R16, 0x5, 0x181f ;  /* 0x00b81f00100e7f89 */ /* 0x000e2200000e0000 */
[----:B-1----:R-:W-:Y:S02]  /*12da0*/  IMAD.MOV.U32 R12, RZ, RZ, R24 ;  /* 0x000000ffff0c7224 */ /* 0x002fe400078e0018 */
[----:B------:R-:W-:Y:S01]  /*12db0*/  IMAD.MOV.U32 R9, RZ, RZ, RZ ;  /* 0x000000ffff097224 */ /* 0x000fe200078e00ff */
[----:B------:R-:W1:Y:S01]  /*12dc0*/  SHFL.IDX PT, R25, R2, 0x6, 0x181f ;  /* 0x00d81f0002197f89 */ /* 0x000e6200000e0000 */
[----:B------:R-:W-:-:S03]  /*12dd0*/  IMAD.WIDE.U32 R12, R26, 0x2, R12 ;  /* 0x000000021a0c7825 */ /* 0x000fc600078e000c */
[----:B------:R-:W4:Y:S01]  /*12de0*/  SHFL.IDX PT, R30, R16, 0x6, 0x181f ;  /* 0x00d81f00101e7f89 */ /* 0x000f2200000e0000 */
[----:B---3--:R-:W-:-:S03]  /*12df0*/  IMAD.WIDE.U32 R20, R26, 0x2, R20 ;  /* 0x000000021a147825 */ /* 0x008fc600078e0014 */
[----:B------:R-:W-:Y:S01]  /*12e00*/  LDGSTS.E.BYPASS.LTC128B.128 [R3+0xc00], desc[UR48][R4.64], !P2 ;  /* 0x00c0000004037fae */ /* 0x000fe2000d101d70 */
[----:B------:R-:W-:-:S03]  /*12e10*/  ISETP.LT.OR P2, PT, R28, 0x31, P1 ;  /* 0x000000311c00780c */ /* 0x000fc60000f41670 */
[----:B------:R1:W-:Y:S01]  /*12e20*/  LDGSTS.E.BYPASS.LTC128B.128 [R3+0x4c00], desc[UR48][R4.64+0x80], !P3 ;  /* 0x04c0008004037fae */ /* 0x0003e2000d901d70 */
[----:B------:R-:W-:-:S03]  /*12e30*/  ISETP.LT.OR P3, PT, R28, 0x31, P0 ;  /* 0x000000311c00780c */ /* 0x000fc60000761670 */
[----:B------:R3:W-:Y:S01]  /*12e40*/  LDGSTS.E.BYPASS.LTC128B.128 [R3+0x1400], desc[UR48][R22.64], !P4 ;  /* 0x0140000016037fae */ /* 0x0007e2000e101d70 */
[C---:B------:R-:W-:Y:S01]  /*12e50*/  ISETP.LT.OR P4, PT, R28.reuse, 0x41, P1 ;  /* 0x000000411c00780c */ /* 0x040fe20000f81670 */
[----:B-----5:R-:W-:Y:S02]  /*12e60*/  IMAD.MOV.U32 R7, RZ, RZ, R19 ;  /* 0x000000ffff077224 */ /* 0x020fe400078e0013 */
        /* <DEDUP_REMOVED lines=8> */
[----:B----4-:R-:W-:Y:S02]  /*12ef0*/  IMAD.MOV.U32 R4, RZ, RZ, R30 ;  /* 0x000000ffff047224 */ /* 0x010fe400078e001e */
        /* <DEDUP_REMOVED lines=12> */
.L_x_1304:
        /* <DEDUP_REMOVED lines=12> */
.L_x_1196:
        /* <DEDUP_REMOVED lines=10> */
.L_x_1197:
[----:B------:R1:W-:Y:S02]  /*13120*/  SYNCS.ARRIVE.TRANS64.A1T0 RZ, [R0+URZ+0x28850], RZ ;  /* 0x028850ff00ff79a7 */ /* 0x0003e4000810003f */
[----:B-1----:R-:W-:-:S05]  /*13130*/  VIADD R0, R10, 0x1 ;  /* 0x000000010a007836 */ /* 0x002fca0000000000 */
[----:B------:R-:W-:-:S04]  /*13140*/  ISETP.NE.AND P0, PT, R0, 0x2, PT ;  /* 0x000000020000780c */ /* 0x000fc80003f05270 */
[----:B0-----:R-:W-:Y:S02]  /*13150*/  SEL R3, RZ, 0x1, P0 ;  /* 0x00000001ff037807 */ /* 0x001fe40000000000 */
[----:B------:R-:W-:Y:S02]  /*13160*/  SEL R0, R0, RZ, P0 ;  /* 0x000000ff00007207 */ /* 0x000fe40000000000 */
[----:B------:R-:W-:-:S07]  /*13170*/  LOP3.LUT R8, R8, R3, RZ, 0x3c, !PT ;  /* 0x0000000308087212 */ /* 0x000fce00078e3cff */
.L_x_1157:
[----:B------:R-:W0:Y:S01]  /*13180*/  S2R R3, SR_CgaCtaId ;  /* 0x0000000000037919 */ /* 0x000e220000008800 */
[----:B------:R-:W-:Y:S02]  /*13190*/  MOV R2, 0x400 ;  /* 0x0000040000027802 */ /* 0x000fe40000000f00 */
[----:B------:R-:W-:Y:S02]  /*131a0*/  SHF.L.U32 R9, R9, 0x1f, RZ ;  /* 0x0000001f09097819 */ /* 0x000fe400000006ff */
[----:B0-----:R-:W-:-:S04]  /*131b0*/  LEA R7, R3, R2, 0x18 ;  /* 0x0000000203077211 */ /* 0x001fc800078ec0ff */
[----:B------:R-:W0:Y:S02]  /*131c0*/  SYNCS.PHASECHK.TRANS64.TRYWAIT P0, [R7+URZ+0x28820], R9 ;  /* 0x02882009070075a7 */ /* 0x000e24000800017f */
[----:B0-----:R-:W-:Y:S05]  /*131d0*/  @!P0 BRA `(.L_x_1198) ;  /* 0x0000003800a88947 */ /* 0x001fea0003800000 */
.L_x_1305:
[----:B------:R-:W-:-:S03]  /*131e0*/  UMOV UR4, 0xffffffff ;  /* 0xffffffff00047882 */ /* 0x000fc60000000000 */
[----:B------:R-:W-:Y:S05]  /*131f0*/  BRA.DIV UR4, `(.L_x_1199) ;  /* 0x0000003a04b47947 */ /* 0x000fea000b800000 */
[----:B------:R1:W3:Y:S02]  /*13200*/  SHFL.IDX PT, R14, R17, RZ, 0x1f ;  /* 0x00001fff110e7589 */ /* 0x0002e400000e0000 */
.L_x_1308:
[----:B---3--:R-:W-:-:S13]  /*13210*/  ISETP.NE.AND P0, PT, R14, RZ, PT ;  /* 0x000000ff0e00720c */ /* 0x008fda0003f05270 */
[----:B------:R-:W-:Y:S05]  /*13220*/  @P0 BRA `(.L_x_1065) ;  /* 0x0000000000880947 */ /* 0x000fea0003800000 */
[----:B------:R-:W-:-:S03]  /*13230*/  UMOV UR4, 0xffffffff ;  /* 0xffffffff00047882 */ /* 0x000fc60000000000 */
[----:B------:R-:W-:Y:S05]  /*13240*/  BRA.DIV UR4, `(.L_x_1200) ;  /* 0x0000003a04c87947 */ /* 0x000fea000b800000 */
[----:B------:R-:W-:-:S13]  /*13250*/  ELECT P6, URZ, PT ;  /* 0x00000000003f782f */ /* 0x000fda00038c0000 */
.L_x_1311:
[----:B------:R-:W-:Y:S05]  /*13260*/  @!P6 BRA `(.L_x_1065) ;  /* 0x000000000078e947 */ /* 0x000fea0003800000 */
[----:B------:R-:W-:-:S06]  /*13270*/  ULOP3.LUT UR4, UR36, 0x2, URZ, 0xfc, !UPT ;  /* 0x0000000224047892 */ /* 0x000fcc000f8efc3f */
[----:B------:R-:W-:-:S05]  /*13280*/  IMAD.U32 R2, RZ, RZ, UR4 ;  /* 0x00000004ff027e24 */ /* 0x000fca000f8e00ff */
[----:B------:R-:W-:-:S13]  /*13290*/  ISETP.NE.AND P0, PT, R2, 0x3, PT ;  /* 0x000000030200780c */ /* 0x000fda0003f05270 */
[----:B------:R-:W-:Y:S05]  /*132a0*/  @!P0 BRA `(.L_x_1201) ;  /* 0x0000000000048947 */ /* 0x000fea0003800000 */
[----:B------:R-:W-:Y:S01]  /*132b0*/  BPT.TRAP 0x1 ;  /* 0x000000040000795c */ /* 0x000fe20000300000 */
.L_x_1201:
[----:B------:R-:W-:Y:S01]  /*132c0*/  IMAD R5, R0, 0x8, R7 ;  /* 0x0000000800057824 */ /* 0x000fe200078e0207 */
[----:B------:R-:W-:Y:S01]  /*132d0*/  SHF.L.U32 R2, R8, 0x1f, RZ ;  /* 0x0000001f08027819 */ /* 0x000fe200000006ff */
[----:B------:R-:W-:-:S03]  /*132e0*/  VIADD R0, R0, 0x1 ;  /* 0x0000000100007836 */ /* 0x000fc60000000000 */
[----:B------:R-:W3:Y:S02]  /*132f0*/  SYNCS.PHASECHK.TRANS64.TRYWAIT P1, [R5+URZ+0x28840], R2 ;  /* 0x02884002050075a7 */ /* 0x000ee4000802017f */
[----:B------:R-:W-:-:S04]  /*13300*/  ISETP.NE.AND P2, PT, R0, 0x2, PT ;  /* 0x000000020000780c */ /* 0x000fc80003f45270 */
[----:B------:R-:W-:Y:S01]  /*13310*/  SEL R3, RZ, 0x1, P2 ;  /* 0x00000001ff037807 */ /* 0x000fe20001000000 */
[----:B---3--:R-:W-:Y:S08]  /*13320*/  @!P1 BRA `(.L_x_1202) ;  /* 0x0000003800b09947 */ /* 0x008ff00003800000 */
.L_x_1312:
[----:B------:R-:W-:Y:S02]  /*13330*/  SEL R0, R0, RZ, P2 ;  /* 0x000000ff00007207 */ /* 0x000fe40001000000 */
[----:B------:R-:W-:Y:S01]  /*13340*/  LOP3.LUT R3, R8, R3, RZ, 0x3c, !PT ;  /* 0x0000000308037212 */ /* 0x000fe200078e3cff */
[----:B------:R-:W-:Y:S06]  /*13350*/  @!P0 BRA `(.L_x_1203) ;  /* 0x0000000000048947 */ /* 0x000fec0003800000 */
[----:B------:R-:W-:Y:S01]  /*13360*/  BPT.TRAP 0x1 ;  /* 0x000000040000795c */ /* 0x000fe20000300000 */
.L_x_1203:
[----:B0-----:R-:W-:Y:S01]  /*13370*/  IMAD R7, R0, 0x8, R7 ;  /* 0x0000000800077824 */ /* 0x001fe200078e0207 */
[----:B------:R-:W-:-:S04]  /*13380*/  SHF.L.U32 R0, R3, 0x1f, RZ ;  /* 0x0000001f03007819 */ /* 0x000fc800000006ff */
[----:B------:R-:W0:Y:S02]  /*13390*/  SYNCS.PHASECHK.TRANS64.TRYWAIT P1, [R7+URZ+0x28840], R0 ;  /* 0x02884000070075a7 */ /* 0x000e24000802017f */
[----:B0-----:R-:W-:Y:S05]  /*133a0*/  @!P1 BRA `(.L_x_1204) ;  /* 0x0000003800a49947 */ /* 0x001fea0003800000 */
.L_x_1313:
[----:B------:R-:W-:Y:S05]  /*133b0*/  @!P0 BRA `(.L_x_1205) ;  /* 0x0000000000048947 */ /* 0x000fea0003800000 */
[----:B------:R-:W-:Y:S01]  /*133c0*/  BPT.TRAP 0x1 ;  /* 0x000000040000795c */ /* 0x000fe20000300000 */
.L_x_1205:
[----:B------:R-:W4:Y:S02]  /*133d0*/  SYNCS.PHASECHK.TRANS64.TRYWAIT P1, [R5+URZ+0x28860], R2 ;  /* 0x02886002050075a7 */ /* 0x000f24000802017f */
[----:B----4-:R-:W-:Y:S05]  /*133e0*/  @!P1 BRA `(.L_x_1206) ;  /* 0x0000003800a89947 */ /* 0x010fea0003800000 */
.L_x_1314:
[----:B------:R-:W-:Y:S05]  /*133f0*/  @!P0 BRA `(.L_x_1207) ;  /* 0x0000000000048947 */ /* 0x000fea0003800000 */
[----:B------:R-:W-:Y:S01]  /*13400*/  BPT.TRAP 0x1 ;  /* 0x000000040000795c */ /* 0x000fe20000300000 */
.L_x_1207:
[----:B------:R0:W0:Y:S02]  /*13410*/  SYNCS.PHASECHK.TRANS64.TRYWAIT P0, [R7+URZ+0x28860], R0 ;  /* 0x02886000070075a7 */ /* 0x000024000800017f */
[----:B0-----:R-:W-:Y:S05]  /*13420*/  @!P0 NANOSLEEP.SYNCS 0x989680 ;  /* 0x009896800000895d */ /* 0x001fea0003900000 */
[----:B------:R-:W0:Y:S02]  /*13430*/  @!P0 SYNCS.PHASECHK.TRANS64 P0, [R7+URZ+0x28860], R0 ;  /* 0x02886000070085a7 */ /* 0x000e24000800007f */
[----:B0-----:R-:W-:Y:S05]  /*13440*/  @!P0 BRA `(.L_x_1207) ;  /* 0xfffffffc00f08947 */ /* 0x001fea000383ffff */
.L_x_1065:
[----:B------:R-:W-:Y:S05]  /*13450*/  BSYNC B6 ;  /* 0x0000000000067941 */ /* 0x000fea0003800000 */
.L_x_1062:
[----:B------:R-:W-:Y:S05]  /*13460*/  EXIT ;  /* 0x000000000000794d */ /* 0x000fea0003800000 */
.L_x_1075:
[----:B0-----:R-:W-:-:S04]  /*13470*/  IMAD.U32 R3, RZ, RZ, UR40 ;  /* 0x00000028ff037e24 */ /* 0x001fc8000f8e00ff */
[----:B------:R0:W1:Y:S03]  /*13480*/  SYNCS.PHASECHK.TRANS64.TRYWAIT P0, [R3+URZ+0x28800], R0 ;  /* 0x02880000030075a7 */ /* 0x000066000800017f */
[----:B-1----:R-:W-:Y:S05]  /*13490*/  @!P0 NANOSLEEP.SYNCS 0x989680 ;  /* 0x009896800000895d */ /* 0x002fea0003900000 */
[----:B------:R-:W1:Y:S02]  /*134a0*/  @!P0 SYNCS.PHASECHK.TRANS64 P0, [R3+URZ+0x28800], R0 ;  /* 0x02880000030085a7 */ /* 0x000e64000800007f */
[----:B-1----:R-:W-:Y:S05]  /*134b0*/  @!P0 BRA `(.L_x_1075) ;  /* 0xfffffffc00ec8947 */ /* 0x002fea000383ffff */
[----:B------:R-:W-:Y:S05]  /*134c0*/  BRA `(.L_x_1208) ;  /* 0xfffffee000907947 */ /* 0x000fea000383ffff */
.L_x_1079:
[----:B-1----:R-:W-:-:S04]  /*134d0*/  IMAD.U32 R3, RZ, RZ, UR40 ;  /* 0x00000028ff037e24 */ /* 0x002fc8000f8e00ff */
[----:B------:R1:W2:Y:S03]  /*134e0*/  SYNCS.PHASECHK.TRANS64.TRYWAIT P1, [R3+URZ+0x28830], R0 ;  /* 0x02883000030075a7 */ /* 0x0002a6000802017f */
[----:B--2---:R-:W-:Y:S05]  /*134f0*/  @!P1 NANOSLEEP.SYNCS 0x989680 ;  /* 0x009896800000995d */ /* 0x004fea0003900000 */
[----:B------:R-:W2:Y:S02]  /*13500*/  @!P1 SYNCS.PHASECHK.TRANS64 P1, [R3+URZ+0x28830], R0 ;  /* 0x02883000030095a7 */ /* 0x000ea4000802007f */
[----:B--2---:R-:W-:Y:S05]  /*13510*/  @!P1 BRA `(.L_x_1079) ;  /* 0xfffffffc00ec9947 */ /* 0x004fea000383ffff */
[----:B------:R-:W-:Y:S05]  /*13520*/  BRA `(.L_x_1078) ;  /* 0xfffffee000ac7947 */ /* 0x000fea000383ffff */
.L_x_1096:
[----:B-1----:R-:W-:-:S04]  /*13530*/  IMAD.U32 R7, RZ, RZ, UR6 ;  /* 0x00000006ff077e24 */ /* 0x002fc8000f8e00ff */
[----:B------:R1:W2:Y:S03]  /*13540*/  SYNCS.PHASECHK.TRANS64.TRYWAIT P1, [R7+URZ+0x28830], R6 ;  /* 0x02883006070075a7 */ /* 0x0002a6000802017f */
[----:B--2---:R-:W-:Y:S05]  /*13550*/  @!P1 NANOSLEEP.SYNCS 0x989680 ;  /* 0x009896800000995d */ /* 0x004fea0003900000 */
[----:B------:R-:W2:Y:S02]  /*13560*/  @!P1 SYNCS.PHASECHK.TRANS64 P1, [R7+URZ+0x28830], R6 ;  /* 0x02883006070095a7 */ /* 0x000ea4000802007f */
[----:B--2---:R-:W-:Y:S05]  /*13570*/  @!P1 BRA `(.L_x_1096) ;  /* 0xfffffffc00ec9947 */ /* 0x004fea000383ffff */
[----:B------:R-:W-:Y:S05]  /*13580*/  BRA `(.L_x_1093) ;  /* 0xffffff1800047947 */ /* 0x000fea000383ffff */
.L_x_1100:
[----:B-1----:R-:W-:-:S04]  /*13590*/  IMAD.U32 R7, RZ, RZ, UR6 ;  /* 0x00000006ff077e24 */ /* 0x002fc8000f8e00ff */
[----:B------:R1:W2:Y:S03]  /*135a0*/  SYNCS.PHASECHK.TRANS64.TRYWAIT P1, [R7+URZ+0x28850], R6 ;  /* 0x02885006070075a7 */ /* 0x0002a6000802017f */
[----:B--2---:R-:W-:Y:S05]  /*135b0*/  @!P1 NANOSLEEP.SYNCS 0x989680 ;  /* 0x009896800000995d */ /* 0x004fea0003900000 */
[----:B------:R-:W2:Y:S02]  /*135c0*/  @!P1 SYNCS.PHASECHK.TRANS64 P1, [R7+URZ+0x28850], R6 ;  /* 0x02885006070095a7 */ /* 0x000ea4000802007f */
[----:B--2---:R-:W-:Y:S05]  /*135d0*/  @!P1 BRA `(.L_x_1100) ;  /* 0xfffffffc00ec9947 */ /* 0x004fea000383ffff */
[----:B------:R-:W-:Y:S05]  /*135e0*/  BRA `(.L_x_1097) ;  /* 0xffffff1800d87947 */ /* 0x000fea000383ffff */
.L_x_1119:
[----:B-1----:R-:W-:-:S04]  /*135f0*/  IMAD.U32 R7, RZ, RZ, UR6 ;  /* 0x00000006ff077e24 */ /* 0x002fc8000f8e00ff */
[----:B------:R1:W2:Y:S03]  /*13600*/  SYNCS.PHASECHK.TRANS64.TRYWAIT P1, [R7+URZ+0x28830], R6 ;  /* 0x02883006070075a7 */ /* 0x0002a6000802017f */
[----:B--2---:R-:W-:Y:S05]  /*13610*/  @!P1 NANOSLEEP.SYNCS 0x989680 ;  /* 0x009896800000995d */ /* 0x004fea0003900000 */
[----:B------:R-:W2:Y:S02]  /*13620*/  @!P1 SYNCS.PHASECHK.TRANS64 P1, [R7+URZ+0x28830], R6 ;  /* 0x02883006070095a7 */ /* 0x000ea4000802007f */
[----:B--2---:R-:W-:Y:S05]  /*13630*/  @!P1 BRA `(.L_x_1119) ;  /* 0xfffffffc00ec9947 */ /* 0x004fea000383ffff */
[----:B------:R-:W-:Y:S05]  /*13640*/  BRA `(.L_x_1116) ;  /* 0xffffff4800dc7947 */ /* 0x000fea000383ffff */
.L_x_1123:
[----:B-1----:R-:W-:-:S04]  /*13650*/  IMAD.U32 R7, RZ, RZ, UR6 ;  /* 0x00000006ff077e24 */ /* 0x002fc8000f8e00ff */
[----:B------:R1:W2:Y:S03]  /*13660*/  SYNCS.PHASECHK.TRANS64.TRYWAIT P1, [R7+URZ+0x28850], R6 ;  /* 0x02885006070075a7 */ /* 0x0002a6000802017f */
[----:B--2---:R-:W-:Y:S05]  /*13670*/  @!P1 NANOSLEEP.SYNCS 0x989680 ;  /* 0x009896800000995d */ /* 0x004fea0003900000 */
[----:B------:R-:W2:Y:S02]  /*13680*/  @!P1 SYNCS.PHASECHK.TRANS64 P1, [R7+URZ+0x28850], R6 ;  /* 0x02885006070095a7 */ /* 0x000ea4000802007f */
[----:B--2---:R-:W-:Y:S05]  /*13690*/  @!P1 BRA `(.L_x_1123) ;  /* 0xfffffffc00ec9947 */ /* 0x004fea000383ffff */
[----:B------:R-:W-:Y:S05]  /*136a0*/  BRA `(.L_x_1120) ;  /* 0xffffff4c00b07947 */ /* 0x000fea000383ffff */
.L_x_1131:
[----:B-1----:R-:W-:-:S04]  /*136b0*/  IMAD.U32 R7, RZ, RZ, UR6 ;  /* 0x00000006ff077e24 */ /* 0x002fc8000f8e00ff */
[----:B------:R1:W2:Y:S03]  /*136c0*/  SYNCS.PHASECHK.TRANS64.TRYWAIT P1, [R7+URZ+0x28830], R6 ;  /* 0x02883006070075a7 */ /* 0x0002a6000802017f */
[----:B--2---:R-:W-:Y:S05]  /*136d0*/  @!P1 NANOSLEEP.SYNCS 0x989680 ;  /* 0x009896800000995d */ /* 0x004fea0003900000 */
[----:B------:R-:W2:Y:S02]  /*136e0*/  @!P1 SYNCS.PHASECHK.TRANS64 P1, [R7+URZ+0x28830], R6 ;  /* 0x02883006070095a7 */ /* 0x000ea4000802007f */
[----:B--2---:R-:W-:Y:S05]  /*136f0*/  @!P1 BRA `(.L_x_1131) ;  /* 0xfffffffc00ec9947 */ /* 0x004fea000383ffff */
[----:B------:R-:W-:Y:S05]  /*13700*/  BRA `(.L_x_1128) ;  /* 0xffffff6800e07947 */ /* 0x000fea000383ffff */
.L_x_1135:
[----:B-1----:R-:W-:-:S04]  /*13710*/  IMAD.U32 R7, RZ, RZ, UR6 ;  /* 0x00000006ff077e24 */ /* 0x002fc8000f8e00ff */
[----:B------:R1:W2:Y:S03]  /*13720*/  SYNCS.PHASECHK.TRANS64.TRYWAIT P1, [R7+URZ+0x28850], R6 ;  /* 0x02885006070075a7 */ /* 0x0002a6000802017f */
[----:B--2---:R-:W-:Y:S05]  /*13730*/  @!P1 NANOSLEEP.SYNCS 0x989680 ;  /* 0x009896800000995d */ /* 0x004fea0003900000 */
[----:B------:R-:W2:Y:S02]  /*13740*/  @!P1 SYNCS.PHASECHK.TRANS64 P1, [R7+URZ+0x28850], R6 ;  /* 0x02885006070095a7 */ /* 0x000ea4000802007f */
[----:B--2---:R-:W-:Y:S05]  /*13750*/  @!P1 BRA `(.L_x_1135) ;  /* 0xfffffffc00ec9947 */ /* 0x004fea000383ffff */
[----:B------:R-:W-:Y:S05]  /*13760*/  BRA `(.L_x_1132) ;  /* 0xffffff6c00a47947 */ /* 0x000fea000383ffff */
.L_x_1150:
[----:B-1----:R-:W-:-:S04]  /*13770*/  IMAD.U32 R3, RZ, RZ, UR5 ;  /* 0x00000005ff037e24 */ /* 0x002fc8000f8e00ff */
[----:B------:R1:W3:Y:S03]  /*13780*/  SYNCS.PHASECHK.TRANS64.TRYWAIT P1, [R3+URZ+0x28850], R0 ;  /* 0x02885000030075a7 */ /* 0x0002e6000802017f */
[----:B---3--:R-:W-:Y:S05]  /*13790*/  @!P1 NANOSLEEP.SYNCS 0x989680 ;  /* 0x009896800000995d */ /* 0x008fea0003900000 */
[----:B------:R-:W3:Y:S02]  /*137a0*/  @!P1 SYNCS.PHASECHK.TRANS64 P1, [R3+URZ+0x28850], R0 ;  /* 0x02885000030095a7 */ /* 0x000ee4000802007f */
[----:B---3--:R-:W-:Y:S05]  /*137b0*/  @!P1 BRA `(.L_x_1150) ;  /* 0xfffffffc00ec9947 */ /* 0x008fea000383ffff */
[----:B------:R-:W-:Y:S05]  /*137c0*/  BRA `(.L_x_1149) ;  /* 0xffffff9800c47947 */ /* 0x000fea000383ffff */
.L_x_1168:
[----:B------:R-:W-:Y:S02]  /*137d0*/  IMAD.MOV.U32 R13, RZ, RZ, R17 ;  /* 0x000000ffff0d7224 */ /* 0x000fe400078e0011 */
[----:B------:R-:W-:Y:S02]  /*137e0*/  IMAD.MOV.U32 R12, RZ, RZ, RZ ;  /* 0x000000ffff0c7224 */ /* 0x000fe400078e00ff */
[----:B------:R-:W-:Y:S02]  /*137f0*/  IMAD.MOV.U32 R11, RZ, RZ, 0x1f ;  /* 0x0000001fff0b7424 */ /* 0x000fe400078e00ff */
[----:B------:R-:W-:-:S07]  /*13800*/  IMAD.MOV.U32 R15, RZ, RZ, -0x1 ;  /* 0xffffffffff0f7424 */ /* 0x000fce00078e00ff */
[----:B-----5:R-:W-:Y:S05]  /*13810*/  WARPSYNC.COLLECTIVE R15, `(.L_x_1209) ;  /* 0x000000000f087348 */ /* 0x020fea0003c00000 */
[----:B------:R0:W1:Y:S02]  /*13820*/  SHFL.IDX P6, R14, R13, R12, R11 ;  /* 0x0000000c0d0e7389 */ /* 0x00006400000c000b */
[----:B01---5:R-:W-:Y:S01]  /*13830*/  ENDCOLLECTIVE ;  /* 0x000000000000791b */ /* 0x023fe20003800000 */
.L_x_1209:
[----:B------:R-:W-:Y:S05]  /*13840*/  BRA `(.L_x_1210) ;  /* 0xffffffcc00807947 */ /* 0x000fea000383ffff */
.L_x_1170:
[----:B0-----:R-:W-:-:S04]  /*13850*/  IMAD.U32 R10, RZ, RZ, UR46 ;  /* 0x0000002eff0a7e24 */ /* 0x001fc8000f8e00ff */
[----:B------:R0:W1:Y:S03]  /*13860*/  SYNCS.PHASECHK.TRANS64.TRYWAIT P0, [R10+URZ+0x28840], R9 ;  /* 0x028840090a0075a7 */ /* 0x000066000800017f */
[----:B-1----:R-:W-:Y:S05]  /*13870*/  @!P0 NANOSLEEP.SYNCS 0x989680 ;  /* 0x009896800000895d */ /* 0x002fea0003900000 */
[----:B------:R-:W1:Y:S02]  /*13880*/  @!P0 SYNCS.PHASECHK.TRANS64 P0, [R10+URZ+0x28840], R9 ;  /* 0x028840090a0085a7 */ /* 0x000e64000800007f */
[----:B-1----:R-:W-:Y:S05]  /*13890*/  @!P0 BRA `(.L_x_1170) ;  /* 0xfffffffc00ec8947 */ /* 0x002fea000383ffff */
[----:B------:R-:W-:Y:S05]  /*138a0*/  BRA `(.L_x_1211) ;  /* 0xffffffcc00fc7947 */ /* 0x000fea000383ffff */
.L_x_1171:
        /* <DEDUP_REMOVED lines=8> */
.L_x_1213:
[----:B------:R-:W-:Y:S05]  /*13930*/  BSYNC B0 ;  /* 0x0000000000007941 */ /* 0x000fea0003800000 */
.L_x_1212:
[----:B------:R-:W-:Y:S01]  /*13940*/  IMAD.MOV.U32 R13, RZ, RZ, R0 ;  /* 0x000000ffff0d7224 */ /* 0x000fe200078e0000 */
[----:B------:R-:W-:Y:S01]  /*13950*/  @P0 LEA R9, R19, UR46, 0x1 ;  /* 0x0000002e13090c11 */ /* 0x000fe2000f8e08ff */
[----:B------:R-:W-:Y:S02]  /*13960*/  IMAD.MOV.U32 R12, RZ, RZ, RZ ;  /* 0x000000ffff0c7224 */ /* 0x000fe400078e00ff */
[----:B------:R-:W-:Y:S02]  /*13970*/  IMAD.MOV.U32 R11, RZ, RZ, 0x181f ;  /* 0x0000181fff0b7424 */ /* 0x000fe400078e00ff */
[----:B------:R-:W-:Y:S02]  /*13980*/  IMAD.MOV.U32 R15, RZ, RZ, -0x1 ;  /* 0xffffffffff0f7424 */ /* 0x000fe400078e00ff */
[----:B------:R-:W-:-:S07]  /*13990*/  IMAD.MOV.U32 R5, RZ, RZ, R14 ;  /* 0x000000ffff057224 */ /* 0x000fce00078e000e */
[----:B------:R-:W-:Y:S05]  /*139a0*/  WARPSYNC.COLLECTIVE R15, `(.L_x_1214) ;  /* 0x000000000f087348 */ /* 0x000fea0003c00000 */
[----:B------:R0:W1:Y:S02]  /*139b0*/  SHFL.IDX P6, R14, R13, R12, R11 ;  /* 0x0000000c0d0e7389 */ /* 0x00006400000c000b */
[----:B01----:R-:W-:Y:S01]  /*139c0*/  ENDCOLLECTIVE ;  /* 0x000000000000791b */ /* 0x003fe20003800000 */
.L_x_1214:
[----:B------:R-:W-:Y:S02]  /*139d0*/  IMAD.MOV.U32 R13, RZ, RZ, R3 ;  /* 0x000000ffff0d7224 */ /* 0x000fe400078e0003 */
[----:B------:R-:W-:Y:S02]  /*139e0*/  IMAD.MOV.U32 R12, RZ, RZ, 0x1 ;  /* 0x00000001ff0c7424 */ /* 0x000fe400078e00ff */
[----:B------:R-:W-:-:S07]  /*139f0*/  IMAD.MOV.U32 R4, RZ, RZ, R14 ;  /* 0x000000ffff047224 */ /* 0x000fce00078e000e */
[----:B------:R-:W-:Y:S05]  /*13a00*/  WARPSYNC.COLLECTIVE R15, `(.L_x_1215) ;  /* 0x000000000f087348 */ /* 0x000fea0003c00000 */
[----:B------:R0:W1:Y:S02]  /*13a10*/  SHFL.IDX P6, R14, R13, R12, R11 ;  /* 0x0000000c0d0e7389 */ /* 0x00006400000c000b */
[----:B01----:R-:W-:Y:S01]  /*13a20*/  ENDCOLLECTIVE ;  /* 0x000000000000791b */ /* 0x003fe20003800000 */
.L_x_1215:
        /* <DEDUP_REMOVED lines=13> */
.L_x_1216:
[----:B------:R-:W-:Y:S02]  /*13b00*/  IMAD.MOV.U32 R5, RZ, RZ, R8 ;  /* 0x000000ffff057224 */ /* 0x000fe400078e0008 */
[----:B------:R-:W-:Y:S02]  /*13b10*/  IMAD.MOV.U32 R13, RZ, RZ, R3 ;  /* 0x000000ffff0d7224 */ /* 0x000fe400078e0003 */
[----:B------:R-:W-:Y:S02]  /*13b20*/  IMAD.MOV.U32 R12, RZ, RZ, 0x2 ;  /* 0x00000002ff0c7424 */ /* 0x000fe400078e00ff */
[----:B------:R-:W-:-:S07]  /*13b30*/  IMAD.MOV.U32 R4, RZ, RZ, R14 ;  /* 0x000000ffff047224 */ /* 0x000fce00078e000e */
[----:B------:R-:W-:Y:S05]  /*13b40*/  WARPSYNC.COLLECTIVE R15, `(.L_x_1217) ;  /* 0x000000000f087348 */ /* 0x000fea0003c00000 */
[----:B------:R0:W1:Y:S02]  /*13b50*/  SHFL.IDX P6, R14, R13, R12, R11 ;  /* 0x0000000c0d0e7389 */ /* 0x00006400000c000b */
[----:B01----:R-:W-:Y:S01]  /*13b60*/  ENDCOLLECTIVE ;  /* 0x000000000000791b */ /* 0x003fe20003800000 */
.L_x_1217:
        /* <DEDUP_REMOVED lines=9> */
[----:B0-----:R-:W-:Y:S05]  /*13c00*/  WARPSYNC.COLLECTIVE R15, `(.L_x_1218) ;  /* 0x000000000f087348 */ /* 0x001fea0003c00000 */
[----:B------:R1:W2:Y:S02]  /*13c10*/  SHFL.IDX P6, R14, R13, R12, R11 ;  /* 0x0000000c0d0e7389 */ /* 0x0002a400000c000b */
[----:B012---:R-:W-:Y:S01]  /*13c20*/  ENDCOLLECTIVE ;  /* 0x000000000000791b */ /* 0x007fe20003800000 */
.L_x_1218:
[----:B------:R-:W-:Y:S02]  /*13c30*/  IMAD.MOV.U32 R5, RZ, RZ, R10 ;  /* 0x000000ffff057224 */ /* 0x000fe400078e000a */
[----:B------:R-:W-:Y:S02]  /*13c40*/  IMAD.MOV.U32 R13, RZ, RZ, R3 ;  /* 0x000000ffff0d7224 */ /* 0x000fe400078e0003 */
[----:B------:R-:W-:Y:S02]  /*13c50*/  IMAD.MOV.U32 R12, RZ, RZ, 0x3 ;  /* 0x00000003ff0c7424 */ /* 0x000fe400078e00ff */
[----:B------:R-:W-:-:S07]  /*13c60*/  IMAD.MOV.U32 R35, RZ, RZ, R14 ;  /* 0x000000ffff237224 */ /* 0x000fce00078e000e */
[----:B------:R-:W-:Y:S05]  /*13c70*/  WARPSYNC.COLLECTIVE R15, `(.L_x_1219) ;  /* 0x000000000f087348 */ /* 0x000fea0003c00000 */
[----:B------:R0:W1:Y:S02]  /*13c80*/  SHFL.IDX P6, R14, R13, R12, R11 ;  /* 0x0000000c0d0e7389 */ /* 0x00006400000c000b */
[----:B01----:R-:W-:Y:S01]  /*13c90*/  ENDCOLLECTIVE ;  /* 0x000000000000791b */ /* 0x003fe20003800000 */
.L_x_1219:
[----:B------:R-:W-:-:S04]  /*13ca0*/  IMAD.MOV.U32 R4, RZ, RZ, R35 ;  /* 0x000000ffff047224 */ /* 0x000fc800078e0023 */
[----:B------:R-:W-:Y:S01]  /*13cb0*/  @P0 IMAD.WIDE.U32 R8, R26, 0x2, R4 ;  /* 0x000000021a080825 */ /* 0x000fe200078e0004 */
[----:B------:R-:W-:-:S05]  /*13cc0*/  @P0 LEA R5, R19, UR46, 0x1 ;  /* 0x0000002e13050c11 */ /* 0x000fca000f8e08ff */
        /* <DEDUP_REMOVED lines=11> */
.L_x_1220:
[----:B------:R-:W-:Y:S01]  /*13d80*/  IMAD.MOV.U32 R5, RZ, RZ, R7 ;  /* 0x000000ffff057224 */ /* 0x000fe200078e0007 */
[----:B------:R-:W-:Y:S01]  /*13d90*/  @P0 LEA R7, R19, UR46, 0x1 ;  /* 0x0000002e13070c11 */ /* 0x000fe2000f8e08ff */
[----:B------:R-:W-:Y:S02]  /*13da0*/  IMAD.MOV.U32 R13, RZ, RZ, R3 ;  /* 0x000000ffff0d7224 */ /* 0x000fe400078e0003 */
[----:B------:R-:W-:Y:S02]  /*13db0*/  IMAD.MOV.U32 R12, RZ, RZ, 0x4 ;  /* 0x00000004ff0c7424 */ /* 0x000fe400078e00ff */
[----:B------:R-:W-:-:S07]  /*13dc0*/  IMAD.MOV.U32 R36, RZ, RZ, R14 ;  /* 0x000000ffff247224 */ /* 0x000fce00078e000e */
[----:B------:R-:W-:Y:S05]  /*13dd0*/  WARPSYNC.COLLECTIVE R15, `(.L_x_1221) ;  /* 0x000000000f087348 */ /* 0x000fea0003c00000 */
[----:B------:R0:W1:Y:S02]  /*13de0*/  SHFL.IDX P6, R14, R13, R12, R11 ;  /* 0x0000000c0d0e7389 */ /* 0x00006400000c000b */
[----:B01----:R-:W-:Y:S01]  /*13df0*/  ENDCOLLECTIVE ;  /* 0x000000000000791b */ /* 0x003fe20003800000 */
.L_x_1221:
        /* <DEDUP_REMOVED lines=13> */
.L_x_1222:
        /* <DEDUP_REMOVED lines=8> */
.L_x_1223:
        /* <DEDUP_REMOVED lines=12> */
.L_x_1224:
        /* <DEDUP_REMOVED lines=8> */
.L_x_1225:
        /* <DEDUP_REMOVED lines=13> */
.L_x_1226:
        /* <DEDUP_REMOVED lines=8> */
.L_x_1227:
        /* <DEDUP_REMOVED lines=12> */
.L_x_1228:
[----:B------:R-:W-:Y:S05]  /*142a0*/  BRA `(.L_x_1229) ;  /* 0xffffffc800f87947 */ /* 0x000fea000383ffff */
.L_x_1174:
[----:B------:R-:W-:Y:S02]  /*142b0*/  IMAD.MOV.U32 R13, RZ, RZ, R7 ;  /* 0x000000ffff0d7224 */ /* 0x000fe400078e0007 */
[----:B------:R-:W-:Y:S02]  /*142c0*/  IMAD.MOV.U32 R12, RZ, RZ, RZ ;  /* 0x000000ffff0c7224 */ /* 0x000fe400078e00ff */
[----:B------:R-:W-:Y:S02]  /*142d0*/  IMAD.MOV.U32 R11, RZ, RZ, 0x181f ;  /* 0x0000181fff0b7424 */ /* 0x000fe400078e00ff */
[----:B------:R-:W-:Y:S02]  /*142e0*/  IMAD.MOV.U32 R15, RZ, RZ, -0x1 ;  /* 0xffffffffff0f7424 */ /* 0x000fe400078e00ff */
[----:B------:R-:W-:-:S07]  /*142f0*/  VIADD R3, R28, UR41 ;  /* 0x000000291c037c36 */ /* 0x000fce0008000000 */
[----:B------:R-:W-:Y:S05]  /*14300*/  WARPSYNC.COLLECTIVE R15, `(.L_x_1230) ;  /* 0x000000000f087348 */ /* 0x000fea0003c00000 */
[----:B------:R0:W1:Y:S02]  /*14310*/  SHFL.IDX P6, R14, R13, R12, R11 ;  /* 0x0000000c0d0e7389 */ /* 0x00006400000c000b */
[----:B01----:R-:W-:Y:S01]  /*14320*/  ENDCOLLECTIVE ;  /* 0x000000000000791b */ /* 0x003fe20003800000 */
.L_x_1230:
[----:B------:R-:W-:Y:S02]  /*14330*/  VIADD R9, R3, 0x10 ;  /* 0x0000001003097836 */ /* 0x000fe40000000000 */
[----:B------:R-:W-:Y:S02]  /*14340*/  IMAD.MOV.U32 R13, RZ, RZ, R6 ;  /* 0x000000ffff0d7224 */ /* 0x000fe400078e0006 */
[----:B------:R-:W-:-:S07]  /*14350*/  IMAD.MOV.U32 R5, RZ, RZ, R14 ;  /* 0x000000ffff057224 */ /* 0x000fce00078e000e */
[----:B------:R-:W-:Y:S05]  /*14360*/  WARPSYNC.COLLECTIVE R15, `(.L_x_1231) ;  /* 0x000000000f087348 */ /* 0x000fea0003c00000 */
[----:B------:R0:W1:Y:S02]  /*14370*/  SHFL.IDX P6, R14, R13, R12, R11 ;  /* 0x0000000c0d0e7389 */ /* 0x00006400000c000b */
[----:B01----:R-:W-:Y:S01]  /*14380*/  ENDCOLLECTIVE ;  /* 0x000000000000791b */ /* 0x003fe20003800000 */
.L_x_1231:
        /* <DEDUP_REMOVED lines=10> */
.L_x_1232:
        /* <DEDUP_REMOVED lines=13> */
.L_x_1233:
[----:B------:R-:W-:Y:S02]  /*14500*/  IMAD.MOV.U32 R5, RZ, RZ, R8 ;  /* 0x000000ffff057224 */ /* 0x000fe400078e0008 */
[----:B------:R-:W-:Y:S02]  /*14510*/  IMAD.MOV.U32 R13, RZ, RZ, R7 ;  /* 0x000000ffff0d7224 */ /* 0x000fe400078e0007 */
[----:B------:R-:W-:Y:S02]  /*14520*/  IMAD.MOV.U32 R12, RZ, RZ, 0x2 ;  /* 0x00000002ff0c7424 */ /* 0x000fe400078e00ff */
[----:B------:R-:W-:-:S07]  /*14530*/  IMAD.MOV.U32 R4, RZ, RZ, R14 ;  /* 0x000000ffff047224 */ /* 0x000fce00078e000e */
[----:B------:R-:W-:Y:S05]  /*14540*/  WARPSYNC.COLLECTIVE R15, `(.L_x_1234) ;  /* 0x000000000f087348 */ /* 0x000fea0003c00000 */
[----:B------:R0:W1:Y:S02]  /*14550*/  SHFL.IDX P6, R14, R13, R12, R11 ;  /* 0x0000000c0d0e7389 */ /* 0x00006400000c000b */
[----:B01----:R-:W-:Y:S01]  /*14560*/  ENDCOLLECTIVE ;  /* 0x000000000000791b */ /* 0x003fe20003800000 */
.L_x_1234:
[----:B------:R-:W-:-:S04]  /*14570*/  @!P2 IMAD.WIDE.U32 R8, R26, 0x2, R4 ;  /* 0x000000021a08a825 */ /* 0x000fc800078e0004 */
[----:B------:R-:W-:Y:S01]  /*14580*/  VIADD R5, R3, 0x20 ;  /* 0x0000002003057836 */ /* 0x000fe20000000000 */
[----:B------:R-:W-:Y:S01]  /*14590*/  @!PT LDS RZ, [RZ] ;  /* 0x00000000fffff984 */ /* 0x000fe20000000800 */
[----:B------:R-:W-:Y:S01]  /*145a0*/  @!PT LDS RZ, [RZ] ;  /* 0x00000000fffff984 */ /* 0x000fe20000000800 */
[----:B------:R-:W-:Y:S01]  /*145b0*/  @!PT LDS RZ, [RZ] ;  /* 0x00000000fffff984 */ /* 0x000fe20000000800 */
[----:B------:R-:W-:Y:S04]  /*145c0*/  @!P2 LDGSTS.E.BYPASS.LTC128B.128 [R35+0x10c00], desc[UR48][R8.64], !P0 ;  /* 0x10c000000823afae */ /* 0x000fe8000c101d70 */
[----:B------:R0:W-:Y:S01]  /*145d0*/  @!P2 LDGSTS.E.BYPASS.LTC128B.128 [R35+0x14c00], desc[UR48][R8.64+0x80], !P1 ;  /* 0x14c000800823afae */ /* 0x0001e2000c901d70 */
[----:B------:R-:W-:Y:S01]  /*145e0*/  ISETP.GE.AND P2, PT, R5, R0, PT ;  /* 0x000000000500720c */ /* 0x000fe20003f46270 */
[----:B------:R-:W-:Y:S02]  /*145f0*/  IMAD.MOV.U32 R13, RZ, RZ, R6 ;  /* 0x000000ffff0d7224 */ /* 0x000fe400078e0006 */
[----:B0-----:R-:W-:Y:S02]  /*14600*/  VIADD R9, R3, 0x30 ;  /* 0x0000003003097836 */ /* 0x001fe40000000000 */
[----:B------:R-:W-:-:S08]  /*14610*/  IMAD.MOV.U32 R5, RZ, RZ, R14 ;  /* 0x000000ffff057224 */ /* 0x000fd000078e000e */
[----:B------:R-:W-:-:S07]  /*14620*/  @!P2 LEA R21, R19, UR46, 0x1 ;  /* 0x0000002e1315ac11 */ /* 0x000fce000f8e08ff */
[----:B------:R-:W-:Y:S05]  /*14630*/  WARPSYNC.COLLECTIVE R15, `(.L_x_1235) ;  /* 0x000000000f087348 */ /* 0x000fea0003c00000 */
[----:B------:R0:W1:Y:S02]  /*14640*/  SHFL.IDX P6, R14, R13, R12, R11 ;  /* 0x0000000c0d0e7389 */ /* 0x00006400000c000b */
[----:B01----:R-:W-:Y:S01]  /*14650*/  ENDCOLLECTIVE ;  /* 0x000000000000791b */ /* 0x003fe20003800000 */
.L_x_1235:
[----:B------:R-:W-:Y:S02]  /*14660*/  IMAD.MOV.U32 R13, RZ, RZ, R7 ;  /* 0x000000ffff0d7224 */ /* 0x000fe400078e0007 */
[----:B------:R-:W-:Y:S02]  /*14670*/  IMAD.MOV.U32 R12, RZ, RZ, 0x3 ;  /* 0x00000003ff0c7424 */ /* 0x000fe400078e00ff */
[----:B------:R-:W-:-:S07]  /*14680*/  IMAD.MOV.U32 R4, RZ, RZ, R14 ;  /* 0x000000ffff047224 */ /* 0x000fce00078e000e */
[----:B------:R-:W-:Y:S05]  /*14690*/  WARPSYNC.COLLECTIVE R15, `(.L_x_1236) ;  /* 0x000000000f087348 */ /* 0x000fea0003c00000 */
[----:B------:R0:W1:Y:S02]  /*146a0*/  SHFL.IDX P6, R14, R13, R12, R11 ;  /* 0x0000000c0d0e7389 */ /* 0x00006400000c000b */
[----:B01----:R-:W-:Y:S01]  /*146b0*/  ENDCOLLECTIVE ;  /* 0x000000000000791b */ /* 0x003fe20003800000 */
.L_x_1236:
        /* <DEDUP_REMOVED lines=13> */
.L_x_1237:
[----:B------:R-:W-:Y:S02]  /*14790*/  IMAD.MOV.U32 R5, RZ, RZ, R10 ;  /* 0x000000ffff057224 */ /* 0x000fe400078e000a */
[----:B------:R-:W-:Y:S02]  /*147a0*/  IMAD.MOV.U32 R13, RZ, RZ, R7 ;  /* 0x000000ffff0d7224 */ /* 0x000fe400078e0007 */
[----:B------:R-:W-:Y:S02]  /*147b0*/  IMAD.MOV.U32 R12, RZ, RZ, 0x4 ;  /* 0x00000004ff0c7424 */ /* 0x000fe400078e00ff */
[----:B------:R-:W-:-:S07]  /*147c0*/  IMAD.MOV.U32 R4, RZ, RZ, R14 ;  /* 0x000000ffff047224 */ /* 0x000fce00078e000e */
[----:B------:R-:W-:Y:S05]  /*147d0*/  WARPSYNC.COLLECTIVE R15, `(.L_x_1238) ;  /* 0x000000000f087348 */ /* 0x000fea0003c00000 */
[----:B------:R0:W1:Y:S02]  /*147e0*/  SHFL.IDX P6, R14, R13, R12, R11 ;  /* 0x0000000c0d0e7389 */ /* 0x00006400000c000b */
[----:B01----:R-:W-:Y:S01]  /*147f0*/  ENDCOLLECTIVE ;  /* 0x000000000000791b */ /* 0x003fe20003800000 */
.L_x_1238:
        /* <DEDUP_REMOVED lines=15> */
.L_x_1239:
[----:B------:R-:W-:Y:S02]  /*148f0*/  IMAD.MOV.U32 R13, RZ, RZ, R7 ;  /* 0x000000ffff0d7224 */ /* 0x000fe400078e0007 */
[----:B------:R-:W-:Y:S02]  /*14900*/  IMAD.MOV.U32 R12, RZ, RZ, 0x5 ;  /* 0x00000005ff0c7424 */ /* 0x000fe400078e00ff */
[----:B------:R-:W-:-:S07]  /*14910*/  IMAD.MOV.U32 R4, RZ, RZ, R14 ;  /* 0x000000ffff047224 */ /* 0x000fce00078e000e */
[----:B------:R-:W-:Y:S05]  /*14920*/  WARPSYNC.COLLECTIVE R15, `(.L_x_1240) ;  /* 0x000000000f087348 */ /* 0x000fea0003c00000 */
[----:B------:R0:W1:Y:S02]  /*14930*/  SHFL.IDX P6, R14, R13, R12, R11 ;  /* 0x0000000c0d0e7389 */ /* 0x00006400000c000b */
[----:B01----:R-:W-:Y:S01]  /*14940*/  ENDCOLLECTIVE ;  /* 0x000000000000791b */ /* 0x003fe20003800000 */
.L_x_1240:
        /* <DEDUP_REMOVED lines=13> */
.L_x_1241:
[----:B------:R-:W-:Y:S02]  /*14a20*/  IMAD.MOV.U32 R5, RZ, RZ, R10 ;  /* 0x000000ffff057224 */ /* 0x000fe400078e000a */
[----:B------:R-:W-:Y:S02]  /*14a30*/  IMAD.MOV.U32 R13, RZ, RZ, R7 ;  /* 0x000000ffff0d7224 */ /* 0x000fe400078e0007 */
[----:B------:R-:W-:Y:S02]  /*14a40*/  IMAD.MOV.U32 R12, RZ, RZ, 0x6 ;  /* 0x00000006ff0c7424 */ /* 0x000fe400078e00ff */
[----:B------:R-:W-:-:S07]  /*14a50*/  IMAD.MOV.U32 R4, RZ, RZ, R14 ;  /* 0x000000ffff047224 */ /* 0x000fce00078e000e */
[----:B------:R-:W-:Y:S05]  /*14a60*/  WARPSYNC.COLLECTIVE R15, `(.L_x_1242) ;  /* 0x000000000f087348 */ /* 0x000fea0003c00000 */
[----:B------:R0:W1:Y:S02]  /*14a70*/  SHFL.IDX P6, R14, R13, R12, R11 ;  /* 0x0000000c0d0e7389 */ /* 0x00006400000c000b */
[----:B01----:R-:W-:Y:S01]  /*14a80*/  ENDCOLLECTIVE ;  /* 0x000000000000791b */ /* 0x003fe20003800000 */
.L_x_1242:
        /* <DEDUP_REMOVED lines=14> */
.L_x_1243:
[----:B------:R-:W-:Y:S02]  /*14b70*/  IMAD.MOV.U32 R13, RZ, RZ, R7 ;  /* 0x000000ffff0d7224 */ /* 0x000fe400078e0007 */
[----:B------:R-:W-:Y:S02]  /*14b80*/  IMAD.MOV.U32 R12, RZ, RZ, 0x7 ;  /* 0x00000007ff0c7424 */ /* 0x000fe400078e00ff */
[----:B------:R-:W-:-:S07]  /*14b90*/  IMAD.MOV.U32 R4, RZ, RZ, R14 ;  /* 0x000000ffff047224 */ /* 0x000fce00078e000e */
[----:B------:R-:W-:Y:S05]  /*14ba0*/  WARPSYNC.COLLECTIVE R15, `(.L_x_1244) ;  /* 0x000000000f087348 */ /* 0x000fea0003c00000 */
[----:B------:R0:W1:Y:S02]  /*14bb0*/  SHFL.IDX P6, R14, R13, R12, R11 ;  /* 0x0000000c0d0e7389 */ /* 0x00006400000c000b */
[----:B01----:R-:W-:Y:S01]  /*14bc0*/  ENDCOLLECTIVE ;  /* 0x000000000000791b */ /* 0x003fe20003800000 */
.L_x_1244:
[----:B------:R-:W-:-:S05]  /*14bd0*/  @!P2 IMAD.WIDE.U32 R4, R26, 0x2, R4 ;  /* 0x000000021a04a825 */ /* 0x000fca00078e0004 */
        /* <DEDUP_REMOVED lines=10> */
.L_x_1245:
[----:B------:R-:W-:Y:S05]  /*14c80*/  BRA `(.L_x_1246) ;  /* 0xffffffc800e87947 */ /* 0x000fea000383ffff */
.L_x_1177:
[----:B0-----:R-:W-:-:S04]  /*14c90*/  IMAD.U32 R3, RZ, RZ, UR46 ;  /* 0x0000002eff037e24 */ /* 0x001fc8000f8e00ff */
[----:B------:R0:W1:Y:S03]  /*14ca0*/  SYNCS.PHASECHK.TRANS64.TRYWAIT P0, [R3+URZ+0x28820], R0 ;  /* 0x02882000030075a7 */ /* 0x000066000800017f */
[----:B-1----:R-:W-:Y:S05]  /*14cb0*/  @!P0 NANOSLEEP.SYNCS 0x989680 ;  /* 0x009896800000895d */ /* 0x002fea0003900000 */
[----:B------:R-:W1:Y:S02]  /*14cc0*/  @!P0 SYNCS.PHASECHK.TRANS64 P0, [R3+URZ+0x28820], R0 ;  /* 0x02882000030085a7 */ /* 0x000e64000800007f */
[----:B-1----:R-:W-:Y:S05]  /*14cd0*/  @!P0 BRA `(.L_x_1177) ;  /* 0xfffffffc00ec8947 */ /* 0x002fea000383ffff */
[----:B------:R-:W-:Y:S05]  /*14ce0*/  BRA `(.L_x_1247) ;  /* 0xffffffcc00347947 */ /* 0x000fea000383ffff */
.L_x_1181:
[----:B0-----:R0:W1:Y:S02]  /*14cf0*/  SYNCS.PHASECHK.TRANS64.TRYWAIT P0, [R34+URZ+0x28840], R3 ;  /* 0x02884003220075a7 */ /* 0x001064000800017f */
[----:B-1----:R-:W-:Y:S05]  /*14d00*/  @!P0 NANOSLEEP.SYNCS 0x989680 ;  /* 0x009896800000895d */ /* 0x002fea0003900000 */
[----:B------:R-:W1:Y:S02]  /*14d10*/  @!P0 SYNCS.PHASECHK.TRANS64 P0, [R34+URZ+0x28840], R3 ;  /* 0x02884003220085a7 */ /* 0x000e64000800007f */
[----:B-1----:R-:W-:Y:S05]  /*14d20*/  @!P0 BRA `(.L_x_1181) ;  /* 0xfffffffc00f08947 */ /* 0x002fea000383ffff */
[----:B------:R-:W-:Y:S05]  /*14d30*/  BRA `(.L_x_1248) ;  /* 0xffffffcc00f87947 */ /* 0x000fea000383ffff */
.L_x_1182:
        /* <DEDUP_REMOVED lines=8> */
.L_x_1250:
[----:B------:R-:W-:Y:S05]  /*14dc0*/  BSYNC B1 ;  /* 0x0000000000017941 */ /* 0x000fea0003800000 */
.L_x_1249:
[----:B------:R-:W-:Y:S01]  /*14dd0*/  IMAD.MOV.U32 R13, RZ, RZ, R6 ;  /* 0x000000ffff0d7224 */ /* 0x000fe200078e0006 */
[----:B------:R-:W-:Y:S01]  /*14de0*/  LEA R4, R4, UR46, 0x1 ;  /* 0x0000002e04047c11 */ /* 0x000fe2000f8e08ff */
        /* <DEDUP_REMOVED lines=8> */
.L_x_1251:
        /* <DEDUP_REMOVED lines=13> */
.L_x_1252:
[----:B------:R-:W-:Y:S02]  /*14f40*/  IMAD.MOV.U32 R13, RZ, RZ, R6 ;  /* 0x000000ffff0d7224 */ /* 0x000fe400078e0006 */
[----:B------:R-:W-:-:S07]  /*14f50*/  IMAD.MOV.U32 R0, RZ, RZ, R14 ;  /* 0x000000ffff007224 */ /* 0x000fce00078e000e */
[----:B------:R-:W-:Y:S05]  /*14f60*/  WARPSYNC.COLLECTIVE R15, `(.L_x_1253) ;  /* 0x000000000f087348 */ /* 0x000fea0003c00000 */
[----:B------:R0:W1:Y:S02]  /*14f70*/  SHFL.IDX P6, R14, R13, R12, R11 ;  /* 0x0000000c0d0e7389 */ /* 0x00006400000c000b */
[----:B01----:R-:W-:Y:S01]  /*14f80*/  ENDCOLLECTIVE ;  /* 0x000000000000791b */ /* 0x003fe20003800000 */
.L_x_1253:
[----:B------:R-:W-:Y:S02]  /*14f90*/  IMAD.MOV.U32 R13, RZ, RZ, R5 ;  /* 0x000000ffff0d7224 */ /* 0x000fe400078e0005 */
        /* <DEDUP_REMOVED lines=13> */
.L_x_1254:
[----:B------:R-:W-:Y:S02]  /*15070*/  IMAD.MOV.U32 R13, RZ, RZ, R6 ;  /* 0x000000ffff0d7224 */ /* 0x000fe400078e0006 */
[----:B------:R-:W-:-:S07]  /*15080*/  IMAD.MOV.U32 R7, RZ, RZ, R14 ;  /* 0x000000ffff077224 */ /* 0x000fce00078e000e */
[----:B------:R-:W-:Y:S05]  /*15090*/  WARPSYNC.COLLECTIVE R15, `(.L_x_1255) ;  /* 0x000000000f087348 */ /* 0x000fea0003c00000 */
[----:B------:R0:W1:Y:S02]  /*150a0*/  SHFL.IDX P6, R14, R13, R12, R11 ;  /* 0x0000000c0d0e7389 */ /* 0x00006400000c000b */
[----:B01----:R-:W-:Y:S01]  /*150b0*/  ENDCOLLECTIVE ;  /* 0x000000000000791b */ /* 0x003fe20003800000 */
.L_x_1255:
        /* <DEDUP_REMOVED lines=13> */
.L_x_1256:
[----:B------:R-:W-:Y:S02]  /*15190*/  IMAD.MOV.U32 R13, RZ, RZ, R6 ;  /* 0x000000ffff0d7224 */ /* 0x000fe400078e0006 */
[----:B------:R-:W-:-:S07]  /*151a0*/  IMAD.MOV.U32 R0, RZ, RZ, R14 ;  /* 0x000000ffff007224 */ /* 0x000fce00078e000e */
[----:B------:R-:W-:Y:S05]  /*151b0*/  WARPSYNC.COLLECTIVE R15, `(.L_x_1257) ;  /* 0x000000000f087348 */ /* 0x000fea0003c00000 */
[----:B------:R0:W1:Y:S02]  /*151c0*/  SHFL.IDX P6, R14, R13, R12, R11 ;  /* 0x0000000c0d0e7389 */ /* 0x00006400000c000b */
[----:B01----:R-:W-:Y:S01]  /*151d0*/  ENDCOLLECTIVE ;  /* 0x000000000000791b */ /* 0x003fe20003800000 */
.L_x_1257:
        /* <DEDUP_REMOVED lines=14> */
.L_x_1258:
[----:B------:R-:W-:Y:S02]  /*152c0*/  IMAD.MOV.U32 R13, RZ, RZ, R6 ;  /* 0x000000ffff0d7224 */ /* 0x000fe400078e0006 */
[----:B------:R-:W-:-:S07]  /*152d0*/  IMAD.MOV.U32 R0, RZ, RZ, R14 ;  /* 0x000000ffff007224 */ /* 0x000fce00078e000e */
[----:B------:R-:W-:Y:S05]  /*152e0*/  WARPSYNC.COLLECTIVE R15, `(.L_x_1259) ;  /* 0x000000000f087348 */ /* 0x000fea0003c00000 */
[----:B------:R0:W1:Y:S02]  /*152f0*/  SHFL.IDX P6, R14, R13, R12, R11 ;  /* 0x0000000c0d0e7389 */ /* 0x00006400000c000b */
[----:B01----:R-:W-:Y:S01]  /*15300*/  ENDCOLLECTIVE ;  /* 0x000000000000791b */ /* 0x003fe20003800000 */
.L_x_1259:
        /* <DEDUP_REMOVED lines=14> */
.L_x_1260:
[----:B------:R-:W-:Y:S02]  /*153f0*/  IMAD.MOV.U32 R13, RZ, RZ, R6 ;  /* 0x000000ffff0d7224 */ /* 0x000fe400078e0006 */
[----:B------:R-:W-:-:S07]  /*15400*/  IMAD.MOV.U32 R7, RZ, RZ, R14 ;  /* 0x000000ffff077224 */ /* 0x000fce00078e000e */
[----:B------:R-:W-:Y:S05]  /*15410*/  WARPSYNC.COLLECTIVE R15, `(.L_x_1261) ;  /* 0x000000000f087348 */ /* 0x000fea0003c00000 */
[----:B------:R0:W1:Y:S02]  /*15420*/  SHFL.IDX P6, R14, R13, R12, R11 ;  /* 0x0000000c0d0e7389 */ /* 0x00006400000c000b */
[----:B01----:R-:W-:Y:S01]  /*15430*/  ENDCOLLECTIVE ;  /* 0x000000000000791b */ /* 0x003fe20003800000 */
.L_x_1261:
        /* <DEDUP_REMOVED lines=13> */
.L_x_1262:
[----:B------:R-:W-:Y:S02]  /*15510*/  IMAD.MOV.U32 R13, RZ, RZ, R6 ;  /* 0x000000ffff0d7224 */ /* 0x000fe400078e0006 */
[----:B------:R-:W-:-:S07]  /*15520*/  IMAD.MOV.U32 R0, RZ, RZ, R14 ;  /* 0x000000ffff007224 */ /* 0x000fce00078e000e */
[----:B------:R-:W-:Y:S05]  /*15530*/  WARPSYNC.COLLECTIVE R15, `(.L_x_1263) ;  /* 0x000000000f087348 */ /* 0x000fea0003c00000 */
[----:B------:R0:W1:Y:S02]  /*15540*/  SHFL.IDX P6, R14, R13, R12, R11 ;  /* 0x0000000c0d0e7389 */ /* 0x00006400000c000b */
[----:B01----:R-:W-:Y:S01]  /*15550*/  ENDCOLLECTIVE ;  /* 0x000000000000791b */ /* 0x003fe20003800000 */
.L_x_1263:
        /* <DEDUP_REMOVED lines=14> */
.L_x_1264:
[----:B------:R-:W-:Y:S02]  /*15640*/  IMAD.MOV.U32 R13, RZ, RZ, R6 ;  /* 0x000000ffff0d7224 */ /* 0x000fe400078e0006 */
[----:B------:R-:W-:-:S07]  /*15650*/  IMAD.MOV.U32 R5, RZ, RZ, R14 ;  /* 0x000000ffff057224 */ /* 0x000fce00078e000e */
[----:B------:R-:W-:Y:S05]  /*15660*/  WARPSYNC.COLLECTIVE R15, `(.L_x_1265) ;  /* 0x000000000f087348 */ /* 0x000fea0003c00000 */
[----:B------:R0:W1:Y:S02]  /*15670*/  SHFL.IDX P6, R14, R13, R12, R11 ;  /* 0x0000000c0d0e7389 */ /* 0x00006400000c000b */
[----:B01----:R-:W-:Y:S01]  /*15680*/  ENDCOLLECTIVE ;  /* 0x000000000000791b */ /* 0x003fe20003800000 */
.L_x_1265:
[----:B------:R-:W-:Y:S01]  /*15690*/  IMAD.MOV.U32 R6, RZ, RZ, R14 ;  /* 0x000000ffff067224 */ /* 0x000fe200078e000e */
[----:B------:R-:W-:Y:S06]  /*156a0*/  BRA `(.L_x_1266) ;  /* 0xffffffc800cc7947 */ /* 0x000fec000383ffff */
.L_x_1187:
[----:B---3--:R3:W4:Y:S02]  /*156b0*/  SYNCS.PHASECHK.TRANS64.TRYWAIT P0, [R0+URZ+0x28860], R5 ;  /* 0x02886005000075a7 */ /* 0x008724000800017f */
[----:B----4-:R-:W-:Y:S05]  /*156c0*/  @!P0 NANOSLEEP.SYNCS 0x989680 ;  /* 0x009896800000895d */ /* 0x010fea0003900000 */
[----:B------:R-:W4:Y:S02]  /*156d0*/  @!P0 SYNCS.PHASECHK.TRANS64 P0, [R0+URZ+0x28860], R5 ;  /* 0x02886005000085a7 */ /* 0x000f24000800007f */
[----:B----4-:R-:W-:Y:S05]  /*156e0*/  @!P0 BRA `(.L_x_1187) ;  /* 0xfffffffc00f08947 */ /* 0x010fea000383ffff */
[----:B------:R-:W-:Y:S05]  /*156f0*/  BRA `(.L_x_1267) ;  /* 0xffffffcc00247947 */ /* 0x000fea000383ffff */
.L_x_1188:
[----:B------:R-:W-:Y:S01]  /*15700*/  BSSY B1, `(.L_x_1268) ;  /* 0x0000008000017945 */ /* 0x000fe20003800000 */
[----:B0-----:R-:W-:Y:S02]  /*15710*/  IMAD.MOV.U32 R13, RZ, RZ, R2 ;  /* 0x000000ffff0d7224 */ /* 0x001fe400078e0002 */
[----:B------:R-:W-:Y:S02]  /*15720*/  IMAD.MOV.U32 R12, RZ, RZ, RZ ;  /* 0x000000ffff0c7224 */ /* 0x000fe400078e00ff */
[----:B------:R-:W-:Y:S02]  /*15730*/  IMAD.MOV.U32 R11, RZ, RZ, 0x181f ;  /* 0x0000181fff0b7424 */ /* 0x000fe400078e00ff */
[----:B------:R-:W-:-:S07]  /*15740*/  IMAD.MOV.U32 R15, RZ, RZ, -0x1 ;  /* 0xffffffffff0f7424 */ /* 0x000fce00078e00ff */
[----:B--23--:R-:W-:Y:S05]  /*15750*/  WARPSYNC.COLLECTIVE R15, `(.L_x_1269) ;  /* 0x000000000f087348 */ /* 0x00cfea0003c00000 */
[----:B------:R0:W1:Y:S02]  /*15760*/  SHFL.IDX P6, R14, R13, R12, R11 ;  /* 0x0000000c0d0e7389 */ /* 0x00006400000c000b */
[----:B0123--:R-:W-:Y:S01]  /*15770*/  ENDCOLLECTIVE ;  /* 0x000000000000791b */ /* 0x00ffe20003800000 */
.L_x_1269:
[----:B------:R-:W-:Y:S05]  /*15780*/  BSYNC B1 ;  /* 0x0000000000017941 */ /* 0x000fea0003800000 */
.L_x_1268:
[----:B------:R-:W-:Y:S01]  /*15790*/  IMAD.MOV.U32 R13, RZ, RZ, R16 ;  /* 0x000000ffff0d7224 */ /* 0x000fe200078e0010 */
[----:B------:R-:W-:Y:S01]  /*157a0*/  LEA R7, R7, UR46, 0x1 ;  /* 0x0000002e07077c11 */ /* 0x000fe2000f8e08ff */
[----:B------:R-:W-:Y:S02]  /*157b0*/  IMAD.MOV.U32 R12, RZ, RZ, RZ ;  /* 0x000000ffff0c7224 */ /* 0x000fe400078e00ff */
[----:B------:R-:W-:Y:S02]  /*157c0*/  IMAD.MOV.U32 R11, RZ, RZ, 0x181f ;  /* 0x0000181fff0b7424 */ /* 0x000fe400078e00ff */
[----:B------:R-:W-:Y:S02]  /*157d0*/  IMAD.MOV.U32 R15, RZ, RZ, -0x1 ;  /* 0xffffffffff0f7424 */ /* 0x000fe400078e00ff */
[----:B------:R-:W-:-:S07]  /*157e0*/  IMAD.MOV.U32 R5, RZ, RZ, R14 ;  /* 0x000000ffff057224 */ /* 0x000fce00078e000e */
[----:B------:R-:W-:Y:S05]  /*157f0*/  WARPSYNC.COLLECTIVE R15, `(.L_x_1270) ;  /* 0x000000000f087348 */ /* 0x000fea0003c00000 */
[----:B------:R0:W1:Y:S02]  /*15800*/  SHFL.IDX P6, R14, R13, R12, R11 ;  /* 0x0000000c0d0e7389 */ /* 0x00006400000c000b */
[----:B01----:R-:W-:Y:S01]  /*15810*/  ENDCOLLECTIVE ;  /* 0x000000000000791b */ /* 0x003fe20003800000 */
.L_x_1270:
[----:B------:R-:W-:Y:S02]  /*15820*/  IMAD.MOV.U32 R13, RZ, RZ, R2 ;  /* 0x000000ffff0d7224 */ /* 0x000fe400078e0002 */
[----:B------:R-:W-:Y:S01]  /*15830*/  IMAD.MOV.U32 R12, RZ, RZ, 0x1 ;  /* 0x00000001ff0c7424 */ /* 0x000fe200078e00ff */
[----:B------:R-:W-:-:S13]  /*15840*/  IADD3 R4, P0, R14, R3, RZ ;  /* 0x000000030e047210 */ /* 0x000fda0007f1e0ff */
[----:B------:R-:W-:Y:S05]  /*15850*/  WARPSYNC.COLLECTIVE R15, `(.L_x_1271) ;  /* 0x000000000f087348 */ /* 0x000fea0003c00000 */
[----:B------:R0:W1:Y:S02]  /*15860*/  SHFL.IDX P6, R14, R13, R12, R11 ;  /* 0x0000000c0d0e7389 */ /* 0x00006400000c000b */
[----:B01----:R-:W-:Y:S01]  /*15870*/  ENDCOLLECTIVE ;  /* 0x000000000000791b */ /* 0x003fe20003800000 */
.L_x_1271:
        /* <DEDUP_REMOVED lines=12> */
.L_x_1272:
        /* <DEDUP_REMOVED lines=10> */
.L_x_1273:
        /* <DEDUP_REMOVED lines=12> */
.L_x_1274:
        /* <DEDUP_REMOVED lines=10> */
.L_x_1275:
        /* <DEDUP_REMOVED lines=12> */
.L_x_1276:
        /* <DEDUP_REMOVED lines=10> */
.L_x_1277:
        /* <DEDUP_REMOVED lines=12> */
.L_x_1278:
        /* <DEDUP_REMOVED lines=10> */
.L_x_1279:
        /* <DEDUP_REMOVED lines=12> */
.L_x_1280:
        /* <DEDUP_REMOVED lines=10> */
.L_x_1281:
        /* <DEDUP_REMOVED lines=12> */
.L_x_1282:
        /* <DEDUP_REMOVED lines=10> */
.L_x_1283:
        /* <DEDUP_REMOVED lines=12> */
.L_x_1284:
[----:B------:R-:W-:Y:S01]  /*16180*/  @!PT LDS RZ, [RZ] ;  /* 0x00000000fffff984 */ /* 0x000fe20000000800 */
[----:B------:R-:W-:Y:S01]  /*16190*/  @!PT LDS RZ, [RZ] ;  /* 0x00000000fffff984 */ /* 0x000fe20000000800 */
[----:B------:R-:W-:Y:S01]  /*161a0*/  @!PT LDS RZ, [RZ] ;  /* 0x00000000fffff984 */ /* 0x000fe20000000800 */
[----:B------:R0:W-:Y:S01]  /*161b0*/  LDGSTS.E.BYPASS.LTC128B.128 [R7+0x7400], desc[UR48][R4.64+0x80], !P0 ;  /* 0x0740008004077fae */ /* 0x0001e2000c101d70 */
[----:B------:R-:W-:Y:S05]  /*161c0*/  BRA `(.L_x_1285) ;  /* 0xffffffc4006c7947 */ /* 0x000fea000383ffff */
.L_x_1194:
[----:B0-----:R0:W1:Y:S02]  /*161d0*/  SYNCS.PHASECHK.TRANS64.TRYWAIT P0, [R0+URZ+0x28860], R5 ;  /* 0x02886005000075a7 */ /* 0x001064000800017f */
[----:B-1----:R-:W-:Y:S05]  /*161e0*/  @!P0 NANOSLEEP.SYNCS 0x989680 ;  /* 0x009896800000895d */ /* 0x002fea0003900000 */
[----:B------:R-:W1:Y:S02]  /*161f0*/  @!P0 SYNCS.PHASECHK.TRANS64 P0, [R0+URZ+0x28860], R5 ;  /* 0x02886005000085a7 */ /* 0x000e64000800007f */
[----:B-1----:R-:W-:Y:S05]  /*16200*/  @!P0 BRA `(.L_x_1194) ;  /* 0xfffffffc00f08947 */ /* 0x002fea000383ffff */
[----:B------:R-:W-:Y:S05]  /*16210*/  BRA `(.L_x_1286) ;  /* 0xffffffc800547947 */ /* 0x000fea000383ffff */
.L_x_1195:
[----:B------:R-:W-:Y:S01]  /*16220*/  BSSY B0, `(.L_x_1287) ;  /* 0x0000008000007945 */ /* 0x000fe20003800000 */
[----:B------:R-:W-:Y:S02]  /*16230*/  IMAD.MOV.U32 R13, RZ, RZ, R2 ;  /* 0x000000ffff0d7224 */ /* 0x000fe400078e0002 */
[----:B------:R-:W-:Y:S02]  /*16240*/  IMAD.MOV.U32 R12, RZ, RZ, RZ ;  /* 0x000000ffff0c7224 */ /* 0x000fe400078e00ff */
[----:B------:R-:W-:Y:S02]  /*16250*/  IMAD.MOV.U32 R11, RZ, RZ, 0x181f ;  /* 0x0000181fff0b7424 */ /* 0x000fe400078e00ff */
[----:B------:R-:W-:-:S07]  /*16260*/  IMAD.MOV.U32 R15, RZ, RZ, -0x1 ;  /* 0xffffffffff0f7424 */ /* 0x000fce00078e00ff */
[----:B0-2---:R-:W-:Y:S05]  /*16270*/  WARPSYNC.COLLECTIVE R15, `(.L_x_1288) ;  /* 0x000000000f087348 */ /* 0x005fea0003c00000 */
[----:B------:R1:W3:Y:S02]  /*16280*/  SHFL.IDX P6, R14, R13, R12, R11 ;  /* 0x0000000c0d0e7389 */ /* 0x0002e400000c000b */
[----:B0123--:R-:W-:Y:S01]  /*16290*/  ENDCOLLECTIVE ;  /* 0x000000000000791b */ /* 0x00ffe20003800000 */
.L_x_1288:
[----:B------:R-:W-:Y:S05]  /*162a0*/  BSYNC B0 ;  /* 0x0000000000007941 */ /* 0x000fea0003800000 */
.L_x_1287:
        /* <DEDUP_REMOVED lines=9> */
.L_x_1289:
[----:B------:R-:W-:Y:S02]  /*16340*/  ULDC UR4, c[0x0][0x2f4] ;  /* 0x0000bd0000047ab9 */ /* 0x000fe40000000800 */
[----:B------:R-:W-:Y:S02]  /*16350*/  ISETP.GE.AND P0, PT, R25, UR4, PT ;  /* 0x0000000419007c0c */ /* 0x000fe4000bf06270 */
[----:B------:R-:W-:Y:S02]  /*16360*/  ISETP.GE.AND P1, PT, R26, UR4, PT ;  /* 0x000000041a007c0c */ /* 0x000fe4000bf26270 */
[C---:B------:R-:W-:Y:S02]  /*16370*/  ISETP.LT.OR P3, PT, R28.reuse, 0x1, P0 ;  /* 0x000000011c00780c */ /* 0x040fe40000761670 */
[----:B------:R-:W-:Y:S01]  /*16380*/  ISETP.LT.OR P2, PT, R28, 0x1, P1 ;  /* 0x000000011c00780c */ /* 0x000fe20000f41670 */
[----:B------:R-:W-:Y:S02]  /*16390*/  IMAD.MOV.U32 R13, RZ, RZ, R2 ;  /* 0x000000ffff0d7224 */ /* 0x000fe400078e0002 */
[----:B------:R-:W-:-:S02]  /*163a0*/  IMAD.MOV.U32 R12, RZ, RZ, 0x1 ;  /* 0x00000001ff0c7424 */ /* 0x000fc400078e00ff */
[----:B------:R-:W-:-:S08]  /*163b0*/  IMAD.MOV.U32 R4, RZ, RZ, R14 ;  /* 0x000000ffff047224 */ /* 0x000fd000078e000e */
[----:B------:R-:W-:Y:S05]  /*163c0*/  WARPSYNC.COLLECTIVE R15, `(.L_x_1290) ;  /* 0x000000000f087348 */ /* 0x000fea0003c00000 */
[----:B------:R0:W1:Y:S02]  /*163d0*/  SHFL.IDX P6, R14, R13, R12, R11 ;  /* 0x0000000c0d0e7389 */ /* 0x00006400000c000b */
[----:B01----:R-:W-:Y:S01]  /*163e0*/  ENDCOLLECTIVE ;  /* 0x000000000000791b */ /* 0x003fe20003800000 */
.L_x_1290:
[----:B------:R-:W-:-:S05]  /*163f0*/  IMAD.WIDE.U32 R4, R26, 0x2, R4 ;  /* 0x000000021a047825 */ /* 0x000fca00078e0004 */
        /* <DEDUP_REMOVED lines=12> */
.L_x_1291:
[----:B------:R-:W-:Y:S02]  /*164c0*/  IMAD.MOV.U32 R5, RZ, RZ, R19 ;  /* 0x000000ffff057224 */ /* 0x000fe400078e0013 */
[----:B------:R-:W-:Y:S02]  /*164d0*/  IMAD.MOV.U32 R13, RZ, RZ, R2 ;  /* 0x000000ffff0d7224 */ /* 0x000fe400078e0002 */
[----:B------:R-:W-:Y:S02]  /*164e0*/  IMAD.MOV.U32 R12, RZ, RZ, 0x2 ;  /* 0x00000002ff0c7424 */ /* 0x000fe400078e00ff */
[----:B------:R-:W-:-:S07]  /*164f0*/  IMAD.MOV.U32 R4, RZ, RZ, R14 ;  /* 0x000000ffff047224 */ /* 0x000fce00078e000e */
[----:B------:R-:W-:Y:S05]  /*16500*/  WARPSYNC.COLLECTIVE R15, `(.L_x_1292) ;  /* 0x000000000f087348 */ /* 0x000fea0003c00000 */
[----:B------:R0:W1:Y:S02]  /*16510*/  SHFL.IDX P6, R14, R13, R12, R11 ;  /* 0x0000000c0d0e7389 */ /* 0x00006400000c000b */
[----:B01----:R-:W-:Y:S01]  /*16520*/  ENDCOLLECTIVE ;  /* 0x000000000000791b */ /* 0x003fe20003800000 */
.L_x_1292:
        /* <DEDUP_REMOVED lines=13> */
.L_x_1293:
[----:B------:R-:W-:Y:S02]  /*16600*/  IMAD.MOV.U32 R5, RZ, RZ, R23 ;  /* 0x000000ffff057224 */ /* 0x000fe400078e0017 */
[----:B------:R-:W-:Y:S02]  /*16610*/  IMAD.MOV.U32 R13, RZ, RZ, R2 ;  /* 0x000000ffff0d7224 */ /* 0x000fe400078e0002 */
[----:B------:R-:W-:Y:S02]  /*16620*/  IMAD.MOV.U32 R12, RZ, RZ, 0x3 ;  /* 0x00000003ff0c7424 */ /* 0x000fe400078e00ff */
[----:B------:R-:W-:-:S07]  /*16630*/  IMAD.MOV.U32 R22, RZ, RZ, R14 ;  /* 0x000000ffff167224 */ /* 0x000fce00078e000e */
[----:B------:R-:W-:Y:S05]  /*16640*/  WARPSYNC.COLLECTIVE R15, `(.L_x_1294) ;  /* 0x000000000f087348 */ /* 0x000fea0003c00000 */
[----:B------:R0:W1:Y:S02]  /*16650*/  SHFL.IDX P6, R14, R13, R12, R11 ;  /* 0x0000000c0d0e7389 */ /* 0x00006400000c000b */
[----:B01----:R-:W-:Y:S01]  /*16660*/  ENDCOLLECTIVE ;  /* 0x000000000000791b */ /* 0x003fe20003800000 */
.L_x_1294:
        /* <DEDUP_REMOVED lines=14> */
.L_x_1295:
[----:B------:R-:W-:Y:S02]  /*16750*/  IMAD.MOV.U32 R5, RZ, RZ, R21 ;  /* 0x000000ffff057224 */ /* 0x000fe400078e0015 */
[----:B------:R-:W-:Y:S02]  /*16760*/  IMAD.MOV.U32 R13, RZ, RZ, R2 ;  /* 0x000000ffff0d7224 */ /* 0x000fe400078e0002 */
[----:B------:R-:W-:Y:S02]  /*16770*/  IMAD.MOV.U32 R12, RZ, RZ, 0x4 ;  /* 0x00000004ff0c7424 */ /* 0x000fe400078e00ff */
[----:B------:R-:W-:-:S07]  /*16780*/  IMAD.MOV.U32 R20, RZ, RZ, R14 ;  /* 0x000000ffff147224 */ /* 0x000fce00078e000e */
[----:B------:R-:W-:Y:S05]  /*16790*/  WARPSYNC.COLLECTIVE R15, `(.L_x_1296) ;  /* 0x000000000f087348 */ /* 0x000fea0003c00000 */
[----:B------:R0:W1:Y:S02]  /*167a0*/  SHFL.IDX P6, R14, R13, R12, R11 ;  /* 0x0000000c0d0e7389 */ /* 0x00006400000c000b */
[----:B01----:R-:W-:Y:S01]  /*167b0*/  ENDCOLLECTIVE ;  /* 0x000000000000791b */ /* 0x003fe20003800000 */
.L_x_1296:
        /* <DEDUP_REMOVED lines=14> */
.L_x_1297:
[----:B------:R-:W-:Y:S02]  /*168a0*/  IMAD.MOV.U32 R5, RZ, RZ, R9 ;  /* 0x000000ffff057224 */ /* 0x000fe400078e0009 */
[----:B------:R-:W-:Y:S02]  /*168b0*/  IMAD.MOV.U32 R9, RZ, RZ, RZ ;  /* 0x000000ffff097224 */ /* 0x000fe400078e00ff */
[----:B------:R-:W-:Y:S02]  /*168c0*/  IMAD.MOV.U32 R13, RZ, RZ, R2 ;  /* 0x000000ffff0d7224 */ /* 0x000fe400078e0002 */
[----:B------:R-:W-:Y:S02]  /*168d0*/  IMAD.MOV.U32 R12, RZ, RZ, 0x5 ;  /* 0x00000005ff0c7424 */ /* 0x000fe400078e00ff */
[----:B------:R-:W-:-:S07]  /*168e0*/  IMAD.MOV.U32 R24, RZ, RZ, R14 ;  /* 0x000000ffff187224 */ /* 0x000fce00078e000e */
[----:B------:R-:W-:Y:S05]  /*168f0*/  WARPSYNC.COLLECTIVE R15, `(.L_x_1298) ;  /* 0x000000000f087348 */ /* 0x000fea0003c00000 */
[----:B------:R0:W1:Y:S02]  /*16900*/  SHFL.IDX P6, R14, R13, R12, R11 ;  /* 0x0000000c0d0e7389 */ /* 0x00006400000c000b */
[----:B01----:R-:W-:Y:S01]  /*16910*/  ENDCOLLECTIVE ;  /* 0x000000000000791b */ /* 0x003fe20003800000 */
.L_x_1298:
        /* <DEDUP_REMOVED lines=14> */
.L_x_1299:
[----:B------:R-:W-:Y:S02]  /*16a00*/  IMAD.MOV.U32 R5, RZ, RZ, R19 ;  /* 0x000000ffff057224 */ /* 0x000fe400078e0013 */
[----:B------:R-:W-:Y:S02]  /*16a10*/  IMAD.MOV.U32 R13, RZ, RZ, R2 ;  /* 0x000000ffff0d7224 */ /* 0x000fe400078e0002 */
[----:B------:R-:W-:Y:S02]  /*16a20*/  IMAD.MOV.U32 R12, RZ, RZ, 0x6 ;  /* 0x00000006ff0c7424 */ /* 0x000fe400078e00ff */
[----:B------:R-:W-:-:S07]  /*16a30*/  IMAD.MOV.U32 R4, RZ, RZ, R14 ;  /* 0x000000ffff047224 */ /* 0x000fce00078e000e */
[----:B------:R-:W-:Y:S05]  /*16a40*/  WARPSYNC.COLLECTIVE R15, `(.L_x_1300) ;  /* 0x000000000f087348 */ /* 0x000fea0003c00000 */
[----:B------:R0:W1:Y:S02]  /*16a50*/  SHFL.IDX P6, R14, R13, R12, R11 ;  /* 0x0000000c0d0e7389 */ /* 0x00006400000c000b */
[----:B01----:R-:W-:Y:S01]  /*16a60*/  ENDCOLLECTIVE ;  /* 0x000000000000791b */ /* 0x003fe20003800000 */
.L_x_1300:
        /* <DEDUP_REMOVED lines=13> */
.L_x_1301:
[----:B------:R-:W-:Y:S02]  /*16b40*/  IMAD.MOV.U32 R5, RZ, RZ, R25 ;  /* 0x000000ffff057224 */ /* 0x000fe400078e0019 */
[----:B------:R-:W-:Y:S02]  /*16b50*/  IMAD.MOV.U32 R13, RZ, RZ, R2 ;  /* 0x000000ffff0d7224 */ /* 0x000fe400078e0002 */
[----:B------:R-:W-:Y:S02]  /*16b60*/  IMAD.MOV.U32 R12, RZ, RZ, 0x7 ;  /* 0x00000007ff0c7424 */ /* 0x000fe400078e00ff */
[----:B------:R-:W-:-:S07]  /*16b70*/  IMAD.MOV.U32 R30, RZ, RZ, R14 ;  /* 0x000000ffff1e7224 */ /* 0x000fce00078e000e */
[----:B------:R-:W-:Y:S05]  /*16b80*/  WARPSYNC.COLLECTIVE R15, `(.L_x_1302) ;  /* 0x000000000f087348 */ /* 0x000fea0003c00000 */
[----:B------:R0:W1:Y:S02]  /*16b90*/  SHFL.IDX P6, R14, R13, R12, R11 ;  /* 0x0000000c0d0e7389 */ /* 0x00006400000c000b */
[----:B01----:R-:W-:Y:S01]  /*16ba0*/  ENDCOLLECTIVE ;  /* 0x000000000000791b */ /* 0x003fe20003800000 */
.L_x_1302:
        /* <DEDUP_REMOVED lines=12> */
.L_x_1303:
[----:B------:R-:W-:Y:S05]  /*16c70*/  BRA `(.L_x_1304) ;  /* 0xffffffc000d07947 */ /* 0x000fea000383ffff */
.L_x_1198:
[----:B0-----:R0:W1:Y:S02]  /*16c80*/  SYNCS.PHASECHK.TRANS64.TRYWAIT P0, [R7+URZ+0x28820], R9 ;  /* 0x02882009070075a7 */ /* 0x001064000800017f */
[----:B-1----:R-:W-:Y:S05]  /*16c90*/  @!P0 NANOSLEEP.SYNCS 0x989680 ;  /* 0x009896800000895d */ /* 0x002fea0003900000 */
[----:B------:R-:W1:Y:S02]  /*16ca0*/  @!P0 SYNCS.PHASECHK.TRANS64 P0, [R7+URZ+0x28820], R9 ;  /* 0x02882009070085a7 */ /* 0x000e64000800007f */
[----:B-1----:R-:W-:Y:S05]  /*16cb0*/  @!P0 BRA `(.L_x_1198) ;  /* 0xfffffffc00f08947 */ /* 0x002fea000383ffff */
[----:B------:R-:W-:Y:S05]  /*16cc0*/  BRA `(.L_x_1305) ;  /* 0xffffffc400447947 */ /* 0x000fea000383ffff */
.L_x_1199:
[----:B------:R-:W-:Y:S01]  /*16cd0*/  BSSY B0, `(.L_x_1306) ;  /* 0x0000008000007945 */ /* 0x000fe20003800000 */
[----:B------:R-:W-:Y:S02]  /*16ce0*/  IMAD.MOV.U32 R13, RZ, RZ, R17 ;  /* 0x000000ffff0d7224 */ /* 0x000fe400078e0011 */
[----:B------:R-:W-:Y:S02]  /*16cf0*/  IMAD.MOV.U32 R12, RZ, RZ, RZ ;  /* 0x000000ffff0c7224 */ /* 0x000fe400078e00ff */
[----:B------:R-:W-:Y:S02]  /*16d00*/  IMAD.MOV.U32 R11, RZ, RZ, 0x1f ;  /* 0x0000001fff0b7424 */ /* 0x000fe400078e00ff */
[----:B------:R-:W-:-:S07]  /*16d10*/  IMAD.MOV.U32 R15, RZ, RZ, -0x1 ;  /* 0xffffffffff0f7424 */ /* 0x000fce00078e00ff */
[----:B0-2--5:R-:W-:Y:S05]  /*16d20*/  WARPSYNC.COLLECTIVE R15, `(.L_x_1307) ;  /* 0x000000000f087348 */ /* 0x025fea0003c00000 */
[----:B------:R1:W3:Y:S02]  /*16d30*/  SHFL.IDX P6, R14, R13, R12, R11 ;  /* 0x0000000c0d0e7389 */ /* 0x0002e400000c000b */
[----:B0123-5:R-:W-:Y:S01]  /*16d40*/  ENDCOLLECTIVE ;  /* 0x000000000000791b */ /* 0x02ffe20003800000 */
.L_x_1307:
[----:B------:R-:W-:Y:S05]  /*16d50*/  BSYNC B0 ;  /* 0x0000000000007941 */ /* 0x000fea0003800000 */
.L_x_1306:
[----:B------:R-:W-:Y:S05]  /*16d60*/  BRA `(.L_x_1308) ;  /* 0xffffffc400287947 */ /* 0x000fea000383ffff */
.L_x_1200:
[----:B------:R-:W-:Y:S01]  /*16d70*/  BSSY B0, `(.L_x_1309) ;  /* 0x0000006000007945 */ /* 0x000fe20003800000 */
[----:B------:R-:W-:-:S07]  /*16d80*/  IMAD.MOV.U32 R15, RZ, RZ, -0x1 ;  /* 0xffffffffff0f7424 */ /* 0x000fce00078e00ff */
[----:B012--5:R-:W-:Y:S05]  /*16d90*/  WARPSYNC.COLLECTIVE R15, `(.L_x_1310) ;  /* 0x000000000f0c7348 */ /* 0x027fea0003c00000 */
[----:B------:R-:W-:Y:S02]  /*16da0*/  ELECT P6, UR62, PT ;  /* 0x00000000003e782f */ /* 0x000fe400038c0000 */
[----:B------:R-:W-:Y:S01]  /*16db0*/  MOV R14, UR62 ;  /* 0x0000003e000e7c02 */ /* 0x000fe20008000f00 */
[----:B012--5:R-:W-:Y:S10]  /*16dc0*/  ENDCOLLECTIVE ;  /* 0x000000000000791b */ /* 0x027ff40003800000 */
.L_x_1310:
[----:B------:R-:W-:Y:S05]  /*16dd0*/  BSYNC B0 ;  /* 0x0000000000007941 */ /* 0x000fea0003800000 */
.L_x_1309:
[----:B------:R-:W-:Y:S05]  /*16de0*/  BRA `(.L_x_1311) ;  /* 0xffffffc4001c7947 */ /* 0x000fea000383ffff */
.L_x_1202:
[----:B---3--:R3:W4:Y:S02]  /*16df0*/  SYNCS.PHASECHK.TRANS64.TRYWAIT P1, [R5+URZ+0x28840], R2 ;  /* 0x02884002050075a7 */ /* 0x008724000802017f */
[----:B----4-:R-:W-:Y:S05]  /*16e00*/  @!P1 NANOSLEEP.SYNCS 0x989680 ;  /* 0x009896800000995d */ /* 0x010fea0003900000 */
[----:B------:R-:W4:Y:S02]  /*16e10*/  @!P1 SYNCS.PHASECHK.TRANS64 P1, [R5+URZ+0x28840], R2 ;  /* 0x02884002050095a7 */ /* 0x000f24000802007f */
[----:B----4-:R-:W-:Y:S05]  /*16e20*/  @!P1 BRA `(.L_x_1202) ;  /* 0xfffffffc00f09947 */ /* 0x010fea000383ffff */
[----:B------:R-:W-:Y:S05]  /*16e30*/  BRA `(.L_x_1312) ;  /* 0xffffffc4003c7947 */ /* 0x000fea000383ffff */
.L_x_1204:
[----:B0-----:R0:W4:Y:S02]  /*16e40*/  SYNCS.PHASECHK.TRANS64.TRYWAIT P1, [R7+URZ+0x28840], R0 ;  /* 0x02884000070075a7 */ /* 0x001124000802017f */
[----:B----4-:R-:W-:Y:S05]  /*16e50*/  @!P1 NANOSLEEP.SYNCS 0x989680 ;  /* 0x009896800000995d */ /* 0x010fea0003900000 */
[----:B------:R-:W4:Y:S02]  /*16e60*/  @!P1 SYNCS.PHASECHK.TRANS64 P1, [R7+URZ+0x28840], R0 ;  /* 0x02884000070095a7 */ /* 0x000f24000802007f */
[----:B----4-:R-:W-:Y:S05]  /*16e70*/  @!P1 BRA `(.L_x_1204) ;  /* 0xfffffffc00f09947 */ /* 0x010fea000383ffff */
[----:B------:R-:W-:Y:S05]  /*16e80*/  BRA `(.L_x_1313) ;  /* 0xffffffc400487947 */ /* 0x000fea000383ffff */
.L_x_1206:
[----:B----4-:R4:W0:Y:S02]  /*16e90*/  SYNCS.PHASECHK.TRANS64.TRYWAIT P1, [R5+URZ+0x28860], R2 ;  /* 0x02886002050075a7 */ /* 0x010824000802017f */
[----:B0-----:R-:W-:Y:S05]  /*16ea0*/  @!P1 NANOSLEEP.SYNCS 0x989680 ;  /* 0x009896800000995d */ /* 0x001fea0003900000 */
[----:B------:R-:W0:Y:S02]  /*16eb0*/  @!P1 SYNCS.PHASECHK.TRANS64 P1, [R5+URZ+0x28860], R2 ;  /* 0x02886002050095a7 */ /* 0x000e24000802007f */
[----:B0-----:R-:W-:Y:S05]  /*16ec0*/  @!P1 BRA `(.L_x_1206) ;  /* 0xfffffffc00f09947 */ /* 0x001fea000383ffff */
[----:B------:R-:W-:Y:S05]  /*16ed0*/  BRA `(.L_x_1314) ;  /* 0xffffffc400447947 */ /* 0x000fea000383ffff */
.L_x_1315:
        /* <DEDUP_REMOVED lines=10> */
.L_x_3545:


//--------------------- .text._ZN7cutlass13device_kernelIN5flash11enable_sm90INS1_16FlashAttnFwdSm90INS1_25CollectiveMainloopFwdSm90ILi2EN4cute5tupleIJNS5_1CILi1EEES8_S8_EEENS6_IJNS7_ILi128EEESA_SA_EEELi128ENS_10bfloat16_tEfNS_4arch4Sm90ELb0ELb1ELb0ELb1ELb1ELb0ELb0ELb1ELb1ELb1ELb1ELb0EEENS1_21CollectiveEpilogueFwdISB_S9_SC_SE_Li256ELb1ELb1ELb1ELb0EEENS1_36VarlenDynamicPersistentTileSchedulerILi128ELi128ELi256ELi128ELb1ELb1ELb1ELb1ELb0ELb1EEEEEEEEEvNT_6ParamsE --------------------------
	.section	.text._ZN7cutlass13device_kernelIN5flash11enable_sm90INS1_16FlashAttnFwdSm90INS1_25CollectiveMainloopFwdSm90ILi2EN4cute5tupleIJNS5_1CILi1EEES8_S8_EEENS6_IJNS7_ILi128EEESA_SA_EEELi128ENS_10bfloat16_tEfNS_4arch4Sm90ELb0ELb1ELb0ELb1ELb1ELb0ELb0ELb1ELb1ELb1ELb1ELb0EEENS1_21CollectiveEpilogueFwdISB_S9_SC_SE_Li256ELb1ELb1ELb1ELb0EEENS1_36VarlenDynamicPersistentTileSchedulerILi128ELi128ELi256ELi128ELb1ELb1ELb1ELb1ELb0ELb1EEEEEEEEEvNT_6ParamsE,"ax",@progbits
	.align	128
.text._ZN7cutlass13device_kernelIN5flash11enable_sm90INS1_16FlashAttnFwdSm90INS1_25CollectiveMainloopFwdSm90ILi2EN4cute5tupleIJNS5_1CILi1EEES8_S8_EEENS6_IJNS7_ILi128EEESA_SA_EEELi128ENS_10bfloat16_tEfNS_4arch4Sm90ELb0ELb1ELb0ELb1ELb1ELb0ELb0ELb1ELb1ELb1ELb1ELb0EEENS1_21CollectiveEpilogueFwdISB_S9_SC_SE_Li256ELb1ELb1ELb1ELb0EEENS1_36VarlenDynamicPersistentTileSchedulerILi128ELi128ELi256ELi128ELb1ELb1ELb1ELb1ELb0ELb1EEEEEEEEEvNT_6ParamsE:
        .type           _ZN7cutlass13device_kernelIN5flash11enable_sm90INS1_16FlashAttnFwdSm90INS1_25CollectiveMainloopFwdSm90ILi2EN4cute5tupleIJNS5_1CILi1EEES8_S8_EEENS6_IJNS7_ILi128EEESA_SA_EEELi128ENS_10bfloat16_tEfNS_4arch4Sm90ELb0ELb1ELb0ELb1ELb1ELb0ELb0ELb1ELb1ELb1ELb1ELb0EEENS1_21CollectiveEpilogueFwdISB_S9_SC_SE_Li256ELb1ELb1ELb1ELb0EEENS1_36VarlenDynamicPersistentTileSchedulerILi128ELi128ELi256ELi128ELb1ELb1ELb1ELb1ELb0ELb1EEEEEEEEEvNT_6ParamsE,@function
        .size           _ZN7cutlass13device_kernelIN5flash11enable_sm90INS1_16FlashAttnFwdSm90INS1_25CollectiveMainloopFwdSm90ILi2EN4cute5tupleIJNS5_1CILi1EEES8_S8_EEENS6_IJNS7_ILi128EEESA_SA_EEELi128ENS_10bfloat16_tEfNS_4arch4Sm90ELb0ELb1ELb0ELb1ELb1ELb0ELb0ELb1ELb1ELb1ELb1ELb0EEENS1_21CollectiveEpilogueFwdISB_S9_SC_SE_Li256ELb1ELb1ELb1ELb0EEENS1_36VarlenDynamicPersistentTileSchedulerILi128ELi128ELi256ELi128ELb1ELb1ELb1ELb1ELb0ELb1EEEEEEEEEvNT_6ParamsE,(.L_x_3546 - _ZN7cutlass13device_kernelIN5flash11enable_sm90INS1_16FlashAttnFwdSm90INS1_25CollectiveMainloopFwdSm90ILi2EN4cute5tupleIJNS5_1CILi1EEES8_S8_EEENS6_IJNS7_ILi128EEESA_SA_EEELi128ENS_10bfloat16_tEfNS_4arch4Sm90ELb0ELb1ELb0ELb1ELb1ELb0ELb0ELb1ELb1ELb1ELb1ELb0EEENS1_21CollectiveEpilogueFwdISB_S9_SC_SE_Li256ELb1ELb1ELb1ELb0EEENS1_36VarlenDynamicPersistentTileSchedulerILi128ELi128ELi256ELi128ELb1ELb1ELb1ELb1ELb0ELb1EEEEEEEEEvNT_6ParamsE)
        .other          _ZN7cutlass13device_kernelIN5flash11enable_sm90INS1_16FlashAttnFwdSm90INS1_25CollectiveMainloopFwdSm90ILi2EN4cute5tupleIJNS5_1CILi1EEES8_S8_EEENS6_IJNS7_ILi128EEESA_SA_EEELi128ENS_10bfloat16_tEfNS_4arch4Sm90ELb0ELb1ELb0ELb1ELb1ELb0ELb0ELb1ELb1ELb1ELb1ELb0EEENS1_21CollectiveEpilogueFwdISB_S9_SC_SE_Li256ELb1ELb1ELb1ELb0EEENS1_36VarlenDynamicPersistentTileSchedulerILi128ELi128ELi256ELi128ELb1ELb1ELb1ELb1ELb0ELb1EEEEEEEEEvNT_6ParamsE,@"STO_CUDA_ENTRY STV_DEFAULT"
_ZN7cutlass13device_kernelIN5flash11enable_sm90INS1_16FlashAttnFwdSm90INS1_25CollectiveMainloopFwdSm90ILi2EN4cute5tupleIJNS5_1CILi1EEES8_S8_EEENS6_IJNS7_ILi128EEESA_SA_EEELi128ENS_10bfloat16_tEfNS_4arch4Sm90ELb0ELb1ELb0ELb1ELb1ELb0ELb0ELb1ELb1ELb1ELb1ELb0EEENS1_21CollectiveEpilogueFwdISB_S9_SC_SE_Li256ELb1ELb1ELb1ELb0EEENS1_36VarlenDynamicPersistentTileSchedulerILi128ELi128ELi256ELi128ELb1ELb1ELb1ELb1ELb0ELb1EEEEEEEEEvNT_6ParamsE:
        /* <DEDUP_REMOVED lines=8> */
[----:B------:R-:W0:Y:S04]  /*0080*/  SHFL.IDX PT, R3, R2, RZ, 0x1f ;  /* 0x00001fff02037589 */ /* 0x000e2800000e0000 */
[----:B------:R-:W1:Y:S01]  /*0090*/  SHFL.IDX PT, R4, R4, RZ, 0x1f ;  /* 0x00001fff04047589 */ /* 0x000e6200000e0000 */
[C---:B0-----:R-:W-:Y:S02]  /*00a0*/  ISETP.NE.OR P0, PT, R3.reuse, RZ, !P0 ;  /* 0x000000ff0300720c */ /* 0x041fe40004705670 */
[----:B------:R-:W-:-:S11]  /*00b0*/  ISETP.NE.AND P1, PT, R3, RZ, PT ;  /* 0x000000ff0300720c */ /* 0x000fd60003f25270 */
[----:B------:R-:W-:Y:S01]  /*00c0*/  VOTEU.ALL UP0, P0 ;  /* 0x00000000003f7886 */ /* 0x000fe20000000000 */
[----:B------:R-:W-:-:S04]  /*00d0*/  VOTEU.ALL UP1, P0 ;  /* 0x00000000003f7886 */ /* 0x000fc80000020000 */
[----:B------:R-:W0:Y:S01]  /*00e0*/  @!UP0 S2UR UR8, SR_CgaCtaId ;  /* 0x00000000000889c3 */ /* 0x000e220000008800 */
[----:B------:R-:W-:Y:S01]  /*00f0*/  @!UP0 UMOV UR6, 0x400 ;  /* 0x0000040000068882 */ /* 0x000fe20000000000 */
[----:B------:R-:W-:-:S04]  /*0100*/  @!UP0 UIADD3 UR4, -UR4, 0x100000, URZ ;  /* 0x0010000004048890 */ /* 0x000fc8000fffe13f */
[----:B------:R-:W-:Y:S02]  /*0110*/  @!UP0 USHF.L.U32 UR5, UR4, 0xb, URZ ;  /* 0x0000000b04058899 */ /* 0x000fe4000800063f */
[----:B------:R-:W-:Y:S02]  /*0120*/  @!UP0 USHF.L.U32 UR4, UR4, 0x1, URZ ;  /* 0x0000000104048899 */ /* 0x000fe4000800063f */
[----:B0-----:R-:W-:Y:S02]  /*0130*/  @!UP0 ULEA UR8, UR8, UR6, 0x18 ;  /* 0x0000000608088291 */ /* 0x001fe4000f8ec03f */
        /* <DEDUP_REMOVED lines=25> */
.L_x_1316:
        /* <DEDUP_REMOVED lines=22> */
.L_x_1317:
        /* <DEDUP_REMOVED lines=18> */
.L_x_1318:
        /* <DEDUP_REMOVED lines=22> */
.L_x_1319:
        /* <DEDUP_REMOVED lines=23> */
.L_x_1320:
[----:B------:R-:W-:Y:S01]  /*0820*/  UISETP.NE.AND UP0, UPT, UR9, URZ, UPT ;  /* 0x0000003f0900728c */ /* 0x000fe2000bf05270 */
[----:B------:R-:W-:Y:S01]  /*0830*/  NOP ;  /* 0x0000000000007918 */ /* 0x000fe20000000000 */
[----:B0-----:R-:W-:Y:S01]  /*0840*/  UMOV UR4, 0x1 ;  /* 0x0000000100047882 */ /* 0x001fe20000000000 */
[----:B------:R-:W-:Y:S01]  /*0850*/  ULDC.64 UR36, c[0x0][0x208] ;  /* 0x0000820000247ab9 */ /* 0x000fe20000000a00 */
[----:B------:R-:W-:Y:S01]  /*0860*/  USEL UR4, UR4, 0x2, !UP0 ;  /* 0x0000000204047887 */ /* 0x000fe2000c000000 */
[----:B-1234-:R-:W-:Y:S01]  /*0870*/  BAR.SYNC.DEFER_BLOCKING 0x0 ;  /* 0x0000000000007b1d */ /* 0x01efe20000010000 */
[----:B------:R-:W-:-:S04]  /*0880*/  PLOP3.LUT P0, PT, PT, PT, UP0, 0x80, 0x0 ;  /* 0x000000000000781c */ /* 0x000fc80003f0f008 */
[----:B------:R-:W-:-:S05]  /*0890*/  IMAD.U32 R3, RZ, RZ, UR4 ;  /* 0x00000004ff037e24 */ /* 0x000fca000f8e00ff */
[----:B------:R0:W-:Y:S04]  /*08a0*/  STL [R1+0x18], R3 ;  /* 0x0000180301007387 */ /* 0x0001e80000100800 */
[----:B------:R-:W-:Y:S05]  /*08b0*/  @!P0 BRA `(.L_x_1321) ;  /* 0x0000010800808947 */ /* 0x000fea0003800000 */
.L_x_1322:
[----:B------:R-:W-:-:S08]  /*08c0*/  NOP ;  /* 0x0000000000007918 */ /* 0x000fd00000000000 */
[----:B------:R-:W1:Y:S02]  /*08d0*/  USETMAXREG.TRY_ALLOC.CTAPOOL UP0, 0xe8 ;  /* 0x000000e8000079c8 */ /* 0x000e640008000600 */
[----:B-1----:R-:W-:-:S13]  /*08e0*/  PLOP3.LUT P0, PT, PT, PT, UP0, 0x80, 0x0 ;  /* 0x000000000000781c */ /* 0x002fda0003f0f008 */
[----:B------:R-:W-:Y:S05]  /*08f0*/  @!P0 BRA `(.L_x_1322) ;  /* 0xfffffffc00f08947 */ /* 0x000fea000383ffff */
[----:B------:R-:W-:Y:S01]  /*0900*/  LOP3.LUT R2, R0, 0xffffff80, RZ, 0xc0, !PT ;  /* 0xffffff8000027812 */ /* 0x000fe200078ec0ff */
[----:B------:R-:W1:Y:S08]  /*0910*/  S2UR UR5, SR_CgaCtaId ;  /* 0x00000000000579c3 */ /* 0x000e700000008800 */
[----:B------:R-:W-:Y:S06]  /*0920*/  BAR.ARV 0x8, 0x180 ;  /* 0x0206000000007b1d */ /* 0x000fec0000002000 */
[----:B------:R-:W-:Y:S01]  /*0930*/  ISETP.NE.AND P0, PT, R2, 0x80, PT ;  /* 0x000000800200780c */ /* 0x000fe20003f05270 */
[----:B------:R-:W-:-:S12]  /*0940*/  UMOV UR4, 0x400 ;  /* 0x0000040000047882 */ /* 0x000fd80000000000 */
[----:B------:R-:W-:Y:S06]  /*0950*/  @!P0 BAR.ARV 0x9, 0x100 ;  /* 0x0244000000008b1d */ /* 0x000fec0000002000 */
[----:B-1----:R-:W-:Y:S02]  /*0960*/  ULEA UR4, UR5, UR4, 0x18 ;  /* 0x0000000405047291 */ /* 0x002fe4000f8ec03f */
[----:B------:R-:W-:Y:S07]  /*0970*/  BAR.SYNC.DEFER_BLOCKING 0x5, 0x180 ;  /* 0x0146000000007b1d */ /* 0x000fee0000010000 */
[----:B------:R-:W1:Y:S01]  /*0980*/  LDS.128 R12, [UR4+0x288d0] ;  /* 0x0288d004ff0c7984 */ /* 0x000e620008000c00 */
[----:B------:R-:W-:Y:S01]  /*0990*/  ULDC UR4, c[0x0][0xc3c] ;  /* 0x00030f0000047ab9 */ /* 0x000fe20000000800 */
[----:B------:R-:W-:Y:S06]  /*09a0*/  BAR.ARV 0x4, 0x180 ;  /* 0x0106000000007b1d */ /* 0x000fec0000002000 */
[----:B-1----:R-:W-:-:S13]  /*09b0*/  ISETP.GE.AND P0, PT, R15, UR4, PT ;  /* 0x000000040f007c0c */ /* 0x002fda000bf06270 */
[----:B------:R-:W-:Y:S05]  /*09c0*/  @P0 EXIT ;  /* 0x000000000000094d */ /* 0x000fea0003800000 */
[----:B0-----:R-:W2:Y:S01]  /*09d0*/  LDL R3, [R1+0x18] ;  /* 0x0000180001037983 */ /* 0x001ea20000100800 */
[----:B------:R-:W-:Y:S01]  /*09e0*/  VIADD R222, R0, 0xffffff80 ;  /* 0xffffff8000de7836 */ /* 0x000fe20000000000 */
[----:B------:R-:W-:Y:S01]  /*09f0*/  R2UR UR6, R13 ;  /* 0x000000000d0672ca */ /* 0x000fe200000e0000 */
[----:B------:R-:W-:Y:S01]  /*0a00*/  UMOV UR61, URZ ;  /* 0x0000003f003d7c82 */ /* 0x000fe20008000000 */
[----:B------:R-:W-:Y:S01]  /*0a10*/  R2UR UR5, R14 ;  /* 0x000000000e0572ca */ /* 0x000fe200000e0000 */
[----:B------:R-:W-:Y:S01]  /*0a20*/  UMOV UR39, URZ ;  /* 0x0000003f00277c82 */ /* 0x000fe20008000000 */
[----:B------:R-:W-:Y:S01]  /*0a30*/  R2UR UR7, R15 ;  /* 0x000000000f0772ca */ /* 0x000fe200000e0000 */
[----:B------:R-:W-:Y:S01]  /*0a40*/  UMOV UR38, URZ ;  /* 0x0000003f00267c82 */ /* 0x000fe20008000000 */
[----:B--2---:R-:W-:Y:S02]  /*0a50*/  R2UR UR4, R3 ;  /* 0x00000000030472ca */ /* 0x004fe400000e0000 */
[----:B------:R-:W-:-:S04]  /*0a60*/  SHF.R.S32.HI R3, RZ, 0x1f, R222 ;  /* 0x0000001fff037819 */ /* 0x000fc800000114de */
[CC--:B------:R-:W-:Y:S02]  /*0a70*/  LEA.HI R5, R3.reuse, R222.reuse, RZ, 0x7 ;  /* 0x000000de03057211 */ /* 0x0c0fe400078f38ff */
[CC--:B------:R-:W-:Y:S02]  /*0a80*/  LEA.HI R0, R3.reuse, R222.reuse, RZ, 0x4 ;  /* 0x000000de03007211 */ /* 0x0c0fe400078f20ff */
[----:B------:R-:W-:Y:S02]  /*0a90*/  LEA.HI R2, R3, R222, RZ, 0x5 ;  /* 0x000000de03027211 */ /* 0x000fe400078f28ff */
[----:B------:R-:W-:Y:S01]  /*0aa0*/  LOP3.LUT R199, R5, 0xffffff80, RZ, 0xc0, !PT ;  /* 0xffffff8005c77812 */ /* 0x000fe200078ec0ff */
[----:B------:R-:W-:Y:S01]  /*0ab0*/  ULOP3.LUT UR4, UR4, 0x1, URZ, 0xfc, !UPT ;  /* 0x0000000104047892 */ /* 0x000fe2000f8efc3f */
[----:B------:R-:W-:Y:S01]  /*0ac0*/  SHF.R.S32.HI R9, RZ, 0x4, R0 ;  /* 0x00000004ff097819 */ /* 0x000fe20000011400 */
[----:B------:R-:W-:Y:S01]  /*0ad0*/  IMAD.SHL.U32 R2, R2, 0x20, RZ ;  /* 0x0000002002027824 */ /* 0x000fe200078e00ff */
[----:B------:R-:W-:Y:S01]  /*0ae0*/  LOP3.LUT R7, R0, 0x3fffff0, RZ, 0xc0, !PT ;  /* 0x03fffff000077812 */ /* 0x000fe200078ec0ff */
[----:B------:R-:W-:Y:S01]  /*0af0*/  IMAD.IADD R199, R222, 0x1, -R199 ;  /* 0x00000001dec77824 */ /* 0x000fe200078e0ac7 */
[----:B------:R-:W-:Y:S01]  /*0b00*/  LEA.HI R0, R0, R9, RZ, 0x1 ;  /* 0x0000000900007211 */ /* 0x000fe200078f08ff */
[----:B------:R-:W-:Y:S01]  /*0b10*/  IMAD.U32 R219, RZ, RZ, UR4 ;  /* 0x00000004ffdb7e24 */ /* 0x000fe2000f8e00ff */
[----:B------:R-:W-:Y:S01]  /*0b20*/  LOP3.LUT R2, R2, 0xfffffc00, RZ, 0xc0, !PT ;  /* 0xfffffc0002027812 */ /* 0x000fe200078ec0ff */
[----:B------:R-:W-:Y:S01]  /*0b30*/  IMAD.IADD R7, R222, 0x1, -R7 ;  /* 0x00000001de077824 */ /* 0x000fe200078e0a07 */
[----:B------:R-:W-:-:S02]  /*0b40*/  LOP3.LUT R0, R0, 0x1ffffffe, RZ, 0xc0, !PT ;  /* 0x1ffffffe00007812 */ /* 0x000fc400078ec0ff */
[----:B------:R-:W-:Y:S01]  /*0b50*/  SHF.R.S32.HI R4, RZ, 0x1f, R199 ;  /* 0x0000001fff047819 */ /* 0x000fe200000114c7 */
[----:B------:R-:W-:Y:S01]  /*0b60*/  IMAD R7, R7, 0x40, R2 ;  /* 0x0000004007077824 */ /* 0x000fe200078e0202 */
[----:B------:R-:W-:Y:S01]  /*0b70*/  LEA.HI R2, R3, R222, RZ, 0x2 ;  /* 0x000000de03027211 */ /* 0x000fe200078f10ff */
[----:B------:R-:W-:Y:S01]  /*0b80*/  IMAD.IADD R0, R9, 0x1, -R0 ;  /* 0x0000000109007824 */ /* 0x000fe200078e0a00 */
[----:B------:R-:W-:Y:S02]  /*0b90*/  LEA.HI R6, R4, R199, RZ, 0x2 ;  /* 0x000000c704067211 */ /* 0x000fe400078f10ff */
[----:B------:R-:W-:Y:S01]  /*0ba0*/  SHF.R.S32.HI R216, RZ, 0x7, R5 ;  /* 0x00000007ffd87819 */ /* 0x000fe20000011405 */
[----:B------:R-:W-:Y:S01]  /*0bb0*/  IMAD R218, R0, 0x8, R7 ;  /* 0x0000000800da7824 */ /* 0x000fe200078e0207 */
[--C-:B------:R-:W-:Y:S02]  /*0bc0*/  SHF.R.S32.HI R8, RZ, 0x2, R6.reuse ;  /* 0x00000002ff087819 */ /* 0x100fe40000011406 */
[----:B------:R-:W-:-:S02]  /*0bd0*/  SHF.R.S32.HI R11, RZ, 0x1f, R6 ;  /* 0x0000001fff0b7819 */ /* 0x000fc40000011406 */
[----:B------:R-:W-:Y:S02]  /*0be0*/  LOP3.LUT R7, R2, 0xfffffffc, RZ, 0xc0, !PT ;  /* 0xfffffffc02077812 */ /* 0x000fe400078ec0ff */
[----:B------:R-:W-:Y:S02]  /*0bf0*/  LEA.HI R5, R5, R216, RZ, 0x1 ;  /* 0x000000d805057211 */ /* 0x000fe400078f08ff */
[----:B------:R-:W-:Y:S01]  /*0c00*/  LEA.HI R3, R3, R222, RZ, 0x3 ;  /* 0x000000de03037211 */ /* 0x000fe200078f18ff */
[----:B------:R-:W-:Y:S01]  /*0c10*/  IMAD.IADD R0, R222, 0x1, -R7 ;  /* 0x00000001de007824 */ /* 0x000fe200078e0a07 */
[----:B------:R-:W-:Y:S02]  /*0c20*/  LEA.HI R11, R11, R8, RZ, 0x3 ;  /* 0x000000080b0b7211 */ /* 0x000fe400078f18ff */
[----:B------:R-:W-:Y:S02]  /*0c30*/  LOP3.LUT R7, R5, 0x3fffffe, RZ, 0xc0, !PT ;  /* 0x03fffffe05077812 */ /* 0x000fe400078ec0ff */
[----:B------:R-:W-:-:S02]  /*0c40*/  LOP3.LUT R5, R3, 0xfffffff8, RZ, 0xc0, !PT ;  /* 0xfffffff803057812 */ /* 0x000fc400078ec0ff */
[----:B------:R-:W-:Y:S01]  /*0c50*/  LOP3.LUT R6, R6, 0x7ffffffc, RZ, 0xc0, !PT ;  /* 0x7ffffffc06067812 */ /* 0x000fe200078ec0ff */
[----:B------:R-:W-:Y:S01]  /*0c60*/  IMAD.IADD R7, R216, 0x1, -R7 ;  /* 0x00000001d8077824 */ /* 0x000fe200078e0a07 */
[----:B------:R-:W-:Y:S01]  /*0c70*/  LOP3.LUT R11, R11, 0xfffffff8, RZ, 0xc0, !PT ;  /* 0xfffffff80b0b7812 */ /* 0x000fe200078ec0ff */
[----:B------:R-:W-:Y:S01]  /*0c80*/  IMAD.IADD R22, R222, 0x1, -R5 ;  /* 0x00000001de167824 */ /* 0x000fe200078e0a05 */
[----:B------:R-:W-:Y:S01]  /*0c90*/  LEA.HI R4, R4, R199, RZ, 0x5 ;  /* 0x000000c704047211 */ /* 0x000fe200078f28ff */
[----:B------:R-:W-:Y:S01]  /*0ca0*/  IMAD.IADD R6, R199, 0x1, -R6 ;  /* 0x00000001c7067824 */ /* 0x000fe200078e0a06 */
[----:B------:R-:W-:Y:S01]  /*0cb0*/  LEA.HI R2, R0, R0, RZ, 0x1 ;  /* 0x0000000000027211 */ /* 0x000fe200078f08ff */
[----:B------:R-:W-:Y:S01]  /*0cc0*/  IMAD.IADD R11, R8, 0x1, -R11 ;  /* 0x00000001080b7824 */ /* 0x000fe200078e0a0b */
[----:B------:R-:W-:Y:S01]  /*0cd0*/  SHF.R.S32.HI R4, RZ, 0x5, R4 ;  /* 0x00000005ff047819 */ /* 0x000fe20000011404 */
[----:B------:R-:W-:Y:S01]  /*0ce0*/  IMAD.SHL.U32 R18, R22, 0x8, RZ ;  /* 0x0000000816127824 */ /* 0x000fe200078e00ff */
[----:B------:R-:W-:Y:S01]  /*0cf0*/  LOP3.LUT R9, R2, 0x1ffffffe, RZ, 0xc0, !PT ;  /* 0x1ffffffe02097812 */ /* 0x000fe200078ec0ff */
[----:B------:R-:W-:Y:S01]  /*0d00*/  IMAD.SHL.U32 R16, R6, 0x2, RZ ;  /* 0x0000000206107824 */ /* 0x000fe200078e00ff */
[----:B------:R-:W-:Y:S01]  /*0d10*/  SHF.R.S32.HI R198, RZ, 0x3, R3 ;  /* 0x00000003ffc67819 */ /* 0x000fe20000011403 */
[----:B------:R-:W-:Y:S01]  /*0d20*/  IMAD R4, R4, 0x10, R11 ;  /* 0x0000001004047824 */ /* 0x000fe200078e020b */
[----:B------:R-:W-:Y:S01]  /*0d30*/  SHF.R.S32.HI R221, RZ, 0x1f, R18 ;  /* 0x0000001fffdd7819 */ /* 0x000fe20000011412 */
[----:B------:R-:W-:Y:S01]  /*0d40*/  VIADD R19, R18, 0x40 ;  /* 0x0000004012137836 */ /* 0x000fe20000000000 */
[----:B------:R-:W-:Y:S01]  /*0d50*/  SHF.R.S32.HI R215, RZ, 0x1f, R16 ;  /* 0x0000001fffd77819 */ /* 0x000fe20000011410 */
[----:B------:R-:W-:-:S02]  /*0d60*/  VIADD R197, R16, 0x8 ;  /* 0x0000000810c57836 */ /* 0x000fc40000000000 */
[C---:B------:R-:W-:Y:S01]  /*0d70*/  VIADD R196, R16.reuse, 0x10 ;  /* 0x0000001010c47836 */ /* 0x040fe20000000000 */
[----:B------:R-:W-:Y:S01]  /*0d80*/  SHF.R.S32.HI R220, RZ, 0x1f, R19 ;  /* 0x0000001fffdc7819 */ /* 0x000fe20000011413 */
        /* <DEDUP_REMOVED lines=24> */
[----:B------:R-:W-:Y:S01]  /*0f10*/  VIADD R23, R16, 0x78 ;  /* 0x0000007810177836 */ /* 0x000fe20000000000 */
[----:B------:R-:W-:Y:S01]  /*0f20*/  SHF.R.S32.HI R202, RZ, 0x1f, R185 ;  /* 0x0000001fffca7819 */ /* 0x000fe200000114b9 */
[----:B------:R-:W-:Y:S01]  /*0f30*/  IMAD.IADD R0, R0, 0x1, -R9 ;  /* 0x0000000100007824 */ /* 0x000fe200078e0a09 */
[----:B------:R-:W-:Y:S01]  /*0f40*/  SHF.R.S32.HI R201, RZ, 0x1f, R184 ;  /* 0x0000001fffc97819 */ /* 0x000fe200000114b8 */
[----:B------:R-:W-:Y:S01]  /*0f50*/  IMAD R217, R7, 0x40, R4 ;  /* 0x0000004007d97824 */ /* 0x000fe200078e0204 */
[----:B------:R-:W-:-:S03]  /*0f60*/  SHF.R.S32.HI R200, RZ, 0x1f, R23 ;  /* 0x0000001fffc87819 */ /* 0x000fc60000011417 */
[----:B------:R-:W-:-:S07]  /*0f70*/  IMAD R17, R0, 0x8, R217 ;  /* 0x0000000800117824 */ /* 0x000fce00078e02d9 */
.L_x_1434:
[----:B------:R-:W-:Y:S01]  /*0f80*/  ULDC.64 UR8, c[0x0][0xa28] ;  /* 0x00028a0000087ab9 */ /* 0x000fe20000000a00 */
[----:B------:R-:W-:Y:S01]  /*0f90*/  ULDC UR4, c[0x0][0x424] ;  /* 0x0001090000047ab9 */ /* 0x000fe20000000800 */
[----:B------:R-:W-:-:S04]  /*0fa0*/  UISETP.NE.U32.AND UP0, UPT, UR8, URZ, UPT ;  /* 0x0000003f0800728c */ /* 0x000fc8000bf05070 */
[----:B------:R-:W-:-:S03]  /*0fb0*/  UISETP.NE.AND.EX UP0, UPT, UR9, URZ, UPT, UP0 ;  /* 0x0000003f0900728c */ /* 0x000fc6000bf05300 */
[----:B------:R-:W-:Y:S02]  /*0fc0*/  ULDC.64 UR8, c[0x0][0xa18] ;  /* 0x0002860000087ab9 */ /* 0x000fe40000000a00 */
[----:B------:R-:W-:Y:S01]  /*0fd0*/  UISETP.NE.U32.AND UP1, UPT, UR8, URZ, UPT ;  /* 0x0000003f0800728c */ /* 0x000fe2000bf25070 */
[----:B------:R-:W-:-:S03]  /*0fe0*/  PLOP3.LUT P0, PT, PT, PT, UP0, 0x80, 0x0 ;  /* 0x000000000000781c */ /* 0x000fc60003f0f008 */
[----:B------:R-:W-:-:S03]  /*0ff0*/  UISETP.NE.AND.EX UP1, UPT, UR9, URZ, UPT, UP1 ;  /* 0x0000003f0900728c */ /* 0x000fc6000bf25310 */
[----:B------:R-:W-:Y:S02]  /*1000*/  @UP0 ULDC.64 UR8, c[0x0][0xa28] ;  /* 0x00028a0000080ab9 */ /* 0x000fe40000000a00 */
[----:B------:R-:W-:Y:S01]  /*1010*/  @UP0 UIMAD.WIDE UR8, UR7, 0x4, UR8 ;  /* 0x00000004070808a5 */ /* 0x000fe2000f8e0208 */
[----:B------:R-:W-:-:S05]  /*1020*/  PLOP3.LUT P2, PT, PT, PT, UP1, 0x80, 0x0 ;  /* 0x000000000000781c */ /* 0x000fca0003f4f018 */
[----:B012-4-:R-:W-:Y:S02]  /*1030*/  IMAD.U32 R2, RZ, RZ, UR8 ;  /* 0x00000008ff027e24 */ /* 0x017fe4000f8e00ff */
[----:B------:R-:W-:Y:S01]  /*1040*/  IMAD.U32 R3, RZ, RZ, UR9 ;  /* 0x00000009ff037e24 */ /* 0x000fe2000f8e00ff */
[----:B------:R-:W-:Y:S02]  /*1050*/  @UP1 ULDC.64 UR8, c[0x0][0xa18] ;  /* 0x0002860000081ab9 */ /* 0x000fe40000000a00 */
[----:B------:R-:W-:Y:S02]  /*1060*/  @UP1 UIMAD.WIDE UR8, UR7, 0x4, UR8 ;  /* 0x00000004070818a5 */ /* 0x000fe4000f8e0208 */
[----:B------:R-:W2:Y:S04]  /*1070*/  @P0 LDG.E R2, desc[UR36][R2.64] ;  /* 0x0000002402020981 */ /* 0x000ea8000c1e1900 */
[----:B---3--:R-:W-:-:S02]  /*1080*/  IMAD.U32 R4, RZ, RZ, UR8 ;  /* 0x00000008ff047e24 */ /* 0x008fc4000f8e00ff */
[----:B------:R-:W-:Y:S01]  /*1090*/  IMAD.U32 R5, RZ, RZ, UR9 ;  /* 0x00000009ff057e24 */ /* 0x000fe2000f8e00ff */
[----:B------:R-:W-:-:S04]  /*10a0*/  ULDC.64 UR8, c[0x0][0x418] ;  /* 0x0001060000087ab9 */ /* 0x000fc80000000a00 */
[----:B------:R-:W3:Y:S01]  /*10b0*/  @P2 LDG.E R4, desc[UR36][R4.64] ;  /* 0x0000002404042981 */ /* 0x000ee2000c1e1900 */
[----:B------:R-:W-:Y:S01]  /*10c0*/  UISETP.NE.U32.AND UP0, UPT, UR8, URZ, UPT ;  /* 0x0000003f0800728c */ /* 0x000fe2000bf05070 */
[----:B------:R-:W-:Y:S01]  /*10d0*/  UMOV UR41, URZ ;  /* 0x0000003f00297c82 */ /* 0x000fe20008000000 */
[----:B------:R-:W-:Y:S02]  /*10e0*/  ULOP3.LUT UR55, UR5, 0xffff, URZ, 0xc0, !UPT ;  /* 0x0000ffff05377892 */ /* 0x000fe4000f8ec03f */
[----:B------:R-:W-:-:S03]  /*10f0*/  UISETP.NE.AND.EX UP0, UPT, UR9, URZ, UPT, UP0 ;  /* 0x0000003f0900728c */ /* 0x000fc6000bf05300 */
[----:B------:R-:W-:Y:S01]  /*1100*/  ULDC.64 UR8, c[0x0][0xa20] ;  /* 0x0002880000087ab9 */ /* 0x000fe20000000a00 */
[----:B------:R-:W-:Y:S01]  /*1110*/  USEL UR4, UR4, 0x1, UP0 ;  /* 0x0000000104047887 */ /* 0x000fe20008000000 */
[----:B------:R-:W-:Y:S01]  /*1120*/  ISETP.NE.U32.AND P1, PT, RZ, UR8, PT ;  /* 0x00000008ff007c0c */ /* 0x000fe2000bf25070 */
[----:B------:R-:W-:Y:S02]  /*1130*/  ULDC UR8, c[0x0][0x2f0] ;  /* 0x0000bc0000087ab9 */ /* 0x000fe40000000800 */
[----:B------:R-:W-:Y:S01]  /*1140*/  UIMAD UR4, UR4, UR8, URZ ;  /* 0x00000008040472a4 */ /* 0x000fe2000f8e023f */
[----:B------:R-:W-:Y:S02]  /*1150*/  ISETP.NE.AND.EX P1, PT, RZ, UR9, PT, P1 ;  /* 0x00000009ff007c0c */ /* 0x000fe4000bf25310 */
[----:B--2---:R-:W-:Y:S02]  /*1160*/  @P0 R2UR UR41, R2 ;  /* 0x00000000022902ca */ /* 0x004fe400000e0000 */
[----:B---3--:R-:W-:Y:S01]  /*1170*/  @P2 R2UR UR42, R4 ;  /* 0x00000000042a22ca */ /* 0x008fe200000e0000 */
[----:B-----5:R-:W-:-:S14]  /*1180*/  @P2 BRA `(.L_x_1323) ;  /* 0x0000000000382947 */ /* 0x020fdc0003800000 */
[----:B------:R-:W-:Y:S01]  /*1190*/  ULDC.64 UR8, c[0x0][0xa00] ;  /* 0x0002800000087ab9 */ /* 0x000fe20000000a00 */
[----:B------:R-:W-:Y:S01]  /*11a0*/  ULDC UR42, c[0x0][0x288] ;  /* 0x0000a200002a7ab9 */ /* 0x000fe20000000800 */
[----:B------:R-:W-:-:S04]  /*11b0*/  ISETP.NE.U32.AND P0, PT, RZ, UR8, PT ;  /* 0x00000008ff007c0c */ /* 0x000fc8000bf05070 */
[----:B------:R-:W-:-:S13]  /*11c0*/  ISETP.NE.AND.EX P0, PT, RZ, UR9, PT, P0 ;  /* 0x00000009ff007c0c */ /* 0x000fda000bf05300 */
[----:B------:R-:W-:Y:S05]  /*11d0*/  @!P0 BRA `(.L_x_1323) ;  /* 0x0000000000248947 */ /* 0x000fea0003800000 */
[----:B------:R-:W-:Y:S02]  /*11e0*/  ULDC.64 UR8, c[0x0][0xa00] ;  /* 0x0002800000087ab9 */ /* 0x000fe40000000a00 */
[----:B------:R-:W-:-:S06]  /*11f0*/  UIMAD.WIDE UR8, UR7, 0x4, UR8 ;  /* 0x00000004070878a5 */ /* 0x000fcc000f8e0208 */
[----:B------:R-:W-:Y:S02]  /*1200*/  IMAD.U32 R2, RZ, RZ, UR8 ;  /* 0x00000008ff027e24 */ /* 0x000fe4000f8e00ff */
[----:B------:R-:W-:-:S05]  /*1210*/  IMAD.U32 R3, RZ, RZ, UR9 ;  /* 0x00000009ff037e24 */ /* 0x000fca000f8e00ff */
[----:B------:R-:W2:Y:S04]  /*1220*/  LDG.E R4, desc[UR36][R2.64] ;  /* 0x0000002402047981 */ /* 0x000ea8000c1e1900 */
[----:B------:R-:W3:Y:S01]  /*1230*/  LDG.E R0, desc[UR36][R2.64+0x4] ;  /* 0x0000042402007981 */ /* 0x000ee2000c1e1900 */
[----:B--2---:R-:W-:Y:S02]  /*1240*/  R2UR UR42, R4 ;  /* 0x00000000042a72ca */ /* 0x004fe400000e0000 */
[----:B---3--:R-:W-:-:S13]  /*1250*/  R2UR UR8, R0 ;  /* 0x00000000000872ca */ /* 0x008fda00000e0000 */
[----:B------:R-:W-:-:S12]  /*1260*/  UIADD3 UR42, -UR42, UR8, URZ ;  /* 0x000000082a2a7290 */ /* 0x000fd8000fffe13f */
.L_x_1323:
[----:B------:R-:W-:Y:S01]  /*1270*/  UMOV UR57, UR7 ;  /* 0x0000000700397c82 */ /* 0x000fe20008000000 */
[----:B------:R-:W-:Y:S05]  /*1280*/  @!P1 BRA `(.L_x_1324) ;  /* 0x00000000001c9947 */ /* 0x000fea0003800000 */
[----:B------:R-:W-:Y:S02]  /*1290*/  ULDC.64 UR8, c[0x0][0xa20] ;  /* 0x0002880000087ab9 */ /* 0x000fe40000000a00 */
[----:B------:R-:W-:-:S06]  /*12a0*/  UIMAD.WIDE UR8, UR7, 0x4, UR8 ;  /* 0x00000004070878a5 */ /* 0x000fcc000f8e0208 */
[----:B------:R-:W-:Y:S02]  /*12b0*/  IMAD.U32 R2, RZ, RZ, UR8 ;  /* 0x00000008ff027e24 */ /* 0x000fe4000f8e00ff */
[----:B------:R-:W-:-:S05]  /*12c0*/  IMAD.U32 R3, RZ, RZ, UR9 ;  /* 0x00000009ff037e24 */ /* 0x000fca000f8e00ff */
[----:B------:R-:W2:Y:S02]  /*12d0*/  LDG.E R2, desc[UR36][R2.64] ;  /* 0x0000002402027981 */ /* 0x000ea4000c1e1900 */
[----:B--2---:R-:W-:Y:S01]  /*12e0*/  R2UR UR4, R2 ;  /* 0x00000000020472ca */ /* 0x004fe200000e0000 */
[----:B------:R-:W-:-:S14]  /*12f0*/  BRA `(.L_x_1325) ;  /* 0x0000000000347947 */ /* 0x000fdc0003800000 */
.L_x_1324:
[----:B------:R-:W-:Y:S02]  /*1300*/  ULDC.64 UR8, c[0x0][0xa08] ;  /* 0x0002820000087ab9 */ /* 0x000fe40000000a00 */
        /* <DEDUP_REMOVED lines=12> */
.L_x_1325:
[----:B------:R-:W-:Y:S01]  /*13d0*/  ULDC UR7, c[0x0][0x448] ;  /* 0x0001120000077ab9 */ /* 0x000fe20000000800 */
[----:B------:R-:W-:Y:S02]  /*13e0*/  USHF.L.U32 UR46, UR6, 0x7, URZ ;  /* 0x00000007062e7899 */ /* 0x000fe4000800063f */
[----:B------:R-:W-:Y:S02]  /*13f0*/  UISETP.NE.AND UP0, UPT, UR7, 0x1, UPT ;  /* 0x000000010700788c */ /* 0x000fe4000bf05270 */
[----:B------:R-:W-:Y:S01]  /*1400*/  UIADD3 UR10, UR46, 0x7f, URZ ;  /* 0x0000007f2e0a7890 */ /* 0x000fe2000fffe03f */
[----:B------:R-:W-:Y:S01]  /*1410*/  ULDC.64 UR6, c[0x0][0x9e0] ;  /* 0x0002780000067ab9 */ /* 0x000fe20000000a00 */
[----:B------:R-:W-:Y:S02]  /*1420*/  UP2UR UR50, UPR, URZ, 0x1 ;  /* 0x000000013f327883 */ /* 0x000fe40008000000 */
[----:B------:R-:W-:-:S05]  /*1430*/  UIADD3 UR41, -UR41, UR4, URZ ;  /* 0x0000000429297290 */ /* 0x000fca000fffe13f */
[----:B------:R-:W-:Y:S01]  /*1440*/  @UP0 ULDC UR8, c[0x0][0x44c] ;  /* 0x0001130000080ab9 */ /* 0x000fe20000000800 */
[----:B------:R-:W-:Y:S01]  /*1450*/  @UP0 ULDC UR11, c[0x0][0x450] ;  /* 0x00011400000b0ab9 */ /* 0x000fe20000000800 */
[----:B------:R-:W-:Y:S02]  /*1460*/  UIMAD.WIDE.U32 UR8, UR10, UR8, URZ ;  /* 0x000000080a0872a5 */ /* 0x000fe4000f8e003f */
[----:B------:R-:W-:Y:S02]  /*1470*/  UIADD3 UR4, UR41, 0x1, -UR42 ;  /* 0x0000000129047890 */ /* 0x000fe4000fffe82a */
[----:B------:R-:W-:Y:S02]  /*1480*/  @UP0 USHF.R.U32.HI UR10, URZ, UR11, UR9 ;  /* 0x0000000b3f0a0299 */ /* 0x000fe40008011609 */
[----:B------:R-:W-:Y:S02]  /*1490*/  UISETP.GE.AND UP0, UPT, UR7, 0x1, UPT ;  /* 0x000000010700788c */ /* 0x000fe4000bf06270 */
[----:B------:R-:W-:-:S02]  /*14a0*/  UIADD3 UR10, UR4, UR10, URZ ;  /* 0x0000000a040a7290 */ /* 0x000fc4000fffe03f */
[----:B------:R-:W-:Y:S02]  /*14b0*/  UP2UR UR43, UPR, URZ, 0x1 ;  /* 0x000000013f2b7883 */ /* 0x000fe40008000000 */
[----:B------:R-:W-:Y:S01]  /*14c0*/  PLOP3.LUT P0, PT, PT, PT, UP0, 0x40, 0x0 ;  /* 0x000000000000781c */ /* 0x000fe20003f0e808 */
[----:B------:R-:W-:-:S12]  /*14d0*/  UIADD3 UR6, UR10, UR6, URZ ;  /* 0x000000060a067290 */ /* 0x000fd8000fffe03f */
[----:B------:R-:W-:Y:S05]  /*14e0*/  @P0 BRA `(.L_x_1326) ;  /* 0x0000000000440947 */ /* 0x000fea0003800000 */
        /* <DEDUP_REMOVED lines=10> */
.L_x_1327:
[----:B------:R-:W-:-:S11]  /*1590*/  UISETP.NE.AND UP0, UPT, UR7, 0x1, UPT ;  /* 0x000000010700788c */ /* 0x000fd6000bf05270 */
[----:B------:R-:W-:Y:S02]  /*15a0*/  @UP0 ULDC.64 UR10, c[0x0][0x9e8] ;  /* 0x00027a00000a0ab9 */ /* 0x000fe40000000a00 */
[----:B------:R-:W-:-:S04]  /*15b0*/  UIMAD.WIDE.U32 UR8, UR4, UR10, URZ ;  /* 0x0000000a040872a5 */ /* 0x000fc8000f8e003f */
[----:B------:R-:W-:-:S12]  /*15c0*/  @UP0 USHF.R.U32.HI UR4, URZ, UR11, UR9 ;  /* 0x0000000b3f040299 */ /* 0x000fd80008011609 */
.L_x_1328:
[----:B------:R-:W-:-:S04]  /*15d0*/  UIMAD UR4, UR4, UR7, UR7 ;  /* 0x00000007040472a4 */ /* 0x000fc8000f8e0207 */
[----:B------:R-:W-:-:S04]  /*15e0*/  UISETP.LT.AND UP0, UPT, UR6, UR4, UPT ;  /* 0x000000040600728c */ /* 0x000fc8000bf01270 */
[----:B------:R-:W-:-:S12]  /*15f0*/  USEL UR6, UR6, UR4, UP0 ;  /* 0x0000000406067287 */ /* 0x000fd80008000000 */
.L_x_1326:
[----:B------:R-:W-:Y:S02]  /*1600*/  UISETP.NE.AND UP0, UPT, UR50, URZ, UPT ;  /* 0x0000003f3200728c */ /* 0x000fe4000bf05270 */
[----:B------:R-:W-:Y:S02]  /*1610*/  UIADD3 UR4, UR41, 0x7f, URZ ;  /* 0x0000007f29047890 */ /* 0x000fe4000fffe03f */
[----:B------:R-:W-:Y:S02]  /*1620*/  UIADD3 UR10, UR6, 0x7f, URZ ;  /* 0x0000007f060a7890 */ /* 0x000fe4000fffe03f */
[----:B------:R-:W-:Y:S02]  /*1630*/  UISETP.GE.AND UP1, UPT, UR7, 0x1, UPT ;  /* 0x000000010700788c */ /* 0x000fe4000bf26270 */
[----:B------:R-:W-:Y:S02]  /*1640*/  USHF.R.S32.HI UR6, URZ, 0x1f, UR4 ;  /* 0x0000001f3f067899 */ /* 0x000fe40008011404 */
[----:B------:R-:W-:Y:S01]  /*1650*/  USHF.R.S32.HI UR11, URZ, 0x1f, UR10 ;  /* 0x0000001f3f0b7899 */ /* 0x000fe2000801140a */
[----:B------:R-:W-:Y:S01]  /*1660*/  @UP0 ULDC UR8, c[0x0][0x44c] ;  /* 0x0001130000080ab9 */ /* 0x000fe20000000800 */
[----:B------:R-:W-:Y:S01]  /*1670*/  ULEA.HI UR6, UR6, UR4, URZ, 0x7 ;  /* 0x0000000406067291 */ /* 0x000fe2000f8f383f */
[----:B------:R-:W-:Y:S01]  /*1680*/  PLOP3.LUT P0, PT, PT, PT, UP1, 0x40, 0x0 ;  /* 0x000000000000781c */ /* 0x000fe20003f0e818 */
[----:B------:R-:W-:-:S02]  /*1690*/  UIMAD.WIDE.U32 UR8, UR46, UR8, URZ ;  /* 0x000000082e0872a5 */ /* 0x000fc4000f8e003f */
[----:B------:R-:W-:Y:S01]  /*16a0*/  ULEA.HI UR11, UR11, UR10, URZ, 0x7 ;  /* 0x0000000a0b0b7291 */ /* 0x000fe2000f8f383f */
[----:B------:R-:W-:Y:S01]  /*16b0*/  @UP0 ULDC UR13, c[0x0][0x450] ;  /* 0x00011400000d0ab9 */ /* 0x000fe20000000800 */
[----:B------:R-:W-:Y:S01]  /*16c0*/  UMOV UR12, UR46 ;  /* 0x0000002e000c7c82 */ /* 0x000fe20008000000 */
[----:B------:R-:W-:Y:S02]  /*16d0*/  UIADD3 UR44, UR41, -UR42, URZ ;  /* 0x8000002a292c7290 */ /* 0x000fe4000fffe03f */
[----:B------:R-:W-:Y:S02]  /*16e0*/  USHF.R.S32.HI UR6, URZ, 0x7, UR6 ;  /* 0x000000073f067899 */ /* 0x000fe40008011406 */
[----:B------:R-:W-:Y:S02]  /*16f0*/  USHF.R.S32.HI UR11, URZ, 0x7, UR11 ;  /* 0x000000073f0b7899 */ /* 0x000fe4000801140b */
[----:B------:R-:W-:Y:S02]  /*1700*/  @UP0 USHF.R.U32.HI UR12, URZ, UR13, UR9 ;  /* 0x0000000d3f0c0299 */ /* 0x000fe40008011609 */
[----:B------:R-:W-:-:S02]  /*1710*/  UISETP.LT.AND UP0, UPT, UR6, UR11, UPT ;  /* 0x0000000b0600728c */ /* 0x000fc4000bf01270 */
[----:B------:R-:W-:Y:S01]  /*1720*/  UIADD3 UR4, UR44, UR12, URZ ;  /* 0x0000000c2c047290 */ /* 0x000fe2000fffe03f */
[----:B------:R-:W-:Y:S01]  /*1730*/  ULDC UR10, c[0x0][0x9dc] ;  /* 0x00027700000a7ab9 */ /* 0x000fe20000000800 */
[----:B------:R-:W-:Y:S02]  /*1740*/  USEL UR6, UR6, UR11, UP0 ;  /* 0x0000000b06067287 */ /* 0x000fe40008000000 */
[----:B------:R-:W-:Y:S01]  /*1750*/  UIADD3 UR10, UR4, -UR10, URZ ;  /* 0x8000000a040a7290 */ /* 0x000fe2000fffe03f */
[----:B------:R-:W-:Y:S11]  /*1760*/  @P0 BRA `(.L_x_1329) ;  /* 0x0000000000440947 */ /* 0x000ff60003800000 */
        /* <DEDUP_REMOVED lines=10> */
.L_x_1330:
[----:B------:R-:W-:-:S11]  /*1810*/  UISETP.NE.AND UP0, UPT, UR7, 0x1, UPT ;  /* 0x000000010700788c */ /* 0x000fd6000bf05270 */
[----:B------:R-:W-:Y:S02]  /*1820*/  @UP0 ULDC.64 UR12, c[0x0][0x9e8] ;  /* 0x00027a00000c0ab9 */ /* 0x000fe40000000a00 */
[----:B------:R-:W-:-:S04]  /*1830*/  UIMAD.WIDE.U32 UR8, UR4, UR12, URZ ;  /* 0x0000000c040872a5 */ /* 0x000fc8000f8e003f */
[----:B------:R-:W-:-:S12]  /*1840*/  @UP0 USHF.R.U32.HI UR4, URZ, UR13, UR9 ;  /* 0x0000000d3f040299 */ /* 0x000fd80008011609 */
.L_x_1331:
[----:B------:R-:W-:-:S04]  /*1850*/  UIMAD UR4, UR4, UR7, URZ ;  /* 0x00000007040472a4 */ /* 0x000fc8000f8e023f */
[----:B------:R-:W-:-:S04]  /*1860*/  UISETP.LT.AND UP0, UPT, UR10, UR4, UPT ;  /* 0x000000040a00728c */ /* 0x000fc8000bf01270 */
[----:B------:R-:W-:-:S12]  /*1870*/  USEL UR10, UR10, UR4, !UP0 ;  /* 0x000000040a0a7287 */ /* 0x000fd8000c000000 */
.L_x_1329:
[----:B------:R-:W-:-:S04]  /*1880*/  USHF.R.S32.HI UR4, URZ, 0x1f, UR10 ;  /* 0x0000001f3f047899 */ /* 0x000fc8000801140a */
[----:B------:R-:W-:-:S04]  /*1890*/  ULEA.HI UR4, UR4, UR10, URZ, 0x7 ;  /* 0x0000000a04047291 */ /* 0x000fc8000f8f383f */
[----:B------:R-:W-:Y:S02]  /*18a0*/  USHF.R.S32.HI UR7, URZ, 0x7, UR4 ;  /* 0x000000073f077899 */ /* 0x000fe40008011404 */
[----:B------:R-:W-:Y:S02]  /*18b0*/  ULOP3.LUT UR4, UR5, 0xff000000, URZ, 0xc0, !UPT ;  /* 0xff00000005047892 */ /* 0x000fe4000f8ec03f */
[----:B------:R-:W-:Y:S02]  /*18c0*/  UISETP.LT.AND UP0, UPT, URZ, UR7, UPT ;  /* 0x000000073f00728c */ /* 0x000fe4000bf01270 */
[----:B------:R-:W-:Y:S02]  /*18d0*/  ULOP3.LUT UR5, UR5, 0xff0000, URZ, 0xc0, !UPT ;  /* 0x00ff000005057892 */ /* 0x000fe4000f8ec03f */
[----:B------:R-:W-:Y:S02]  /*18e0*/  USEL UR52, URZ, UR7, !UP0 ;  /* 0x000000073f347287 */ /* 0x000fe4000c000000 */
[----:B------:R-:W-:-:S02]  /*18f0*/  USHF.R.U32.HI UR4, URZ, 0x8, UR4 ;  /* 0x000000083f047899 */ /* 0x000fc40008011604 */
[----:B------:R-:W-:Y:S02]  /*1900*/  UISETP.GT.AND UP0, UPT, UR6, UR52, UPT ;  /* 0x000000340600728c */ /* 0x000fe4000bf04270 */
[----:B------:R-:W-:-:S03]  /*1910*/  ULEA.HI UR5, UR5, UR4, URZ, 0x10 ;  /* 0x0000000405057291 */ /* 0x000fc6000f8f803f */
[----:B------:R-:W-:Y:S01]  /*1920*/  UMOV UR4, URZ ;  /* 0x0000003f00047c82 */ /* 0x000fe20008000000 */
[----:B------:R-:W-:Y:S01]  /*1930*/  PLOP3.LUT P0, PT, PT, PT, UP0, 0x80, 0x0 ;  /* 0x000000000000781c */ /* 0x000fe20003f0f008 */
[----:B------:R-:W-:Y:S02]  /*1940*/  ULOP3.LUT UR56, UR5, 0xff, URZ, 0xc0, !UPT ;  /* 0x000000ff05387892 */ /* 0x000fe4000f8ec03f */
[----:B------:R-:W-:-:S10]  /*1950*/  USHF.R.U32.HI UR54, URZ, 0x10, UR5 ;  /* 0x000000103f367899 */ /* 0x000fd40008011605 */
[----:B------:R-:W-:Y:S05]  /*1960*/  @!P0 BRA `(.L_x_1332) ;  /* 0x0000000000948947 */ /* 0x000fea0003800000 */
[----:B------:R-:W-:Y:S01]  /*1970*/  UISETP.NE.AND UP0, UPT, UR54, URZ, UPT ;  /* 0x0000003f3600728c */ /* 0x000fe2000bf05270 */
[----:B------:R-:W-:-:S03]  /*1980*/  ULDC UR4, c[0x0][0x9f0] ;  /* 0x00027c0000047ab9 */ /* 0x000fc60000000800 */
[----:B------:R-:W-:-:S04]  /*1990*/  USEL UR10, UR54, UR4, UP0 ;  /* 0x00000004360a7287 */ /* 0x000fc80008000000 */
[----:B------:R-:W-:Y:S02]  /*19a0*/  UIADD3 UR4, UR10, -0x1, UR6 ;  /* 0xffffffff0a047890 */ /* 0x000fe4000fffe006 */
[----:B------:R-:W-:Y:S02]  /*19b0*/  IMAD.U32 R3, RZ, RZ, UR10 ;  /* 0x0000000aff037e24 */ /* 0x000fe4000f8e00ff */
[----:B------:R-:W-:-:S03]  /*19c0*/  UIADD3 UR7, -UR52, UR4, URZ ;  /* 0x0000000434077290 */ /* 0x000fc6000fffe13f */
[-C--:B------:R-:W-:Y:S01]  /*19d0*/  IABS R0, R3.reuse ;  /* 0x0000000300007213 */ /* 0x080fe20000000000 */
[----:B------:R-:W-:Y:S01]  /*19e0*/  UMOV UR4, URZ ;  /* 0x0000003f00047c82 */ /* 0x000fe20008000000 */
[----:B------:R-:W-:Y:S01]  /*19f0*/  IABS R5, R3 ;  /* 0x0000000300057213 */ /* 0x000fe20000000000 */
[----:B------:R-:W-:Y:S01]  /*1a00*/  IMAD.U32 R4, RZ, RZ, UR7 ;  /* 0x00000007ff047e24 */ /* 0x000fe2000f8e00ff */
[----:B------:R-:W-:Y:S01]  /*1a10*/  R2UR UR11, R0 ;  /* 0x00000000000b72ca */ /* 0x000fe200000e0000 */
[----:B------:R-:W-:-:S03]  /*1a20*/  ULOP3.LUT UR7, UR7, UR10, URZ, 0x3c, !UPT ;  /* 0x0000000a07077292 */ /* 0x000fc6000f8e3c3f */
[----:B------:R-:W-:-:S05]  /*1a30*/  IABS R4, R4 ;  /* 0x0000000400047213 */ /* 0x000fca0000000000 */
[----:B------:R-:W-:-:S04]  /*1a40*/  IMAD.MOV.U32 R3, RZ, RZ, R4 ;  /* 0x000000ffff037224 */ /* 0x000fc800078e0004 */
[----:B------:R-:W0:Y:S01]  /*1a50*/  I2F.RP R0, UR11 ;  /* 0x0000000b00007d06 */ /* 0x000e220008209400 */
[----:B------:R-:W-:-:S07]  /*1a60*/  R2UR UR9, R3 ;  /* 0x00000000030972ca */ /* 0x000fce00000e0000 */
[----:B0-----:R-:W0:Y:S02]  /*1a70*/  MUFU.RCP R0, R0 ;  /* 0x0000000000007308 */ /* 0x001e240000001000 */
[----:B0-----:R-:W-:Y:S02]  /*1a80*/  VIADD R2, R0, 0xffffffe ;  /* 0x0ffffffe00027836 */ /* 0x001fe40000000000 */
        /* <DEDUP_REMOVED lines=19> */
.L_x_1332:
[----:B------:R-:W-:Y:S01]  /*1bc0*/  UIMAD UR52, UR56, UR4, UR52 ;  /* 0x00000004383472a4 */ /* 0x000fe2000f8e0234 */
[----:B------:R-:W-:Y:S01]  /*1bd0*/  IMAD.U32 R90, RZ, RZ, UR6 ;  /* 0x00000006ff5a7e24 */ /* 0x000fe2000f8e00ff */
[----:B------:R-:W-:Y:S01]  /*1be0*/  PLOP3.LUT P0, PT, PT, PT, PT, 0x80, 0x0 ;  /* 0x000000000000781c */ /* 0x000fe20003f0f070 */
[----:B------:R-:W-:Y:S01]  /*1bf0*/  IMAD.U32 R3, RZ, RZ, UR4 ;  /* 0x00000004ff037e24 */ /* 0x000fe2000f8e00ff */
[----:B------:R-:W-:Y:S02]  /*1c00*/  CS2R R20, SRZ ;  /* 0x0000000000147805 */ /* 0x000fe4000001ff00 */
[----:B------:R-:W-:Y:S02]  /*1c10*/  CS2R R150, SRZ ;  /* 0x0000000000967805 */ /* 0x000fe4000001ff00 */
[----:B------:R-:W-:Y:S02]  /*1c20*/  CS2R R148, SRZ ;  /* 0x0000000000947805 */ /* 0x000fe4000001ff00 */
[----:B------:R-:W-:-:S02]  /*1c30*/  CS2R R146, SRZ ;  /* 0x0000000000927805 */ /* 0x000fc4000001ff00 */
[----:B------:R-:W-:Y:S02]  /*1c40*/  VIADDMNMX R90, R3, UR52, R90, PT ;  /* 0x00000034035a7c46 */ /* 0x000fe4000b80015a */
[----:B------:R-:W-:Y:S02]  /*1c50*/  CS2R R144, SRZ ;  /* 0x0000000000907805 */ /* 0x000fe4000001ff00 */
[----:B------:R-:W-:Y:S02]  /*1c60*/  CS2R R142, SRZ ;  /* 0x00000000008e7805 */ /* 0x000fe4000001ff00 */
[----:B------:R-:W-:Y:S02]  /*1c70*/  CS2R R140, SRZ ;  /* 0x00000000008c7805 */ /* 0x000fe4000001ff00 */
[----:B------:R-:W-:Y:S02]  /*1c80*/  ISETP.GT.AND P1, PT, R90, UR52, PT ;  /* 0x000000345a007c0c */ /* 0x000fe4000bf24270 */
        /* <DEDUP_REMOVED lines=58> */
.L_x_1334:
[----:B------:R-:W-:Y:S01]  /*2030*/  ULEA.HI UR4, UR61, UR61, URZ, 0x1 ;  /* 0x0000003d3d047291 */ /* 0x000fe2000f8f083f */
[----:B------:R-:W-:-:S03]  /*2040*/  R2UR UR5, R219 ;  /* 0x00000000db0572ca */ /* 0x000fc600000e0000 */
[----:B------:R-:W-:-:S04]  /*2050*/  ULOP3.LUT UR4, UR4, 0xfffffffe, URZ, 0xc0, !UPT ;  /* 0xfffffffe04047892 */ /* 0x000fc8000f8ec03f */
[----:B------:R-:W-:-:S06]  /*2060*/  UIADD3 UR4, UR61, -UR4, URZ ;  /* 0x800000043d047290 */ /* 0x000fcc000fffe03f */
[----:B------:R-:W-:Y:S02]  /*2070*/  IMAD.U32 R0, RZ, RZ, UR4 ;  /* 0x00000004ff007e24 */ /* 0x000fe4000f8e00ff */
[----:B------:R-:W-:-:S03]  /*2080*/  IMAD.U32 R2, RZ, RZ, UR5 ;  /* 0x00000005ff027e24 */ /* 0x000fc6000f8e00ff */
[----:B------:R-:W-:Y:S02]  /*2090*/  SHF.L.U32 R0, R0, 0x1f, RZ ;  /* 0x0000001f00007819 */ /* 0x000fe400000006ff */
[----:B------:R-:W-:Y:S02]  /*20a0*/  ISETP.NE.AND P0, PT, R2, 0x3, PT ;  /* 0x000000030200780c */ /* 0x000fe40003f05270 */
[----:B------:R-:W0:Y:S02]  /*20b0*/  SYNCS.PHASECHK.TRANS64.TRYWAIT P1, [UR40+0x28800], R0 ;  /* 0x02880000ff0075a7 */ /* 0x000e240008020168 */
[----:B0-----:R-:W-:Y:S09]  /*20c0*/  @!P1 BRA `(.L_x_1335) ;  /* 0x0000015800209947 */ /* 0x001ff20003800000 */
.L_x_1531:
[----:B------:R-:W-:Y:S05]  /*20d0*/  @!P0 BRA `(.L_x_1336) ;  /* 0x0000000000048947 */ /* 0x000fea0003800000 */
[----:B------:R-:W-:Y:S01]  /*20e0*/  BPT.TRAP 0x1 ;  /* 0x000000040000795c */ /* 0x000fe20000300000 */
.L_x_1336:
[----:B0-----:R-:W-:Y:S02]  /*20f0*/  IMAD.U32 R3, RZ, RZ, UR38 ;  /* 0x00000026ff037e24 */ /* 0x001fe4000f8e00ff */
[----:B------:R-:W-:-:S03]  /*2100*/  IMAD.U32 R0, RZ, RZ, UR39 ;  /* 0x00000027ff007e24 */ /* 0x000fc6000f8e00ff */
[----:B------:R-:W-:Y:S02]  /*2110*/  LEA R3, R3, UR40, 0x3 ;  /* 0x0000002803037c11 */ /* 0x000fe4000f8e18ff */
[----:B------:R-:W-:-:S04]  /*2120*/  SHF.L.U32 R0, R0, 0x1f, RZ ;  /* 0x0000001f00007819 */ /* 0x000fc800000006ff */
[----:B------:R0:W1:Y:S01]  /*2130*/  SYNCS.PHASECHK.TRANS64.TRYWAIT P1, [R3+URZ+0x28830], R0 ;  /* 0x02883000030075a7 */ /* 0x000062000802017f */
[----:B------:R-:W-:Y:S05]  /*2140*/  @!P0 BRA `(.L_x_1337) ;  /* 0x0000000000048947 */ /* 0x000fea0003800000 */
[----:B------:R-:W-:Y:S01]  /*2150*/  BPT.TRAP 0x1 ;  /* 0x000000040000795c */ /* 0x000fe20000300000 */
.L_x_1337:
[----:B-1----:R-:W-:Y:S05]  /*2160*/  @P1 BRA `(.L_x_1338) ;  /* 0x0000000000081947 */ /* 0x002fea0003800000 */
[----:B------:R-:W1:Y:S02]  /*2170*/  SYNCS.PHASECHK.TRANS64.TRYWAIT P1, [R3+URZ+0x28830], R0 ;  /* 0x02883000030075a7 */ /* 0x000e64000802017f */
[----:B-1----:R-:W-:Y:S05]  /*2180*/  @!P1 BRA `(.L_x_1339) ;  /* 0x0000015800089947 */ /* 0x002fea0003800000 */
.L_x_1338:
        /* <DEDUP_REMOVED lines=63> */
.L_x_1340:
[----:B------:R-:W-:Y:S01]  /*2580*/  UISETP.NE.AND UP1, UPT, UR50, URZ, UPT ;  /* 0x0000003f3200728c */ /* 0x000fe2000bf25270 */
[----:B01----:R-:W-:Y:S01]  /*2590*/  VIADD R0, R17, UR46 ;  /* 0x0000002e11007c36 */ /* 0x003fe20008000000 */
[----:B------:R-:W-:Y:S01]  /*25a0*/  R2UR UR6, R3 ;  /* 0x00000000030672ca */ /* 0x000fe200000e0000 */
[----:B------:R-:W-:Y:S01]  /*25b0*/  IMAD.MOV.U32 R3, RZ, RZ, -0x80 ;  /* 0xffffff80ff037424 */ /* 0x000fe200078e00ff */
[----:B------:R-:W-:Y:S01]  /*25c0*/  UISETP.NE.AND UP0, UPT, UR43, URZ, UPT ;  /* 0x0000003f2b00728c */ /* 0x000fe2000bf05270 */
[C---:B------:R-:W-:Y:S01]  /*25d0*/  LEA R6, R90.reuse, 0xffffff80, 0x7 ;  /* 0xffffff805a067811 */ /* 0x040fe200078e38ff */
[----:B------:R-:W-:Y:S01]  /*25e0*/  ULDC UR59, c[0x0][0x9dc] ;  /* 0x00027700003b7ab9 */ /* 0x000fe20000000800 */
[----:B------:R-:W-:Y:S01]  /*25f0*/  PLOP3.LUT P1, PT, PT, PT, UP1, 0x80, 0x0 ;  /* 0x000000000000781c */ /* 0x000fe20003f2f018 */
[----:B------:R-:W-:Y:S01]  /*2600*/  IMAD R7, R90, R3, 0x80 ;  /* 0x000000805a077424 */ /* 0x000fe200078e0203 */
[----:B------:R-:W-:Y:S01]  /*2610*/  PLOP3.LUT P2, PT, PT, PT, UP1, 0x80, 0x0 ;  /* 0x000000000000781c */ /* 0x000fe20003f4f018 */
[----:B------:R-:W-:Y:S01]  /*2620*/  IMAD.U32 R3, RZ, RZ, UR42 ;  /* 0x0000002aff037e24 */ /* 0x000fe2000f8e00ff */
[----:B------:R-:W-:Y:S01]  /*2630*/  @UP1 ULDC UR7, c[0x0][0x44c] ;  /* 0x0001130000071ab9 */ /* 0x000fe20000000800 */
[----:B------:R-:W-:Y:S01]  /*2640*/  ULDC UR14, c[0x0][0x9e0] ;  /* 0x00027800000e7ab9 */ /* 0x000fe20000000800 */
[----:B------:R-:W-:-:S02]  /*2650*/  IADD3 R8, -R16, UR41, R7 ;  /* 0x0000002910087c10 */ /* 0x000fc4000fffe107 */
[----:B------:R-:W-:-:S04]  /*2660*/  UIADD3 UR6, UR6, 0x28840, URZ ;  /* 0x0002884006067890 */ /* 0x000fc8000fffe03f */
[----:B------:R-:W-:Y:S01]  /*2670*/  UPRMT UR6, UR53, 0x654, UR6 ;  /* 0x0000065435067896 */ /* 0x000fe20008000006 */
[----:B------:R-:W-:Y:S01]  /*2680*/  @P1 IMAD.HI.U32 R2, R0, UR7, RZ ;  /* 0x0000000700021c27 */ /* 0x000fe2000f8e00ff */
[----:B------:R-:W-:Y:S01]  /*2690*/  @UP1 ULDC UR7, c[0x0][0x450] ;  /* 0x0001140000071ab9 */ /* 0x000fe20000000800 */
[----:B------:R-:W-:-:S03]  /*26a0*/  PLOP3.LUT P1, PT, PT, PT, UP0, 0x40, 0x0 ;  /* 0x000000000000781c */ /* 0x000fc60003f2e808 */
[----:B------:R-:W-:Y:S02]  /*26b0*/  @P2 SHF.R.U32.HI R0, RZ, UR7, R2 ;  /* 0x00000007ff002c19 */ /* 0x000fe40008011602 */
[----:B------:R-:W-:Y:S01]  /*26c0*/  IADD3 R2, -R16, 0x1, R7 ;  /* 0x0000000110027810 */ /* 0x000fe20007ffe107 */
[----:B------:R-:W-:Y:S01]  /*26d0*/  SYNCS.ARRIVE.TRANS64.RED.A1T0 RZ, [UR6], RZ ;  /* 0x000000ffffff79a7 */ /* 0x000fe20008100406 */
[----:B------:R-:W-:Y:S01]  /*26e0*/  ULOP3.LUT UR6, URZ, UR59, URZ, 0x33, !UPT ;  /* 0x0000003b3f067292 */ /* 0x000fe2000f8e333f */
[----:B------:R-:W0:Y:S01]  /*26f0*/  SHFL.IDX PT, R5, R0, RZ, 0x1c1f ;  /* 0x001c1fff00057589 */ /* 0x000e2200000e0000 */
[----:B------:R-:W-:-:S05]  /*2700*/  IADD3 R2, -R3, UR41, R2 ;  /* 0x0000002903027c10 */ /* 0x000fca000fffe102 */
[C---:B------:R-:W-:Y:S02]  /*2710*/  VIADD R9, R2.reuse, UR14 ;  /* 0x0000000e02097c36 */ /* 0x040fe40008000000 */
[----:B------:R-:W-:-:S03]  /*2720*/  VIADD R10, R2, UR6 ;  /* 0x00000006020a7c36 */ /* 0x000fc60008000000 */
[----:B0-----:R-:W-:Y:S01]  /*2730*/  VIADDMNMX R2, R5, R9, R8, PT ;  /* 0x0000000905027246 */ /* 0x001fe20003800108 */
[----:B------:R-:W-:Y:S01]  /*2740*/  IMAD.IADD R3, R10, 0x1, R5 ;  /* 0x000000010a037824 */ /* 0x000fe200078e0205 */
[----:B------:R-:W-:Y:S06]  /*2750*/  @P1 BRA `(.L_x_1341) ;  /* 0x0000000000641947 */ /* 0x000fec0003800000 */
[----:B------:R-:W-:Y:S01]  /*2760*/  IMAD.U32 R4, RZ, RZ, UR42 ;  /* 0x0000002aff047e24 */ /* 0x000fe2000f8e00ff */
[----:B------:R-:W-:Y:S04]  /*2770*/  BSSY B0, `(.L_x_1342) ;  /* 0x0000013000007945 */ /* 0x000fe80003800000 */
[----:B------:R-:W-:-:S04]  /*2780*/  IADD3 R5, -R4, UR41, R5 ;  /* 0x0000002904057c10 */ /* 0x000fc8000fffe105 */
        /* <DEDUP_REMOVED lines=11> */
.L_x_1343:
[----:B------:R-:W-:Y:S02]  /*2840*/  ULDC UR6, c[0x0][0x9e4] ;  /* 0x0002790000067ab9 */ /* 0x000fe40000000800 */
[----:B------:R-:W-:-:S05]  /*2850*/  IMAD.U32 R11, RZ, RZ, UR6 ;  /* 0x00000006ff0b7e24 */ /* 0x000fca000f8e00ff */
[----:B------:R-:W-:-:S13]  /*2860*/  ISETP.NE.AND P1, PT, R11, 0x1, PT ;  /* 0x000000010b00780c */ /* 0x000fda0003f25270 */
[----:B------:R-:W0:Y:S02]  /*2870*/  @P1 LDC.64 R12, c[0x0][0x9e8] ;  /* 0x00027a00ff0c1b82 */ /* 0x000e240000000a00 */
[----:B0-----:R-:W-:-:S05]  /*2880*/  @P1 IMAD.HI.U32 R4, R5, R12, RZ ;  /* 0x0000000c05041227 */ /* 0x001fca00078e00ff */
[----:B------:R-:W-:-:S07]  /*2890*/  @P1 SHF.R.U32.HI R5, RZ, R13, R4 ;  /* 0x0000000dff051219 */ /* 0x000fce0000011604 */
.L_x_1344:
[----:B------:R-:W-:Y:S05]  /*28a0*/  BSYNC B0 ;  /* 0x0000000000007941 */ /* 0x000fea0003800000 */
.L_x_1342:
[----:B------:R-:W-:-:S04]  /*28b0*/  IMAD R5, R5, R11, -R6 ;  /* 0x0000000b05057224 */ /* 0x000fc800078e0a06 */
[----:B------:R-:W-:-:S05]  /*28c0*/  IMAD.IADD R5, R5, 0x1, -R16 ;  /* 0x0000000105057824 */ /* 0x000fca00078e0a10 */
[----:B------:R-:W-:Y:S02]  /*28d0*/  VIADDMNMX R2, R5, R11, R2, PT ;  /* 0x0000000b05027246 */ /* 0x000fe40003800102 */
[----:B------:R-:W-:-:S07]  /*28e0*/  VIMNMX R3, R3, R5, !PT ;  /* 0x0000000503037248 */ /* 0x000fce0007fe0100 */
.L_x_1341:
        /* <DEDUP_REMOVED lines=151> */
[----:B------:R-:W-:Y:S02]  /*3260*/  ISETP.GE.AND P6, PT, R7, 0x7a, PT ;  /* 0x0000007a0700780c */ /* 0x000fe40003fc6270 */
[----:B------:R-:W0:Y:S02]  /*3270*/  SHFL.IDX PT, R7, R0, 0x1, 0x1c1f ;  /* 0x003c1f0000077f89 */ /* 0x000e2400000e0000 */
[----:B------:R-:W-:Y:S02]  /*3280*/  P2R R24, PR, RZ, 0x40 ;  /* 0x00000040ff187803 */ /* 0x000fe40000000000 */
[----:B------:R-:W-:-:S04]  /*3290*/  ISETP.GT.AND P6, PT, R3, 0x79, !P6 ;  /* 0x000000790300780c */ /* 0x000fc800077c4270 */
[----:B------:R-:W-:-:S04]  /*32a0*/  ISETP.LT.OR P6, PT, R2, 0x7a, P6 ;  /* 0x0000007a0200780c */ /* 0x000fc800037c1670 */
[----:B------:R-:W-:Y:S02]  /*32b0*/  FSEL R85, R85, -INF , !P6 ;  /* 0xff80000055557808 */ /* 0x000fe40007000000 */
[----:B------:R-:W-:Y:S02]  /*32c0*/  PLOP3.LUT P6, PT, PT, PT, UP0, 0x40, 0x0 ;  /* 0x000000000000781c */ /* 0x000fe40003fce808 */
[----:B0-----:R-:W-:Y:S01]  /*32d0*/  VIADDMNMX R2, R7, R9, R8, PT ;  /* 0x0000000907027246 */ /* 0x001fe20003800108 */
[----:B------:R-:W-:-:S10]  /*32e0*/  IMAD.IADD R3, R10, 0x1, R7 ;  /* 0x000000010a037824 */ /* 0x000fd400078e0207 */
[----:B------:R-:W-:Y:S05]  /*32f0*/  @P6 BRA `(.L_x_1345) ;  /* 0x0000000000646947 */ /* 0x000fea0003800000 */
        /* <DEDUP_REMOVED lines=14> */
.L_x_1347:
[----:B------:R-:W-:Y:S02]  /*33e0*/  ULDC UR6, c[0x0][0x9e4] ;  /* 0x0002790000067ab9 */ /* 0x000fe40000000800 */
[----:B------:R-:W-:-:S05]  /*33f0*/  IMAD.U32 R0, RZ, RZ, UR6 ;  /* 0x00000006ff007e24 */ /* 0x000fca000f8e00ff */
[----:B------:R-:W-:-:S13]  /*3400*/  ISETP.NE.AND P6, PT, R0, 0x1, PT ;  /* 0x000000010000780c */ /* 0x000fda0003fc5270 */
[----:B------:R-:W0:Y:S02]  /*3410*/  @P6 LDC.64 R4, c[0x0][0x9e8] ;  /* 0x00027a00ff046b82 */ /* 0x000e240000000a00 */
[----:B0-----:R-:W-:-:S05]  /*3420*/  @P6 IMAD.HI.U32 R4, R7, R4, RZ ;  /* 0x0000000407046227 */ /* 0x001fca00078e00ff */
[----:B------:R-:W-:-:S07]  /*3430*/  @P6 SHF.R.U32.HI R7, RZ, R5, R4 ;  /* 0x00000005ff076219 */ /* 0x000fce0000011604 */
.L_x_1348:
[----:B------:R-:W-:Y:S05]  /*3440*/  BSYNC B0 ;  /* 0x0000000000007941 */ /* 0x000fea0003800000 */
.L_x_1346:
[----:B------:R-:W-:-:S04]  /*3450*/  IMAD R7, R7, R0, -R6 ;  /* 0x0000000007077224 */ /* 0x000fc800078e0a06 */
[----:B------:R-:W-:-:S05]  /*3460*/  IMAD.IADD R7, R7, 0x1, -R16 ;  /* 0x0000000107077824 */ /* 0x000fca00078e0a10 */
[----:B------:R-:W-:Y:S02]  /*3470*/  VIADDMNMX R2, R7, R0, R2, PT ;  /* 0x0000000007027246 */ /* 0x000fe40003800102 */
[----:B------:R-:W-:-:S07]  /*3480*/  VIMNMX R3, R3, R7, !PT ;  /* 0x0000000703037248 */ /* 0x000fce0007fe0100 */
.L_x_1345:
[----:B------:R-:W-:Y:S01]  /*3490*/  ISETP.GT.AND P1, PT, R3, 0x1, !P1 ;  /* 0x000000010300780c */ /* 0x000fe20004f24270 */
[----:B------:R-:W-:Y:S01]  /*34a0*/  ULDC UR6, c[0x0][0x988] ;  /* 0x0002620000067ab9 */ /* 0x000fe20000000800 */
[----:B------:R-:W-:Y:S01]  /*34b0*/  ISETP.NE.AND P6, PT, R15, RZ, PT ;  /* 0x000000ff0f00720c */ /* 0x000fe20003fc5270 */
[----:B------:R-:W-:Y:S01]  /*34c0*/  UISETP.NE.AND UP1, UPT, UR50, URZ, UPT ;  /* 0x0000003f3200728c */ /* 0x000fe2000bf25270 */
[----:B------:R-:W-:Y:S01]  /*34d0*/  ISETP.LT.OR P1, PT, R2, 0x2, P1 ;  /* 0x000000020200780c */ /* 0x000fe20000f21670 */
[----:B------:R-:W-:Y:S01]  /*34e0*/  UISETP.NE.AND UP0, UPT, UR43, URZ, UPT ;  /* 0x0000003f2b00728c */ /* 0x000fe2000bf05270 */
[----:B------:R-:W-:Y:S01]  /*34f0*/  FMNMX.FTZ R5, R11, R25, !PT ;  /* 0x000000190b057209 */ /* 0x000fe20007810000 */
[----:B------:R-:W-:Y:S01]  /*3500*/  UMOV UR7, UR46 ;  /* 0x0000002e00077c82 */ /* 0x000fe20008000000 */
[----:B------:R-:W-:Y:S02]  /*3510*/  FSEL R27, R27, -INF , !P1 ;  /* 0xff8000001b1b7808 */ /* 0x000fe40004800000 */
[----:B------:R-:W-:-:S02]  /*3520*/  ISETP.GT.AND P1, PT, R3, 0x9, !P6 ;  /* 0x000000090300780c */ /* 0x000fc40007724270 */
[----:B------:R-:W-:Y:S02]  /*3530*/  FMNMX.FTZ R0, R28, R5, !PT ;  /* 0x000000051c007209 */ /* 0x000fe40007810000 */
[----:B------:R-:W-:Y:S01]  /*3540*/  ISETP.LT.OR P1, PT, R2, 0xa, P1 ;  /* 0x0000000a0200780c */ /* 0x000fe20000f21670 */
[----:B------:R-:W-:Y:S01]  /*3550*/  @UP1 ULDC UR10, c[0x0][0x44c] ;  /* 0x00011300000a1ab9 */ /* 0x000fe20000000800 */
[----:B------:R-:W-:Y:S01]  /*3560*/  FMNMX.FTZ R5, R29, R0, !PT ;  /* 0x000000001d057209 */ /* 0x000fe20007810000 */
[----:B------:R-:W-:Y:S01]  /*3570*/  UIMAD.WIDE.U32 UR10, UR46, UR10, URZ ;  /* 0x0000000a2e0a72a5 */ /* 0x000fe2000f8e003f */
[----:B------:R-:W-:Y:S01]  /*3580*/  FSEL R31, R31, -INF , !P1 ;  /* 0xff8000001f1f7808 */ /* 0x000fe20004800000 */
[----:B------:R-:W-:Y:S01]  /*3590*/  @UP1 ULDC UR15, c[0x0][0x450] ;  /* 0x00011400000f1ab9 */ /* 0x000fe20000000800 */
[----:B------:R-:W-:Y:S01]  /*35a0*/  ISETP.NE.AND P1, PT, R20, RZ, PT ;  /* 0x000000ff1400720c */ /* 0x000fe20003f25270 */
[----:B------:R-:W-:Y:S01]  /*35b0*/  @UP1 USHF.R.U32.HI UR7, URZ, UR15, UR11 ;  /* 0x0000000f3f071299 */ /* 0x000fe2000801160b */
[----:B------:R-:W-:-:S02]  /*35c0*/  FMNMX.FTZ R0, R32, R5, !PT ;  /* 0x0000000520007209 */ /* 0x000fc40007810000 */
[----:B------:R-:W-:Y:S01]  /*35d0*/  ISETP.GT.AND P1, PT, R3, 0x10, !P1 ;  /* 0x000000100300780c */ /* 0x000fe20004f24270 */
[----:B------:R-:W-:Y:S01]  /*35e0*/  UIADD3 UR44, UR44, UR7, URZ ;  /* 0x000000072c2c7290 */ /* 0x000fe2000fffe03f */
[----:B------:R-:W-:Y:S02]  /*35f0*/  FMNMX.FTZ R5, R33, R0, !PT ;  /* 0x0000000021057209 */ /* 0x000fe40007810000 */
[----:B------:R-:W-:Y:S01]  /*3600*/  ISETP.LT.OR P1, PT, R2, 0x11, P1 ;  /* 0x000000110200780c */ /* 0x000fe20000f21670 */
[----:B------:R-:W-:Y:S01]  /*3610*/  UIADD3 UR7, UR44, UR14, URZ ;  /* 0x0000000e2c077290 */ /* 0x000fe2000fffe03f */
        /* <DEDUP_REMOVED lines=73> */
[----:B------:R-:W-:Y:S01]  /*3ab0*/  ISETP.NE.AND P2, PT, R107, RZ, PT ;  /* 0x000000ff6b00720c */ /* 0x000fe20003f45270 */
[----:B------:R-:W0:Y:S01]  /*3ac0*/  SHFL.BFLY PT, R5, R4, 0x2, 0x1f ;  /* 0x0c401f0004057f89 */ /* 0x000e2200000e0000 */
[----:B------:R-:W-:-:S02]  /*3ad0*/  FSEL R55, R55, -INF , !P1 ;  /* 0xff80000037377808 */ /* 0x000fc40004800000 */
[----:B------:R-:W-:Y:S02]  /*3ae0*/  ISETP.NE.AND P1, PT, R99, RZ, PT ;  /* 0x000000ff6300720c */ /* 0x000fe40003f25270 */
[----:B------:R-:W-:Y:S02]  /*3af0*/  ISETP.NE.AND P6, PT, R108, RZ, PT ;  /* 0x000000ff6c00720c */ /* 0x000fe40003fc5270 */
[C---:B------:R-:W-:Y:S02]  /*3b00*/  ISETP.GT.AND P1, PT, R3.reuse, 0x40, !P1 ;  /* 0x000000400300780c */ /* 0x040fe40004f24270 */
[C---:B------:R-:W-:Y:S02]  /*3b10*/  ISETP.GT.AND P3, PT, R3.reuse, 0x70, !P3 ;  /* 0x000000700300780c */ /* 0x040fe40005f64270 */
[----:B------:R-:W-:Y:S02]  /*3b20*/  ISETP.LT.OR P1, PT, R2, 0x41, P1 ;  /* 0x000000410200780c */ /* 0x000fe40000f21670 */
[----:B------:R-:W-:-:S02]  /*3b30*/  ISETP.GT.AND P4, PT, R3, 0x71, !P4 ;  /* 0x000000710300780c */ /* 0x000fc40006784270 */
[----:B------:R-:W-:Y:S02]  /*3b40*/  FSEL R58, R58, -INF , !P1 ;  /* 0xff8000003a3a7808 */ /* 0x000fe40004800000 */
[----:B------:R-:W-:Y:S02]  /*3b50*/  ISETP.NE.AND P1, PT, R100, RZ, PT ;  /* 0x000000ff6400720c */ /* 0x000fe40003f25270 */
[C---:B------:R-:W-:Y:S02]  /*3b60*/  ISETP.LT.OR P3, PT, R2.reuse, 0x71, P3 ;  /* 0x000000710200780c */ /* 0x040fe40001f61670 */
[C---:B------:R-:W-:Y:S02]  /*3b70*/  ISETP.GT.AND P1, PT, R3.reuse, 0x41, !P1 ;  /* 0x000000410300780c */ /* 0x040fe40004f24270 */
[----:B------:R-:W-:Y:S02]  /*3b80*/  ISETP.GT.AND P5, PT, R3, 0x78, !P5 ;  /* 0x000000780300780c */ /* 0x000fe40006fa4270 */
[----:B------:R-:W-:-:S02]  /*3b90*/  ISETP.LT.OR P1, PT, R2, 0x42, P1 ;  /* 0x000000420200780c */ /* 0x000fc40000f21670 */
[----:B0-----:R-:W-:Y:S02]  /*3ba0*/  FMNMX.FTZ R5, R4, R5, !PT ;  /* 0x0000000504057209 */ /* 0x001fe40007810000 */
[----:B------:R-:W-:Y:S02]  /*3bb0*/  FSEL R59, R59, -INF , !P1 ;  /* 0xff8000003b3b7808 */ /* 0x000fe40004800000 */
[----:B------:R-:W-:Y:S01]  /*3bc0*/  ISETP.NE.AND P1, PT, R101, RZ, PT ;  /* 0x000000ff6500720c */ /* 0x000fe20003f25270 */
[----:B------:R-:W0:Y:S01]  /*3bd0*/  SHFL.BFLY PT, R0, R5, 0x1, 0x1f ;  /* 0x0c201f0005007f89 */ /* 0x000e2200000e0000 */
[----:B------:R-:W-:Y:S02]  /*3be0*/  ISETP.LT.OR P4, PT, R2, 0x72, P4 ;  /* 0x000000720200780c */ /* 0x000fe40002781670 */
[----:B------:R-:W-:Y:S02]  /*3bf0*/  ISETP.GT.AND P1, PT, R3, 0x48, !P1 ;  /* 0x000000480300780c */ /* 0x000fe40004f24270 */
[----:B------:R-:W-:-:S02]  /*3c00*/  FSEL R82, R82, -INF , !P3 ;  /* 0xff80000052527808 */ /* 0x000fc40005800000 */
[C---:B------:R-:W-:Y:S02]  /*3c10*/  ISETP.LT.OR P1, PT, R2.reuse, 0x49, P1 ;  /* 0x000000490200780c */ /* 0x040fe40000f21670 */
[----:B------:R-:W-:Y:S02]  /*3c20*/  ISETP.LT.OR P5, PT, R2, 0x79, P5 ;  /* 0x000000790200780c */ /* 0x000fe40002fa1670 */
[----:B------:R-:W-:Y:S02]  /*3c30*/  FSEL R62, R62, -INF , !P1 ;  /* 0xff8000003e3e7808 */ /* 0x000fe40004800000 */
[----:B------:R-:W-:Y:S02]  /*3c40*/  ISETP.NE.AND P1, PT, R102, RZ, PT ;  /* 0x000000ff6600720c */ /* 0x000fe40003f25270 */
[----:B------:R-:W-:Y:S02]  /*3c50*/  FSEL R83, R83, -INF , !P4 ;  /* 0xff80000053537808 */ /* 0x000fe40006000000 */
[----:B------:R-:W-:-:S02]  /*3c60*/  ISETP.GT.AND P1, PT, R3, 0x49, !P1 ;  /* 0x000000490300780c */ /* 0x000fc40004f24270 */
[----:B------:R-:W-:Y:S02]  /*3c70*/  FSEL R86, R86, -INF , !P5 ;  /* 0xff80000056567808 */ /* 0x000fe40006800000 */
[----:B------:R-:W-:Y:S02]  /*3c80*/  ISETP.LT.OR P1, PT, R2, 0x4a, P1 ;  /* 0x0000004a0200780c */ /* 0x000fe40000f21670 */
[----:B0-----:R-:W-:Y:S02]  /*3c90*/  FMNMX.FTZ R0, R5, R0, !PT ;  /* 0x0000000005007209 */ /* 0x001fe40007810000 */
[----:B------:R-:W-:Y:S02]  /*3ca0*/  FSEL R63, R63, -INF , !P1 ;  /* 0xff8000003f3f7808 */ /* 0x000fe40004800000 */
[----:B------:R-:W-:Y:S01]  /*3cb0*/  ISETP.NE.AND P1, PT, R103, RZ, PT ;  /* 0x000000ff6700720c */ /* 0x000fe20003f25270 */
[----:B------:R-:W-:-:S03]  /*3cc0*/  FMUL.FTZ R6, R0, UR6 ;  /* 0x0000000600067c20 */ /* 0x000fc60008410000 */
        /* <DEDUP_REMOVED lines=30> */
[--C-:B------:R-:W-:Y:S01]  /*3eb0*/  FFMA.FTZ R180, R11, UR6, -R8.reuse ;  /* 0x000000060bb47c23 */ /* 0x100fe20008010808 */
[----:B------:R-:W-:Y:S01]  /*3ec0*/  ISETP.LT.OR P1, PT, R2, 0x1, P1 ;  /* 0x000000010200780c */ /* 0x000fe20000f21670 */
[--C-:B------:R-:W-:Y:S01]  /*3ed0*/  FFMA.FTZ R5, R25, UR6, -R8.reuse ;  /* 0x0000000619057c23 */ /* 0x100fe20008010808 */
[----:B------:R-:W-:Y:S01]  /*3ee0*/  ISETP.GT.AND P6, PT, R3, 0x79, !P6 ;  /* 0x000000790300780c */ /* 0x000fe200077c4270 */
[--C-:B------:R-:W-:Y:S01]  /*3ef0*/  FFMA.FTZ R7, R29, UR6, -R8.reuse ;  /* 0x000000061d077c23 */ /* 0x100fe20008010808 */
[----:B------:R-:W-:Y:S01]  /*3f00*/  FSEL R26, R26, -INF , !P1 ;  /* 0xff8000001a1a7808 */ /* 0x000fe20004800000 */
[--C-:B------:R-:W-:Y:S01]  /*3f10*/  FFMA.FTZ R41, R41, UR6, -R8.reuse ;  /* 0x0000000629297c23 */ /* 0x100fe20008010808 */
[----:B------:R-:W-:Y:S01]  /*3f20*/  ISETP.NE.AND P1, PT, R12, RZ, PT ;  /* 0x000000ff0c00720c */ /* 0x000fe20003f25270 */
[--C-:B------:R-:W-:Y:S01]  /*3f30*/  FFMA.FTZ R182, R28, UR6, -R8.reuse ;  /* 0x000000061cb67c23 */ /* 0x100fe20008010808 */
[----:B------:R-:W-:Y:S01]  /*3f40*/  FMNMX.FTZ R9, R26, R27, !PT ;  /* 0x0000001b1a097209 */ /* 0x000fe20007810000 */
[----:B------:R-:W-:Y:S01]  /*3f50*/  MUFU.EX2 R180, R180 ;  /* 0x000000b400b47308 */ /* 0x000fe20000000800 */
[----:B------:R-:W-:Y:S01]  /*3f60*/  ISETP.GT.AND P1, PT, R3, 0x68, !P1 ;  /* 0x000000680300780c */ /* 0x000fe20004f24270 */
[--C-:B------:R-:W-:Y:S01]  /*3f70*/  FFMA.FTZ R3, R53, UR6, -R8.reuse ;  /* 0x0000000635037c23 */ /* 0x100fe20008010808 */
[----:B------:R-:W-:Y:S01]  /*3f80*/  FMNMX.FTZ R4, R30, R9, !PT ;  /* 0x000000091e047209 */ /* 0x000fe20007810000 */
[--C-:B------:R-:W-:Y:S01]  /*3f90*/  FFMA.FTZ R176, R32, UR6, -R8.reuse ;  /* 0x0000000620b07c23 */ /* 0x100fe20008010808 */
[----:B------:R-:W-:Y:S01]  /*3fa0*/  ISETP.LT.OR P1, PT, R2, 0x69, P1 ;  /* 0x000000690200780c */ /* 0x000fe20000f21670 */
[--C-:B------:R-:W-:Y:S01]  /*3fb0*/  FFMA.FTZ R33, R33, UR6, -R8.reuse ;  /* 0x0000000621217c23 */ /* 0x100fe20008010808 */
[----:B------:R-:W-:Y:S01]  /*3fc0*/  FMNMX.FTZ R9, R31, R4, !PT ;  /* 0x000000041f097209 */ /* 0x000fe20007810000 */
[----:B------:R-:W0:Y:S01]  /*3fd0*/  MUFU.EX2 R5, R5 ;  /* 0x0000000500057308 */ /* 0x000e220000000800 */
[----:B------:R-:W-:Y:S01]  /*3fe0*/  FSEL R78, R78, -INF , !P1 ;  /* 0xff8000004e4e7808 */ /* 0x000fe20004800000 */
[--C-:B------:R-:W-:Y:S01]  /*3ff0*/  FFMA.FTZ R178, R36, UR6, -R8.reuse ;  /* 0x0000000624b27c23 */ /* 0x100fe20008010808 */
[----:B------:R-:W-:Y:S01]  /*4000*/  FMNMX.FTZ R4, R34, R9, !PT ;  /* 0x0000000922047209 */ /* 0x000fe20007810000 */
[--C-:B------:R-:W-:Y:S01]  /*4010*/  FFMA.FTZ R37, R37, UR6, -R8.reuse ;  /* 0x0000000625257c23 */ /* 0x100fe20008010808 */
[----:B------:R-:W-:Y:S01]  /*4020*/  ISETP.LT.OR P6, PT, R2, 0x7a, P6 ;  /* 0x0000007a0200780c */ /* 0x000fe200037c1670 */
[--C-:B------:R-:W-:Y:S01]  /*4030*/  FFMA.FTZ R172, R40, UR6, -R8.reuse ;  /* 0x0000000628ac7c23 */ /* 0x100fe20008010808 */
[----:B------:R-:W-:Y:S01]  /*4040*/  FMNMX.FTZ R11, R35, R4, !PT ;  /* 0x00000004230b7209 */ /* 0x000fe20007810000 */
[----:B------:R-:W1:Y:S01]  /*4050*/  MUFU.EX2 R182, R182 ;  /* 0x000000b600b67308 */ /* 0x000e620000000800 */
[----:B------:R-:W-:Y:S01]  /*4060*/  FSEL R87, R87, -INF , !P6 ;  /* 0xff80000057577808 */ /* 0x000fe20007000000 */
[--C-:B------:R-:W-:Y:S01]  /*4070*/  FFMA.FTZ R174, R44, UR6, -R8.reuse ;  /* 0x000000062cae7c23 */ /* 0x100fe20008010808 */
[----:B------:R-:W-:Y:S01]  /*4080*/  FMNMX.FTZ R4, R38, R11, !PT ;  /* 0x0000000b26047209 */ /* 0x000fe20007810000 */
[--C-:B------:R-:W-:Y:S01]  /*4090*/  FFMA.FTZ R45, R45, UR6, -R8.reuse ;  /* 0x000000062d2d7c23 */ /* 0x100fe20008010808 */
[--C-:B------:R-:W-:Y:S01]  /*40a0*/  FFMA.FTZ R168, R48, UR6, -R8.reuse ;  /* 0x0000000630a87c23 */ /* 0x100fe20008010808 */
[--C-:B------:R-:W-:Y:S01]  /*40b0*/  FFMA.FTZ R49, R49, UR6, -R8.reuse ;  /* 0x0000000631317c23 */ /* 0x100fe20008010808 */
[----:B------:R-:W-:Y:S01]  /*40c0*/  FMNMX.FTZ R11, R39, R4, !PT ;  /* 0x00000004270b7209 */ /* 0x000fe20007810000 */
[----:B------:R-:W2:Y:S01]  /*40d0*/  MUFU.EX2 R7, R7 ;  /* 0x0000000700077308 */ /* 0x000ea20000000800 */
[--C-:B------:R-:W-:Y:S01]  /*40e0*/  FFMA.FTZ R170, R52, UR6, -R8.reuse ;  /* 0x0000000634aa7c23 */ /* 0x100fe20008010808 */
[--C-:B------:R-:W-:Y:S01]  /*40f0*/  FFMA.FTZ R164, R56, UR6, -R8.reuse ;  /* 0x0000000638a47c23 */ /* 0x100fe20008010808 */
[----:B------:R-:W-:Y:S01]  /*4100*/  FMNMX.FTZ R4, R42, R11, !PT ;  /* 0x0000000b2a047209 */ /* 0x000fe20007810000 */
[--C-:B------:R-:W-:Y:S01]  /*4110*/  FFMA.FTZ R57, R57, UR6, -R8.reuse ;  /* 0x0000000639397c23 */ /* 0x100fe20008010808 */
[--C-:B------:R-:W-:Y:S01]  /*4120*/  FFMA.FTZ R166, R60, UR6, -R8.reuse ;  /* 0x000000063ca67c23 */ /* 0x100fe20008010808 */
[--C-:B------:R-:W-:Y:S01]  /*4130*/  FFMA.FTZ R160, R64, UR6, -R8.reuse ;  /* 0x0000000640a07c23 */ /* 0x100fe20008010808 */
[----:B------:R-:W-:Y:S01]  /*4140*/  FMNMX.FTZ R13, R43, R4, !PT ;  /* 0x000000042b0d7209 */ /* 0x000fe20007810000 */
[----:B------:R-:W3:Y:S01]  /*4150*/  MUFU.EX2 R176, R176 ;  /* 0x000000b000b07308 */ /* 0x000ee20000000800 */
[--C-:B------:R-:W-:Y:S01]  /*4160*/  FFMA.FTZ R162, R68, UR6, -R8.reuse ;  /* 0x0000000644a27c23 */ /* 0x100fe20008010808 */
[--C-:B------:R-:W-:Y:S01]  /*4170*/  FFMA.FTZ R156, R72, UR6, -R8.reuse ;  /* 0x00000006489c7c23 */ /* 0x100fe20008010808 */
[----:B------:R-:W-:Y:S01]  /*4180*/  FMNMX.FTZ R4, R46, R13, !PT ;  /* 0x0000000d2e047209 */ /* 0x000fe20007810000 */
[--C-:B------:R-:W-:Y:S01]  /*4190*/  FFMA.FTZ R158, R76, UR6, -R8.reuse ;  /* 0x000000064c9e7c23 */ /* 0x100fe20008010808 */
[--C-:B------:R-:W-:Y:S01]  /*41a0*/  FFMA.FTZ R152, R80, UR6, -R8.reuse ;  /* 0x0000000650987c23 */ /* 0x100fe20008010808 */
[----:B------:R-:W-:Y:S01]  /*41b0*/  FFMA.FTZ R154, R84, UR6, -R8 ;  /* 0x00000006549a7c23 */ /* 0x000fe20008010808 */
[----:B------:R-:W-:Y:S01]  /*41c0*/  FMNMX.FTZ R13, R47, R4, !PT ;  /* 0x000000042f0d7209 */ /* 0x000fe20007810000 */
[----:B------:R4:W5:Y:S03]  /*41d0*/  MUFU.EX2 R9, R33 ;  /* 0x0000002100097308 */ /* 0x0009660000000800 */
[----:B------:R-:W-:-:S04]  /*41e0*/  FMNMX.FTZ R4, R50, R13, !PT ;  /* 0x0000000d32047209 */ /* 0x000fc80007810000 */
[----:B------:R-:W-:Y:S01]  /*41f0*/  FMNMX.FTZ R15, R51, R4, !PT ;  /* 0x00000004330f7209 */ /* 0x000fe20007810000 */
[----:B------:R-:W-:Y:S01]  /*4200*/  MUFU.EX2 R13, R41 ;  /* 0x00000029000d7308 */ /* 0x000fe20000000800 */
[----:B----4-:R-:W-:Y:S02]  /*4210*/  FFMA.FTZ R33, R65, UR6, -R8 ;  /* 0x0000000641217c23 */ /* 0x010fe40008010808 */
[----:B------:R-:W-:-:S04]  /*4220*/  FMNMX.FTZ R4, R54, R15, !PT ;  /* 0x0000000f36047209 */ /* 0x000fc80007810000 */
[----:B------:R-:W-:Y:S01]  /*4230*/  FMNMX.FTZ R15, R55, R4, !PT ;  /* 0x00000004370f7209 */ /* 0x000fe20007810000 */
[----:B------:R-:W4:Y:S03]  /*4240*/  MUFU.EX2 R178, R178 ;  /* 0x000000b200b27308 */ /* 0x000f260000000800 */
[----:B------:R-:W-:-:S04]  /*4250*/  FMNMX.FTZ R4, R58, R15, !PT ;  /* 0x0000000f3a047209 */ /* 0x000fc80007810000 */
[----:B------:R-:W-:Y:S01]  /*4260*/  FMNMX.FTZ R21, R59, R4, !PT ;  /* 0x000000043b157209 */ /* 0x000fe20007810000 */
[----:B------:R0:W4:Y:S03]  /*4270*/  MUFU.EX2 R11, R37 ;  /* 0x00000025000b7308 */ /* 0x0001260000000800 */
[----:B------:R-:W-:-:S04]  /*4280*/  FMNMX.FTZ R4, R62, R21, !PT ;  /* 0x000000153e047209 */ /* 0x000fc80007810000 */
[----:B------:R-:W-:Y:S01]  /*4290*/  FMNMX.FTZ R21, R63, R4, !PT ;  /* 0x000000043f157209 */ /* 0x000fe20007810000 */
[----:B------:R-:W4:Y:S01]  /*42a0*/  MUFU.EX2 R172, R172 ;  /* 0x000000ac00ac7308 */ /* 0x000f220000000800 */
[----:B0-----:R-:W-:Y:S02]  /*42b0*/  FFMA.FTZ R37, R69, UR6, -R8 ;  /* 0x0000000645257c23 */ /* 0x001fe40008010808 */
[----:B------:R-:W-:-:S04]  /*42c0*/  FMNMX.FTZ R4, R66, R21, !PT ;  /* 0x0000001542047209 */ /* 0x000fc80007810000 */
[----:B------:R-:W-:Y:S01]  /*42d0*/  FMNMX.FTZ R25, R67, R4, !PT ;  /* 0x0000000443197209 */ /* 0x000fe20007810000 */
[----:B------:R-:W-:Y:S03]  /*42e0*/  MUFU.EX2 R174, R174 ;  /* 0x000000ae00ae7308 */ /* 0x000fe60000000800 */
[----:B------:R-:W-:-:S04]  /*42f0*/  FMNMX.FTZ R4, R70, R25, !PT ;  /* 0x0000001946047209 */ /* 0x000fc80007810000 */
[----:B------:R-:W-:Y:S01]  /*4300*/  FMNMX.FTZ R25, R71, R4, !PT ;  /* 0x0000000447197209 */ /* 0x000fe20007810000 */
[----:B------:R0:W-:Y:S03]  /*4310*/  MUFU.EX2 R15, R45 ;  /* 0x0000002d000f7308 */ /* 0x0001e60000000800 */
[----:B------:R-:W-:-:S04]  /*4320*/  FMNMX.FTZ R4, R74, R25, !PT ;  /* 0x000000194a047209 */ /* 0x000fc80007810000 */
[----:B------:R-:W-:Y:S01]  /*4330*/  FMNMX.FTZ R25, R75, R4, !PT ;  /* 0x000000044b197209 */ /* 0x000fe20007810000 */
[----:B------:R-:W-:Y:S01]  /*4340*/  MUFU.EX2 R168, R168 ;  /* 0x000000a800a87308 */ /* 0x000fe20000000800 */
[----:B0-----:R-:W-:Y:S02]  /*4350*/  FFMA.FTZ R45, R77, UR6, -R8 ;  /* 0x000000064d2d7c23 */ /* 0x001fe40008010808 */
[----:B------:R-:W-:-:S04]  /*4360*/  FMNMX.FTZ R4, R78, R25, !PT ;  /* 0x000000194e047209 */ /* 0x000fc80007810000 */
[----:B------:R-:W-:Y:S01]  /*4370*/  FMNMX.FTZ R25, R79, R4, !PT ;  /* 0x000000044f197209 */ /* 0x000fe20007810000 */
[----:B------:R0:W-:Y:S03]  /*4380*/  MUFU.EX2 R21, R49 ;  /* 0x0000003100157308 */ /* 0x0001e60000000800 */
[----:B------:R-:W-:-:S04]  /*4390*/  FMNMX.FTZ R4, R82, R25, !PT ;  /* 0x0000001952047209 */ /* 0x000fc80007810000 */
[----:B------:R-:W-:Y:S01]  /*43a0*/  FMNMX.FTZ R29, R83, R4, !PT ;  /* 0x00000004531d7209 */ /* 0x000fe20007810000 */
[----:B------:R-:W-:Y:S01]  /*43b0*/  MUFU.EX2 R170, R170 ;  /* 0x000000aa00aa7308 */ /* 0x000fe20000000800 */
[--C-:B0-----:R-:W-:Y:S02]  /*43c0*/  FFMA.FTZ R49, R81, UR6, -R8.reuse ;  /* 0x0000000651317c23 */ /* 0x101fe40008010808 */
[----:B------:R-:W-:Y:S01]  /*43d0*/  FMNMX.FTZ R2, R86, R29, !PT ;  /* 0x0000001d56027209 */ /* 0x000fe20007810000 */
[----:B------:R-:W-:-:S03]  /*43e0*/  FFMA.FTZ R29, R61, UR6, -R8 ;  /* 0x000000063d1d7c23 */ /* 0x000fc60008010808 */
[----:B------:R-:W-:Y:S01]  /*43f0*/  FMNMX.FTZ R2, R87, R2, !PT ;  /* 0x0000000257027209 */ /* 0x000fe20007810000 */
[----:B------:R-:W-:Y:S04]  /*4400*/  MUFU.EX2 R3, R3 ;  /* 0x0000000300037308 */ /* 0x000fe80000000800 */
[----:B------:R-:W0:Y:S04]  /*4410*/  SHFL.BFLY PT, R41, R2, 0x2, 0x1f ;  /* 0x0c401f0002297f89 */ /* 0x000e2800000e0000 */
        /* <DEDUP_REMOVED lines=10> */
[----:B0-----:R-:W-:Y:S01]  /*44c0*/  FMNMX.FTZ R4, R6, R53, !PT ;  /* 0x0000003506047209 */ /* 0x001fe20007810000 */
[----:B------:R-:W-:-:S03]  /*44d0*/  FFMA.FTZ R53, R85, UR6, -R8 ;  /* 0x0000000655357c23 */ /* 0x000fc60008010808 */
[C---:B------:R-:W-:Y:S01]  /*44e0*/  FSETP.NEU.FTZ.AND P1, PT, R4.reuse, -INF , PT ;  /* 0xff8000000400780b */ /* 0x040fe20003f3d000 */
[----:B------:R-:W-:Y:S02]  /*44f0*/  FMUL.FTZ R2, R4, UR6 ;  /* 0x0000000604027c20 */ /* 0x000fe40008410000 */
[----:B------:R-:W-:Y:S03]  /*4500*/  MUFU.EX2 R37, R37 ;  /* 0x0000002500257308 */ /* 0x000fe60000000800 */
[----:B------:R-:W-:Y:S02]  /*4510*/  FSEL R14, R2, RZ, P1 ;  /* 0x000000ff020e7208 */ /* 0x000fe40000800000 */
[----:B------:R-:W-:-:S03]  /*4520*/  PLOP3.LUT P1, PT, PT, PT, UP0, 0x40, 0x0 ;  /* 0x000000000000781c */ /* 0x000fc60003f2e808 */
        /* <DEDUP_REMOVED lines=17> */
[----:B-----5:R-:W-:Y:S01]  /*4640*/  FADD.FTZ R27, R9, R24 ;  /* 0x00000018091b7221 */ /* 0x020fe20000010000 */
[--C-:B------:R-:W-:Y:S01]  /*4650*/  FFMA.FTZ R47, R47, UR6, -R14.reuse ;  /* 0x000000062f2f7c23 */ /* 0x100fe2000801080e */
[--C-:B------:R-:W-:Y:S01]  /*4660*/  FFMA.FTZ R50, R50, UR6, -R14.reuse ;  /* 0x0000000632327c23 */ /* 0x100fe2000801080e */
[--C-:B------:R-:W-:Y:S01]  /*4670*/  FFMA.FTZ R51, R51, UR6, -R14.reuse ;  /* 0x0000000633337c23 */ /* 0x100fe2000801080e */
[----:B----4-:R-:W-:Y:S01]  /*4680*/  FADD.FTZ R24, R178, R27 ;  /* 0x0000001bb2187221 */ /* 0x010fe20000010000 */
[----:B------:R-:W1:Y:S01]  /*4690*/  MUFU.EX2 R183, R183 ;  /* 0x000000b700b77308 */ /* 0x000e620000000800 */
[--C-:B------:R-:W-:Y:S01]  /*46a0*/  FFMA.FTZ R54, R54, UR6, -R14.reuse ;  /* 0x0000000636367c23 */ /* 0x100fe2000801080e */
[----:B------:R-:W-:Y:S01]  /*46b0*/  FFMA.FTZ R55, R55, UR6, -R14 ;  /* 0x0000000637377c23 */ /* 0x000fe2000801080e */
[----:B------:R-:W-:Y:S01]  /*46c0*/  FADD.FTZ R27, R11, R24 ;  /* 0x000000180b1b7221 */ /* 0x000fe20000010000 */
[--C-:B------:R-:W-:Y:S01]  /*46d0*/  FFMA.FTZ R58, R58, UR6, -R14.reuse ;  /* 0x000000063a3a7c23 */ /* 0x100fe2000801080e */
[--C-:B------:R-:W-:Y:S01]  /*46e0*/  FFMA.FTZ R59, R59, UR6, -R14.reuse ;  /* 0x000000063b3b7c23 */ /* 0x100fe2000801080e */
[--C-:B------:R-:W-:Y:S01]  /*46f0*/  FFMA.FTZ R62, R62, UR6, -R14.reuse ;  /* 0x000000063e3e7c23 */ /* 0x100fe2000801080e */
[----:B------:R-:W-:Y:S01]  /*4700*/  FADD.FTZ R24, R172, R27 ;  /* 0x0000001bac187221 */ /* 0x000fe20000010000 */
[----:B------:R-:W2:Y:S01]  /*4710*/  MUFU.EX2 R6, R6 ;  /* 0x0000000600067308 */ /* 0x000ea20000000800 */
[----:B------:R-:W-:Y:S01]  /*4720*/  F2FP.BF16.F32.PACK_AB R180, R5, R180 ;  /* 0x000000b405b4723e */ /* 0x000fe200000010ff */
[----:B------:R-:W-:Y:S01]  /*4730*/  FFMA.FTZ R63, R63, UR6, -R14 ;  /* 0x000000063f3f7c23 */ /* 0x000fe2000801080e */
[----:B------:R-:W-:Y:S01]  /*4740*/  FADD.FTZ R27, R13, R24 ;  /* 0x000000180d1b7221 */ /* 0x000fe20000010000 */
[----:B0-----:R-:W-:Y:S01]  /*4750*/  FADD.FTZ R24, R181, R2 ;  /* 0x00000002b5187221 */ /* 0x001fe20000010000 */
[----:B------:R-:W-:Y:S01]  /*4760*/  F2FP.BF16.F32.PACK_AB R182, R7, R182 ;  /* 0x000000b607b6723e */ /* 0x000fe200000010ff */
[----:B------:R-:W-:Y:S01]  /*4770*/  FFMA.FTZ R66, R66, UR6, -R14 ;  /* 0x0000000642427c23 */ /* 0x000fe2000801080e */
[----:B------:R-:W-:Y:S01]  /*4780*/  FADD.FTZ R26, R174, R27 ;  /* 0x0000001bae1a7221 */ /* 0x000fe20000010000 */
[----:B------:R-:W0:Y:S01]  /*4790*/  MUFU.EX2 R177, R177 ;  /* 0x000000b100b17308 */ /* 0x000e220000000800 */
[----:B-1----:R-:W-:Y:S01]  /*47a0*/  FADD.FTZ R27, R183, R24 ;  /* 0x00000018b71b7221 */ /* 0x002fe20000010000 */
[----:B------:R-:W-:Y:S01]  /*47b0*/  FFMA.FTZ R67, R67, UR6, -R14 ;  /* 0x0000000643437c23 */ /* 0x000fe2000801080e */
[----:B------:R-:W-:Y:S01]  /*47c0*/  FADD.FTZ R31, R15, R26 ;  /* 0x0000001a0f1f7221 */ /* 0x000fe20000010000 */
[--C-:B------:R-:W-:Y:S01]  /*47d0*/  FFMA.FTZ R70, R70, UR6, -R14.reuse ;  /* 0x0000000646467c23 */ /* 0x100fe2000801080e */
[--C-:B------:R-:W-:Y:S01]  /*47e0*/  FFMA.FTZ R71, R71, UR6, -R14.reuse ;  /* 0x0000000647477c23 */ /* 0x100fe2000801080e */
[--C-:B------:R-:W-:Y:S01]  /*47f0*/  FFMA.FTZ R74, R74, UR6, -R14.reuse ;  /* 0x000000064a4a7c23 */ /* 0x100fe2000801080e */
[----:B------:R-:W-:Y:S01]  /*4800*/  FADD.FTZ R26, R168, R31 ;  /* 0x0000001fa81a7221 */ /* 0x000fe20000010000 */
[----:B------:R-:W1:Y:S01]  /*4810*/  MUFU.EX2 R8, R8 ;  /* 0x0000000800087308 */ /* 0x000e620000000800 */
[----:B--2---:R-:W-:Y:S01]  /*4820*/  FADD.FTZ R24, R6, R27 ;  /* 0x0000001b06187221 */ /* 0x004fe20000010000 */
[----:B------:R-:W-:Y:S01]  /*4830*/  FFMA.FTZ R75, R75, UR6, -R14 ;  /* 0x000000064b4b7c23 */ /* 0x000fe2000801080e */
[----:B------:R-:W-:Y:S01]  /*4840*/  FADD.FTZ R31, R21, R26 ;  /* 0x0000001a151f7221 */ /* 0x000fe20000010000 */
[--C-:B------:R-:W-:Y:S01]  /*4850*/  FFMA.FTZ R78, R78, UR6, -R14.reuse ;  /* 0x000000064e4e7c23 */ /* 0x100fe2000801080e */
[--C-:B------:R-:W-:Y:S01]  /*4860*/  FFMA.FTZ R79, R79, UR6, -R14.reuse ;  /* 0x000000064f4f7c23 */ /* 0x100fe2000801080e */
[----:B------:R-:W-:Y:S01]  /*4870*/  FFMA.FTZ R82, R82, UR6, -R14 ;  /* 0x0000000652527c23 */ /* 0x000fe2000801080e */
[----:B------:R-:W-:Y:S01]  /*4880*/  FADD.FTZ R26, R170, R31 ;  /* 0x0000001faa1a7221 */ /* 0x000fe20000010000 */
[----:B------:R-:W2:Y:S01]  /*4890*/  MUFU.EX2 R179, R179 ;  /* 0x000000b300b37308 */ /* 0x000ea20000000800 */
[----:B0-----:R-:W-:Y:S01]  /*48a0*/  FADD.FTZ R27, R177, R24 ;  /* 0x00000018b11b7221 */ /* 0x001fe20000010000 */
[C---:B------:R-:W-:Y:S01]  /*48b0*/  F2FP.BF16.F32.PACK_AB R170, R3.reuse, R170 ;  /* 0x000000aa03aa723e */ /* 0x040fe200000010ff */
[----:B------:R-:W-:Y:S01]  /*48c0*/  FADD.FTZ R31, R3, R26 ;  /* 0x0000001a031f7221 */ /* 0x000fe20000010000 */
[--C-:B------:R-:W-:Y:S01]  /*48d0*/  FFMA.FTZ R83, R83, UR6, -R14.reuse ;  /* 0x0000000653537c23 */ /* 0x100fe2000801080e */
[----:B------:R-:W-:Y:S01]  /*48e0*/  F2FP.BF16.F32.PACK_AB R181, R2, R181 ;  /* 0x000000b502b5723e */ /* 0x000fe200000010ff */
[--C-:B------:R-:W-:Y:S01]  /*48f0*/  FFMA.FTZ R86, R86, UR6, -R14.reuse ;  /* 0x0000000656567c23 */ /* 0x100fe2000801080e */
[----:B------:R-:W-:Y:S01]  /*4900*/  FADD.FTZ R26, R164, R31 ;  /* 0x0000001fa41a7221 */ /* 0x000fe20000010000 */
[----:B------:R-:W0:Y:S01]  /*4910*/  MUFU.EX2 R10, R10 ;  /* 0x0000000a000a7308 */ /* 0x000e220000000800 */
[C---:B-1----:R-:W-:Y:S01]  /*4920*/  FADD.FTZ R24, R8.reuse, R27 ;  /* 0x0000001b08187221 */ /* 0x042fe20000010000 */
[----:B------:R-:W-:Y:S01]  /*4930*/  FFMA.FTZ R14, R87, UR6, -R14 ;  /* 0x00000006570e7c23 */ /* 0x000fe2000801080e */
[----:B------:R-:W-:Y:S01]  /*4940*/  FADD.FTZ R31, R25, R26 ;  /* 0x0000001a191f7221 */ /* 0x000fe20000010000 */
[----:B------:R-:W-:Y:S01]  /*4950*/  F2FP.BF16.F32.PACK_AB R177, R8, R177 ;  /* 0x000000b108b1723e */ /* 0x000fe200000010ff */
[----:B------:R-:W-:Y:S01]  /*4960*/  VIADD R8, R90, 0xfffffffe ;  /* 0xfffffffe5a087836 */ /* 0x000fe20000000000 */
[----:B------:R-:W-:Y:S01]  /*4970*/  F2FP.BF16.F32.PACK_AB R176, R9, R176 ;  /* 0x000000b009b0723e */ /* 0x000fe200000010ff */
[----:B------:R-:W-:Y:S01]  /*4980*/  FADD.FTZ R26, R166, R31 ;  /* 0x0000001fa61a7221 */ /* 0x000fe20000010000 */
[----:B------:R-:W1:Y:S01]  /*4990*/  MUFU.EX2 R173, R173 ;  /* 0x000000ad00ad7308 */ /* 0x000e620000000800 */
[----:B--2---:R-:W-:Y:S01]  /*49a0*/  FADD.FTZ R27, R179, R24 ;  /* 0x00000018b31b7221 */ /* 0x004fe20000010000 */
[----:B------:R-:W-:Y:S01]  /*49b0*/  F2FP.BF16.F32.PACK_AB R178, R11, R178 ;  /* 0x000000b20bb2723e */ /* 0x000fe200000010ff */
[----:B------:R-:W-:Y:S01]  /*49c0*/  FADD.FTZ R31, R29, R26 ;  /* 0x0000001a1d1f7221 */ /* 0x000fe20000010000 */
[----:B------:R-:W-:-:S02]  /*49d0*/  F2FP.BF16.F32.PACK_AB R172, R13, R172 ;  /* 0x000000ac0dac723e */ /* 0x000fc400000010ff */
[----:B------:R-:W-:Y:S02]  /*49e0*/  F2FP.BF16.F32.PACK_AB R174, R15, R174 ;  /* 0x000000ae0fae723e */ /* 0x000fe400000010ff */
[----:B------:R-:W2:Y:S01]  /*49f0*/  MUFU.EX2 R12, R12 ;  /* 0x0000000c000c7308 */ /* 0x000ea20000000800 */
[----:B0-----:R-:W-:Y:S01]  /*4a00*/  FADD.FTZ R24, R10, R27 ;  /* 0x0000001b0a187221 */ /* 0x001fe20000010000 */
[----:B------:R-:W-:Y:S02]  /*4a10*/  F2FP.BF16.F32.PACK_AB R168, R21, R168 ;  /* 0x000000a815a8723e */ /* 0x000fe400000010ff */
[----:B------:R-:W-:Y:S02]  /*4a20*/  F2FP.BF16.F32.PACK_AB R164, R25, R164 ;  /* 0x000000a419a4723e */ /* 0x000fe400000010ff */
[----:B------:R-:W-:Y:S02]  /*4a30*/  F2FP.BF16.F32.PACK_AB R166, R29, R166 ;  /* 0x000000a61da6723e */ /* 0x000fe400000010ff */
[----:B------:R-:W0:Y:S01]  /*4a40*/  MUFU.EX2 R175, R175 ;  /* 0x000000af00af7308 */ /* 0x000e220000000800 */
[----:B-1----:R-:W-:Y:S01]  /*4a50*/  FADD.FTZ R27, R173, R24 ;  /* 0x00000018ad1b7221 */ /* 0x002fe20000010000 */
[----:B------:R-:W-:-:S02]  /*4a60*/  F2FP.BF16.F32.PACK_AB R183, R6, R183 ;  /* 0x000000b706b7723e */ /* 0x000fc400000010ff */
[----:B------:R-:W-:-:S04]  /*4a70*/  F2FP.BF16.F32.PACK_AB R179, R10, R179 ;  /* 0x000000b30ab3723e */ /* 0x000fc800000010ff */
        /* <DEDUP_REMOVED lines=9> */
[----:B-1----:R-:W-:Y:S01]  /*4b10*/  FADD.FTZ R27, R20, R27 ;  /* 0x0000001b141b7221 */ /* 0x002fe20000010000 */
[----:B------:R-:W-:Y:S01]  /*4b20*/  FADD.FTZ R26, R162, R31 ;  /* 0x0000001fa21a7221 */ /* 0x000fe20000010000 */
[C---:B------:R-:W-:Y:S02]  /*4b30*/  F2FP.BF16.F32.PACK_AB R162, R37.reuse, R162 ;  /* 0x000000a225a2723e */ /* 0x040fe400000010ff */
[----:B------:R-:W-:Y:S01]  /*4b40*/  F2FP.BF16.F32.PACK_AB R175, R20, R175 ;  /* 0x000000af14af723e */ /* 0x000fe200000010ff */
[----:B------:R-:W-:Y:S02]  /*4b50*/  FADD.FTZ R7, R37, R26 ;  /* 0x0000001a25077221 */ /* 0x000fe40000010000 */
        /* <DEDUP_REMOVED lines=63> */
[----:B0-----:R-:W-:-:S04]  /*4f50*/  FADD.FTZ R2, R86, R5 ;  /* 0x0000000556027221 */ /* 0x001fc80000010000 */
[C---:B-1----:R-:W-:Y:S01]  /*4f60*/  FADD.FTZ R2, R155.reuse, R2 ;  /* 0x000000029b027221 */ /* 0x042fe20000010000 */
[----:B------:R-:W-:Y:S01]  /*4f70*/  F2FP.BF16.F32.PACK_AB R155, R155, R86 ;  /* 0x000000569b9b723e */ /* 0x000fe200000010ff */
[C---:B--2---:R-:W-:Y:S01]  /*4f80*/  FADD.FTZ R3, R53.reuse, R26 ;  /* 0x0000001a35037221 */ /* 0x044fe20000010000 */
        /* <DEDUP_REMOVED lines=13> */
.L_x_1350:
[----:B------:R-:W-:Y:S02]  /*5060*/  ULDC UR19, c[0x0][0x9e4] ;  /* 0x0002790000137ab9 */ /* 0x000fe40000000800 */
[----:B------:R-:W-:-:S11]  /*5070*/  UISETP.NE.AND UP0, UPT, UR19, 0x1, UPT ;  /* 0x000000011300788c */ /* 0x000fd6000bf05270 */
[----:B------:R-:W-:Y:S02]  /*5080*/  @UP0 ULDC.64 UR10, c[0x0][0x9e8] ;  /* 0x00027a00000a0ab9 */ /* 0x000fe40000000a00 */
[----:B------:R-:W-:-:S04]  /*5090*/  UIMAD.WIDE.U32 UR14, UR18, UR10, URZ ;  /* 0x0000000a120e72a5 */ /* 0x000fc8000f8e003f */
[----:B------:R-:W-:-:S12]  /*50a0*/  @UP0 USHF.R.U32.HI UR18, URZ, UR11, UR15 ;  /* 0x0000000b3f120299 */ /* 0x000fd8000801160f */
.L_x_1351:
[----:B------:R-:W-:-:S04]  /*50b0*/  UIMAD UR18, UR18, UR19, UR19 ;  /* 0x00000013121272a4 */ /* 0x000fc8000f8e0213 */
[----:B------:R-:W-:-:S04]  /*50c0*/  UISETP.LT.AND UP0, UPT, UR7, UR18, UPT ;  /* 0x000000120700728c */ /* 0x000fc8000bf01270 */
[----:B------:R-:W-:-:S12]  /*50d0*/  USEL UR7, UR7, UR18, UP0 ;  /* 0x0000001207077287 */ /* 0x000fd80008000000 */
.L_x_1349:
[----:B------:R-:W-:Y:S01]  /*50e0*/  USHF.R.S32.HI UR10, URZ, 0x1f, UR7 ;  /* 0x0000001f3f0a7899 */ /* 0x000fe20008011407 */
[----:B------:R-:W-:Y:S02]  /*50f0*/  CS2R R150, SRZ ;  /* 0x0000000000967805 */ /* 0x000fe4000001ff00 */
[----:B------:R-:W-:Y:S02]  /*5100*/  CS2R R148, SRZ ;  /* 0x0000000000947805 */ /* 0x000fe4000001ff00 */
[----:B------:R-:W-:Y:S01]  /*5110*/  CS2R R146, SRZ ;  /* 0x0000000000927805 */ /* 0x000fe2000001ff00 */
        /* <DEDUP_REMOVED lines=34> */
[----:B------:R-:W-:Y:S06]  /*5340*/  @!P1 BRA `(.L_x_1352) ;  /* 0x0000003000749947 */ /* 0x000fec0003800000 */
[----:B------:R-:W-:Y:S01]  /*5350*/  IMAD.MOV.U32 R7, RZ, RZ, R4 ;  /* 0x000000ffff077224 */ /* 0x000fe200078e0004 */
[----:B------:R-:W-:Y:S01]  /*5360*/  UMOV UR44, UR39 ;  /* 0x00000027002c7c82 */ /* 0x000fe20008000000 */
[----:B------:R-:W-:Y:S01]  /*5370*/  IMAD.MOV.U32 R6, RZ, RZ, R0 ;  /* 0x000000ffff067224 */ /* 0x000fe200078e0000 */
[----:B------:R-:W-:Y:S01]  /*5380*/  UMOV UR45, UR38 ;  /* 0x00000026002d7c82 */ /* 0x000fe20008000000 */
[----:B------:R-:W-:Y:S01]  /*5390*/  IMAD.MOV.U32 R151, RZ, RZ, RZ ;  /* 0x000000ffff977224 */ /* 0x000fe200078e00ff */
[----:B------:R-:W-:Y:S01]  /*53a0*/  ULDC UR51, c[0x0][0x9e4] ;  /* 0x0002790000337ab9 */ /* 0x000fe20000000800 */
[----:B------:R-:W-:Y:S01]  /*53b0*/  ULDC UR59, c[0x0][0x9dc] ;  /* 0x00027700003b7ab9 */ /* 0x000fe20000000800 */
[----:B------:R-:W-:Y:S01]  /*53c0*/  ULDC UR58, c[0x0][0x988] ;  /* 0x00026200003a7ab9 */ /* 0x000fe20000000800 */
[----:B------:R-:W-:-:S05]  /*53d0*/  ULDC UR60, c[0x0][0x9e0] ;  /* 0x00027800003c7ab9 */ /* 0x000fca0000000800 */
.L_x_1371:
[----:B------:R-:W-:Y:S01]  /*53e0*/  ISETP.NE.AND P2, PT, RZ, UR49, PT ;  /* 0x00000031ff007c0c */ /* 0x000fe2000bf45270 */
[----:B------:R-:W-:-:S04]  /*53f0*/  UISETP.NE.AND UP0, UPT, UR45, 0x1, UPT ;  /* 0x000000012d00788c */ /* 0x000fc8000bf05270 */
[----:B------:R-:W-:-:S04]  /*5400*/  USEL UR39, URZ, 0x1, UP0 ;  /* 0x000000013f277887 */ /* 0x000fc80008000000 */
[----:B------:R-:W-:-:S04]  /*5410*/  ULOP3.LUT UR39, UR44, UR39, URZ, 0x3c, !UPT ;  /* 0x000000272c277292 */ /* 0x000fc8000f8e3c3f */
[----:B------:R-:W-:Y:S08]  /*5420*/  @P2 BRA `(.L_x_1353) ;  /* 0x0000000000382947 */ /* 0x000ff00003800000 */
[----:B------:R-:W-:Y:S05]  /*5430*/  @!P0 BRA `(.L_x_1354) ;  /* 0x0000000000048947 */ /* 0x000fea0003800000 */
[----:B------:R-:W-:Y:S01]  /*5440*/  BPT.TRAP 0x1 ;  /* 0x000000040000795c */ /* 0x000fe20000300000 */
.L_x_1354:
        /* <DEDUP_REMOVED lines=9> */
.L_x_1355:
[----:B-1----:R-:W-:Y:S05]  /*54e0*/  @P1 BRA `(.L_x_1353) ;  /* 0x0000000000081947 */ /* 0x002fea0003800000 */
[----:B------:R-:W1:Y:S02]  /*54f0*/  SYNCS.PHASECHK.TRANS64.TRYWAIT P1, [UR6+0x28830], R0 ;  /* 0x02883000ff0075a7 */ /* 0x000e640008020146 */
[----:B-1----:R-:W-:Y:S05]  /*5500*/  @!P1 BRA `(.L_x_1356) ;  /* 0x00000124003c9947 */ /* 0x002fea0003800000 */
.L_x_1353:
[----:B------:R-:W2:Y:S01]  /*5510*/  S2R R4, SR_TID.X ;  /* 0x0000000000047919 */ /* 0x000ea20000002100 */
        /* <DEDUP_REMOVED lines=14> */
[----:B------:R-:W-:Y:S01]  /*5600*/  UMOV UR34, UR30 ;  /* 0x0000001e00227c82 */ /* 0x000fe20008000000 */
[----:B------:R-:W-:Y:S02]  /*5610*/  UIADD3 UR14, UR30, 0x6, URZ ;  /* 0x000000061e0e7890 */ /* 0x000fe4000fffe03f */
[----:B------:R-:W-:-:S02]  /*5620*/  UIADD3 UR18, UR30, 0x400, URZ ;  /* 0x000004001e127890 */ /* 0x000fc4000fffe03f */
[----:B------:R-:W-:Y:S02]  /*5630*/  UIADD3 UR22, UR30, 0x402, URZ ;  /* 0x000004021e167890 */ /* 0x000fe4000fffe03f */
[----:B------:R-:W-:Y:S02]  /*5640*/  UIADD3 UR26, UR30, 0x404, URZ ;  /* 0x000004041e1a7890 */ /* 0x000fe4000fffe03f */
[----:B------:R-:W-:Y:S01]  /*5650*/  UIADD3 UR30, UR30, 0x406, URZ ;  /* 0x000004061e1e7890 */ /* 0x000fe2000fffe03f */
[----:B--2---:R-:W-:-:S05]  /*5660*/  SHF.R.U32.HI R4, RZ, 0x7, R4 ;  /* 0x00000007ff047819 */ /* 0x004fca0000011604 */
[----:B01----:R-:W-:-:S05]  /*5670*/  VIADD R0, R4, 0x8 ;  /* 0x0000000804007836 */ /* 0x003fca0000000000 */
        /* <DEDUP_REMOVED lines=28> */
.L_x_1358:
[----:B------:R-:W-:Y:S01]  /*5840*/  ULEA UR6, UR45, UR40, 0x3 ;  /* 0x000000282d067291 */ /* 0x000fe2000f8e183f */
[----:B------:R-:W-:-:S05]  /*5850*/  IMAD.U32 R0, RZ, RZ, UR44 ;  /* 0x0000002cff007e24 */ /* 0x000fca000f8e00ff */
[----:B------:R-:W-:-:S04]  /*5860*/  SHF.L.U32 R0, R0, 0x1f, RZ ;  /* 0x0000001f00007819 */ /* 0x000fc800000006ff */
[----:B------:R0:W1:Y:S01]  /*5870*/  SYNCS.PHASECHK.TRANS64.TRYWAIT P1, [UR6+0x28850], R0 ;  /* 0x02885000ff0075a7 */ /* 0x0000620008020146 */
[----:B------:R-:W-:Y:S05]  /*5880*/  @!P0 BRA `(.L_x_1359) ;  /* 0x0000000000048947 */ /* 0x000fea0003800000 */
[----:B------:R-:W-:Y:S01]  /*5890*/  BPT.TRAP 0x1 ;  /* 0x000000040000795c */ /* 0x000fe20000300000 */
.L_x_1359:
[----:B-1----:R-:W-:Y:S05]  /*58a0*/  @P1 BRA `(.L_x_1357) ;  /* 0x0000000000081947 */ /* 0x002fea0003800000 */
[----:B------:R-:W1:Y:S02]  /*58b0*/  SYNCS.PHASECHK.TRANS64.TRYWAIT P1, [UR6+0x28850], R0 ;  /* 0x02885000ff0075a7 */ /* 0x000e640008020146 */
[----:B-1----:R-:W-:Y:S05]  /*58c0*/  @!P1 BRA `(.L_x_1360) ;  /* 0x0000012000649947 */ /* 0x002fea0003800000 */
.L_x_1357:
[----:B------:R-:W-:Y:S01]  /*58d0*/  UIADD3 UR6, UR40, 0x400, URZ ;  /* 0x0000040028067890 */ /* 0x000fe2000fffe03f */
[----:B------:R-:W-:Y:S01]  /*58e0*/  WARPGROUP.ARRIVE ;  /* 0x00000000000079c5 */ /* 0x000fe20000000000 */
[----:B------:R-:W-:-:S05]  /*58f0*/  UMOV UR7, 0x40000040 ;  /* 0x4000004000077882 */ /* 0x000fca0000000000 */
[----:B------:R-:W2:Y:S01]  /*5900*/  S2R R4, SR_TID.X ;  /* 0x0000000000047919 */ /* 0x000ea20000002100 */
        /* <DEDUP_REMOVED lines=8> */
[----:B--2---:R-:W-:-:S04]  /*5990*/  SHF.R.U32.HI R4, RZ, 0x7, R4 ;  /* 0x00000007ff047819 */ /* 0x004fc80000011604 */
[----:B01----:R-:W-:Y:S01]  /*59a0*/  IADD3 R0, -R4, 0xb, RZ ;  /* 0x0000000b04007810 */ /* 0x003fe20007ffe1ff */
[----:B------:R-:W-:Y:S02]  /*59b0*/  WARPGROUP.DEPBAR.LE gsb0, 0x0 ;  /* 0x00008000000079c5 */ /* 0x000fe40000010000 */
[----:B------:R-:W-:-:S06]  /*59c0*/  WARPGROUP.ARRIVE ;  /* 0x00000000000079c5 */ /* 0x000fcc0000000000 */
        /* <DEDUP_REMOVED lines=35> */
.L_x_1361:
[----:B------:R-:W-:Y:S01]  /*5c00*/  UISETP.NE.AND UP1, UPT, UR50, URZ, UPT ;  /* 0x0000003f3200728c */ /* 0x000fe2000bf25270 */
[----:B0-----:R-:W-:Y:S01]  /*5c10*/  VIADD R0, R17, UR46 ;  /* 0x0000002e11007c36 */ /* 0x001fe20008000000 */
[----:B------:R-:W-:Y:S01]  /*5c20*/  ULEA UR6, UR38, UR40, 0x3 ;  /* 0x0000002826067291 */ /* 0x000fe2000f8e183f */
[----:B------:R-:W-:Y:S01]  /*5c30*/  IMAD.SHL.U32 R9, R8, 0x80, RZ ;  /* 0x0000008008097824 */ /* 0x000fe200078e00ff */
[----:B------:R-:W-:Y:S01]  /*5c40*/  UISETP.NE.AND UP0, UPT, UR43, URZ, UPT ;  /* 0x0000003f2b00728c */ /* 0x000fe2000bf05270 */
[----:B------:R-:W-:Y:S01]  /*5c50*/  IMAD.U32 R11, RZ, RZ, UR42 ;  /* 0x0000002aff0b7e24 */ /* 0x000fe2000f8e00ff */
[----:B------:R-:W-:Y:S01]  /*5c60*/  PLOP3.LUT P1, PT, PT, PT, UP1, 0x80, 0x0 ;  /* 0x000000000000781c */ /* 0x000fe20003f2f018 */
[----:B------:R-:W-:Y:S01]  /*5c70*/  UIADD3 UR6, UR6, 0x28840, URZ ;  /* 0x0002884006067890 */ /* 0x000fe2000fffe03f */
[----:B------:R-:W-:-:S03]  /*5c80*/  PLOP3.LUT P2, PT, PT, PT, UP1, 0x80, 0x0 ;  /* 0x000000000000781c */ /* 0x000fc60003f4f018 */
[----:B------:R-:W-:Y:S01]  /*5c90*/  @UP1 ULDC UR7, c[0x0][0x44c] ;  /* 0x0001130000071ab9 */ /* 0x000fe20000000800 */
[----:B------:R-:W-:-:S07]  /*5ca0*/  UPRMT UR6, UR53, 0x654, UR6 ;  /* 0x0000065435067896 */ /* 0x000fce0008000006 */
[----:B------:R-:W-:Y:S01]  /*5cb0*/  @P1 IMAD.HI.U32 R4, R0, UR7, RZ ;  /* 0x0000000700041c27 */ /* 0x000fe2000f8e00ff */
[----:B------:R-:W-:Y:S01]  /*5cc0*/  @UP1 ULDC UR7, c[0x0][0x450] ;  /* 0x0001140000071ab9 */ /* 0x000fe20000000800 */
[----:B------:R-:W-:Y:S01]  /*5cd0*/  PLOP3.LUT P1, PT, PT, PT, UP0, 0x40, 0x0 ;  /* 0x000000000000781c */ /* 0x000fe20003f2e808 */
[----:B------:R-:W-:Y:S01]  /*5ce0*/  SYNCS.ARRIVE.TRANS64.RED.A1T0 RZ, [UR6], RZ ;  /* 0x000000ffffff79a7 */ /* 0x000fe20008100406 */
[----:B------:R-:W-:Y:S01]  /*5cf0*/  ULOP3.LUT UR6, URZ, UR59, URZ, 0x33, !UPT ;  /* 0x0000003b3f067292 */ /* 0x000fe2000f8e333f */
[----:B------:R-:W-:Y:S02]  /*5d00*/  @P2 SHF.R.U32.HI R0, RZ, UR7, R4 ;  /* 0x00000007ff002c19 */ /* 0x000fe40008011604 */
[----:B------:R-:W-:-:S03]  /*5d10*/  IADD3 R4, -R16, 0x1, -R9 ;  /* 0x0000000110047810 */ /* 0x000fc60007ffe909 */
[----:B------:R-:W0:Y:S01]  /*5d20*/  SHFL.IDX PT, R5, R0, RZ, 0x1c1f ;  /* 0x001c1fff00057589 */ /* 0x000e2200000e0000 */
[----:B------:R-:W-:-:S05]  /*5d30*/  IADD3 R4, -R11, UR41, R4 ;  /* 0x000000290b047c10 */ /* 0x000fca000fffe104 */
[C---:B------:R-:W-:Y:S02]  /*5d40*/  VIADD R14, R4.reuse, UR60 ;  /* 0x0000003c040e7c36 */ /* 0x040fe40008000000 */
[----:B------:R-:W-:Y:S02]  /*5d50*/  VIADD R20, R4, UR6 ;  /* 0x0000000604147c36 */ /* 0x000fe40008000000 */
[--C-:B0-----:R-:W-:Y:S02]  /*5d60*/  IMAD.IADD R10, R14, 0x1, R5.reuse ;  /* 0x000000010e0a7824 */ /* 0x101fe400078e0205 */
[----:B------:R-:W-:Y:S01]  /*5d70*/  IMAD.IADD R11, R20, 0x1, R5 ;  /* 0x00000001140b7824 */ /* 0x000fe200078e0205 */
[----:B------:R-:W-:Y:S06]  /*5d80*/  @P1 BRA `(.L_x_1362) ;  /* 0x00000000005c1947 */ /* 0x000fec0003800000 */
[----:B------:R-:W-:Y:S01]  /*5d90*/  IMAD.U32 R12, RZ, RZ, UR42 ;  /* 0x0000002aff0c7e24 */ /* 0x000fe2000f8e00ff */
[----:B------:R-:W-:Y:S04]  /*5da0*/  BSSY B0, `(.L_x_1363) ;  /* 0x0000011000007945 */ /* 0x000fe80003800000 */
[----:B------:R-:W-:-:S04]  /*5db0*/  IADD3 R12, -R12, UR41, R5 ;  /* 0x000000290c0c7c10 */ /* 0x000fc8000fffe105 */
        /* <DEDUP_REMOVED lines=10> */
.L_x_1364:
[----:B------:R-:W-:-:S05]  /*5e60*/  IMAD.U32 R15, RZ, RZ, UR51 ;  /* 0x00000033ff0f7e24 */ /* 0x000fca000f8e00ff */
[----:B------:R-:W-:-:S13]  /*5e70*/  ISETP.NE.AND P1, PT, R15, 0x1, PT ;  /* 0x000000010f00780c */ /* 0x000fda0003f25270 */
[----:B------:R-:W0:Y:S02]  /*5e80*/  @P1 LDC.64 R4, c[0x0][0x9e8] ;  /* 0x00027a00ff041b82 */ /* 0x000e240000000a00 */
[----:B0-----:R-:W-:-:S05]  /*5e90*/  @P1 IMAD.HI.U32 R4, R12, R4, RZ ;  /* 0x000000040c041227 */ /* 0x001fca00078e00ff */
[----:B------:R-:W-:-:S07]  /*5ea0*/  @P1 SHF.R.U32.HI R12, RZ, R5, R4 ;  /* 0x00000005ff0c1219 */ /* 0x000fce0000011604 */
.L_x_1365:
[----:B------:R-:W-:Y:S05]  /*5eb0*/  BSYNC B0 ;  /* 0x0000000000007941 */ /* 0x000fea0003800000 */
.L_x_1363:
[----:B------:R-:W-:-:S04]  /*5ec0*/  IMAD R5, R12, R15, -R9 ;  /* 0x0000000f0c057224 */ /* 0x000fc800078e0a09 */
[----:B------:R-:W-:-:S05]  /*5ed0*/  IMAD.IADD R5, R5, 0x1, -R16 ;  /* 0x0000000105057824 */ /* 0x000fca00078e0a10 */
[----:B------:R-:W-:Y:S02]  /*5ee0*/  VIADDMNMX R10, R5, R15, R10, PT ;  /* 0x0000000f050a7246 */ /* 0x000fe4000380010a */
[----:B------:R-:W-:-:S07]  /*5ef0*/  VIMNMX R11, R11, R5, !PT ;  /* 0x000000050b0b7248 */ /* 0x000fce0007fe0100 */
.L_x_1362:
[----:B------:R-:W-:Y:S01]  /*5f00*/  ISETP.GT.AND P1, PT, R8, -0x1, PT ;  /* 0xffffffff0800780c */ /* 0x000fe20003f24270 */
[----:B------:R-:W0:Y:S01]  /*5f10*/  SHFL.IDX PT, R5, R0, 0x1, 0x1c1f ;  /* 0x003c1f0000057f89 */ /* 0x000e2200000e0000 */
[----:B------:R-:W-:Y:S02]  /*5f20*/  UISETP.NE.AND UP0, UPT, UR43, URZ, UPT ;  /* 0x0000003f2b00728c */ /* 0x000fe4000bf05270 */
[C---:B------:R-:W-:Y:S02]  /*5f30*/  ISETP.GT.AND P3, PT, R11.reuse, 0x8, P1 ;  /* 0x000000080b00780c */ /* 0x040fe40000f64270 */
[C---:B------:R-:W-:Y:S02]  /*5f40*/  ISETP.GT.AND P6, PT, R11.reuse, RZ, P1 ;  /* 0x000000ff0b00720c */ /* 0x040fe40000fc4270 */
[----:B------:R-:W-:Y:S02]  /*5f50*/  ISETP.LT.OR P3, PT, R10, 0x9, P3 ;  /* 0x000000090a00780c */ /* 0x000fe40001f61670 */
[----:B------:R-:W-:-:S02]  /*5f60*/  ISETP.GT.AND P2, PT, R11, 0x1, P1 ;  /* 0x000000010b00780c */ /* 0x000fc40000f44270 */
[----:B------:R-:W-:Y:S02]  /*5f70*/  FSEL R21, R28, -INF , !P3 ;  /* 0xff8000001c157808 */ /* 0x000fe40005800000 */
[----:B------:R-:W-:Y:S02]  /*5f80*/  ISETP.GT.AND P3, PT, R11, 0x19, P1 ;  /* 0x000000190b00780c */ /* 0x000fe40000f64270 */
[C---:B------:R-:W-:Y:S02]  /*5f90*/  ISETP.LT.OR P6, PT, R10.reuse, 0x1, P6 ;  /* 0x000000010a00780c */ /* 0x040fe400037c1670 */
[C---:B------:R-:W-:Y:S02]  /*5fa0*/  ISETP.LT.OR P2, PT, R10.reuse, 0x2, P2 ;  /* 0x000000020a00780c */ /* 0x040fe40001741670 */
[----:B------:R-:W-:Y:S02]  /*5fb0*/  ISETP.LT.OR P3, PT, R10, 0x1a, P3 ;  /* 0x0000001a0a00780c */ /* 0x000fe40001f61670 */
        /* <DEDUP_REMOVED lines=80> */
[--C-:B0-----:R-:W-:Y:S01]  /*64c0*/  IMAD.IADD R11, R20, 0x1, R5.reuse ;  /* 0x00000001140b7824 */ /* 0x101fe200078e0205 */
[C---:B------:R-:W-:Y:S02]  /*64d0*/  ISETP.LT.OR P5, PT, R10.reuse, 0x71, P5 ;  /* 0x000000710a00780c */ /* 0x040fe40002fa1670 */
[C---:B------:R-:W-:Y:S02]  /*64e0*/  ISETP.LT.OR P4, PT, R10.reuse, 0x72, P4 ;  /* 0x000000720a00780c */ /* 0x040fe40002781670 */
[C---:B------:R-:W-:Y:S02]  /*64f0*/  ISETP.LT.OR P6, PT, R10.reuse, 0x79, P6 ;  /* 0x000000790a00780c */ /* 0x040fe400037c1670 */
[----:B------:R-:W-:Y:S01]  /*6500*/  ISETP.LT.OR P2, PT, R10, 0x7a, P2 ;  /* 0x0000007a0a00780c */ /* 0x000fe20001741670 */
[----:B------:R-:W-:Y:S01]  /*6510*/  IMAD.IADD R10, R14, 0x1, R5 ;  /* 0x000000010e0a7824 */ /* 0x000fe200078e0205 */
[----:B------:R-:W-:-:S02]  /*6520*/  FSEL R80, R80, -INF , !P5 ;  /* 0xff80000050507808 */ /* 0x000fc40006800000 */
[----:B------:R-:W-:Y:S02]  /*6530*/  FSEL R81, R81, -INF , !P4 ;  /* 0xff80000051517808 */ /* 0x000fe40006000000 */
[----:B------:R-:W-:Y:S02]  /*6540*/  FSEL R84, R84, -INF , !P6 ;  /* 0xff80000054547808 */ /* 0x000fe40007000000 */
[----:B------:R-:W-:Y:S01]  /*6550*/  FSEL R85, R85, -INF , !P2 ;  /* 0xff80000055557808 */ /* 0x000fe20005000000 */
        /* <DEDUP_REMOVED lines=14> */
.L_x_1368:
[----:B------:R-:W-:-:S05]  /*6640*/  IMAD.U32 R12, RZ, RZ, UR51 ;  /* 0x00000033ff0c7e24 */ /* 0x000fca000f8e00ff */
[----:B------:R-:W-:-:S13]  /*6650*/  ISETP.NE.AND P2, PT, R12, 0x1, PT ;  /* 0x000000010c00780c */ /* 0x000fda0003f45270 */
[----:B------:R-:W0:Y:S02]  /*6660*/  @P2 LDC.64 R4, c[0x0][0x9e8] ;  /* 0x00027a00ff042b82 */ /* 0x000e240000000a00 */
[----:B0-----:R-:W-:-:S05]  /*6670*/  @P2 IMAD.HI.U32 R4, R0, R4, RZ ;  /* 0x0000000400042227 */ /* 0x001fca00078e00ff */
[----:B------:R-:W-:-:S07]  /*6680*/  @P2 SHF.R.U32.HI R0, RZ, R5, R4 ;  /* 0x00000005ff002219 */ /* 0x000fce0000011604 */
.L_x_1369:
[----:B------:R-:W-:Y:S05]  /*6690*/  BSYNC B0 ;  /* 0x0000000000007941 */ /* 0x000fea0003800000 */
.L_x_1367:
[----:B------:R-:W-:-:S04]  /*66a0*/  IMAD R9, R0, R12, -R9 ;  /* 0x0000000c00097224 */ /* 0x000fc800078e0a09 */
[----:B------:R-:W-:-:S05]  /*66b0*/  IMAD.IADD R9, R9, 0x1, -R16 ;  /* 0x0000000109097824 */ /* 0x000fca00078e0a10 */
[----:B------:R-:W-:Y:S02]  /*66c0*/  VIADDMNMX R10, R9, R12, R10, PT ;  /* 0x0000000c090a7246 */ /* 0x000fe4000380010a */
[----:B------:R-:W-:-:S07]  /*66d0*/  VIMNMX R11, R11, R9, !PT ;  /* 0x000000090b0b7248 */ /* 0x000fce0007fe0100 */
.L_x_1366:
[----:B------:R-:W-:Y:S01]  /*66e0*/  FMNMX.FTZ R0, R153, R6, !PT ;  /* 0x0000000699007209 */ /* 0x000fe20007810000 */
[----:B------:R-:W-:Y:S01]  /*66f0*/  UMOV UR6, UR58 ;  /* 0x0000003a00067c82 */ /* 0x000fe20008000000 */
        /* <DEDUP_REMOVED lines=12> */
[----:B------:R-:W-:Y:S02]  /*67c0*/  ISETP.GT.AND P5, PT, R11, RZ, P1 ;  /* 0x000000ff0b00720c */ /* 0x000fe40000fa4270 */
        /* <DEDUP_REMOVED lines=17> */
[----:B------:R-:W-:Y:S02]  /*68e0*/  FMNMX.FTZ R12, R26, R7, !PT ;  /* 0x000000071a0c7209 */ /* 0x000fe40007810000 */
[----:B------:R-:W-:Y:S02]  /*68f0*/  FMNMX.FTZ R0, R56, R5, !PT ;  /* 0x0000000538007209 */ /* 0x000fe40007810000 */
[----:B------:R-:W-:Y:S02]  /*6900*/  ISETP.LT.OR P4, PT, R10, 0xa, P4 ;  /* 0x0000000a0a00780c */ /* 0x000fe40002781670 */
[----:B------:R-:W-:Y:S02]  /*6910*/  FMNMX.FTZ R5, R57, R0, !PT ;  /* 0x0000000039057209 */ /* 0x000fe40007810000 */
[----:B------:R-:W-:-:S02]  /*6920*/  FSEL R30, R30, -INF , !P3 ;  /* 0xff8000001e1e7808 */ /* 0x000fc40005800000 */
[----:B------:R-:W-:Y:S02]  /*6930*/  FMNMX.FTZ R0, R60, R5, !PT ;  /* 0x000000053c007209 */ /* 0x000fe40007810000 */
[----:B------:R-:W-:Y:S02]  /*6940*/  ISETP.GT.AND P2, PT, R11, 0x11, P1 ;  /* 0x000000110b00780c */ /* 0x000fe40000f44270 */
[----:B------:R-:W-:Y:S02]  /*6950*/  FMNMX.FTZ R5, R61, R0, !PT ;  /* 0x000000003d057209 */ /* 0x000fe40007810000 */
[----:B------:R-:W-:Y:S02]  /*6960*/  FSEL R31, R31, -INF , !P4 ;  /* 0xff8000001f1f7808 */ /* 0x000fe40006000000 */
[----:B------:R-:W-:Y:S02]  /*6970*/  FMNMX.FTZ R0, R64, R5, !PT ;  /* 0x0000000540007209 */ /* 0x000fe40007810000 */
[----:B------:R-:W-:-:S02]  /*6980*/  ISETP.GT.AND P3, PT, R11, 0x18, P1 ;  /* 0x000000180b00780c */ /* 0x000fc40000f64270 */
[----:B------:R-:W-:Y:S02]  /*6990*/  FMNMX.FTZ R5, R65, R0, !PT ;  /* 0x0000000041057209 */ /* 0x000fe40007810000 */
[----:B------:R-:W-:Y:S02]  /*69a0*/  ISETP.LT.OR P2, PT, R10, 0x12, P2 ;  /* 0x000000120a00780c */ /* 0x000fe40001741670 */
[----:B------:R-:W-:Y:S02]  /*69b0*/  FMNMX.FTZ R0, R68, R5, !PT ;  /* 0x0000000544007209 */ /* 0x000fe40007810000 */
[----:B------:R-:W-:Y:S02]  /*69c0*/  ISETP.GT.AND P4, PT, R11, 0x19, P1 ;  /* 0x000000190b00780c */ /* 0x000fe40000f84270 */
[----:B------:R-:W-:Y:S02]  /*69d0*/  FMNMX.FTZ R5, R69, R0, !PT ;  /* 0x0000000045057209 */ /* 0x000fe40007810000 */
[----:B------:R-:W-:-:S02]  /*69e0*/  ISETP.LT.OR P3, PT, R10, 0x19, P3 ;  /* 0x000000190a00780c */ /* 0x000fc40001f61670 */
[----:B------:R-:W-:Y:S02]  /*69f0*/  FMNMX.FTZ R0, R72, R5, !PT ;  /* 0x0000000548007209 */ /* 0x000fe40007810000 */
[----:B------:R-:W-:Y:S02]  /*6a00*/  FSEL R35, R35, -INF , !P2 ;  /* 0xff80000023237808 */ /* 0x000fe40005000000 */
        /* <DEDUP_REMOVED lines=11> */
[C---:B------:R-:W-:Y:S02]  /*6ac0*/  ISETP.LT.OR P2, PT, R10.reuse, 0x22, P2 ;  /* 0x000000220a00780c */ /* 0x040fe40001741670 */
[----:B------:R-:W-:Y:S02]  /*6ad0*/  FMNMX.FTZ R4, R85, R0, !PT ;  /* 0x0000000055047209 */ /* 0x000fe40007810000 */
[----:B------:R-:W-:Y:S02]  /*6ae0*/  ISETP.GT.AND P4, PT, R11, 0x29, P1 ;  /* 0x000000290b00780c */ /* 0x000fe40000f84270 */
[----:B------:R-:W-:Y:S01]  /*6af0*/  ISETP.LT.OR P3, PT, R10, 0x29, P3 ;  /* 0x000000290a00780c */ /* 0x000fe20001f61670 */
[----:B------:R-:W0:Y:S01]  /*6b00*/  SHFL.BFLY PT, R5, R4, 0x2, 0x1f ;  /* 0x0c401f0004057f89 */ /* 0x000e2200000e0000 */
[----:B------:R-:W-:-:S02]  /*6b10*/  FSEL R43, R43, -INF , !P2 ;  /* 0xff8000002b2b7808 */ /* 0x000fc40005000000 */
[C---:B------:R-:W-:Y:S02]  /*6b20*/  ISETP.GT.AND P2, PT, R11.reuse, 0x30, P1 ;  /* 0x000000300b00780c */ /* 0x040fe40000f44270 */
[----:B------:R-:W-:Y:S02]  /*6b30*/  FSEL R46, R46, -INF , !P3 ;  /* 0xff8000002e2e7808 */ /* 0x000fe40005800000 */
[C---:B------:R-:W-:Y:S02]  /*6b40*/  ISETP.LT.OR P4, PT, R10.reuse, 0x2a, P4 ;  /* 0x0000002a0a00780c */ /* 0x040fe40002781670 */
[----:B------:R-:W-:Y:S02]  /*6b50*/  ISETP.GT.AND P3, PT, R11, 0x31, P1 ;  /* 0x000000310b00780c */ /* 0x000fe40000f64270 */
[----:B------:R-:W-:Y:S02]  /*6b60*/  ISETP.LT.OR P2, PT, R10, 0x31, P2 ;  /* 0x000000310a00780c */ /* 0x000fe40001741670 */
[----:B------:R-:W-:-:S02]  /*6b70*/  FSEL R47, R47, -INF , !P4 ;  /* 0xff8000002f2f7808 */ /* 0x000fc40006000000 */
[C---:B------:R-:W-:Y:S02]  /*6b80*/  ISETP.GT.AND P5, PT, R11.reuse, 0x38, P1 ;  /* 0x000000380b00780c */ /* 0x040fe40000fa4270 */
[----:B------:R-:W-:Y:S02]  /*6b90*/  FSEL R50, R50, -INF , !P2 ;  /* 0xff80000032327808 */ /* 0x000fe40005000000 */
[C---:B------:R-:W-:Y:S02]  /*6ba0*/  ISETP.LT.OR P3, PT, R10.reuse, 0x32, P3 ;  /* 0x000000320a00780c */ /* 0x040fe40001f61670 */
[----:B------:R-:W-:Y:S02]  /*6bb0*/  ISETP.GT.AND P4, PT, R11, 0x39, P1 ;  /* 0x000000390b00780c */ /* 0x000fe40000f84270 */
[----:B------:R-:W-:Y:S02]  /*6bc0*/  ISETP.LT.OR P5, PT, R10, 0x39, P5 ;  /* 0x000000390a00780c */ /* 0x000fe40002fa1670 */
[----:B0-----:R-:W-:-:S02]  /*6bd0*/  FMNMX.FTZ R5, R4, R5, !PT ;  /* 0x0000000504057209 */ /* 0x001fc40007810000 */
[----:B------:R-:W-:Y:S02]  /*6be0*/  FSEL R51, R51, -INF , !P3 ;  /* 0xff80000033337808 */ /* 0x000fe40005800000 */
[C---:B------:R-:W-:Y:S01]  /*6bf0*/  ISETP.GT.AND P2, PT, R11.reuse, 0x40, P1 ;  /* 0x000000400b00780c */ /* 0x040fe20000f44270 */
[----:B------:R-:W0:Y:S01]  /*6c00*/  SHFL.BFLY PT, R0, R5, 0x1, 0x1f ;  /* 0x0c201f0005007f89 */ /* 0x000e2200000e0000 */
[----:B------:R-:W-:Y:S02]  /*6c10*/  FSEL R54, R54, -INF , !P5 ;  /* 0xff80000036367808 */ /* 0x000fe40006800000 */
[C---:B------:R-:W-:Y:S02]  /*6c20*/  ISETP.LT.OR P4, PT, R10.reuse, 0x3a, P4 ;  /* 0x0000003a0a00780c */ /* 0x040fe40002781670 */
[----:B------:R-:W-:Y:S02]  /*6c30*/  ISETP.GT.AND P3, PT, R11, 0x41, P1 ;  /* 0x000000410b00780c */ /* 0x000fe40000f64270 */
[----:B------:R-:W-:-:S02]  /*6c40*/  ISETP.LT.OR P2, PT, R10, 0x41, P2 ;  /* 0x000000410a00780c */ /* 0x000fc40001741670 */
[----:B------:R-:W-:Y:S02]  /*6c50*/  FSEL R55, R55, -INF , !P4 ;  /* 0xff80000037377808 */ /* 0x000fe40006000000 */
[C---:B------:R-:W-:Y:S02]  /*6c60*/  ISETP.GT.AND P5, PT, R11.reuse, 0x48, P1 ;  /* 0x000000480b00780c */ /* 0x040fe40000fa4270 */
[----:B------:R-:W-:Y:S02]  /*6c70*/  FSEL R58, R58, -INF , !P2 ;  /* 0xff8000003a3a7808 */ /* 0x000fe40005000000 */
[C---:B------:R-:W-:Y:S02]  /*6c80*/  ISETP.LT.OR P3, PT, R10.reuse, 0x42, P3 ;  /* 0x000000420a00780c */ /* 0x040fe40001f61670 */
[----:B------:R-:W-:Y:S02]  /*6c90*/  ISETP.GT.AND P4, PT, R11, 0x49, P1 ;  /* 0x000000490b00780c */ /* 0x000fe40000f84270 */
[----:B------:R-:W-:-:S02]  /*6ca0*/  ISETP.LT.OR P5, PT, R10, 0x49, P5 ;  /* 0x000000490a00780c */ /* 0x000fc40002fa1670 */
[----:B------:R-:W-:Y:S02]  /*6cb0*/  FSEL R59, R59, -INF , !P3 ;  /* 0xff8000003b3b7808 */ /* 0x000fe40005800000 */
[----:B------:R-:W-:Y:S02]  /*6cc0*/  ISETP.GT.AND P2, PT, R11, 0x50, P1 ;  /* 0x000000500b00780c */ /* 0x000fe40000f44270 */
[----:B0-----:R-:W-:Y:S02]  /*6cd0*/  FMNMX.FTZ R0, R5, R0, !PT ;  /* 0x0000000005007209 */ /* 0x001fe40007810000 */
[----:B------:R-:W-:Y:S02]  /*6ce0*/  FSEL R62, R62, -INF , !P5 ;  /* 0xff8000003e3e7808 */ /* 0x000fe40006800000 */
[C---:B------:R-:W-:Y:S01]  /*6cf0*/  FSETP.NEU.FTZ.AND P6, PT, R0.reuse, -INF , PT ;  /* 0xff8000000000780b */ /* 0x040fe20003fdd000 */
[----:B------:R-:W-:Y:S01]  /*6d00*/  FMUL.FTZ R9, R0, UR6 ;  /* 0x0000000600097c20 */ /* 0x000fe20008410000 */
[----:B------:R-:W-:-:S02]  /*6d10*/  ISETP.LT.OR P4, PT, R10, 0x4a, P4 ;  /* 0x0000004a0a00780c */ /* 0x000fc40002781670 */
[----:B------:R-:W-:Y:S02]  /*6d20*/  ISETP.GT.AND P3, PT, R11, 0x51, P1 ;  /* 0x000000510b00780c */ /* 0x000fe40000f64270 */
[----:B------:R-:W-:Y:S02]  /*6d30*/  FSEL R4, R9, RZ, P6 ;  /* 0x000000ff09047208 */ /* 0x000fe40003000000 */
[----:B------:R-:W-:Y:S02]  /*6d40*/  ISETP.LT.OR P2, PT, R10, 0x51, P2 ;  /* 0x000000510a00780c */ /* 0x000fe40001741670 */
[----:B------:R-:W-:Y:S01]  /*6d50*/  FSEL R63, R63, -INF , !P4 ;  /* 0xff8000003f3f7808 */ /* 0x000fe20006000000 */
[--C-:B------:R-:W-:Y:S01]  /*6d60*/  FFMA.FTZ R182, R21, UR6, -R4.reuse ;  /* 0x0000000615b67c23 */ /* 0x100fe20008010804 */
[----:B------:R-:W-:Y:S01]  /*6d70*/  FMNMX.FTZ R21, R27, R12, !PT ;  /* 0x0000000c1b157209 */ /* 0x000fe20007810000 */
[--C-:B------:R-:W-:Y:S01]  /*6d80*/  FFMA.FTZ R178, R15, UR6, -R4.reuse ;  /* 0x000000060fb27c23 */ /* 0x100fe20008010804 */
[--C-:B------:R-:W-:Y:S01]  /*6d90*/  FFMA.FTZ R5, R25, UR6, -R4.reuse ;  /* 0x0000000619057c23 */ /* 0x100fe20008010804 */
[--C-:B------:R-:W-:Y:S01]  /*6da0*/  FFMA.FTZ R9, R29, UR6, -R4.reuse ;  /* 0x000000061d097c23 */ /* 0x100fe20008010804 */
[----:B------:R-:W-:Y:S01]  /*6db0*/  FMNMX.FTZ R12, R30, R21, !PT ;  /* 0x000000151e0c7209 */ /* 0x000fe20007810000 */
[--C-:B------:R-:W-:Y:S01]  /*6dc0*/  FFMA.FTZ R176, R13, UR6, -R4.reuse ;  /* 0x000000060db07c23 */ /* 0x100fe20008010804 */
[--C-:B------:R-:W-:Y:S01]  /*6dd0*/  FFMA.FTZ R13, R33, UR6, -R4.reuse ;  /* 0x00000006210d7c23 */ /* 0x100fe20008010804 */
[----:B------:R-:W-:Y:S01]  /*6de0*/  ISETP.GT.AND P5, PT, R11, 0x58, P1 ;  /* 0x000000580b00780c */ /* 0x000fe20000fa4270 */
[--C-:B------:R-:W-:Y:S01]  /*6df0*/  FFMA.FTZ R180, R153, UR6, -R4.reuse ;  /* 0x0000000699b47c23 */ /* 0x100fe20008010804 */
[----:B------:R-:W-:Y:S01]  /*6e00*/  FMNMX.FTZ R15, R31, R12, !PT ;  /* 0x0000000c1f0f7209 */ /* 0x000fe20007810000 */
[--C-:B------:R-:W-:Y:S01]  /*6e10*/  FFMA.FTZ R172, R40, UR6, -R4.reuse ;  /* 0x0000000628ac7c23 */ /* 0x100fe20008010804 */
[----:B------:R-:W-:Y:S01]  /*6e20*/  FSEL R66, R66, -INF , !P2 ;  /* 0xff80000042427808 */ /* 0x000fe20005000000 */
[--C-:B------:R-:W-:Y:S01]  /*6e30*/  FFMA.FTZ R174, R44, UR6, -R4.reuse ;  /* 0x000000062cae7c23 */ /* 0x100fe20008010804 */
[----:B------:R-:W-:Y:S01]  /*6e40*/  FMNMX.FTZ R12, R34, R15, !PT ;  /* 0x0000000f220c7209 */ /* 0x000fe20007810000 */
[--C-:B------:R-:W-:Y:S01]  /*6e50*/  FFMA.FTZ R15, R37, UR6, -R4.reuse ;  /* 0x00000006250f7c23 */ /* 0x100fe20008010804 */
[----:B------:R-:W-:Y:S01]  /*6e60*/  ISETP.LT.OR P3, PT, R10, 0x52, P3 ;  /* 0x000000520a00780c */ /* 0x000fe20001f61670 */
[--C-:B------:R-:W-:Y:S01]  /*6e70*/  FFMA.FTZ R168, R48, UR6, -R4.reuse ;  /* 0x0000000630a87c23 */ /* 0x100fe20008010804 */
[----:B------:R-:W-:Y:S01]  /*6e80*/  FMNMX.FTZ R21, R35, R12, !PT ;  /* 0x0000000c23157209 */ /* 0x000fe20007810000 */
[--C-:B------:R-:W-:Y:S01]  /*6e90*/  FFMA.FTZ R170, R52, UR6, -R4.reuse ;  /* 0x0000000634aa7c23 */ /* 0x100fe20008010804 */
[----:B------:R-:W-:Y:S01]  /*6ea0*/  ISETP.GT.AND P4, PT, R11, 0x59, P1 ;  /* 0x000000590b00780c */ /* 0x000fe20000f84270 */
[--C-:B------:R-:W-:Y:S01]  /*6eb0*/  FFMA.FTZ R164, R56, UR6, -R4.reuse ;  /* 0x0000000638a47c23 */ /* 0x100fe20008010804 */
[----:B------:R-:W-:Y:S01]  /*6ec0*/  FMNMX.FTZ R12, R38, R21, !PT ;  /* 0x00000015260c7209 */ /* 0x000fe20007810000 */
[--C-:B------:R-:W-:Y:S01]  /*6ed0*/  FFMA.FTZ R166, R60, UR6, -R4.reuse ;  /* 0x000000063ca67c23 */ /* 0x100fe20008010804 */
[----:B------:R-:W-:Y:S01]  /*6ee0*/  ISETP.LT.OR P5, PT, R10, 0x59, P5 ;  /* 0x000000590a00780c */ /* 0x000fe20002fa1670 */
[--C-:B------:R-:W-:Y:S01]  /*6ef0*/  FFMA.FTZ R61, R61, UR6, -R4.reuse ;  /* 0x000000063d3d7c23 */ /* 0x100fe20008010804 */
[----:B------:R-:W-:Y:S01]  /*6f00*/  FMNMX.FTZ R21, R39, R12, !PT ;  /* 0x0000000c27157209 */ /* 0x000fe20007810000 */
[--C-:B------:R-:W-:Y:S01]  /*6f10*/  FFMA.FTZ R160, R64, UR6, -R4.reuse ;  /* 0x0000000640a07c23 */ /* 0x100fe20008010804 */
[----:B------:R-:W-:Y:S01]  /*6f20*/  FSEL R67, R67, -INF , !P3 ;  /* 0xff80000043437808 */ /* 0x000fe20005800000 */
[--C-:B------:R-:W-:Y:S01]  /*6f30*/  FFMA.FTZ R162, R68, UR6, -R4.reuse ;  /* 0x0000000644a27c23 */ /* 0x100fe20008010804 */
[----:B------:R-:W-:Y:S01]  /*6f40*/  FMNMX.FTZ R12, R42, R21, !PT ;  /* 0x000000152a0c7209 */ /* 0x000fe20007810000 */
        /* <DEDUP_REMOVED lines=14> */
[----:B------:R-:W-:Y:S01]  /*7030*/  MUFU.EX2 R180, R180 ;  /* 0x000000b400b47308 */ /* 0x000fe20000000800 */
[----:B------:R-:W-:Y:S01]  /*7040*/  FMNMX.FTZ R12, R50, R25, !PT ;  /* 0x00000019320c7209 */ /* 0x000fe20007810000 */
[--C-:B------:R-:W-:Y:S01]  /*7050*/  FFMA.FTZ R25, R45, UR6, -R4.reuse ;  /* 0x000000062d197c23 */ /* 0x100fe20008010804 */
[----:B------:R-:W-:Y:S01]  /*7060*/  ISETP.LT.OR P2, PT, R10, 0x61, P2 ;  /* 0x000000610a00780c */ /* 0x000fe20001741670 */
[----:B------:R-:W-:Y:S01]  /*7070*/  FFMA.FTZ R45, R77, UR6, -R4 ;  /* 0x000000064d2d7c23 */ /* 0x000fe20008010804 */
[----:B------:R-:W-:-:S02]  /*7080*/  FMNMX.FTZ R29, R51, R12, !PT ;  /* 0x0000000c331d7209 */ /* 0x000fc40007810000 */
[----:B------:R-:W-:Y:S01]  /*7090*/  FSEL R71, R71, -INF , !P4 ;  /* 0xff80000047477808 */ /* 0x000fe20006000000 */
[----:B------:R-:W-:Y:S01]  /*70a0*/  MUFU.EX2 R5, R5 ;  /* 0x0000000500057308 */ /* 0x000fe20000000800 */
[----:B------:R-:W-:Y:S02]  /*70b0*/  FMNMX.FTZ R12, R54, R29, !PT ;  /* 0x0000001d360c7209 */ /* 0x000fe40007810000 */
[----:B------:R-:W-:Y:S02]  /*70c0*/  ISETP.GT.AND P5, PT, R11, 0x68, P1 ;  /* 0x000000680b00780c */ /* 0x000fe40000fa4270 */
[----:B------:R-:W-:Y:S02]  /*70d0*/  FMNMX.FTZ R29, R55, R12, !PT ;  /* 0x0000000c371d7209 */ /* 0x000fe40007810000 */
[----:B------:R-:W-:Y:S01]  /*70e0*/  FSEL R74, R74, -INF , !P2 ;  /* 0xff8000004a4a7808 */ /* 0x000fe20005000000 */
[----:B------:R-:W-:Y:S01]  /*70f0*/  MUFU.EX2 R182, R182 ;  /* 0x000000b600b67308 */ /* 0x000fe20000000800 */
[----:B------:R-:W-:Y:S01]  /*7100*/  FMNMX.FTZ R12, R58, R29, !PT ;  /* 0x0000001d3a0c7209 */ /* 0x000fe20007810000 */
[--C-:B------:R-:W-:Y:S01]  /*7110*/  FFMA.FTZ R29, R49, UR6, -R4.reuse ;  /* 0x00000006311d7c23 */ /* 0x100fe20008010804 */
[----:B------:R-:W-:Y:S01]  /*7120*/  ISETP.LT.OR P3, PT, R10, 0x62, P3 ;  /* 0x000000620a00780c */ /* 0x000fe20001f61670 */
[----:B------:R-:W-:Y:S01]  /*7130*/  FFMA.FTZ R49, R73, UR6, -R4 ;  /* 0x0000000649317c23 */ /* 0x000fe20008010804 */
[----:B------:R-:W-:-:S02]  /*7140*/  FMNMX.FTZ R33, R59, R12, !PT ;  /* 0x0000000c3b217209 */ /* 0x000fc40007810000 */
[----:B------:R-:W-:Y:S01]  /*7150*/  ISETP.GT.AND P4, PT, R11, 0x69, P1 ;  /* 0x000000690b00780c */ /* 0x000fe20000f84270 */
[----:B------:R-:W-:Y:S01]  /*7160*/  MUFU.EX2 R9, R9 ;  /* 0x0000000900097308 */ /* 0x000fe20000000800 */
[----:B------:R-:W-:Y:S02]  /*7170*/  FMNMX.FTZ R12, R62, R33, !PT ;  /* 0x000000213e0c7209 */ /* 0x000fe40007810000 */
[----:B------:R-:W-:Y:S02]  /*7180*/  ISETP.LT.OR P5, PT, R10, 0x69, P5 ;  /* 0x000000690a00780c */ /* 0x000fe40002fa1670 */
[----:B------:R-:W-:Y:S02]  /*7190*/  FMNMX.FTZ R33, R63, R12, !PT ;  /* 0x0000000c3f217209 */ /* 0x000fe40007810000 */
[----:B------:R-:W-:Y:S01]  /*71a0*/  FSEL R75, R75, -INF , !P3 ;  /* 0xff8000004b4b7808 */ /* 0x000fe20005800000 */
[----:B------:R-:W-:Y:S01]  /*71b0*/  MUFU.EX2 R176, R176 ;  /* 0x000000b000b07308 */ /* 0x000fe20000000800 */
[----:B------:R-:W-:Y:S01]  /*71c0*/  FMNMX.FTZ R12, R66, R33, !PT ;  /* 0x00000021420c7209 */ /* 0x000fe20007810000 */
[--C-:B------:R-:W-:Y:S01]  /*71d0*/  FFMA.FTZ R33, R53, UR6, -R4.reuse ;  /* 0x0000000635217c23 */ /* 0x100fe20008010804 */
[----:B------:R-:W-:Y:S01]  /*71e0*/  ISETP.GT.AND P2, PT, R11, 0x70, P1 ;  /* 0x000000700b00780c */ /* 0x000fe20000f44270 */
[----:B------:R-:W-:Y:S01]  /*71f0*/  FFMA.FTZ R53, R69, UR6, -R4 ;  /* 0x0000000645357c23 */ /* 0x000fe20008010804 */
[----:B------:R-:W-:-:S02]  /*7200*/  FMNMX.FTZ R37, R67, R12, !PT ;  /* 0x0000000c43257209 */ /* 0x000fc40007810000 */
[----:B------:R-:W-:Y:S01]  /*7210*/  FSEL R78, R78, -INF , !P5 ;  /* 0xff8000004e4e7808 */ /* 0x000fe20006800000 */
[----:B------:R-:W-:Y:S01]  /*7220*/  MUFU.EX2 R13, R13 ;  /* 0x0000000d000d7308 */ /* 0x000fe20000000800 */
[----:B------:R-:W-:Y:S02]  /*7230*/  FMNMX.FTZ R12, R70, R37, !PT ;  /* 0x00000025460c7209 */ /* 0x000fe40007810000 */
[----:B------:R-:W-:Y:S02]  /*7240*/  ISETP.LT.OR P4, PT, R10, 0x6a, P4 ;  /* 0x0000006a0a00780c */ /* 0x000fe40002781670 */
[----:B------:R-:W-:Y:S02]  /*7250*/  FMNMX.FTZ R37, R71, R12, !PT ;  /* 0x0000000c47257209 */ /* 0x000fe40007810000 */
[----:B------:R-:W-:Y:S01]  /*7260*/  ISETP.GT.AND P3, PT, R11, 0x71, P1 ;  /* 0x000000710b00780c */ /* 0x000fe20000f64270 */
[----:B------:R-:W-:Y:S01]  /*7270*/  MUFU.EX2 R178, R178 ;  /* 0x000000b200b27308 */ /* 0x000fe20000000800 */
[----:B------:R-:W-:-:S02]  /*7280*/  FMNMX.FTZ R12, R74, R37, !PT ;  /* 0x000000254a0c7209 */ /* 0x000fc40007810000 */
[----:B------:R-:W-:Y:S02]  /*7290*/  ISETP.LT.OR P2, PT, R10, 0x71, P2 ;  /* 0x000000710a00780c */ /* 0x000fe40001741670 */
[----:B------:R-:W-:Y:S02]  /*72a0*/  FMNMX.FTZ R37, R75, R12, !PT ;  /* 0x0000000c4b257209 */ /* 0x000fe40007810000 */
[----:B------:R-:W-:Y:S01]  /*72b0*/  FSEL R79, R79, -INF , !P4 ;  /* 0xff8000004f4f7808 */ /* 0x000fe20006000000 */
[----:B------:R-:W-:Y:S01]  /*72c0*/  MUFU.EX2 R15, R15 ;  /* 0x0000000f000f7308 */ /* 0x000fe20000000800 */
[----:B------:R-:W-:Y:S02]  /*72d0*/  FMNMX.FTZ R12, R78, R37, !PT ;  /* 0x000000254e0c7209 */ /* 0x000fe40007810000 */
[----:B------:R-:W-:Y:S02]  /*72e0*/  ISETP.GT.AND P5, PT, R11, 0x78, P1 ;  /* 0x000000780b00780c */ /* 0x000fe40000fa4270 */
[----:B------:R-:W-:-:S02]  /*72f0*/  ISETP.LT.OR P3, PT, R10, 0x72, P3 ;  /* 0x000000720a00780c */ /* 0x000fc40001f61670 */
[----:B------:R-:W-:Y:S01]  /*7300*/  FSEL R82, R82, -INF , !P2 ;  /* 0xff80000052527808 */ /* 0x000fe20005000000 */
[----:B------:R-:W-:Y:S01]  /*7310*/  MUFU.EX2 R172, R172 ;  /* 0x000000ac00ac7308 */ /* 0x000fe20000000800 */
[----:B------:R-:W-:Y:S02]  /*7320*/  FMNMX.FTZ R37, R79, R12, !PT ;  /* 0x0000000c4f257209 */ /* 0x000fe40007810000 */
[----:B------:R-:W-:Y:S01]  /*7330*/  ISETP.GT.AND P1, PT, R11, 0x79, P1 ;  /* 0x000000790b00780c */ /* 0x000fe20000f24270 */
[--C-:B------:R-:W-:Y:S01]  /*7340*/  FFMA.FTZ R11, R57, UR6, -R4.reuse ;  /* 0x00000006390b7c23 */ /* 0x100fe20008010804 */
[----:B------:R-:W-:Y:S01]  /*7350*/  ISETP.LT.OR P5, PT, R10, 0x79, P5 ;  /* 0x000000790a00780c */ /* 0x000fe20002fa1670 */
[----:B------:R-:W-:Y:S01]  /*7360*/  FFMA.FTZ R57, R65, UR6, -R4 ;  /* 0x0000000641397c23 */ /* 0x000fe20008010804 */
[----:B------:R-:W-:Y:S01]  /*7370*/  FSEL R83, R83, -INF , !P3 ;  /* 0xff80000053537808 */ /* 0x000fe20005800000 */
[----:B------:R-:W-:Y:S01]  /*7380*/  MUFU.EX2 R21, R21 ;  /* 0x0000001500157308 */ /* 0x000fe20000000800 */
[----:B------:R-:W-:-:S02]  /*7390*/  FMNMX.FTZ R12, R82, R37, !PT ;  /* 0x00000025520c7209 */ /* 0x000fc40007810000 */
[----:B------:R-:W-:Y:S02]  /*73a0*/  ISETP.LT.OR P1, PT, R10, 0x7a, P1 ;  /* 0x0000007a0a00780c */ /* 0x000fe40000f21670 */
[----:B------:R-:W-:Y:S02]  /*73b0*/  FSEL R86, R86, -INF , !P5 ;  /* 0xff80000056567808 */ /* 0x000fe40006800000 */
[----:B------:R-:W-:Y:S01]  /*73c0*/  FMNMX.FTZ R37, R83, R12, !PT ;  /* 0x0000000c53257209 */ /* 0x000fe20007810000 */
[----:B------:R-:W-:Y:S01]  /*73d0*/  MUFU.EX2 R174, R174 ;  /* 0x000000ae00ae7308 */ /* 0x000fe20000000800 */
[----:B------:R-:W-:Y:S02]  /*73e0*/  FSEL R87, R87, -INF , !P1 ;  /* 0xff80000057577808 */ /* 0x000fe40004800000 */
[----:B------:R-:W-:Y:S02]  /*73f0*/  FMNMX.FTZ R10, R86, R37, !PT ;  /* 0x00000025560a7209 */ /* 0x000fe40007810000 */
[----:B------:R-:W-:-:S02]  /*7400*/  FSEL R65, R0, RZ, P6 ;  /* 0x000000ff00417208 */ /* 0x000fc40003000000 */
[----:B------:R-:W-:Y:S01]  /*7410*/  FMNMX.FTZ R10, R87, R10, !PT ;  /* 0x0000000a570a7209 */ /* 0x000fe20007810000 */
[----:B------:R-:W-:Y:S02]  /*7420*/  MUFU.EX2 R25, R25 ;  /* 0x0000001900197308 */ /* 0x000fe40000000800 */
[----:B------:R-:W-:Y:S02]  /*7430*/  FADD.FTZ R6, -R65, R6 ;  /* 0x0000000641067221 */ /* 0x000fe40000010100 */
[----:B------:R-:W0:Y:S04]  /*7440*/  SHFL.BFLY PT, R37, R10, 0x2, 0x1f ;  /* 0x0c401f000a257f89 */ /* 0x000e2800000e0000 */
[----:B------:R-:W-:Y:S08]  /*7450*/  MUFU.EX2 R168, R168 ;  /* 0x000000a800a87308 */ /* 0x000ff00000000800 */
        /* <DEDUP_REMOVED lines=8> */
[----:B0-----:R-:W-:Y:S01]  /*74e0*/  FMNMX.FTZ R4, R37, R10, !PT ;  /* 0x0000000a25047209 */ /* 0x001fe20007810000 */
[----:B------:R-:W-:-:S03]  /*74f0*/  FMUL.FTZ R37, R6, UR6 ;  /* 0x0000000606257c20 */ /* 0x000fc60008410000 */
[C---:B------:R-:W-:Y:S01]  /*7500*/  FSETP.NEU.FTZ.AND P1, PT, R4.reuse, -INF , PT ;  /* 0xff8000000400780b */ /* 0x040fe20003f3d000 */
[----:B------:R-:W-:Y:S02]  /*7510*/  FMUL.FTZ R10, R4, UR6 ;  /* 0x00000006040a7c20 */ /* 0x000fe40008410000 */
[----:B------:R-:W0:Y:S03]  /*7520*/  MUFU.EX2 R37, R37 ;  /* 0x0000002500257308 */ /* 0x000e260000000800 */
[----:B------:R-:W-:-:S05]  /*7530*/  FSEL R6, R10, RZ, P1 ;  /* 0x000000ff0a067208 */ /* 0x000fca0000800000 */
[--C-:B------:R-:W-:Y:S01]  /*7540*/  FFMA.FTZ R183, R30, UR6, -R6.reuse ;  /* 0x000000061eb77c23 */ /* 0x100fe20008010806 */
[----:B------:R-:W-:Y:S01]  /*7550*/  FSEL R30, R4, RZ, P1 ;  /* 0x000000ff041e7208 */ /* 0x000fe20000800000 */
[--C-:B------:R-:W-:Y:S01]  /*7560*/  FFMA.FTZ R10, R26, UR6, -R6.reuse ;  /* 0x000000061a0a7c23 */ /* 0x100fe20008010806 */
[--C-:B------:R-:W-:Y:S01]  /*7570*/  FFMA.FTZ R181, R27, UR6, -R6.reuse ;  /* 0x000000061bb57c23 */ /* 0x100fe20008010806 */
[--C-:B------:R-:W-:Y:S01]  /*7580*/  FFMA.FTZ R12, R31, UR6, -R6.reuse ;  /* 0x000000061f0c7c23 */ /* 0x100fe20008010806 */
[--C-:B------:R-:W-:Y:S01]  /*7590*/  FFMA.FTZ R177, R34, UR6, -R6.reuse ;  /* 0x0000000622b17c23 */ /* 0x100fe20008010806 */
[----:B------:R-:W-:Y:S01]  /*75a0*/  FADD.FTZ R30, -R30, R7 ;  /* 0x000000071e1e7221 */ /* 0x000fe20000010100 */
[----:B------:R-:W-:Y:S01]  /*75b0*/  MUFU.EX2 R183, R183 ;  /* 0x000000b700b77308 */ /* 0x000fe20000000800 */
[----:B------:R-:W-:Y:S01]  /*75c0*/  FFMA.FTZ R14, R35, UR6, -R6 ;  /* 0x00000006230e7c23 */ /* 0x000fe20008010806 */
[----:B0-----:R-:W-:Y:S01]  /*75d0*/  FFMA.FTZ R34, R37, R3, R180 ;  /* 0x0000000325227223 */ /* 0x001fe200000100b4 */
[----:B------:R-:W-:Y:S01]  /*75e0*/  FMUL.FTZ R7, R30, UR6 ;  /* 0x000000061e077c20 */ /* 0x000fe20008410000 */
[--C-:B------:R-:W-:Y:S01]  /*75f0*/  FFMA.FTZ R179, R38, UR6, -R6.reuse ;  /* 0x0000000626b37c23 */ /* 0x100fe20008010806 */
[----:B------:R-:W-:Y:S01]  /*7600*/  FFMA.FTZ R20, R39, UR6, -R6 ;  /* 0x0000000627147c23 */ /* 0x000fe20008010806 */
[----:B------:R-:W-:Y:S01]  /*7610*/  FADD.FTZ R3, R5, R34 ;  /* 0x0000002205037221 */ /* 0x000fe20000010000 */
[--C-:B------:R-:W-:Y:S01]  /*7620*/  FFMA.FTZ R173, R42, UR6, -R6.reuse ;  /* 0x000000062aad7c23 */ /* 0x100fe20008010806 */
[----:B------:R-:W-:Y:S01]  /*7630*/  MUFU.EX2 R10, R10 ;  /* 0x0000000a000a7308 */ /* 0x000fe20000000800 */
[--C-:B------:R-:W-:Y:S01]  /*7640*/  FFMA.FTZ R24, R43, UR6, -R6.reuse ;  /* 0x000000062b187c23 */ /* 0x100fe20008010806 */
[----:B------:R-:W-:Y:S01]  /*7650*/  FADD.FTZ R36, R182, R3 ;  /* 0x00000003b6247221 */ /* 0x000fe20000010000 */
[--C-:B------:R-:W-:Y:S01]  /*7660*/  FFMA.FTZ R175, R46, UR6, -R6.reuse ;  /* 0x000000062eaf7c23 */ /* 0x100fe20008010806 */
[--C-:B------:R-:W-:Y:S01]  /*7670*/  FFMA.FTZ R26, R47, UR6, -R6.reuse ;  /* 0x000000062f1a7c23 */ /* 0x100fe20008010806 */
[----:B------:R-:W-:Y:S01]  /*7680*/  FFMA.FTZ R169, R50, UR6, -R6 ;  /* 0x0000000632a97c23 */ /* 0x000fe20008010806 */
[----:B------:R-:W-:Y:S01]  /*7690*/  FADD.FTZ R27, R9, R36 ;  /* 0x00000024091b7221 */ /* 0x000fe20000010000 */
[--C-:B------:R-:W-:Y:S01]  /*76a0*/  FFMA.FTZ R28, R51, UR6, -R6.reuse ;  /* 0x00000006331c7c23 */ /* 0x100fe20008010806 */
[----:B------:R-:W0:Y:S01]  /*76b0*/  MUFU.EX2 R7, R7 ;  /* 0x0000000700077308 */ /* 0x000e220000000800 */
[--C-:B------:R-:W-:Y:S01]  /*76c0*/  FFMA.FTZ R171, R54, UR6, -R6.reuse ;  /* 0x0000000636ab7c23 */ /* 0x100fe20008010806 */
[----:B------:R-:W-:Y:S01]  /*76d0*/  FADD.FTZ R36, R176, R27 ;  /* 0x0000001bb0247221 */ /* 0x000fe20000010000 */
[--C-:B------:R-:W-:Y:S01]  /*76e0*/  FFMA.FTZ R30, R55, UR6, -R6.reuse ;  /* 0x00000006371e7c23 */ /* 0x100fe20008010806 */
[--C-:B------:R-:W-:Y:S01]  /*76f0*/  FFMA.FTZ R165, R58, UR6, -R6.reuse ;  /* 0x000000063aa57c23 */ /* 0x100fe20008010806 */
[----:B------:R-:W-:Y:S01]  /*7700*/  FFMA.FTZ R32, R59, UR6, -R6 ;  /* 0x000000063b207c23 */ /* 0x000fe20008010806 */
[----:B------:R-:W-:Y:S01]  /*7710*/  FADD.FTZ R27, R13, R36 ;  /* 0x000000240d1b7221 */ /* 0x000fe20000010000 */
[--C-:B------:R-:W-:Y:S01]  /*7720*/  FFMA.FTZ R167, R62, UR6, -R6.reuse ;  /* 0x000000063ea77c23 */ /* 0x100fe20008010806 */
[----:B------:R-:W1:Y:S01]  /*7730*/  MUFU.EX2 R181, R181 ;  /* 0x000000b500b57308 */ /* 0x000e620000000800 */
[--C-:B------:R-:W-:Y:S01]  /*7740*/  FFMA.FTZ R34, R63, UR6, -R6.reuse ;  /* 0x000000063f227c23 */ /* 0x100fe20008010806 */
[----:B------:R-:W-:Y:S01]  /*7750*/  FADD.FTZ R38, R178, R27 ;  /* 0x0000001bb2267221 */ /* 0x000fe20000010000 */
[--C-:B------:R-:W-:Y:S01]  /*7760*/  FFMA.FTZ R161, R66, UR6, -R6.reuse ;  /* 0x0000000642a17c23 */ /* 0x100fe20008010806 */
[--C-:B------:R-:W-:Y:S01]  /*7770*/  FFMA.FTZ R36, R67, UR6, -R6.reuse ;  /* 0x0000000643247c23 */ /* 0x100fe20008010806 */
[----:B------:R-:W-:Y:S01]  /*7780*/  FFMA.FTZ R163, R70, UR6, -R6 ;  /* 0x0000000646a37c23 */ /* 0x000fe20008010806 */
[----:B------:R-:W-:Y:S01]  /*7790*/  FADD.FTZ R27, R15, R38 ;  /* 0x000000260f1b7221 */ /* 0x000fe20000010000 */
[----:B------:R-:W-:Y:S01]  /*77a0*/  FFMA.FTZ R157, R74, UR6, -R6 ;  /* 0x000000064a9d7c23 */ /* 0x000fe20008010806 */
[----:B------:R-:W2:Y:S01]  /*77b0*/  MUFU.EX2 R12, R12 ;  /* 0x0000000c000c7308 */ /* 0x000ea20000000800 */
[----:B0-----:R-:W-:Y:S01]  /*77c0*/  FFMA.FTZ R2, R7, R2, R10 ;  /* 0x0000000207027223 */ /* 0x001fe2000001000a */
[----:B------:R-:W-:Y:S01]  /*77d0*/  FADD.FTZ R38, R172, R27 ;  /* 0x0000001bac267221 */ /* 0x000fe20000010000 */
[--C-:B------:R-:W-:Y:S01]  /*77e0*/  FFMA.FTZ R159, R78, UR6, -R6.reuse ;  /* 0x000000064e9f7c23 */ /* 0x100fe20008010806 */
[--C-:B------:R-:W-:Y:S01]  /*77f0*/  FFMA.FTZ R153, R82, UR6, -R6.reuse ;  /* 0x0000000652997c23 */ /* 0x100fe20008010806 */
[----:B------:R-:W-:Y:S01]  /*7800*/  FFMA.FTZ R155, R86, UR6, -R6 ;  /* 0x00000006569b7c23 */ /* 0x000fe20008010806 */
[----:B------:R-:W-:Y:S01]  /*7810*/  FADD.FTZ R27, R21, R38 ;  /* 0x00000026151b7221 */ /* 0x000fe20000010000 */
[----:B------:R-:W-:Y:S01]  /*7820*/  FFMA.FTZ R38, R71, UR6, -R6 ;  /* 0x0000000647267c23 */ /* 0x000fe20008010806 */
[----:B------:R-:W0:Y:S01]  /*7830*/  MUFU.EX2 R177, R177 ;  /* 0x000000b100b17308 */ /* 0x000e220000000800 */
[----:B-1----:R-:W-:Y:S01]  /*7840*/  FADD.FTZ R2, R181, R2 ;  /* 0x00000002b5027221 */ /* 0x002fe20000010000 */
[----:B------:R-:W-:-:S03]  /*7850*/  FADD.FTZ R40, R174, R27 ;  /* 0x0000001bae287221 */ /* 0x000fc60000010000 */
[----:B------:R-:W-:Y:S01]  /*7860*/  FADD.FTZ R3, R183, R2 ;  /* 0x00000002b7037221 */ /* 0x000fe20000010000 */
[----:B------:R-:W-:Y:S02]  /*7870*/  FADD.FTZ R27, R25, R40 ;  /* 0x00000028191b7221 */ /* 0x000fe40000010000 */
[----:B------:R-:W1:Y:S01]  /*7880*/  MUFU.EX2 R14, R14 ;  /* 0x0000000e000e7308 */ /* 0x000e620000000800 */
[----:B--2---:R-:W-:Y:S01]  /*7890*/  FADD.FTZ R2, R12, R3 ;  /* 0x000000030c027221 */ /* 0x004fe20000010000 */
[----:B------:R-:W-:-:S04]  /*78a0*/  FADD.FTZ R40, R168, R27 ;  /* 0x0000001ba8287221 */ /* 0x000fc80000010000 */
[----:B------:R-:W-:Y:S01]  /*78b0*/  FADD.FTZ R27, R29, R40 ;  /* 0x000000281d1b7221 */ /* 0x000fe20000010000 */
[----:B------:R-:W-:Y:S01]  /*78c0*/  FFMA.FTZ R40, R75, UR6, -R6 ;  /* 0x000000064b287c23 */ /* 0x000fe20008010806 */
[----:B------:R-:W2:Y:S01]  /*78d0*/  MUFU.EX2 R179, R179 ;  /* 0x000000b300b37308 */ /* 0x000ea20000000800 */
[----:B0-----:R-:W-:Y:S01]  /*78e0*/  FADD.FTZ R3, R177, R2 ;  /* 0x00000002b1037221 */ /* 0x001fe20000010000 */
[----:B------:R-:W-:-:S04]  /*78f0*/  FADD.FTZ R42, R170, R27 ;  /* 0x0000001baa2a7221 */ /* 0x000fc80000010000 */
[----:B------:R-:W-:Y:S02]  /*7900*/  FADD.FTZ R27, R33, R42 ;  /* 0x0000002a211b7221 */ /* 0x000fe40000010000 */
[----:B------:R-:W0:Y:S01]  /*7910*/  MUFU.EX2 R20, R20 ;  /* 0x0000001400147308 */ /* 0x000e220000000800 */
[----:B-1----:R-:W-:Y:S01]  /*7920*/  FADD.FTZ R2, R14, R3 ;  /* 0x000000030e027221 */ /* 0x002fe20000010000 */
[----:B------:R-:W-:-:S04]  /*7930*/  FADD.FTZ R42, R164, R27 ;  /* 0x0000001ba42a7221 */ /* 0x000fc80000010000 */
[----:B------:R-:W-:Y:S01]  /*7940*/  FADD.FTZ R27, R11, R42 ;  /* 0x0000002a0b1b7221 */ /* 0x000fe20000010000 */
[----:B------:R-:W-:Y:S01]  /*7950*/  FFMA.FTZ R42, R79, UR6, -R6 ;  /* 0x000000064f2a7c23 */ /* 0x000fe20008010806 */
[----:B------:R-:W1:Y:S01]  /*7960*/  MUFU.EX2 R173, R173 ;  /* 0x000000ad00ad7308 */ /* 0x000e620000000800 */
[----:B--2---:R-:W-:Y:S01]  /*7970*/  FADD.FTZ R3, R179, R2 ;  /* 0x00000002b3037221 */ /* 0x004fe20000010000 */
[----:B------:R-:W-:-:S06]  /*7980*/  FADD.FTZ R44, R166, R27 ;  /* 0x0000001ba62c7221 */ /* 0x000fcc0000010000 */
        /* <DEDUP_REMOVED lines=34> */
[--C-:B------:R-:W-:Y:S01]  /*7bb0*/  FFMA.FTZ R44, R83, UR6, -R6.reuse ;  /* 0x00000006532c7c23 */ /* 0x100fe20008010806 */
[----:B------:R-:W-:-:S05]  /*7bc0*/  FFMA.FTZ R6, R87, UR6, -R6 ;  /* 0x0000000657067c23 */ /* 0x000fca0008010806 */
        /* <DEDUP_REMOVED lines=42> */
.L_x_1370:
[----:B------:R-:W-:Y:S01]  /*7e70*/  ULEA UR7, UR45, UR40, 0x3 ;  /* 0x000000282d077291 */ /* 0x000fe2000f8e183f */
[----:B------:R-:W-:Y:S01]  /*7e80*/  ISETP.GT.AND P1, PT, R8, UR48, PT ;  /* 0x0000003008007c0c */ /* 0x000fe2000bf24270 */
[----:B------:R-:W-:Y:S01]  /*7e90*/  UMOV UR44, UR39 ;  /* 0x00000027002c7c82 */ /* 0x000fe20008000000 */
[----:B------:R-:W-:Y:S01]  /*7ea0*/  UMOV UR45, UR38 ;  /* 0x00000026002d7c82 */ /* 0x000fe20008000000 */
[----:B------:R-:W-:Y:S01]  /*7eb0*/  UIADD3 UR7, UR7, 0x28860, URZ ;  /* 0x0002886007077890 */ /* 0x000fe2000fffe03f */
[----:B------:R-:W-:Y:S01]  /*7ec0*/  F2FP.BF16.F32.PACK_AB R155, R6, R155 ;  /* 0x0000009b069b723e */ /* 0x000fe200000010ff */
        /* <DEDUP_REMOVED lines=98> */
[----:B------:R-:W-:Y:S02]  /*84f0*/  IMAD.MOV.U32 R7, RZ, RZ, R4 ;  /* 0x000000ffff077224 */ /* 0x000fe400078e0004 */
[----:B------:R-:W-:Y:S01]  /*8500*/  IMAD.MOV.U32 R6, RZ, RZ, R0 ;  /* 0x000000ffff067224 */ /* 0x000fe200078e0000 */
[----:B------:R-:W-:Y:S06]  /*8510*/  @P1 BRA `(.L_x_1371) ;  /* 0xffffffcc00b01947 */ /* 0x000fec000383ffff */
.L_x_1352:
[----:B------:R-:W-:Y:S02]  /*8520*/  UISETP.NE.AND UP1, UPT, UR50, URZ, UPT ;  /* 0x0000003f3200728c */ /* 0x000fe4000bf25270 */
[----:B------:R-:W-:Y:S02]  /*8530*/  UISETP.NE.AND UP0, UPT, UR43, URZ, UPT ;  /* 0x0000003f2b00728c */ /* 0x000fe4000bf05270 */
[----:B------:R-:W-:Y:S02]  /*8540*/  UIADD3 UR7, UR46, 0x7f, URZ ;  /* 0x0000007f2e077890 */ /* 0x000fe4000fffe03f */
[----:B------:R-:W-:Y:S02]  /*8550*/  UIADD3 UR14, UR41, 0x1, -UR42 ;  /* 0x00000001290e7890 */ /* 0x000fe4000fffe82a */
[----:B------:R-:W-:-:S03]  /*8560*/  PLOP3.LUT P1, PT, PT, PT, UP0, 0x40, 0x0 ;  /* 0x000000000000781c */ /* 0x000fc60003f2e808 */
[----:B------:R-:W-:Y:S01]  /*8570*/  @UP1 ULDC UR10, c[0x0][0x44c] ;  /* 0x00011300000a1ab9 */ /* 0x000fe20000000800 */
[----:B------:R-:W-:Y:S01]  /*8580*/  @UP1 ULDC UR15, c[0x0][0x450] ;  /* 0x00011400000f1ab9 */ /* 0x000fe20000000800 */
[----:B------:R-:W-:-:S04]  /*8590*/  UIMAD.WIDE.U32 UR10, UR7, UR10, URZ ;  /* 0x0000000a070a72a5 */ /* 0x000fc8000f8e003f */
[----:B------:R-:W-:-:S04]  /*85a0*/  @UP1 USHF.R.U32.HI UR7, URZ, UR15, UR11 ;  /* 0x0000000f3f071299 */ /* 0x000fc8000801160b */
[----:B------:R-:W-:-:S04]  /*85b0*/  UIADD3 UR7, UR14, UR7, URZ ;  /* 0x000000070e077290 */ /* 0x000fc8000fffe03f */
        /* <DEDUP_REMOVED lines=13> */
.L_x_1373:
[----:B------:R-:W-:Y:S02]  /*8690*/  ULDC UR18, c[0x0][0x9e4] ;  /* 0x0002790000127ab9 */ /* 0x000fe40000000800 */
[----:B------:R-:W-:-:S11]  /*86a0*/  UISETP.NE.AND UP0, UPT, UR18, 0x1, UPT ;  /* 0x000000011200788c */ /* 0x000fd6000bf05270 */
[----:B------:R-:W-:Y:S02]  /*86b0*/  @UP0 ULDC.64 UR10, c[0x0][0x9e8] ;  /* 0x00027a00000a0ab9 */ /* 0x000fe40000000a00 */
[----:B------:R-:W-:-:S04]  /*86c0*/  UIMAD.WIDE.U32 UR14, UR7, UR10, URZ ;  /* 0x0000000a070e72a5 */ /* 0x000fc8000f8e003f */
[----:B------:R-:W-:-:S12]  /*86d0*/  @UP0 USHF.R.U32.HI UR7, URZ, UR11, UR15 ;  /* 0x0000000b3f070299 */ /* 0x000fd8000801160f */
.L_x_1374:
[----:B------:R-:W-:-:S04]  /*86e0*/  UIMAD UR7, UR7, UR18, URZ ;  /* 0x00000012070772a4 */ /* 0x000fc8000f8e023f */
[----:B------:R-:W-:-:S04]  /*86f0*/  UISETP.LT.AND UP0, UPT, UR59, UR7, UPT ;  /* 0x000000073b00728c */ /* 0x000fc8000bf01270 */
[----:B------:R-:W-:-:S12]  /*8700*/  USEL UR59, UR59, UR7, !UP0 ;  /* 0x000000073b3b7287 */ /* 0x000fd8000c000000 */
.L_x_1372:
        /* <DEDUP_REMOVED lines=12> */
[----:B------:R-:W-:-:S05]  /*87d0*/  ULDC UR51, c[0x0][0x988] ;  /* 0x0002620000337ab9 */ /* 0x000fca0000000800 */
.L_x_1386:
[----:B------:R-:W-:Y:S01]  /*87e0*/  ISETP.NE.AND P2, PT, RZ, UR49, PT ;  /* 0x00000031ff007c0c */ /* 0x000fe2000bf45270 */
[----:B------:R-:W-:-:S04]  /*87f0*/  UISETP.NE.AND UP0, UPT, UR45, 0x1, UPT ;  /* 0x000000012d00788c */ /* 0x000fc8000bf05270 */
[----:B------:R-:W-:-:S04]  /*8800*/  USEL UR39, URZ, 0x1, UP0 ;  /* 0x000000013f277887 */ /* 0x000fc80008000000 */
[----:B------:R-:W-:-:S04]  /*8810*/  ULOP3.LUT UR39, UR44, UR39, URZ, 0x3c, !UPT ;  /* 0x000000272c277292 */ /* 0x000fc8000f8e3c3f */
[----:B------:R-:W-:Y:S08]  /*8820*/  @P2 BRA `(.L_x_1376) ;  /* 0x0000000000382947 */ /* 0x000ff00003800000 */
[----:B------:R-:W-:Y:S05]  /*8830*/  @!P0 BRA `(.L_x_1377) ;  /* 0x0000000000048947 */ /* 0x000fea0003800000 */
[----:B------:R-:W-:Y:S01]  /*8840*/  BPT.TRAP 0x1 ;  /* 0x000000040000795c */ /* 0x000fe20000300000 */
.L_x_1377:
        /* <DEDUP_REMOVED lines=9> */
.L_x_1378:
[----:B-1----:R-:W-:Y:S05]  /*88e0*/  @P1 BRA `(.L_x_1376) ;  /* 0x0000000000081947 */ /* 0x002fea0003800000 */
[----:B------:R-:W1:Y:S02]  /*88f0*/  SYNCS.PHASECHK.TRANS64.TRYWAIT P1, [UR6+0x28830], R0 ;  /* 0x02883000ff0075a7 */ /* 0x000e640008020146 */
[----:B-1----:R-:W-:Y:S05]  /*8900*/  @!P1 BRA `(.L_x_1379) ;  /* 0x000000f0006c9947 */ /* 0x002fea0003800000 */
.L_x_1376:
        /* <DEDUP_REMOVED lines=51> */
.L_x_1381:
[----:B------:R-:W-:Y:S01]  /*8c40*/  ULEA UR6, UR45, UR40, 0x3 ;  /* 0x000000282d067291 */ /* 0x000fe2000f8e183f */
[----:B------:R-:W-:-:S05]  /*8c50*/  IMAD.U32 R0, RZ, RZ, UR44 ;  /* 0x0000002cff007e24 */ /* 0x000fca000f8e00ff */
[----:B------:R-:W-:-:S04]  /*8c60*/  SHF.L.U32 R0, R0, 0x1f, RZ ;  /* 0x0000001f00007819 */ /* 0x000fc800000006ff */
[----:B------:R0:W1:Y:S01]  /*8c70*/  SYNCS.PHASECHK.TRANS64.TRYWAIT P1, [UR6+0x28850], R0 ;  /* 0x02885000ff0075a7 */ /* 0x0000620008020146 */
[----:B------:R-:W-:Y:S05]  /*8c80*/  @!P0 BRA `(.L_x_1382) ;  /* 0x0000000000048947 */ /* 0x000fea0003800000 */
[----:B------:R-:W-:Y:S01]  /*8c90*/  BPT.TRAP 0x1 ;  /* 0x000000040000795c */ /* 0x000fe20000300000 */
.L_x_1382:
[----:B-1----:R-:W-:Y:S05]  /*8ca0*/  @P1 BRA `(.L_x_1380) ;  /* 0x0000000000081947 */ /* 0x002fea0003800000 */
[----:B------:R-:W1:Y:S02]  /*8cb0*/  SYNCS.PHASECHK.TRANS64.TRYWAIT P1, [UR6+0x28850], R0 ;  /* 0x02885000ff0075a7 */ /* 0x000e640008020146 */
[----:B-1----:R-:W-:Y:S05]  /*8cc0*/  @!P1 BRA `(.L_x_1383) ;  /* 0x000000ec00949947 */ /* 0x002fea0003800000 */
.L_x_1380:
        /* <DEDUP_REMOVED lines=51> */
.L_x_1384:
[----:B0-----:R-:W-:Y:S01]  /*9000*/  FMNMX.FTZ R0, R24, R5, !PT ;  /* 0x0000000518007209 */ /* 0x001fe20007810000 */
[----:B------:R-:W-:Y:S01]  /*9010*/  UMOV UR6, UR51 ;  /* 0x0000003300067c82 */ /* 0x000fe20008000000 */
[----:B------:R-:W-:Y:S01]  /*9020*/  FMNMX.FTZ R4, R26, R7, !PT ;  /* 0x000000071a047209 */ /* 0x000fe20007810000 */
        /* <DEDUP_REMOVED lines=74> */
[C---:B------:R-:W-:Y:S01]  /*94d0*/  FADD.FTZ R5, -R0.reuse, R5 ;  /* 0x0000000500057221 */ /* 0x040fe20000010100 */
[----:B------:R-:W-:-:S03]  /*94e0*/  FMUL.FTZ R10, R0, UR6 ;  /* 0x00000006000a7c20 */ /* 0x000fc60008410000 */
[----:B------:R-:W-:Y:S01]  /*94f0*/  FMUL.FTZ R13, R5, UR6 ;  /* 0x00000006050d7c20 */ /* 0x000fe20008410000 */
[--C-:B------:R-:W-:Y:S01]  /*9500*/  FFMA.FTZ R153, R41, UR6, -R10.reuse ;  /* 0x0000000629997c23 */ /* 0x100fe2000801080a */
[----:B------:R-:W-:Y:S01]  /*9510*/  FADD.FTZ R5, -R4, R7 ;  /* 0x0000000704057221 */ /* 0x000fe20000010100 */
[--C-:B------:R-:W-:Y:S01]  /*9520*/  FFMA.FTZ R180, R25, UR6, -R10.reuse ;  /* 0x0000000619b47c23 */ /* 0x100fe2000801080a */
[----:B------:R0:W-:Y:S01]  /*9530*/  MUFU.EX2 R6, R13 ;  /* 0x0000000d00067308 */ /* 0x0001e20000000800 */
[--C-:B------:R-:W-:Y:S01]  /*9540*/  FFMA.FTZ R159, R29, UR6, -R10.reuse ;  /* 0x000000061d9f7c23 */ /* 0x100fe2000801080a */
        /* <DEDUP_REMOVED lines=22> */
[--C-:B0-----:R-:W-:Y:S01]  /*96b0*/  FFMA.FTZ R13, R73, UR6, -R10.reuse ;  /* 0x00000006490d7c23 */ /* 0x101fe2000801080a */
[--C-:B------:R-:W-:Y:S01]  /*96c0*/  FFMA.FTZ R158, R76, UR6, -R10.reuse ;  /* 0x000000064c9e7c23 */ /* 0x100fe2000801080a */
[--C-:B------:R-:W-:Y:S01]  /*96d0*/  FFMA.FTZ R11, R77, UR6, -R10.reuse ;  /* 0x000000064d0b7c23 */ /* 0x100fe2000801080a */
[--C-:B------:R-:W-:Y:S01]  /*96e0*/  FFMA.FTZ R152, R80, UR6, -R10.reuse ;  /* 0x0000000650987c23 */ /* 0x100fe2000801080a */
[--C-:B------:R-:W-:Y:S01]  /*96f0*/  FFMA.FTZ R9, R81, UR6, -R10.reuse ;  /* 0x0000000651097c23 */ /* 0x100fe2000801080a */
[--C-:B------:R-:W-:Y:S01]  /*9700*/  FFMA.FTZ R154, R84, UR6, -R10.reuse ;  /* 0x00000006549a7c23 */ /* 0x100fe2000801080a */
[----:B------:R-:W-:Y:S01]  /*9710*/  FFMA.FTZ R45, R85, UR6, -R10 ;  /* 0x00000006552d7c23 */ /* 0x000fe2000801080a */
[----:B------:R-:W-:Y:S01]  /*9720*/  FMUL.FTZ R10, R4, UR6 ;  /* 0x00000006040a7c20 */ /* 0x000fe20008410000 */
[----:B------:R-:W-:Y:S01]  /*9730*/  FMUL.FTZ R5, R5, UR6 ;  /* 0x0000000605057c20 */ /* 0x000fe20008410000 */
[----:B------:R-:W0:Y:S02]  /*9740*/  MUFU.EX2 R7, R7 ;  /* 0x0000000700077308 */ /* 0x000e240000000800 */
[--C-:B------:R-:W-:Y:S01]  /*9750*/  FFMA.FTZ R12, R26, UR6, -R10.reuse ;  /* 0x000000061a0c7c23 */ /* 0x100fe2000801080a */
[--C-:B------:R-:W-:Y:S01]  /*9760*/  FFMA.FTZ R181, R27, UR6, -R10.reuse ;  /* 0x000000061bb57c23 */ /* 0x100fe2000801080a */
[--C-:B------:R-:W-:Y:S01]  /*9770*/  FFMA.FTZ R183, R30, UR6, -R10.reuse ;  /* 0x000000061eb77c23 */ /* 0x100fe2000801080a */
[--C-:B------:R-:W-:Y:S01]  /*9780*/  FFMA.FTZ R14, R31, UR6, -R10.reuse ;  /* 0x000000061f0e7c23 */ /* 0x100fe2000801080a */
[--C-:B------:R-:W-:Y:S01]  /*9790*/  FFMA.FTZ R177, R34, UR6, -R10.reuse ;  /* 0x0000000622b17c23 */ /* 0x100fe2000801080a */
[--C-:B------:R-:W-:Y:S01]  /*97a0*/  FFMA.FTZ R20, R35, UR6, -R10.reuse ;  /* 0x0000000623147c23 */ /* 0x100fe2000801080a */
[----:B------:R-:W-:Y:S01]  /*97b0*/  MUFU.EX2 R5, R5 ;  /* 0x0000000500057308 */ /* 0x000fe20000000800 */
[--C-:B------:R-:W-:Y:S01]  /*97c0*/  FFMA.FTZ R179, R38, UR6, -R10.reuse ;  /* 0x0000000626b37c23 */ /* 0x100fe2000801080a */
[--C-:B------:R-:W-:Y:S01]  /*97d0*/  FFMA.FTZ R24, R39, UR6, -R10.reuse ;  /* 0x0000000627187c23 */ /* 0x100fe2000801080a */
[--C-:B------:R-:W-:Y:S01]  /*97e0*/  FFMA.FTZ R173, R42, UR6, -R10.reuse ;  /* 0x000000062aad7c23 */ /* 0x100fe2000801080a */
[--C-:B------:R-:W-:Y:S01]  /*97f0*/  FFMA.FTZ R26, R43, UR6, -R10.reuse ;  /* 0x000000062b1a7c23 */ /* 0x100fe2000801080a */
[--C-:B------:R-:W-:Y:S01]  /*9800*/  FFMA.FTZ R175, R46, UR6, -R10.reuse ;  /* 0x000000062eaf7c23 */ /* 0x100fe2000801080a */
[--C-:B------:R-:W-:Y:S01]  /*9810*/  FFMA.FTZ R28, R47, UR6, -R10.reuse ;  /* 0x000000062f1c7c23 */ /* 0x100fe2000801080a */
[--C-:B------:R-:W-:Y:S01]  /*9820*/  FFMA.FTZ R169, R50, UR6, -R10.reuse ;  /* 0x0000000632a97c23 */ /* 0x100fe2000801080a */
[----:B------:R-:W1:Y:S01]  /*9830*/  MUFU.EX2 R12, R12 ;  /* 0x0000000c000c7308 */ /* 0x000e620000000800 */
[----:B0-----:R-:W-:Y:S01]  /*9840*/  FFMA.FTZ R3, R6, R3, R7 ;  /* 0x0000000306037223 */ /* 0x001fe20000010007 */
[--C-:B------:R-:W-:Y:S01]  /*9850*/  FFMA.FTZ R30, R51, UR6, -R10.reuse ;  /* 0x00000006331e7c23 */ /* 0x100fe2000801080a */
[--C-:B------:R-:W-:Y:S01]  /*9860*/  FFMA.FTZ R171, R54, UR6, -R10.reuse ;  /* 0x0000000636ab7c23 */ /* 0x100fe2000801080a */
[--C-:B------:R-:W-:Y:S01]  /*9870*/  FFMA.FTZ R32, R55, UR6, -R10.reuse ;  /* 0x0000000637207c23 */ /* 0x100fe2000801080a */
[--C-:B------:R-:W-:Y:S01]  /*9880*/  FFMA.FTZ R165, R58, UR6, -R10.reuse ;  /* 0x000000063aa57c23 */ /* 0x100fe2000801080a */
[--C-:B------:R-:W-:Y:S01]  /*9890*/  FFMA.FTZ R34, R59, UR6, -R10.reuse ;  /* 0x000000063b227c23 */ /* 0x100fe2000801080a */
[--C-:B------:R-:W-:Y:S01]  /*98a0*/  FFMA.FTZ R167, R62, UR6, -R10.reuse ;  /* 0x000000063ea77c23 */ /* 0x100fe2000801080a */
[----:B------:R-:W0:Y:S01]  /*98b0*/  MUFU.EX2 R180, R180 ;  /* 0x000000b400b47308 */ /* 0x000e220000000800 */
[--C-:B------:R-:W-:Y:S01]  /*98c0*/  FFMA.FTZ R36, R63, UR6, -R10.reuse ;  /* 0x000000063f247c23 */ /* 0x100fe2000801080a */
[--C-:B------:R-:W-:Y:S01]  /*98d0*/  FFMA.FTZ R161, R66, UR6, -R10.reuse ;  /* 0x0000000642a17c23 */ /* 0x100fe2000801080a */
[----:B------:R-:W-:-:S05]  /*98e0*/  FFMA.FTZ R163, R70, UR6, -R10 ;  /* 0x0000000646a37c23 */ /* 0x000fca000801080a */
        /* <DEDUP_REMOVED lines=20> */
[----:B------:R-:W-:-:S06]  /*9a30*/  FFMA.FTZ R38, R67, UR6, -R10 ;  /* 0x0000000643267c23 */ /* 0x000fcc000801080a */
        /* <DEDUP_REMOVED lines=20> */
[----:B0-----:R-:W-:Y:S01]  /*9b80*/  FADD.FTZ R42, R174, R27 ;  /* 0x0000001bae2a7221 */ /* 0x001fe20000010000 */
[----:B------:R-:W-:-:S06]  /*9b90*/  FFMA.FTZ R27, R74, UR6, -R10 ;  /* 0x000000064a1b7c23 */ /* 0x000fcc000801080a */
        /* <DEDUP_REMOVED lines=53> */
[--C-:B------:R-:W-:Y:S01]  /*9ef0*/  FFMA.FTZ R39, R86, UR6, -R10.reuse ;  /* 0x0000000656277c23 */ /* 0x100fe2000801080a */
[----:B------:R-:W-:-:S05]  /*9f00*/  FFMA.FTZ R10, R87, UR6, -R10 ;  /* 0x00000006570a7c23 */ /* 0x000fca000801080a */
        /* <DEDUP_REMOVED lines=38> */
.L_x_1385:
[----:B------:R-:W-:Y:S01]  /*a170*/  ULEA UR7, UR45, UR40, 0x3 ;  /* 0x000000282d077291 */ /* 0x000fe2000f8e183f */
[----:B------:R-:W-:Y:S01]  /*a180*/  ISETP.GT.AND P1, PT, R8, UR48, PT ;  /* 0x0000003008007c0c */ /* 0x000fe2000bf24270 */
[----:B------:R-:W-:Y:S01]  /*a190*/  UMOV UR44, UR39 ;  /* 0x00000027002c7c82 */ /* 0x000fe20008000000 */
[----:B------:R-:W-:Y:S01]  /*a1a0*/  UMOV UR45, UR38 ;  /* 0x00000026002d7c82 */ /* 0x000fe20008000000 */
[----:B------:R-:W-:Y:S01]  /*a1b0*/  UIADD3 UR7, UR7, 0x28860, URZ ;  /* 0x0002886007077890 */ /* 0x000fe2000fffe03f */
[----:B------:R-:W-:Y:S01]  /*a1c0*/  F2FP.BF16.F32.PACK_AB R180, R180, R7 ;  /* 0x00000007b4b4723e */ /* 0x000fe200000010ff */
[-C--:B------:R-:W-:Y:S01]  /*a1d0*/  FMUL.FTZ R90, R90, R5.reuse ;  /* 0x000000055a5a7220 */ /* 0x080fe20000410000 */
[----:B------:R-:W-:Y:S01]  /*a1e0*/  F2FP.BF16.F32.PACK_AB R182, R159, R182 ;  /* 0x000000b69fb6723e */ /* 0x000fe200000010ff */
[----:B------:R-:W-:Y:S01]  /*a1f0*/  UPRMT UR7, UR53, 0x654, UR7 ;  /* 0x0000065435077896 */ /* 0x000fe20008000007 */
[----:B------:R-:W-:Y:S01]  /*a200*/  F2FP.BF16.F32.PACK_AB R176, R157, R176 ;  /* 0x000000b09db0723e */ /* 0x000fe200000010ff */
[-C--:B------:R-:W-:Y:S01]  /*a210*/  FMUL.FTZ R91, R91, R5.reuse ;  /* 0x000000055b5b7220 */ /* 0x080fe20000410000 */
[----:B------:R-:W-:Y:S01]  /*a220*/  F2FP.BF16.F32.PACK_AB R178, R155, R178 ;  /* 0x000000b29bb2723e */ /* 0x000fe200000010ff */
[-C--:B------:R-:W-:Y:S01]  /*a230*/  FMUL.FTZ R94, R94, R5.reuse ;  /* 0x000000055e5e7220 */ /* 0x080fe20000410000 */
        /* <DEDUP_REMOVED lines=92> */
[----:B------:R-:W-:Y:S01]  /*a800*/  IMAD.MOV.U32 R5, RZ, RZ, R0 ;  /* 0x000000ffff057224 */ /* 0x000fe200078e0000 */
[----:B------:R-:W-:Y:S06]  /*a810*/  @P1 BRA `(.L_x_1386) ;  /* 0xffffffdc00f01947 */ /* 0x000fec000383ffff */
.L_x_1375:
[----:B------:R-:W-:-:S13]  /*a820*/  ISETP.GE.AND P1, PT, R8, UR52, PT ;  /* 0x0000003408007c0c */ /* 0x000fda000bf26270 */
[----:B------:R-:W-:Y:S05]  /*a830*/  @!P1 BRA `(.L_x_1387) ;  /* 0x0000003000609947 */ /* 0x000fea0003800000 */
        /* <DEDUP_REMOVED lines=8> */
.L_x_1406:
[----:B------:R-:W-:Y:S01]  /*a8c0*/  UIADD3 UR38, UR45, 0x1, URZ ;  /* 0x000000012d267890 */ /* 0x000fe2000fffe03f */
[----:B------:R-:W-:-:S03]  /*a8d0*/  ISETP.NE.AND P2, PT, RZ, UR49, PT ;  /* 0x00000031ff007c0c */ /* 0x000fc6000bf45270 */
[----:B------:R-:W-:-:S04]  /*a8e0*/  UISETP.NE.AND UP0, UPT, UR38, 0x2, UPT ;  /* 0x000000022600788c */ /* 0x000fc8000bf05270 */
[----:B------:R-:W-:Y:S02]  /*a8f0*/  USEL UR39, URZ, 0x1, UP0 ;  /* 0x000000013f277887 */ /* 0x000fe40008000000 */
[----:B------:R-:W-:Y:S02]  /*a900*/  USEL UR38, UR38, URZ, UP0 ;  /* 0x0000003f26267287 */ /* 0x000fe40008000000 */
[----:B------:R-:W-:Y:S02]  /*a910*/  ULOP3.LUT UR39, UR44, UR39, URZ, 0x3c, !UPT ;  /* 0x000000272c277292 */ /* 0x000fe4000f8e3c3f */
[----:B------:R-:W-:Y:S10]  /*a920*/  @P2 BRA `(.L_x_1388) ;  /* 0x00000000002c2947 */ /* 0x000ff40003800000 */
[----:B------:R-:W-:Y:S05]  /*a930*/  @!P0 BRA `(.L_x_1389) ;  /* 0x0000000000048947 */ /* 0x000fea0003800000 */
[----:B------:R-:W-:Y:S01]  /*a940*/  BPT.TRAP 0x1 ;  /* 0x000000040000795c */ /* 0x000fe20000300000 */
.L_x_1389:
[----:B------:R-:W-:Y:S01]  /*a950*/  ULEA UR6, UR38, UR40, 0x3 ;  /* 0x0000002826067291 */ /* 0x000fe2000f8e183f */
[----:B------:R-:W-:-:S05]  /*a960*/  IMAD.U32 R0, RZ, RZ, UR39 ;  /* 0x00000027ff007e24 */ /* 0x000fca000f8e00ff */
[----:B------:R-:W-:-:S04]  /*a970*/  SHF.L.U32 R0, R0, 0x1f, RZ ;  /* 0x0000001f00007819 */ /* 0x000fc800000006ff */
[----:B------:R0:W1:Y:S01]  /*a980*/  SYNCS.PHASECHK.TRANS64.TRYWAIT P1, [UR6+0x28830], R0 ;  /* 0x02883000ff0075a7 */ /* 0x0000620008020146 */
[----:B------:R-:W-:Y:S05]  /*a990*/  @!P0 BRA `(.L_x_1390) ;  /* 0x0000000000048947 */ /* 0x000fea0003800000 */
[----:B------:R-:W-:Y:S01]  /*a9a0*/  BPT.TRAP 0x1 ;  /* 0x000000040000795c */ /* 0x000fe20000300000 */
.L_x_1390:
[----:B-1----:R-:W-:Y:S05]  /*a9b0*/  @P1 BRA `(.L_x_1388) ;  /* 0x0000000000081947 */ /* 0x002fea0003800000 */
[----:B------:R-:W1:Y:S02]  /*a9c0*/  SYNCS.PHASECHK.TRANS64.TRYWAIT P1, [UR6+0x28830], R0 ;  /* 0x02883000ff0075a7 */ /* 0x000e640008020146 */
[----:B-1----:R-:W-:Y:S05]  /*a9d0*/  @!P1 BRA `(.L_x_1391) ;  /* 0x000000d000689947 */ /* 0x002fea0003800000 */
.L_x_1388:
[----:B------:R-:W2:Y:S01]  /*a9e0*/  S2R R4, SR_TID.X ;  /* 0x0000000000047919 */ /* 0x000ea20000002100 */
[----:B------:R-:W-:Y:S01]  /*a9f0*/  ULEA UR30, UR38, UR47, 0xb ;  /* 0x0000002f261e7291 */ /* 0x000fe2000f8e583f */
[----:B------:R-:W-:Y:S01]  /*aa00*/  UMOV UR35, 0x40000040 ;  /* 0x4000004000237882 */ /* 0x000fe20000000000 */
[----:B------:R-:W-:Y:S02]  /*aa10*/  UMOV UR7, 0x40000040 ;  /* 0x4000004000077882 */ /* 0x000fe40000000000 */
[----:B------:R-:W-:Y:S02]  /*aa20*/  UIADD3 UR6, UR30, 0x2, URZ ;  /* 0x000000021e067890 */ /* 0x000fe4000fffe03f */
[----:B------:R-:W-:Y:S02]  /*aa30*/  UIADD3 UR10, UR30, 0x4, URZ ;  /* 0x000000041e0a7890 */ /* 0x000fe4000fffe03f */
[----:B------:R-:W-:Y:S01]  /*aa40*/  UMOV UR34, UR30 ;  /* 0x0000001e00227c82 */ /* 0x000fe20008000000 */
        /* <DEDUP_REMOVED lines=41> */
.L_x_1393:
[----:B------:R-:W-:Y:S01]  /*ace0*/  ULEA UR6, UR45, UR40, 0x3 ;  /* 0x000000282d067291 */ /* 0x000fe2000f8e183f */
[----:B------:R-:W-:-:S05]  /*acf0*/  IMAD.U32 R0, RZ, RZ, UR44 ;  /* 0x0000002cff007e24 */ /* 0x000fca000f8e00ff */
[----:B------:R-:W-:-:S04]  /*ad00*/  SHF.L.U32 R0, R0, 0x1f, RZ ;  /* 0x0000001f00007819 */ /* 0x000fc800000006ff */
[----:B------:R0:W1:Y:S01]  /*ad10*/  SYNCS.PHASECHK.TRANS64.TRYWAIT P1, [UR6+0x28850], R0 ;  /* 0x02885000ff0075a7 */ /* 0x0000620008020146 */
[----:B------:R-:W-:Y:S05]  /*ad20*/  @!P0 BRA `(.L_x_1394) ;  /* 0x0000000000048947 */ /* 0x000fea0003800000 */
[----:B------:R-:W-:Y:S01]  /*ad30*/  BPT.TRAP 0x1 ;  /* 0x000000040000795c */ /* 0x000fe20000300000 */
.L_x_1394:
[----:B-1----:R-:W-:Y:S05]  /*ad40*/  @P1 BRA `(.L_x_1392) ;  /* 0x0000000000081947 */ /* 0x002fea0003800000 */
[----:B------:R-:W1:Y:S02]  /*ad50*/  SYNCS.PHASECHK.TRANS64.TRYWAIT P1, [UR6+0x28850], R0 ;  /* 0x02885000ff0075a7 */ /* 0x000e640008020146 */
[----:B-1----:R-:W-:Y:S05]  /*ad60*/  @!P1 BRA `(.L_x_1395) ;  /* 0x000000cc009c9947 */ /* 0x002fea0003800000 */
.L_x_1392:
        /* <DEDUP_REMOVED lines=51> */
.L_x_1396:
        /* <DEDUP_REMOVED lines=38> */
.L_x_1399:
[----:B------:R-:W-:-:S05]  /*b300*/  IMAD.U32 R15, RZ, RZ, UR48 ;  /* 0x00000030ff0f7e24 */ /* 0x000fca000f8e00ff */
[----:B------:R-:W-:-:S13]  /*b310*/  ISETP.NE.AND P1, PT, R15, 0x1, PT ;  /* 0x000000010f00780c */ /* 0x000fda0003f25270 */
[----:B------:R-:W0:Y:S02]  /*b320*/  @P1 LDC.64 R4, c[0x0][0x9e8] ;  /* 0x00027a00ff041b82 */ /* 0x000e240000000a00 */
[----:B0-----:R-:W-:-:S05]  /*b330*/  @P1 IMAD.HI.U32 R4, R12, R4, RZ ;  /* 0x000000040c041227 */ /* 0x001fca00078e00ff */
[----:B------:R-:W-:-:S07]  /*b340*/  @P1 SHF.R.U32.HI R12, RZ, R5, R4 ;  /* 0x00000005ff0c1219 */ /* 0x000fce0000011604 */
.L_x_1400:
[----:B------:R-:W-:Y:S05]  /*b350*/  BSYNC B0 ;  /* 0x0000000000007941 */ /* 0x000fea0003800000 */
.L_x_1398:
[----:B------:R-:W-:-:S04]  /*b360*/  IMAD R5, R12, R15, -R9 ;  /* 0x0000000f0c057224 */ /* 0x000fc800078e0a09 */
[----:B------:R-:W-:-:S05]  /*b370*/  IMAD.IADD R5, R5, 0x1, -R16 ;  /* 0x0000000105057824 */ /* 0x000fca00078e0a10 */
[----:B------:R-:W-:Y:S02]  /*b380*/  VIADDMNMX R10, R5, R15, R10, PT ;  /* 0x0000000f050a7246 */ /* 0x000fe4000380010a */
[----:B------:R-:W-:-:S07]  /*b390*/  VIMNMX R11, R11, R5, !PT ;  /* 0x000000050b0b7248 */ /* 0x000fce0007fe0100 */
.L_x_1397:
        /* <DEDUP_REMOVED lines=116> */
.L_x_1403:
[----:B------:R-:W-:-:S05]  /*bae0*/  IMAD.U32 R12, RZ, RZ, UR48 ;  /* 0x00000030ff0c7e24 */ /* 0x000fca000f8e00ff */
[----:B------:R-:W-:-:S13]  /*baf0*/  ISETP.NE.AND P2, PT, R12, 0x1, PT ;  /* 0x000000010c00780c */ /* 0x000fda0003f45270 */
[----:B------:R-:W0:Y:S02]  /*bb00*/  @P2 LDC.64 R4, c[0x0][0x9e8] ;  /* 0x00027a00ff042b82 */ /* 0x000e240000000a00 */
[----:B0-----:R-:W-:-:S05]  /*bb10*/  @P2 IMAD.HI.U32 R4, R0, R4, RZ ;  /* 0x0000000400042227 */ /* 0x001fca00078e00ff */
[----:B------:R-:W-:-:S07]  /*bb20*/  @P2 SHF.R.U32.HI R0, RZ, R5, R4 ;  /* 0x00000005ff002219 */ /* 0x000fce0000011604 */
.L_x_1404:
[----:B------:R-:W-:Y:S05]  /*bb30*/  BSYNC B0 ;  /* 0x0000000000007941 */ /* 0x000fea0003800000 */
.L_x_1402:
[----:B------:R-:W-:-:S04]  /*bb40*/  IMAD R9, R0, R12, -R9 ;  /* 0x0000000c00097224 */ /* 0x000fc800078e0a09 */
[----:B------:R-:W-:-:S05]  /*bb50*/  IMAD.IADD R9, R9, 0x1, -R16 ;  /* 0x0000000109097824 */ /* 0x000fca00078e0a10 */
[----:B------:R-:W-:Y:S02]  /*bb60*/  VIADDMNMX R10, R9, R12, R10, PT ;  /* 0x0000000c090a7246 */ /* 0x000fe4000380010a */
[----:B------:R-:W-:-:S07]  /*bb70*/  VIMNMX R11, R11, R9, !PT ;  /* 0x000000090b0b7248 */ /* 0x000fce0007fe0100 */
.L_x_1401:
        /* <DEDUP_REMOVED lines=377> */
.L_x_1405:
        /* <DEDUP_REMOVED lines=107> */
.L_x_1387:
[----:B------:R-:W-:Y:S06]  /*d9c0*/  BAR.ARV 0x8, 0x180 ;  /* 0x0206000000007b1d */ /* 0x000fec0000002000 */
[----:B------:R-:W-:Y:S05]  /*d9d0*/  @!P0 BRA `(.L_x_1407) ;  /* 0x0000000000048947 */ /* 0x000fea0003800000 */
[----:B------:R-:W-:Y:S01]  /*d9e0*/  BPT.TRAP 0x1 ;  /* 0x000000040000795c */ /* 0x000fe20000300000 */
.L_x_1407:
[----:B------:R-:W-:Y:S01]  /*d9f0*/  ULEA UR5, UR38, UR40, 0x3 ;  /* 0x0000002826057291 */ /* 0x000fe2000f8e183f */
[----:B------:R-:W-:-:S05]  /*da00*/  IMAD.U32 R5, RZ, RZ, UR39 ;  /* 0x00000027ff057e24 */ /* 0x000fca000f8e00ff */
[----:B------:R-:W-:-:S04]  /*da10*/  SHF.L.U32 R5, R5, 0x1f, RZ ;  /* 0x0000001f05057819 */ /* 0x000fc800000006ff */
[----:B------:R0:W1:Y:S01]  /*da20*/  SYNCS.PHASECHK.TRANS64.TRYWAIT P1, [UR5+0x28850], R5 ;  /* 0x02885005ff0075a7 */ /* 0x0000620008020145 */
[----:B------:R-:W-:Y:S05]  /*da30*/  @!P0 BRA `(.L_x_1408) ;  /* 0x0000000000048947 */ /* 0x000fea0003800000 */
[----:B------:R-:W-:Y:S01]  /*da40*/  BPT.TRAP 0x1 ;  /* 0x000000040000795c */ /* 0x000fe20000300000 */
.L_x_1408:
[----:B-1----:R-:W-:Y:S05]  /*da50*/  @P1 BRA `(.L_x_1409) ;  /* 0x0000000000081947 */ /* 0x002fea0003800000 */
[----:B------:R-:W1:Y:S02]  /*da60*/  SYNCS.PHASECHK.TRANS64.TRYWAIT P1, [UR5+0x28850], R5 ;  /* 0x02885005ff0075a7 */ /* 0x000e640008020145 */
[----:B-1----:R-:W-:Y:S05]  /*da70*/  @!P1 BRA `(.L_x_1410) ;  /* 0x000000a000709947 */ /* 0x002fea0003800000 */
.L_x_1409:
[----:B------:R-:W-:Y:S01]  /*da80*/  UIADD3 UR40, UR40, 0x400, URZ ;  /* 0x0000040028287890 */ /* 0x000fe2000fffe03f */
[----:B------:R-:W-:Y:S01]  /*da90*/  WARPGROUP.ARRIVE ;  /* 0x00000000000079c5 */ /* 0x000fe20000000000 */
[----:B------:R-:W-:Y:S01]  /*daa0*/  UMOV UR11, 0x40000040 ;  /* 0x40000040000b7882 */ /* 0x000fe20000000000 */
[----:B-1----:R-:W1:Y:S01]  /*dab0*/  SHFL.BFLY PT, R6, R3, 0x2, 0x1f ;  /* 0x0c401f0003067f89 */ /* 0x002e6200000e0000 */
[----:B------:R-:W-:Y:S01]  /*dac0*/  USHF.R.U32.HI UR40, URZ, 0x4, UR40 ;  /* 0x000000043f287899 */ /* 0x000fe20008011628 */
[----:B------:R-:W-:Y:S02]  /*dad0*/  IMAD.U32 R12, RZ, RZ, UR6 ;  /* 0x00000006ff0c7e24 */ /* 0x000fe4000f8e00ff */
[----:B0-----:R-:W0:Y:S01]  /*dae0*/  SHFL.BFLY PT, R5, R2, 0x2, 0x1f ;  /* 0x0c401f0002057f89 */ /* 0x001e2200000e0000 */
[----:B------:R-:W-:Y:S01]  /*daf0*/  ULOP3.LUT UR40, UR40, 0x3fff, URZ, 0xc0, !UPT ;  /* 0x00003fff28287892 */ /* 0x000fe2000f8ec03f */
[----:B------:R-:W-:Y:S02]  /*db00*/  IMAD.MOV.U32 R21, RZ, RZ, -0x800000 ;  /* 0xff800000ff157424 */ /* 0x000fe400078e00ff */
[----:B------:R-:W-:Y:S01]  /*db10*/  IMAD.MOV.U32 R20, RZ, RZ, -0x800000 ;  /* 0xff800000ff147424 */ /* 0x000fe200078e00ff */
[----:B------:R-:W-:-:S04]  /*db20*/  ULOP3.LUT UR4, UR40, 0x4000000, URZ, 0xfc, !UPT ;  /* 0x0400000028047892 */ /* 0x000fc8000f8efc3f */
[----:B------:R-:W-:-:S07]  /*db30*/  ULEA UR4, UR38, UR4, 0xb ;  /* 0x0000000426047291 */ /* 0x000fce000f8e583f */
[----:B------:R-:W-:Y:S02]  /*db40*/  UMOV UR10, UR4 ;  /* 0x00000004000a7c82 */ /* 0x000fe40008000000 */
[----:B------:R-:W-:Y:S01]  /*db50*/  HGMMA.64x128x16.F32.BF16 R88, R180, gdesc[UR8].tnspB, R88, gsb0 ;  /* 0x41e00008b4587df0 */ /* 0x000fe20008001858 */
[----:B------:R-:W-:Y:S01]  /*db60*/  UIADD3 UR10, UR4, 0x80, URZ ;  /* 0x00000080040a7890 */ /* 0x000fe2000fffe03f */
[----:B-1----:R-:W-:Y:S01]  /*db70*/  FADD.FTZ R6, R6, R3 ;  /* 0x0000000306067221 */ /* 0x002fe20000010000 */
[----:B------:R-:W-:Y:S01]  /*db80*/  UMOV UR11, 0x40000040 ;  /* 0x40000040000b7882 */ /* 0x000fe20000000000 */
[----:B------:R-:W-:Y:S02]  /*db90*/  IMAD.U32 R3, RZ, RZ, UR6 ;  /* 0x00000006ff037e24 */ /* 0x000fe4000f8e00ff */
[----:B0-----:R-:W-:Y:S01]  /*dba0*/  FADD.FTZ R7, R5, R2 ;  /* 0x0000000205077221 */ /* 0x001fe20000010000 */
[----:B------:R-:W-:Y:S01]  /*dbb0*/  IMAD.MOV.U32 R2, RZ, RZ, RZ ;  /* 0x000000ffff027224 */ /* 0x000fe200078e00ff */
[----:B------:R-:W0:Y:S04]  /*dbc0*/  SHFL.BFLY PT, R5, R6, 0x1, 0x1f ;  /* 0x0c201f0006057f89 */ /* 0x000e2800000e0000 */
[----:B------:R-:W1:Y:S01]  /*dbd0*/  SHFL.BFLY PT, R8, R7, 0x1, 0x1f ;  /* 0x0c201f0007087f89 */ /* 0x000e6200000e0000 */
[----:B0-----:R-:W-:Y:S01]  /*dbe0*/  FADD.FTZ R10, R6, R5 ;  /* 0x00000005060a7221 */ /* 0x001fe20000010000 */
[----:B-1----:R-:W-:-:S04]  /*dbf0*/  FADD.FTZ R11, R7, R8 ;  /* 0x00000008070b7221 */ /* 0x002fc80000010000 */
[----:B------:R-:W-:Y:S01]  /*dc00*/  FSETP.NE.FTZ.AND P1, PT, R10, RZ, PT ;  /* 0x000000ff0a00720b */ /* 0x000fe20003f35000 */
[----:B------:R-:W-:Y:S01]  /*dc10*/  IMAD.MOV.U32 R8, RZ, RZ, RZ ;  /* 0x000000ffff087224 */ /* 0x000fe200078e00ff */
[----:B------:R-:W-:-:S11]  /*dc20*/  FSETP.NE.FTZ.AND P2, PT, R11, RZ, PT ;  /* 0x000000ff0b00720b */ /* 0x000fd60003f55000 */
[----:B------:R-:W0:Y:S01]  /*dc30*/  @P1 MUFU.LG2 R5, R10 ;  /* 0x0000000a00051308 */ /* 0x000e220000000c00 */
[----:B------:R-:W-:Y:S01]  /*dc40*/  @P1 FMUL.FTZ R3, R3, 0.69314718246459960938 ;  /* 0x3f31721803031820 */ /* 0x000fe20000410000 */
        /* <DEDUP_REMOVED lines=45> */
.L_x_1411:
        /* <DEDUP_REMOVED lines=37> */
[----:B------:R-:W-:Y:S01]  /*e170*/  USEL UR4, URZ, 0x1, UP0 ;  /* 0x000000013f047887 */ /* 0x000fe20008000000 */
        /* <DEDUP_REMOVED lines=33> */
[----:B------:R-:W-:-:S02]  /*e390*/  UIADD3 UR61, UR61, 0x1, URZ ;  /* 0x000000013d3d7890 */ /* 0x000fc4000fffe03f */
[----:B------:R-:W-:Y:S02]  /*e3a0*/  USEL UR38, UR38, URZ, UP0 ;  /* 0x0000003f26267287 */ /* 0x000fe40008000000 */
[----:B------:R-:W-:-:S12]  /*e3b0*/  ULOP3.LUT UR39, UR39, UR4, URZ, 0x3c, !UPT ;  /* 0x0000000427277292 */ /* 0x000fd8000f8e3c3f */
.L_x_1333:
[----:B------:R-:W0:Y:S01]  /*e3c0*/  S2R R5, SR_CgaCtaId ;  /* 0x0000000000057919 */ /* 0x000e220000008800 */
[----:B------:R-:W-:Y:S01]  /*e3d0*/  MOV R0, 0x400 ;  /* 0x0000040000007802 */ /* 0x000fe20000000f00 */
[----:B------:R-:W-:Y:S01]  /*e3e0*/  BSSY B0, `(.L_x_1412) ;  /* 0x00002e8000007945 */ /* 0x000fe20003800000 */
[----:B------:R-:W-:Y:S02]  /*e3f0*/  BAR.SYNC.DEFER_BLOCKING 0x5, 0x180 ;  /* 0x0146000000007b1d */ /* 0x000fe40000010000 */
[----:B0-----:R-:W-:-:S05]  /*e400*/  LEA R0, R5, R0, 0x18 ;  /* 0x0000000005007211 */ /* 0x001fca00078ec0ff */
[----:B------:R-:W0:Y:S02]  /*e410*/  LDS.128 R4, [R0+0x288d0] ;  /* 0x0288d00000047984 */ /* 0x000e240000000c00 */
[----:B0-----:R-:W-:Y:S02]  /*e420*/  R2UR UR6, R5 ;  /* 0x00000000050672ca */ /* 0x001fe400000e0000 */
[----:B------:R-:W-:Y:S02]  /*e430*/  R2UR UR5, R6 ;  /* 0x00000000060572ca */ /* 0x000fe400000e0000 */
[----:B------:R-:W-:Y:S01]  /*e440*/  R2UR UR7, R7 ;  /* 0x00000000070772ca */ /* 0x000fe200000e0000 */
[----:B------:R-:W-:Y:S06]  /*e450*/  BAR.ARV 0x4, 0x180 ;  /* 0x0106000000007b1d */ /* 0x000fec0000002000 */
[----:B------:R-:W-:Y:S08]  /*e460*/  @P0 BRA `(.L_x_1413) ;  /* 0x0000002000640947 */ /* 0x000ff00003800000 */
[----:B------:R-:W0:Y:S01]  /*e470*/  S2R R5, SR_SWINHI ;  /* 0x0000000000057919 */ /* 0x000e220000002f00 */
[----:B------:R-:W-:Y:S01]  /*e480*/  ULDC.64 UR10, c[0x0][0xc00] ;  /* 0x00030000000a7ab9 */ /* 0x000fe20000000a00 */
[----:B------:R-:W-:Y:S01]  /*e490*/  ULDC.64 UR8, c[0x0][0xc00] ;  /* 0x0003000000087ab9 */ /* 0x000fe20000000a00 */
[----:B------:R-:W1:Y:S01]  /*e4a0*/  LDC R45, c[0x0][0xbe8] ;  /* 0x0002fa00ff2d7b82 */ /* 0x000e620000000800 */
[----:B------:R-:W-:Y:S01]  /*e4b0*/  UIMAD.WIDE UR8, UR57, 0x4, UR8 ;  /* 0x00000004390878a5 */ /* 0x000fe2000f8e0208 */
[----:B------:R-:W-:Y:S02]  /*e4c0*/  MOV R32, R0 ;  /* 0x0000000000207202 */ /* 0x000fe40000000f00 */
[----:B0-----:R-:W-:-:S03]  /*e4d0*/  MOV R33, R5 ;  /* 0x0000000500217202 */ /* 0x001fc60000000f00 */
[----:B------:R-:W-:-:S03]  /*e4e0*/  IMAD.WIDE R4, R218, 0x2, R32 ;  /* 0x00000002da047825 */ /* 0x000fc600078e0220 */
[C---:B------:R-:W-:Y:S02]  /*e4f0*/  LOP3.LUT R7, R4.reuse, 0x380, RZ, 0xc0, !PT ;  /* 0x0000038004077812 */ /* 0x040fe400078ec0ff */
[C---:B------:R-:W-:Y:S02]  /*e500*/  IADD3 R8, P5, R4.reuse, 0x40, RZ ;  /* 0x0000004004087810 */ /* 0x040fe40007fbe0ff */
[----:B------:R-:W-:Y:S02]  /*e510*/  SHF.R.U64 R7, R7, 0x3, RZ ;  /* 0x0000000307077819 */ /* 0x000fe400000012ff */
[C---:B------:R-:W-:Y:S01]  /*e520*/  IADD3 R31, P6, R4.reuse, 0x20, RZ ;  /* 0x00000020041f7810 */ /* 0x040fe20007fde0ff */
[--C-:B------:R-:W-:Y:S01]  /*e530*/  IMAD.X R27, RZ, RZ, R5.reuse, P5 ;  /* 0x000000ffff1b7224 */ /* 0x100fe200028e0605 */
[C---:B------:R-:W-:Y:S02]  /*e540*/  IADD3 R35, P4, R4.reuse, 0x60, RZ ;  /* 0x0000006004237810 */ /* 0x040fe40007f9e0ff */
[C---:B------:R-:W-:Y:S01]  /*e550*/  IADD3 R37, P3, R4.reuse, 0x4000, RZ ;  /* 0x0000400004257810 */ /* 0x040fe20007f7e0ff */
[--C-:B------:R-:W-:Y:S01]  /*e560*/  IMAD.X R29, RZ, RZ, R5.reuse, P6 ;  /* 0x000000ffff1d7224 */ /* 0x100fe200030e0605 */
[C---:B------:R-:W-:Y:S01]  /*e570*/  IADD3 R39, P2, R4.reuse, 0x4020, RZ ;  /* 0x0000402004277810 */ /* 0x040fe20007f5e0ff */
        /* <DEDUP_REMOVED lines=11> */
[----:B------:R-:W-:Y:S02]  /*e630*/  LOP3.LUT R10, R35, 0x380, RZ, 0xc0, !PT ;  /* 0x00000380230a7812 */ /* 0x000fe400078ec0ff */
[----:B------:R-:W-:Y:S02]  /*e640*/  LOP3.LUT R12, R37, 0x380, RZ, 0xc0, !PT ;  /* 0x00000380250c7812 */ /* 0x000fe400078ec0ff */
[----:B------:R-:W-:Y:S02]  /*e650*/  LOP3.LUT R26, R7, R8, RZ, 0x3c, !PT ;  /* 0x00000008071a7212 */ /* 0x000fe400078e3cff */
[----:B------:R-:W-:Y:S02]  /*e660*/  SHF.R.U64 R6, R6, 0x3, RZ ;  /* 0x0000000306067819 */ /* 0x000fe400000012ff */
[----:B------:R-:W-:-:S02]  /*e670*/  SHF.R.U64 R10, R10, 0x3, RZ ;  /* 0x000000030a0a7819 */ /* 0x000fc400000012ff */
[----:B------:R-:W-:Y:S02]  /*e680*/  LOP3.LUT R8, R39, 0x380, RZ, 0xc0, !PT ;  /* 0x0000038027087812 */ /* 0x000fe400078ec0ff */
[----:B------:R-:W-:Y:S02]  /*e690*/  SHF.R.U64 R12, R12, 0x3, RZ ;  /* 0x000000030c0c7819 */ /* 0x000fe400000012ff */
[----:B------:R-:W-:Y:S02]  /*e6a0*/  LOP3.LUT R28, R6, R31, RZ, 0x3c, !PT ;  /* 0x0000001f061c7212 */ /* 0x000fe400078e3cff */
[----:B------:R-:W-:Y:S02]  /*e6b0*/  LOP3.LUT R24, R10, R35, RZ, 0x3c, !PT ;  /* 0x000000230a187212 */ /* 0x000fe400078e3cff */
[----:B------:R-:W-:Y:S02]  /*e6c0*/  SHF.R.U64 R8, R8, 0x3, RZ ;  /* 0x0000000308087819 */ /* 0x000fe400000012ff */
[----:B------:R-:W-:-:S02]  /*e6d0*/  LOP3.LUT R10, R41, 0x380, RZ, 0xc0, !PT ;  /* 0x00000380290a7812 */ /* 0x000fc400078ec0ff */
[----:B------:R-:W-:Y:S02]  /*e6e0*/  LOP3.LUT R31, R34, 0x380, RZ, 0xc0, !PT ;  /* 0x00000380221f7812 */ /* 0x000fe400078ec0ff */
[----:B------:R-:W-:Y:S02]  /*e6f0*/  LOP3.LUT R14, R12, R37, RZ, 0x3c, !PT ;  /* 0x000000250c0e7212 */ /* 0x000fe400078e3cff */
[----:B------:R-:W-:Y:S02]  /*e700*/  LOP3.LUT R12, R8, R39, RZ, 0x3c, !PT ;  /* 0x00000027080c7212 */ /* 0x000fe400078e3cff */
[----:B------:R-:W-:Y:S02]  /*e710*/  MOV R30, R4 ;  /* 0x00000004001e7202 */ /* 0x000fe40000000f00 */
[----:B------:R-:W-:Y:S02]  /*e720*/  SHF.R.U64 R10, R10, 0x3, RZ ;  /* 0x000000030a0a7819 */ /* 0x000fe400000012ff */
[----:B------:R-:W-:-:S02]  /*e730*/  SHF.R.U64 R31, R31, 0x3, RZ ;  /* 0x000000031f1f7819 */ /* 0x000fc400000012ff */
[----:B------:R-:W-:Y:S02]  /*e740*/  F2FP.BF16.F32.PACK_AB R4, R89, R88 ;  /* 0x000000585904723e */ /* 0x000fe400000010ff */
[----:B------:R-:W-:Y:S02]  /*e750*/  F2FP.BF16.F32.PACK_AB R5, R3, R2 ;  /* 0x000000020305723e */ /* 0x000fe400000010ff */
[----:B------:R-:W-:Y:S02]  /*e760*/  F2FP.BF16.F32.PACK_AB R6, R93, R92 ;  /* 0x0000005c5d06723e */ /* 0x000fe400000010ff */
[----:B------:R-:W-:Y:S01]  /*e770*/  F2FP.BF16.F32.PACK_AB R7, R95, R94 ;  /* 0x0000005e5f07723e */ /* 0x000fe200000010ff */
[----:B------:R-:W-:Y:S01]  /*e780*/  BAR.SYNC.DEFER_BLOCKING 0x1, 0x100 ;  /* 0x0044000000007b1d */ /* 0x000fe20000010000 */
[----:B------:R-:W-:Y:S02]  /*e790*/  MOV R37, R14 ;  /* 0x0000000e00257202 */ /* 0x000fe40000000f00 */
[----:B------:R-:W-:-:S02]  /*e7a0*/  MOV R36, R12 ;  /* 0x0000000c00247202 */ /* 0x000fc40000000f00 */
[----:B------:R-:W-:Y:S02]  /*e7b0*/  LOP3.LUT R10, R10, R41, RZ, 0x3c, !PT ;  /* 0x000000290a0a7212 */ /* 0x000fe400078e3cff */
[----:B------:R-:W-:Y:S02]  /*e7c0*/  LOP3.LUT R8, R31, R34, RZ, 0x3c, !PT ;  /* 0x000000221f087212 */ /* 0x000fe400078e3cff */
[----:B------:R-:W-:Y:S02]  /*e7d0*/  MOV R40, R28 ;  /* 0x0000001c00287202 */ /* 0x000fe40000000f00 */
[----:B------:R-:W-:Y:S02]  /*e7e0*/  MOV R39, R26 ;  /* 0x0000001a00277202 */ /* 0x000fe40000000f00 */
[----:B------:R-:W-:Y:S02]  /*e7f0*/  MOV R38, R24 ;  /* 0x0000001800267202 */ /* 0x000fe40000000f00 */
[----:B------:R-:W-:-:S02]  /*e800*/  F2FP.BF16.F32.PACK_AB R12, R97, R96 ;  /* 0x00000060610c723e */ /* 0x000fc400000010ff */
[----:B------:R-:W-:Y:S02]  /*e810*/  F2FP.BF16.F32.PACK_AB R13, R99, R98 ;  /* 0x00000062630d723e */ /* 0x000fe400000010ff */
[----:B------:R-:W-:Y:S02]  /*e820*/  F2FP.BF16.F32.PACK_AB R14, R101, R100 ;  /* 0x00000064650e723e */ /* 0x000fe400000010ff */
[----:B------:R-:W-:Y:S02]  /*e830*/  F2FP.BF16.F32.PACK_AB R15, R103, R102 ;  /* 0x00000066670f723e */ /* 0x000fe400000010ff */
[----:B------:R-:W-:Y:S01]  /*e840*/  F2FP.BF16.F32.PACK_AB R24, R105, R104 ;  /* 0x000000686918723e */ /* 0x000fe200000010ff */
[----:B------:R0:W-:Y:S01]  /*e850*/  STSM.16.M88.4 [R30], R4 ;  /* 0x000000041e007844 */ /* 0x0001e20000000200 */
[----:B------:R-:W-:Y:S02]  /*e860*/  F2FP.BF16.F32.PACK_AB R25, R107, R106 ;  /* 0x0000006a6b19723e */ /* 0x000fe400000010ff */
[----:B------:R-:W-:Y:S01]  /*e870*/  F2FP.BF16.F32.PACK_AB R26, R109, R108 ;  /* 0x0000006c6d1a723e */ /* 0x000fe200000010ff */
[----:B------:R2:W-:Y:S01]  /*e880*/  STSM.16.M88.4 [R40], R12 ;  /* 0x0000000c28007844 */ /* 0x0005e20000000200 */
[----:B------:R-:W-:-:S02]  /*e890*/  F2FP.BF16.F32.PACK_AB R27, R111, R110 ;  /* 0x0000006e6f1b723e */ /* 0x000fc400000010ff */
[----:B------:R-:W-:Y:S02]  /*e8a0*/  F2FP.BF16.F32.PACK_AB R28, R113, R112 ;  /* 0x00000070711c723e */ /* 0x000fe400000010ff */
[----:B------:R-:W-:Y:S01]  /*e8b0*/  F2FP.BF16.F32.PACK_AB R29, R115, R114 ;  /* 0x00000072731d723e */ /* 0x000fe200000010ff */
[----:B------:R-:W-:Y:S01]  /*e8c0*/  STSM.16.M88.4 [R39], R24 ;  /* 0x0000001827007844 */ /* 0x000fe20000000200 */
[----:B------:R-:W-:Y:S02]  /*e8d0*/  F2FP.BF16.F32.PACK_AB R31, R119, R118 ;  /* 0x00000076771f723e */ /* 0x000fe400000010ff */
[----:B------:R-:W-:Y:S02]  /*e8e0*/  MOV R35, R10 ;  /* 0x0000000a00237202 */ /* 0x000fe40000000f00 */
[----:B------:R-:W-:Y:S02]  /*e8f0*/  MOV R34, R8 ;  /* 0x0000000800227202 */ /* 0x000fe40000000f00 */
[----:B0-----:R-:W-:-:S02]  /*e900*/  F2FP.BF16.F32.PACK_AB R30, R117, R116 ;  /* 0x00000074751e723e */ /* 0x001fc400000010ff */
[----:B------:R-:W-:Y:S02]  /*e910*/  F2FP.BF16.F32.PACK_AB R4, R121, R120 ;  /* 0x000000787904723e */ /* 0x000fe400000010ff */
[----:B------:R-:W-:Y:S01]  /*e920*/  F2FP.BF16.F32.PACK_AB R5, R123, R122 ;  /* 0x0000007a7b05723e */ /* 0x000fe200000010ff */
[----:B------:R0:W-:Y:S01]  /*e930*/  STSM.16.M88.4 [R38], R28 ;  /* 0x0000001c26007844 */ /* 0x0001e20000000200 */
[----:B------:R-:W-:Y:S02]  /*e940*/  F2FP.BF16.F32.PACK_AB R6, R125, R124 ;  /* 0x0000007c7d06723e */ /* 0x000fe400000010ff */
[----:B------:R-:W-:Y:S02]  /*e950*/  F2FP.BF16.F32.PACK_AB R7, R127, R126 ;  /* 0x0000007e7f07723e */ /* 0x000fe400000010ff */
[----:B------:R-:W-:Y:S02]  /*e960*/  F2FP.BF16.F32.PACK_AB R8, R129, R128 ;  /* 0x000000808108723e */ /* 0x000fe400000010ff */
[----:B------:R-:W-:Y:S01]  /*e970*/  F2FP.BF16.F32.PACK_AB R9, R131, R130 ;  /* 0x000000828309723e */ /* 0x000fe200000010ff */
[----:B------:R3:W-:Y:S01]  /*e980*/  STSM.16.M88.4 [R37], R4 ;  /* 0x0000000425007844 */ /* 0x0007e20000000200 */
[----:B------:R-:W-:-:S02]  /*e990*/  F2FP.BF16.F32.PACK_AB R10, R133, R132 ;  /* 0x00000084850a723e */ /* 0x000fc400000010ff */
[----:B------:R-:W-:Y:S02]  /*e9a0*/  F2FP.BF16.F32.PACK_AB R11, R135, R134 ;  /* 0x00000086870b723e */ /* 0x000fe400000010ff */
[----:B--2---:R-:W-:Y:S02]  /*e9b0*/  F2FP.BF16.F32.PACK_AB R12, R137, R136 ;  /* 0x00000088890c723e */ /* 0x004fe400000010ff */
[----:B------:R-:W-:Y:S01]  /*e9c0*/  F2FP.BF16.F32.PACK_AB R13, R139, R138 ;  /* 0x0000008a8b0d723e */ /* 0x000fe200000010ff */
[----:B------:R2:W-:Y:S01]  /*e9d0*/  STSM.16.M88.4 [R36], R8 ;  /* 0x0000000824007844 */ /* 0x0005e20000000200 */
[----:B------:R-:W-:Y:S01]  /*e9e0*/  F2FP.BF16.F32.PACK_AB R14, R141, R140 ;  /* 0x0000008c8d0e723e */ /* 0x000fe200000010ff */
[----:B0-----:R-:W-:Y:S01]  /*e9f0*/  IMAD.U32 R28, RZ, RZ, UR8 ;  /* 0x00000008ff1c7e24 */ /* 0x001fe2000f8e00ff */
[----:B------:R-:W-:Y:S01]  /*ea00*/  F2FP.BF16.F32.PACK_AB R15, R143, R142 ;  /* 0x0000008e8f0f723e */ /* 0x000fe200000010ff */
[----:B------:R-:W-:Y:S01]  /*ea10*/  IMAD.U32 R29, RZ, RZ, UR9 ;  /* 0x00000009ff1d7e24 */ /* 0x000fe2000f8e00ff */
[----:B------:R-:W-:Y:S01]  /*ea20*/  F2FP.BF16.F32.PACK_AB R24, R145, R144 ;  /* 0x000000909118723e */ /* 0x000fe200000010ff */
[----:B------:R-:W-:Y:S01]  /*ea30*/  ULDC.64 UR8, c[0x0][0xc08] ;  /* 0x0003020000087ab9 */ /* 0x000fe20000000a00 */
[----:B------:R-:W-:Y:S01]  /*ea40*/  F2FP.BF16.F32.PACK_AB R25, R147, R146 ;  /* 0x000000929319723e */ /* 0x000fe200000010ff */
[----:B------:R0:W-:Y:S01]  /*ea50*/  STSM.16.M88.4 [R35], R12 ;  /* 0x0000000c23007844 */ /* 0x0001e20000000200 */
[----:B------:R-:W-:-:S02]  /*ea60*/  F2FP.BF16.F32.PACK_AB R26, R149, R148 ;  /* 0x00000094951a723e */ /* 0x000fc400000010ff */
[----:B------:R-:W-:Y:S02]  /*ea70*/  F2FP.BF16.F32.PACK_AB R27, R151, R150 ;  /* 0x00000096971b723e */ /* 0x000fe400000010ff */
[----:B------:R-:W-:-:S03]  /*ea80*/  ISETP.NE.U32.AND P0, PT, RZ, UR10, PT ;  /* 0x0000000aff007c0c */ /* 0x000fc6000bf05070 */
[----:B------:R4:W-:Y:S01]  /*ea90*/  STSM.16.M88.4 [R34], R24 ;  /* 0x0000001822007844 */ /* 0x0009e20000000200 */
[----:B------:R-:W-:Y:S01]  /*eaa0*/  BAR.SYNC.DEFER_BLOCKING 0x1, 0x100 ;  /* 0x0044000000007b1d */ /* 0x000fe20000010000 */
[----:B------:R-:W-:-:S13]  /*eab0*/  ISETP.NE.AND.EX P0, PT, RZ, UR11, PT, P0 ;  /* 0x0000000bff007c0c */ /* 0x000fda000bf05300 */
[----:B------:R-:W4:Y:S01]  /*eac0*/  @P0 LDG.E R30, desc[UR36][R28.64] ;  /* 0x000000241c1e0981 */ /* 0x000f22000c1e1900 */
[----:B------:R-:W-:Y:S01]  /*ead0*/  UISETP.NE.U32.AND UP0, UPT, UR8, URZ, UPT ;  /* 0x0000003f0800728c */ /* 0x000fe2000bf05070 */
[----:B-1----:R-:W-:Y:S01]  /*eae0*/  ISETP.NE.AND P1, PT, R45, 0x1, PT ;  /* 0x000000012d00780c */ /* 0x002fe20003f25270 */
[----:B------:R-:W-:Y:S02]  /*eaf0*/  ULDC UR4, c[0x0][0xa88] ;  /* 0x0002a20000047ab9 */ /* 0x000fe40000000800 */
[----:B------:R-:W-:Y:S01]  /*eb00*/  UISETP.NE.AND.EX UP0, UPT, UR9, URZ, UPT, UP0 ;  /* 0x0000003f0900728c */ /* 0x000fe2000bf05300 */
[----:B------:R-:W-:Y:S01]  /*eb10*/  IMAD.U32 R44, RZ, RZ, UR4 ;  /* 0x00000004ff2c7e24 */ /* 0x000fe2000f8e00ff */
[----:B------:R-:W-:-:S04]  /*eb20*/  ULDC UR4, c[0x0][0xad4] ;  /* 0x0002b50000047ab9 */ /* 0x000fc80000000800 */
[----:B------:R-:W-:-:S04]  /*eb30*/  PLOP3.LUT P4, PT, PT, PT, UP0, 0x80, 0x0 ;  /* 0x000000000000781c */ /* 0x000fc80003f8f008 */
[----:B---3--:R-:W1:Y:S01]  /*eb40*/  @P1 LDC R6, c[0x0][0xbec] ;  /* 0x0002fb00ff061b82 */ /* 0x008e620000000800 */
[----:B------:R-:W-:Y:S02]  /*eb50*/  @UP0 ULDC.64 UR8, c[0x0][0xc08] ;  /* 0x0003020000080ab9 */ /* 0x000fe40000000a00 */
[----:B------:R-:W-:Y:S02]  /*eb60*/  @UP0 UIMAD.WIDE UR8, UR57, 0x4, UR8 ;  /* 0x00000004390808a5 */ /* 0x000fe4000f8e0208 */
[----:B------:R-:W-:-:S03]  /*eb70*/  UISETP.NE.AND UP0, UPT, UR54, URZ, UPT ;  /* 0x0000003f3600728c */ /* 0x000fc6000bf05270 */
[----:B--2---:R-:W2:Y:S01]  /*eb80*/  @P1 LDC R9, c[0x0][0xbf0] ;  /* 0x0002fc00ff091b82 */ /* 0x004ea20000000800 */
[----:B------:R-:W-:Y:S01]  /*eb90*/  USEL UR4, UR54, UR4, UP0 ;  /* 0x0000000436047287 */ /* 0x000fe20008000000 */
[----:B------:R-:W-:Y:S01]  /*eba0*/  IMAD.U32 R4, RZ, RZ, UR8 ;  /* 0x00000008ff047e24 */ /* 0x000fe2000f8e00ff */
[----:B------:R-:W-:Y:S01]  /*ebb0*/  UMOV UR19, 0x9b8 ;  /* 0x000009b800137882 */ /* 0x000fe20000000000 */
[----:B------:R-:W-:Y:S01]  /*ebc0*/  IMAD.U32 R5, RZ, RZ, UR9 ;  /* 0x00000009ff057e24 */ /* 0x000fe2000f8e00ff */
[----:B------:R-:W-:Y:S02]  /*ebd0*/  UISETP.GT.AND UP1, UPT, UR4, 0x1, UPT ;  /* 0x000000010400788c */ /* 0x000fe4000bf24270 */
[----:B------:R-:W-:Y:S02]  /*ebe0*/  UISETP.NE.U32.AND UP0, UPT, UR10, URZ, UPT ;  /* 0x0000003f0a00728c */ /* 0x000fe4000bf05070 */
[----:B------:R-:W-:Y:S01]  /*ebf0*/  USEL UR19, UR19, 0x978, UP1 ;  /* 0x0000097813137887 */ /* 0x000fe20008800000 */
[----:B0-----:R-:W-:Y:S01]  /*ec00*/  VIADD R13, R17, UR46 ;  /* 0x0000002e110d7c36 */ /* 0x001fe20008000000 */
[----:B------:R-:W-:Y:S01]  /*ec10*/  UISETP.NE.AND.EX UP0, UPT, UR11, URZ, UPT, UP0 ;  /* 0x0000003f0b00728c */ /* 0x000fe2000bf05300 */
[----:B------:R1:W5:Y:S01]  /*ec20*/  @P4 LDG.E R44, desc[UR36][R4.64] ;  /* 0x00000024042c4981 */ /* 0x000362000c1e1900 */
[----:B------:R-:W-:Y:S01]  /*ec30*/  UMOV UR4, URZ ;  /* 0x0000003f00047c82 */ /* 0x000fe20008000000 */
[----:B------:R-:W-:Y:S01]  /*ec40*/  USHF.R.S32.HI UR10, URZ, 0x1f, UR57 ;  /* 0x0000001f3f0a7899 */ /* 0x000fe20008011439 */
[----:B------:R-:W-:Y:S01]  /*ec50*/  IMAD.MOV.U32 R7, RZ, RZ, R13 ;  /* 0x000000ffff077224 */ /* 0x000fe200078e000d */
[----:B------:R-:W-:-:S02]  /*ec60*/  USEL UR8, UR57, URZ, !UP0 ;  /* 0x0000003f39087287 */ /* 0x000fc4000c000000 */
[----:B------:R-:W-:Y:S02]  /*ec70*/  USEL UR9, UR56, URZ, UP1 ;  /* 0x0000003f38097287 */ /* 0x000fe40008800000 */
[----:B------:R-:W-:Y:S01]  /*ec80*/  USEL UR18, UR10, URZ, !UP0 ;  /* 0x0000003f0a127287 */ /* 0x000fe2000c000000 */
[----:B------:R-:W-:Y:S02]  /*ec90*/  ULDC.64 UR12, c[0x0][UR19+0x220] ;  /* 0x00008800130c7abb */ /* 0x000fe40008000a00 */
[----:B------:R-:W-:Y:S01]  /*eca0*/  ULDC.64 UR10, c[0x0][UR19+0x218] ;  /* 0x00008600130a7abb */ /* 0x000fe20008000a00 */
[----:B-1----:R-:W-:Y:S01]  /*ecb0*/  @P1 IMAD.HI.U32 R4, R13, R6, RZ ;  /* 0x000000060d041227 */ /* 0x002fe200078e00ff */
[----:B------:R-:W-:Y:S01]  /*ecc0*/  ULDC.64 UR14, c[0x0][UR19+0x228] ;  /* 0x00008a00130e7abb */ /* 0x000fe20008000a00 */
[----:B------:R-:W-:Y:S02]  /*ecd0*/  UIMAD UR13, UR13, UR8, URZ ;  /* 0x000000080d0d72a4 */ /* 0x000fe4000f8e023f */
[----:B------:R-:W-:Y:S01]  /*ece0*/  UIMAD.WIDE.U32 UR16, UR10, UR55, URZ ;  /* 0x000000370a1072a5 */ /* 0x000fe2000f8e003f */
[----:B--2---:R-:W-:Y:S01]  /*ecf0*/  @P1 SHF.R.U32.HI R7, RZ, R9, R4 ;  /* 0x00000009ff071219 */ /* 0x004fe20000011604 */
[----:B------:R-:W-:-:S02]  /*ed00*/  UIMAD UR20, UR11, UR55, URZ ;  /* 0x000000370b1472a4 */ /* 0x000fc4000f8e023f */
[----:B------:R-:W-:Y:S02]  /*ed10*/  UIMAD.WIDE.U32 UR10, UR12, UR8, URZ ;  /* 0x000000080c0a72a5 */ /* 0x000fe4000f8e003f */
[----:B------:R-:W-:Y:S01]  /*ed20*/  UIMAD.WIDE.U32 UR22, UR14, UR9, URZ ;  /* 0x000000090e1672a5 */ /* 0x000fe2000f8e003f */
[----:B------:R-:W-:Y:S01]  /*ed30*/  IMAD.MOV R6, RZ, RZ, -R7 ;  /* 0x000000ffff067224 */ /* 0x000fe200078e0a07 */
[----:B------:R-:W-:Y:S02]  /*ed40*/  UIMAD UR9, UR15, UR9, URZ ;  /* 0x000000090f0972a4 */ /* 0x000fe4000f8e023f */
[----:B------:R-:W-:Y:S01]  /*ed50*/  UIMAD UR13, UR12, UR18, UR13 ;  /* 0x000000120c0d72a4 */ /* 0x000fe2000f8e020d */
[----:B------:R-:W-:Y:S01]  /*ed60*/  IMAD R9, R45, R6, R13 ;  /* 0x000000062d097224 */ /* 0x000fe200078e020d */
[----:B------:R-:W-:Y:S01]  /*ed70*/  UIADD3 UR20, UR17, UR20, URZ ;  /* 0x0000001411147290 */ /* 0x000fe2000fffe03f */
[----:B------:R-:W-:Y:S02]  /*ed80*/  IMAD.U32 R4, RZ, RZ, UR22 ;  /* 0x00000016ff047e24 */ /* 0x000fe4000f8e00ff */
[----:B------:R-:W-:Y:S01]  /*ed90*/  IMAD.U32 R5, RZ, RZ, UR23 ;  /* 0x00000017ff057e24 */ /* 0x000fe2000f8e00ff */
[----:B------:R-:W-:-:S02]  /*eda0*/  SHF.R.S32.HI R5, RZ, 0x1f, R7 ;  /* 0x0000001fff057819 */ /* 0x000fc40000011407 */
[----:B------:R-:W-:Y:S02]  /*edb0*/  SHF.R.S32.HI R6, RZ, 0x1f, R9 ;  /* 0x0000001fff067819 */ /* 0x000fe40000011409 */
[----:B----4-:R-:W-:-:S13]  /*edc0*/  @P0 R2UR UR4, R30 ;  /* 0x000000001e0402ca */ /* 0x010fda00000e0000 */
[----:B------:R-:W-:Y:S02]  /*edd0*/  UIADD3 UR16, UP0, UP2, UR10, UR16, UR4 ;  /* 0x000000100a107290 */ /* 0x000fe4000fa1e004 */
[----:B------:R-:W-:Y:S02]  /*ede0*/  UIADD3 UR10, UR23, UR9, URZ ;  /* 0x00000009170a7290 */ /* 0x000fe4000fffe03f */
[----:B------:R-:W-:Y:S02]  /*edf0*/  UIADD3 UR9, UR11, UR13, URZ ;  /* 0x0000000d0b097290 */ /* 0x000fe4000fffe03f */
[----:B------:R-:W-:Y:S01]  /*ee00*/  USHF.R.S32.HI UR14, URZ, 0x1f, UR4 ;  /* 0x0000001f3f0e7899 */ /* 0x000fe20008011404 */
[----:B------:R-:W-:Y:S01]  /*ee10*/  IADD3 R4, P2, P3, R7, UR16, R4 ;  /* 0x0000001007047c10 */ /* 0x000fe2000fb5e004 */
[----:B------:R-:W-:Y:S01]  /*ee20*/  IMAD.U32 R8, RZ, RZ, UR10 ;  /* 0x0000000aff087e24 */ /* 0x000fe2000f8e00ff */
[----:B------:R-:W-:Y:S01]  /*ee30*/  ULDC.64 UR10, c[0x0][UR19+0x210] ;  /* 0x00008400130a7abb */ /* 0x000fe20008000a00 */
[----:B------:R-:W-:Y:S01]  /*ee40*/  UIADD3.X UR9, UR9, UR20, UR14, UP0, UP2 ;  /* 0x0000001409097290 */ /* 0x000fe200087e440e */
[----:B------:R-:W-:Y:S01]  /*ee50*/  IMAD R7, R9, UR11, RZ ;  /* 0x0000000b09077c24 */ /* 0x000fe2000f8e02ff */
[----:B------:R-:W-:Y:S01]  /*ee60*/  ULDC.64 UR12, c[0x0][0xba8] ;  /* 0x0002ea00000c7ab9 */ /* 0x000fe20000000a00 */
[----:B------:R-:W-:Y:S01]  /*ee70*/  @!UP1 ULDC UR12, c[0x0][0xb50] ;  /* 0x0002d400000c9ab9 */ /* 0x000fe20000000800 */
[----:B------:R-:W-:Y:S01]  /*ee80*/  @!UP1 ULDC UR13, c[0x0][0xb54] ;  /* 0x0002d500000d9ab9 */ /* 0x000fe20000000800 */
[----:B------:R-:W-:Y:S01]  /*ee90*/  IMAD R7, R6, UR10, R7 ;  /* 0x0000000a06077c24 */ /* 0x000fe2000f8e0207 */
[----:B------:R-:W-:-:S03]  /*eea0*/  IADD3.X R5, R5, UR9, R8, P2, P3 ;  /* 0x0000000905057c10 */ /* 0x000fc600097e6408 */
[----:B------:R-:W-:-:S04]  /*eeb0*/  IMAD.WIDE.U32 R4, R9, UR10, R4 ;  /* 0x0000000a09047c25 */ /* 0x000fc8000f8e0004 */
[----:B------:R-:W-:Y:S01]  /*eec0*/  IMAD.IADD R5, R5, 0x1, R7 ;  /* 0x0000000105057824 */ /* 0x000fe200078e0207 */
[----:B------:R-:W-:-:S04]  /*eed0*/  LEA R8, P2, R4, UR12, 0x2 ;  /* 0x0000000c04087c11 */ /* 0x000fc8000f8410ff */
[----:B------:R-:W-:Y:S01]  /*eee0*/  LEA.HI.X R10, R4, UR13, R5, 0x2, P2 ;  /* 0x0000000d040a7c11 */ /* 0x000fe200090f1405 */
[----:B------:R-:W-:Y:S08]  /*eef0*/  @P4 BRA `(.L_x_1414) ;  /* 0x0000000000104947 */ /* 0x000ff00003800000 */
[----:B------:R-:W-:Y:S05]  /*ef00*/  @!P0 BRA `(.L_x_1414) ;  /* 0x00000000000c8947 */ /* 0x000fea0003800000 */
[----:B------:R-:W2:Y:S04]  /*ef10*/  LDG.E R5, desc[UR36][R28.64] ;  /* 0x000000241c057981 */ /* 0x000ea8000c1e1900 */
[----:B-----5:R-:W2:Y:S02]  /*ef20*/  LDG.E R44, desc[UR36][R28.64+0x4] ;  /* 0x000004241c2c7981 */ /* 0x020ea4000c1e1900 */
[----:B--2---:R-:W-:-:S07]  /*ef30*/  IMAD.IADD R44, R44, 0x1, -R5 ;  /* 0x000000012c2c7824 */ /* 0x004fce00078e0a05 */
.L_x_1414:
[----:B------:R-:W-:Y:S01]  /*ef40*/  SHFL.IDX PT, R4, R8, RZ, 0x1c1f ;  /* 0x001c1fff08047589 */ /* 0x000fe200000e0000 */
[----:B------:R-:W-:Y:S01]  /*ef50*/  VIADD R11, R217, UR46 ;  /* 0x0000002ed90b7c36 */ /* 0x000fe20008000000 */
[----:B------:R-:W-:Y:S01]  /*ef60*/  LOP3.LUT P0, RZ, R199, 0x3, RZ, 0xc0, !PT ;  /* 0x00000003c7ff7812 */ /* 0x000fe2000780c0ff */
[----:B-----5:R-:W-:Y:S01]  /*ef70*/  IMAD R44, R44, R45, RZ ;  /* 0x0000002d2c2c7224 */ /* 0x020fe200078e02ff */
[----:B------:R-:W0:Y:S01]  /*ef80*/  SHFL.IDX PT, R5, R10, RZ, 0x1c1f ;  /* 0x001c1fff0a057589 */ /* 0x000e2200000e0000 */
[C---:B------:R-:W-:Y:S01]  /*ef90*/  VIADD R9, R11.reuse, 0x8 ;  /* 0x000000080b097836 */ /* 0x040fe20000000000 */
[----:B------:R-:W-:Y:S02]  /*efa0*/  PLOP3.LUT P3, PT, PT, PT, UP1, 0x80, 0x0 ;  /* 0x000000000000781c */ /* 0x000fe40003f6f018 */
[----:B------:R-:W-:Y:S01]  /*efb0*/  SHFL.IDX PT, R6, R8, 0x1, 0x1c1f ;  /* 0x003c1f0008067f89 */ /* 0x000fe200000e0000 */
[-C--:B------:R-:W-:Y:S02]  /*efc0*/  ISETP.GE.OR P2, PT, R11, R44.reuse, P0 ;  /* 0x0000002c0b00720c */ /* 0x080fe40000746670 */
[-C--:B------:R-:W-:Y:S01]  /*efd0*/  ISETP.GE.OR P0, PT, R9, R44.reuse, P0 ;  /* 0x0000002c0900720c */ /* 0x080fe20000706670 */
[----:B------:R-:W1:Y:S10]  /*efe0*/  SHFL.IDX PT, R7, R10, 0x1, 0x1c1f ;  /* 0x003c1f000a077f89 */ /* 0x000e7400000e0000 */
[----:B0-----:R0:W-:Y:S01]  /*eff0*/  @!P2 ST.E desc[UR36][R4.64], R21 ;  /* 0x000000150400a985 */ /* 0x0011e2000c101924 */
[----:B------:R-:W-:-:S03]  /*f000*/  ISETP.GE.AND P2, PT, R11, R44, PT ;  /* 0x0000002c0b00720c */ /* 0x000fc60003f46270 */
[----:B-1----:R0:W-:Y:S01]  /*f010*/  @!P0 ST.E desc[UR36][R6.64], R20 ;  /* 0x0000001406008985 */ /* 0x0021e2000c101924 */
[----:B------:R-:W-:Y:S01]  /*f020*/  ISETP.GE.AND P0, PT, R9, R44, PT ;  /* 0x0000002c0900720c */ /* 0x000fe20003f06270 */
[----:B------:R-:W-:-:S12]  /*f030*/  @P3 BRA `(.L_x_1415) ;  /* 0x00000008008c3947 */ /* 0x000fd80003800000 */
[----:B------:R-:W-:Y:S01]  /*f040*/  IMAD R3, R198, 0x40, R18 ;  /* 0x00000040c6037824 */ /* 0x000fe200078e0212 */
[----:B0-----:R-:W0:Y:S01]  /*f050*/  @P1 LDC R20, c[0x0][0xbec] ;  /* 0x0002fb00ff141b82 */ /* 0x001e220000000800 */
[----:B------:R-:W-:Y:S02]  /*f060*/  ULDC.64 UR12, c[0x0][0xaa0] ;  /* 0x0002a800000c7ab9 */ /* 0x000fe40000000a00 */
[----:B------:R-:W-:-:S03]  /*f070*/  IMAD.WIDE R32, R3, 0x2, R32 ;  /* 0x0000000203207825 */ /* 0x000fc600078e0220 */
[C---:B------:R-:W-:Y:S01]  /*f080*/  IADD3 R9, P6, R32.reuse, 0x1000, RZ ;  /* 0x0000100020097810 */ /* 0x040fe20007fde0ff */
[----:B------:R-:W-:Y:S01]  /*f090*/  UIMAD UR9, UR14, UR12, URZ ;  /* 0x0000000c0e0972a4 */ /* 0x000fe2000f8e023f */
[C---:B------:R-:W-:Y:S02]  /*f0a0*/  IADD3 R13, P5, R32.reuse, 0x2000, RZ ;  /* 0x00002000200d7810 */ /* 0x040fe40007fbe0ff */
[----:B------:R-:W-:Y:S01]  /*f0b0*/  LOP3.LUT R8, R9, 0x380, RZ, 0xc0, !PT ;  /* 0x0000038009087812 */ /* 0x000fe200078ec0ff */
[----:B------:R-:W-:Y:S01]  /*f0c0*/  UIMAD.WIDE.U32 UR10, UR4, UR12, URZ ;  /* 0x0000000c040a72a5 */ /* 0x000fe2000f8e003f */
[----:B------:R-:W-:Y:S02]  /*f0d0*/  IADD3 R25, P4, R32, 0x3000, RZ ;  /* 0x0000300020197810 */ /* 0x000fe40007f9e0ff */
[----:B------:R-:W-:Y:S01]  /*f0e0*/  SHF.R.U64 R8, R8, 0x3, RZ ;  /* 0x0000000308087819 */ /* 0x000fe200000012ff */
[----:B------:R-:W-:Y:S01]  /*f0f0*/  UIMAD UR9, UR4, UR13, UR9 ;  /* 0x0000000d040972a4 */ /* 0x000fe2000f8e0209 */
[----:B------:R-:W-:-:S02]  /*f100*/  IADD3 R29, P3, R32, 0x4000, RZ ;  /* 0x00004000201d7810 */ /* 0x000fc40007f7e0ff */
[----:B------:R-:W-:Y:S01]  /*f110*/  LOP3.LUT R8, R8, R9, RZ, 0x3c, !PT ;  /* 0x0000000908087212 */ /* 0x000fe200078e3cff */
[--C-:B------:R-:W-:Y:S01]  /*f120*/  IMAD.X R9, RZ, RZ, R33.reuse, P6 ;  /* 0x000000ffff097224 */ /* 0x100fe200030e0621 */
[C---:B------:R-:W-:Y:S01]  /*f130*/  IADD3 R3, P6, R32.reuse, 0x7000, RZ ;  /* 0x0000700020037810 */ /* 0x040fe20007fde0ff */
[----:B------:R-:W-:Y:S01]  /*f140*/  UIADD3 UR11, UR11, UR9, URZ ;  /* 0x000000090b0b7290 */ /* 0x000fe2000fffe03f */
[C---:B------:R-:W-:Y:S01]  /*f150*/  IADD3 R35, P2, R32.reuse, 0x5000, RZ ;  /* 0x0000500020237810 */ /* 0x040fe20007f5e0ff */
[----:B------:R-:W-:Y:S01]  /*f160*/  ULDC.64 UR12, c[0x0][0xae8] ;  /* 0x0002ba00000c7ab9 */ /* 0x000fe20000000a00 */
[----:B------:R-:W-:Y:S01]  /*f170*/  LOP3.LUT R2, R3, 0x380, RZ, 0xc0, !PT ;  /* 0x0000038003027812 */ /* 0x000fe200078ec0ff */
[----:B------:R-:W-:Y:S01]  /*f180*/  USHF.R.S32.HI UR4, URZ, 0x1f, UR8 ;  /* 0x0000001f3f047899 */ /* 0x000fe20008011408 */
[----:B------:R-:W-:Y:S01]  /*f190*/  IADD3 R37, P0, R32, 0x6000, RZ ;  /* 0x0000600020257810 */ /* 0x000fe20007f1e0ff */
[----:B------:R-:W-:Y:S01]  /*f1a0*/  IMAD.X R41, RZ, RZ, R33, P6 ;  /* 0x000000ffff297224 */ /* 0x000fe200030e0621 */
[----:B------:R-:W-:Y:S01]  /*f1b0*/  SHF.R.U64 R2, R2, 0x3, RZ ;  /* 0x0000000302027819 */ /* 0x000fe200000012ff */
[----:B------:R-:W-:Y:S01]  /*f1c0*/  UIMAD.WIDE.U32 UR10, UR55, UR12, UR10 ;  /* 0x0000000c370a72a5 */ /* 0x000fe2000f8e000a */
[----:B------:R-:W-:Y:S01]  /*f1d0*/  LOP3.LUT R12, R13, 0x380, RZ, 0xc0, !PT ;  /* 0x000003800d0c7812 */ /* 0x000fe200078ec0ff */
[----:B------:R-:W5:Y:S01]  /*f1e0*/  LD.E.128 R8, desc[UR36][R8.64] ;  /* 0x0000002408087980 */ /* 0x000f62000c101d00 */
[----:B------:R-:W-:-:S02]  /*f1f0*/  LOP3.LUT R40, R2, R3, RZ, 0x3c, !PT ;  /* 0x0000000302287212 */ /* 0x000fc400078e3cff */
[----:B------:R-:W1:Y:S01]  /*f200*/  @P1 LDC R3, c[0x0][0xbf0] ;  /* 0x0002fc00ff031b82 */ /* 0x000e620000000800 */
[----:B------:R-:W-:Y:S01]  /*f210*/  IMAD R2, R22, 0x20, R198 ;  /* 0x0000002016027824 */ /* 0x000fe200078e02c6 */
[----:B------:R-:W-:Y:S01]  /*f220*/  UIMAD UR11, UR55, UR13, UR11 ;  /* 0x0000000d370b72a4 */ /* 0x000fe2000f8e020b */
[----:B------:R-:W-:Y:S01]  /*f230*/  LOP3.LUT R24, R25, 0x380, RZ, 0xc0, !PT ;  /* 0x0000038019187812 */ /* 0x000fe200078ec0ff */
[----:B------:R-:W5:Y:S01]  /*f240*/  LD.E.128 R40, desc[UR36][R40.64] ;  /* 0x0000002428287980 */ /* 0x000f62000c101d00 */
[----:B------:R-:W-:Y:S01]  /*f250*/  VIADD R47, R2, UR46 ;  /* 0x0000002e022f7c36 */ /* 0x000fe20008000000 */
[----:B------:R-:W-:Y:S01]  /*f260*/  ULDC.64 UR12, c[0x0][0xaf0] ;  /* 0x0002bc00000c7ab9 */ /* 0x000fe20000000a00 */
[----:B------:R-:W-:Y:S01]  /*f270*/  LOP3.LUT R28, R29, 0x380, RZ, 0xc0, !PT ;  /* 0x000003801d1c7812 */ /* 0x000fe200078ec0ff */
[----:B------:R-:W-:Y:S01]  /*f280*/  UIMAD UR4, UR4, UR12, URZ ;  /* 0x0000000c040472a4 */ /* 0x000fe2000f8e023f */
[----:B0-----:R-:W-:Y:S01]  /*f290*/  @P1 IMAD.HI.U32 R2, R47, R20, RZ ;  /* 0x000000142f021227 */ /* 0x001fe200078e00ff */
[----:B------:R-:W-:-:S02]  /*f2a0*/  LOP3.LUT R34, R35, 0x380, RZ, 0xc0, !PT ;  /* 0x0000038023227812 */ /* 0x000fc400078ec0ff */
[----:B------:R-:W-:Y:S02]  /*f2b0*/  LOP3.LUT R36, R37, 0x380, RZ, 0xc0, !PT ;  /* 0x0000038025247812 */ /* 0x000fe400078ec0ff */
[----:B------:R-:W-:Y:S01]  /*f2c0*/  LOP3.LUT R5, R32, 0x380, RZ, 0xc0, !PT ;  /* 0x0000038020057812 */ /* 0x000fe200078ec0ff */
[----:B------:R-:W-:Y:S01]  /*f2d0*/  IMAD.MOV.U32 R21, RZ, RZ, R47 ;  /* 0x000000ffff157224 */ /* 0x000fe200078e002f */
[----:B------:R-:W-:Y:S01]  /*f2e0*/  SHF.R.U64 R12, R12, 0x3, RZ ;  /* 0x000000030c0c7819 */ /* 0x000fe200000012ff */
[----:B------:R-:W-:Y:S01]  /*f2f0*/  UIMAD UR4, UR8, UR13, UR4 ;  /* 0x0000000d080472a4 */ /* 0x000fe2000f8e0204 */
[----:B------:R-:W-:Y:S01]  /*f300*/  SHF.R.U64 R24, R24, 0x3, RZ ;  /* 0x0000000318187819 */ /* 0x000fe200000012ff */
[----:B------:R-:W-:Y:S01]  /*f310*/  UIMAD.WIDE.U32 UR8, UR8, UR12, UR10 ;  /* 0x0000000c080872a5 */ /* 0x000fe2000f8e000a */
[----:B------:R-:W-:Y:S02]  /*f320*/  SHF.R.U64 R28, R28, 0x3, RZ ;  /* 0x000000031c1c7819 */ /* 0x000fe400000012ff */
[----:B------:R-:W-:-:S02]  /*f330*/  SHF.R.U64 R34, R34, 0x3, RZ ;  /* 0x0000000322227819 */ /* 0x000fc400000012ff */
[----:B------:R-:W-:Y:S02]  /*f340*/  SHF.R.U64 R36, R36, 0x3, RZ ;  /* 0x0000000324247819 */ /* 0x000fe400000012ff */
[----:B------:R-:W-:Y:S02]  /*f350*/  SHF.R.U64 R5, R5, 0x3, RZ ;  /* 0x0000000305057819 */ /* 0x000fe400000012ff */
[----:B-1----:R-:W-:Y:S01]  /*f360*/  @P1 SHF.R.U32.HI R21, RZ, R3, R2 ;  /* 0x00000003ff151219 */ /* 0x002fe20000011602 */
[----:B------:R-:W-:Y:S01]  /*f370*/  UIADD3 UR4, UR9, UR4, URZ ;  /* 0x0000000409047290 */ /* 0x000fe2000fffe03f */
[----:B------:R-:W-:Y:S01]  /*f380*/  LOP3.LUT R12, R12, R13, RZ, 0x3c, !PT ;  /* 0x0000000d0c0c7212 */ /* 0x000fe200078e3cff */
[--C-:B------:R-:W-:Y:S01]  /*f390*/  IMAD.X R13, RZ, RZ, R33.reuse, P5 ;  /* 0x000000ffff0d7224 */ /* 0x100fe200028e0621 */
        /* <DEDUP_REMOVED lines=9> */
[----:B------:R-:W-:Y:S01]  /*f430*/  IMAD.MOV.U32 R5, RZ, RZ, R33 ;  /* 0x000000ffff057224 */ /* 0x000fe200078e0021 */
[--C-:B------:R-:W-:Y:S01]  /*f440*/  SHF.R.S32.HI R20, RZ, 0x1f, R21.reuse ;  /* 0x0000001fff147819 */ /* 0x100fe20000011415 */
[----:B------:R-:W-:Y:S01]  /*f450*/  IMAD.MOV R46, RZ, RZ, -R21 ;  /* 0x000000ffff2e7224 */ /* 0x000fe200078e0a15 */
[----:B------:R-:W-:Y:S01]  /*f460*/  ULDC.64 UR10, c[0x0][0xae0] ;  /* 0x0002b800000a7ab9 */ /* 0x000fe20000000a00 */
[----:B------:R-:W-:Y:S01]  /*f470*/  IMAD.U32 R3, RZ, RZ, UR9 ;  /* 0x00000009ff037e24 */ /* 0x000fe2000f8e00ff */
[----:B------:R-:W5:Y:S01]  /*f480*/  LD.E.128 R12, desc[UR36][R12.64] ;  /* 0x000000240c0c7980 */ /* 0x000f62000c101d00 */
[----:B------:R-:W-:-:S02]  /*f490*/  IMAD R20, R20, UR10, RZ ;  /* 0x0000000a14147c24 */ /* 0x000fc4000f8e02ff */
[----:B------:R-:W-:Y:S01]  /*f4a0*/  IMAD R45, R45, R46, R47 ;  /* 0x0000002e2d2d7224 */ /* 0x000fe200078e022f */
[----:B------:R-:W5:Y:S01]  /*f4b0*/  LD.E.128 R4, desc[UR36][R4.64] ;  /* 0x0000002404047980 */ /* 0x000f62000c101d00 */
[----:B------:R-:W-:Y:S01]  /*f4c0*/  IMAD.U32 R2, RZ, RZ, UR8 ;  /* 0x00000008ff027e24 */ /* 0x000fe2000f8e00ff */
[----:B------:R-:W-:Y:S01]  /*f4d0*/  ULDC.64 UR8, c[0x0][0xad8] ;  /* 0x0002b60000087ab9 */ /* 0x000fe20000000a00 */
[----:B------:R-:W-:Y:S01]  /*f4e0*/  IMAD.U32 R3, RZ, RZ, UR4 ;  /* 0x00000004ff037e24 */ /* 0x000fe2000f8e00ff */
[----:B------:R-:W5:Y:S01]  /*f4f0*/  LD.E.128 R24, desc[UR36][R24.64] ;  /* 0x0000002418187980 */ /* 0x000f62000c101d00 */
[----:B------:R-:W-:-:S03]  /*f500*/  IMAD R47, R21, UR11, R20 ;  /* 0x0000000b152f7c24 */ /* 0x000fc6000f8e0214 */
[----:B------:R-:W5:Y:S01]  /*f510*/  LD.E.128 R28, desc[UR36][R28.64] ;  /* 0x000000241c1c7980 */ /* 0x000f62000c101d00 */
[----:B------:R-:W-:-:S03]  /*f520*/  SHF.R.S32.HI R20, RZ, 0x1f, R45 ;  /* 0x0000001fff147819 */ /* 0x000fc6000001142d */
[----:B------:R-:W5:Y:S04]  /*f530*/  LD.E.128 R32, desc[UR36][R34.64] ;  /* 0x0000002422207980 */ /* 0x000f68000c101d00 */
[----:B------:R-:W5:Y:S01]  /*f540*/  LD.E.128 R36, desc[UR36][R36.64] ;  /* 0x0000002424247980 */ /* 0x000f62000c101d00 */
[----:B------:R-:W-:Y:S01]  /*f550*/  IMAD.WIDE.U32 R2, R21, UR10, R2 ;  /* 0x0000000a15027c25 */ /* 0x000fe2000f8e0002 */
[----:B------:R-:W-:Y:S01]  /*f560*/  @!PT LDS RZ, [RZ] ;  /* 0x00000000fffff984 */ /* 0x000fe20000000800 */
[----:B------:R-:W-:Y:S01]  /*f570*/  @!PT LDS RZ, [RZ] ;  /* 0x00000000fffff984 */ /* 0x000fe20000000800 */
[----:B------:R-:W-:Y:S01]  /*f580*/  @!PT LDS RZ, [RZ] ;  /* 0x00000000fffff984 */ /* 0x000fe20000000800 */
[----:B------:R-:W-:Y:S01]  /*f590*/  @!PT LDS RZ, [RZ] ;  /* 0x00000000fffff984 */ /* 0x000fe20000000800 */
[----:B------:R0:W-:Y:S06]  /*f5a0*/  MEMBAR.ALL.CTA ;  /* 0x0000000000007992 */ /* 0x0001ec0000008000 */
[----:B0-----:R-:W0:Y:S01]  /*f5b0*/  FENCE.VIEW.ASYNC.S ;  /* 0x00000000000073c6 */ /* 0x001e220000000000 */
[----:B------:R-:W-:-:S02]  /*f5c0*/  IMAD.IADD R3, R3, 0x1, R47 ;  /* 0x0000000103037824 */ /* 0x000fc400078e022f */
[----:B------:R-:W-:Y:S02]  /*f5d0*/  IMAD R20, R20, UR8, RZ ;  /* 0x0000000814147c24 */ /* 0x000fe4000f8e02ff */
[----:B------:R-:W-:Y:S02]  /*f5e0*/  VIADD R49, R198, UR46 ;  /* 0x0000002ec6317c36 */ /* 0x000fe40008000000 */
[C---:B------:R-:W-:Y:S02]  /*f5f0*/  IMAD R47, R45.reuse, UR9, R20 ;  /* 0x000000092d2f7c24 */ /* 0x040fe4000f8e0214 */
[----:B------:R-:W-:Y:S01]  /*f600*/  IMAD.WIDE.U32 R2, R45, UR8, R2 ;  /* 0x000000082d027c25 */ /* 0x000fe2000f8e0002 */
[----:B------:R-:W-:Y:S01]  /*f610*/  ISETP.GE.AND P2, PT, R49, R44, PT ;  /* 0x0000002c3100720c */ /* 0x000fe20003f46270 */
[----:B------:R-:W-:Y:S02]  /*f620*/  ULDC.64 UR8, c[0x0][0xa80] ;  /* 0x0002a00000087ab9 */ /* 0x000fe40000000a00 */
[----:B------:R-:W-:Y:S01]  /*f630*/  VIADD R0, R0, 0x28820 ;  /* 0x0002882000007836 */ /* 0x000fe20000000000 */
[----:B------:R-:W-:Y:S01]  /*f640*/  LEA R45, P3, R2, UR8, 0x1 ;  /* 0x00000008022d7c11 */ /* 0x000fe2000f8608ff */
[----:B------:R-:W-:-:S02]  /*f650*/  IMAD.IADD R3, R3, 0x1, R47 ;  /* 0x0000000103037824 */ /* 0x000fc400078e022f */
[----:B------:R-:W-:Y:S01]  /*f660*/  VIADD R21, R49, 0x20 ;  /* 0x0000002031157836 */ /* 0x000fe20000000000 */
[----:B------:R-:W-:Y:S02]  /*f670*/  PRMT R0, RZ, 0x654, R0 ;  /* 0x00000654ff007816 */ /* 0x000fe40000000000 */
[----:B------:R-:W-:Y:S02]  /*f680*/  LEA.HI.X R46, R2, UR9, R3, 0x1, P3 ;  /* 0x00000009022e7c11 */ /* 0x000fe400098f0c03 */
[-C--:B------:R-:W-:Y:S01]  /*f690*/  ISETP.GE.AND P0, PT, R21, R44.reuse, PT ;  /* 0x0000002c1500720c */ /* 0x080fe20003f06270 */
[----:B------:R-:W-:Y:S01]  /*f6a0*/  VIADD R21, R49, 0x40 ;  /* 0x0000004031157836 */ /* 0x000fe20000000000 */
[----:B0-----:R0:W-:Y:S01]  /*f6b0*/  SYNCS.ARRIVE.TRANS64.RED.A1T0 RZ, [R0+URZ], RZ ;  /* 0x000000ff00ff79a7 */ /* 0x0011e2000810043f */
[----:B------:R1:W2:Y:S01]  /*f6c0*/  SHFL.IDX PT, R20, R45, RZ, 0x181f ;  /* 0x00181fff2d147589 */ /* 0x0002a200000e0000 */
[----:B------:R-:W-:Y:S02]  /*f6d0*/  BSSY B1, `(.L_x_1416) ;  /* 0x000000d000017945 */ /* 0x000fe40003800000 */
[----:B------:R-:W-:Y:S01]  /*f6e0*/  ISETP.GE.AND P1, PT, R21, R44, PT ;  /* 0x0000002c1500720c */ /* 0x000fe20003f26270 */
[----:B0-----:R1:W0:Y:S01]  /*f6f0*/  SHFL.IDX PT, R0, R46, RZ, 0x181f ;  /* 0x00181fff2e007589 */ /* 0x00122200000e0000 */
[----:B------:R-:W-:Y:S11]  /*f700*/  @P2 BRA `(.L_x_1417) ;  /* 0x0000000000242947 */ /* 0x000ff60003800000 */
[----:B------:R-:W-:Y:S02]  /*f710*/  ULDC UR4, c[0x0][0xac8] ;  /* 0x0002b20000047ab9 */ /* 0x000fe40000000800 */
[----:B------:R-:W-:Y:S02]  /*f720*/  ISETP.GE.AND P2, PT, R18, UR4, PT ;  /* 0x0000000412007c0c */ /* 0x000fe4000bf46270 */
[----:B------:R-:W-:-:S11]  /*f730*/  ISETP.GE.AND P3, PT, R19, UR4, PT ;  /* 0x0000000413007c0c */ /* 0x000fd6000bf66270 */
[CC--:B--2---:R-:W-:Y:S02]  /*f740*/  @!P2 LEA R2, P4, R18.reuse, R20.reuse, 0x1 ;  /* 0x000000141202a211 */ /* 0x0c4fe400078808ff */
[C---:B------:R-:W-:Y:S02]  /*f750*/  @!P3 LEA R20, P5, R19.reuse, R20, 0x1 ;  /* 0x000000141314b211 */ /* 0x040fe400078a08ff */
[-C--:B0-----:R-:W-:Y:S02]  /*f760*/  @!P2 LEA.HI.X R3, R18, R0.reuse, R221, 0x1, P4 ;  /* 0x000000001203a211 */ /* 0x081fe400020f0cdd */
[----:B------:R-:W-:-:S03]  /*f770*/  @!P3 LEA.HI.X R21, R19, R0, R220, 0x1, P5 ;  /* 0x000000001315b211 */ /* 0x000fc600028f0cdc */
[----:B-----5:R3:W-:Y:S04]  /*f780*/  @!P2 ST.E.128 desc[UR36][R2.64], R4 ;  /* 0x000000040200a985 */ /* 0x0207e8000c101d24 */
[----:B------:R3:W-:Y:S02]  /*f790*/  @!P3 ST.E.128 desc[UR36][R20.64], R28 ;  /* 0x0000001c1400b985 */ /* 0x0007e4000c101d24 */
.L_x_1417:
[----:B------:R-:W-:Y:S05]  /*f7a0*/  BSYNC B1 ;  /* 0x0000000000017941 */ /* 0x000fea0003800000 */
.L_x_1416:
[----:B0-----:R0:W4:Y:S01]  /*f7b0*/  SHFL.IDX PT, R0, R46, 0x1, 0x181f ;  /* 0x00381f002e007f89 */ /* 0x00112200000e0000 */
[----:B------:R-:W-:Y:S03]  /*f7c0*/  BSSY B1, `(.L_x_1418) ;  /* 0x000000c000017945 */ /* 0x000fe60003800000 */
[----:B---3-5:R0:W3:Y:S01]  /*f7d0*/  SHFL.IDX PT, R4, R45, 0x1, 0x181f ;  /* 0x00381f002d047f89 */ /* 0x0280e200000e0000 */
[----:B------:R-:W-:Y:S05]  /*f7e0*/  @P0 BRA `(.L_x_1419) ;  /* 0x0000000000240947 */ /* 0x000fea0003800000 */
[----:B------:R-:W-:Y:S02]  /*f7f0*/  ULDC UR4, c[0x0][0xac8] ;  /* 0x0002b20000047ab9 */ /* 0x000fe40000000800 */
[----:B------:R-:W-:Y:S02]  /*f800*/  ISETP.GE.AND P3, PT, R18, UR4, PT ;  /* 0x0000000412007c0c */ /* 0x000fe4000bf66270 */
[----:B------:R-:W-:-:S11]  /*f810*/  ISETP.GE.AND P4, PT, R19, UR4, PT ;  /* 0x0000000413007c0c */ /* 0x000fd6000bf86270 */
[CC--:B---3--:R-:W-:Y:S02]  /*f820*/  @!P3 LEA R2, P0, R18.reuse, R4.reuse, 0x1 ;  /* 0x000000041202b211 */ /* 0x0c8fe400078008ff */
[C---:B------:R-:W-:Y:S02]  /*f830*/  @!P4 LEA R4, P2, R19.reuse, R4, 0x1 ;  /* 0x000000041304c211 */ /* 0x040fe400078408ff */
[-C--:B----4-:R-:W-:Y:S02]  /*f840*/  @!P3 LEA.HI.X R3, R18, R0.reuse, R221, 0x1, P0 ;  /* 0x000000001203b211 */ /* 0x090fe400000f0cdd */
[----:B------:R-:W-:-:S03]  /*f850*/  @!P4 LEA.HI.X R5, R19, R0, R220, 0x1, P2 ;  /* 0x000000001305c211 */ /* 0x000fc600010f0cdc */
[----:B------:R3:W-:Y:S04]  /*f860*/  @!P3 ST.E.128 desc[UR36][R2.64], R8 ;  /* 0x000000080200b985 */ /* 0x0007e8000c101d24 */
[----:B------:R3:W-:Y:S02]  /*f870*/  @!P4 ST.E.128 desc[UR36][R4.64], R32 ;  /* 0x000000200400c985 */ /* 0x0007e4000c101d24 */
.L_x_1419:
[----:B------:R-:W-:Y:S05]  /*f880*/  BSYNC B1 ;  /* 0x0000000000017941 */ /* 0x000fea0003800000 */
.L_x_1418:
[----:B----4-:R4:W0:Y:S01]  /*f890*/  SHFL.IDX PT, R0, R46, 0x2, 0x181f ;  /* 0x00581f002e007f89 */ /* 0x01082200000e0000 */
[----:B------:R-:W-:Y:S03]  /*f8a0*/  BSSY B1, `(.L_x_1420) ;  /* 0x000000c000017945 */ /* 0x000fe60003800000 */
[----:B---3--:R4:W3:Y:S01]  /*f8b0*/  SHFL.IDX PT, R4, R45, 0x2, 0x181f ;  /* 0x00581f002d047f89 */ /* 0x0088e200000e0000 */
[----:B------:R-:W-:Y:S05]  /*f8c0*/  @P1 BRA `(.L_x_1421) ;  /* 0x0000000000241947 */ /* 0x000fea0003800000 */
[----:B------:R-:W-:Y:S02]  /*f8d0*/  ULDC UR4, c[0x0][0xac8] ;  /* 0x0002b20000047ab9 */ /* 0x000fe40000000800 */
[----:B------:R-:W-:Y:S02]  /*f8e0*/  ISETP.GE.AND P2, PT, R18, UR4, PT ;  /* 0x0000000412007c0c */ /* 0x000fe4000bf46270 */
[----:B------:R-:W-:-:S11]  /*f8f0*/  ISETP.GE.AND P3, PT, R19, UR4, PT ;  /* 0x0000000413007c0c */ /* 0x000fd6000bf66270 */
[CC--:B---3--:R-:W-:Y:S02]  /*f900*/  @!P2 LEA R2, P0, R18.reuse, R4.reuse, 0x1 ;  /* 0x000000041202a211 */ /* 0x0c8fe400078008ff */
[C---:B------:R-:W-:Y:S02]  /*f910*/  @!P3 LEA R4, P1, R19.reuse, R4, 0x1 ;  /* 0x000000041304b211 */ /* 0x040fe400078208ff */
[-C--:B0-----:R-:W-:Y:S02]  /*f920*/  @!P2 LEA.HI.X R3, R18, R0.reuse, R221, 0x1, P0 ;  /* 0x000000001203a211 */ /* 0x081fe400000f0cdd */
[----:B------:R-:W-:-:S03]  /*f930*/  @!P3 LEA.HI.X R5, R19, R0, R220, 0x1, P1 ;  /* 0x000000001305b211 */ /* 0x000fc600008f0cdc */
[----:B------:R0:W-:Y:S04]  /*f940*/  @!P2 ST.E.128 desc[UR36][R2.64], R12 ;  /* 0x0000000c0200a985 */ /* 0x0001e8000c101d24 */
[----:B------:R0:W-:Y:S02]  /*f950*/  @!P3 ST.E.128 desc[UR36][R4.64], R36 ;  /* 0x000000240400b985 */ /* 0x0001e4000c101d24 */
.L_x_1421:
[----:B------:R-:W-:Y:S05]  /*f960*/  BSYNC B1 ;  /* 0x0000000000017941 */ /* 0x000fea0003800000 */
.L_x_1420:
        /* <DEDUP_REMOVED lines=12> */
[----:B----4-:R-:W-:-:S04]  /*fa30*/  LEA R2, P0, R19, R45, 0x1 ;  /* 0x0000002d13027211 */ /* 0x010fc800078008ff */
[----:B------:R-:W-:-:S05]  /*fa40*/  LEA.HI.X R3, R19, R46, R220, 0x1, P0 ;  /* 0x0000002e13037211 */ /* 0x000fca00000f0cdc */
[----:B------:R0:W-:Y:S01]  /*fa50*/  ST.E.128 desc[UR36][R2.64], R40 ;  /* 0x0000002802007985 */ /* 0x0001e2000c101d24 */
[----:B------:R-:W-:Y:S05]  /*fa60*/  BRA `(.L_x_1422) ;  /* 0x0000001400fc7947 */ /* 0x000fea0003800000 */
.L_x_1415:
[----:B------:R-:W-:Y:S01]  /*fa70*/  ULDC.64 UR12, c[0x0][0xb08] ;  /* 0x0002c200000c7ab9 */ /* 0x000fe20000000a00 */
[----:B0-----:R-:W0:Y:S01]  /*fa80*/  @P1 LDC R4, c[0x0][0xbec] ;  /* 0x0002fb00ff041b82 */ /* 0x001e220000000800 */
[----:B------:R-:W-:Y:S01]  /*fa90*/  UIMAD UR9, UR14, UR12, URZ ;  /* 0x0000000c0e0972a4 */ /* 0x000fe2000f8e023f */
[----:B------:R-:W-:Y:S01]  /*faa0*/  IMAD.MOV.U32 R7, RZ, RZ, R13 ;  /* 0x000000ffff077224 */ /* 0x000fe200078e000d */
[----:B------:R-:W-:Y:S01]  /*fab0*/  UIMAD.WIDE.U32 UR10, UR4, UR12, URZ ;  /* 0x0000000c040a72a5 */ /* 0x000fe2000f8e003f */
[----:B------:R-:W-:Y:S01]  /*fac0*/  BSSY B1, `(.L_x_1423) ;  /* 0x000006d000017945 */ /* 0x000fe20003800000 */
[----:B------:R-:W-:Y:S02]  /*fad0*/  UIMAD UR9, UR4, UR13, UR9 ;  /* 0x0000000d040972a4 */ /* 0x000fe4000f8e0209 */
[----:B------:R-:W-:Y:S01]  /*fae0*/  USHF.R.S32.HI UR4, URZ, 0x1f, UR8 ;  /* 0x0000001f3f047899 */ /* 0x000fe20008011408 */
[----:B------:R-:W1:Y:S01]  /*faf0*/  @P1 LDC R5, c[0x0][0xbf0] ;  /* 0x0002fc00ff051b82 */ /* 0x000e620000000800 */
[----:B------:R-:W-:Y:S01]  /*fb00*/  UIADD3 UR11, UR11, UR9, URZ ;  /* 0x000000090b0b7290 */ /* 0x000fe2000fffe03f */
[----:B------:R-:W-:-:S03]  /*fb10*/  ULDC.64 UR12, c[0x0][0xb38] ;  /* 0x0002ce00000c7ab9 */ /* 0x000fc60000000a00 */
[----:B------:R-:W-:-:S04]  /*fb20*/  UIMAD.WIDE.U32 UR10, UR55, UR12, UR10 ;  /* 0x0000000c370a72a5 */ /* 0x000fc8000f8e000a */
[----:B------:R-:W-:-:S03]  /*fb30*/  UIMAD UR11, UR55, UR13, UR11 ;  /* 0x0000000d370b72a4 */ /* 0x000fc6000f8e020b */
[----:B------:R-:W-:Y:S02]  /*fb40*/  ULDC.64 UR12, c[0x0][0xb40] ;  /* 0x0002d000000c7ab9 */ /* 0x000fe40000000a00 */
[----:B------:R-:W-:Y:S01]  /*fb50*/  UIMAD UR4, UR4, UR12, URZ ;  /* 0x0000000c040472a4 */ /* 0x000fe2000f8e023f */
[----:B0-----:R-:W-:-:S03]  /*fb60*/  @P1 IMAD.HI.U32 R4, R13, R4, RZ ;  /* 0x000000040d041227 */ /* 0x001fc600078e00ff */
[----:B------:R-:W-:Y:S02]  /*fb70*/  UIMAD UR4, UR8, UR13, UR4 ;  /* 0x0000000d080472a4 */ /* 0x000fe4000f8e0204 */
[----:B------:R-:W-:-:S03]  /*fb80*/  UIMAD.WIDE.U32 UR8, UR8, UR12, UR10 ;  /* 0x0000000c080872a5 */ /* 0x000fc6000f8e000a */
[----:B------:R-:W-:Y:S01]  /*fb90*/  ULDC.64 UR10, c[0x0][0xb48] ;  /* 0x0002d200000a7ab9 */ /* 0x000fe20000000a00 */
[----:B------:R-:W-:Y:S01]  /*fba0*/  UIADD3 UR9, UR9, UR4, URZ ;  /* 0x0000000409097290 */ /* 0x000fe2000fffe03f */
[----:B-1----:R-:W-:-:S03]  /*fbb0*/  @P1 SHF.R.U32.HI R7, RZ, R5, R4 ;  /* 0x00000005ff071219 */ /* 0x002fc60000011604 */
[----:B------:R-:W-:Y:S01]  /*fbc0*/  UIMAD.WIDE.U32 UR8, UR56, UR10, UR8 ;  /* 0x0000000a380872a5 */ /* 0x000fe2000f8e0008 */
[--C-:B------:R-:W-:Y:S01]  /*fbd0*/  SHF.R.S32.HI R4, RZ, 0x1f, R7.reuse ;  /* 0x0000001fff047819 */ /* 0x100fe20000011407 */
[----:B------:R-:W-:Y:S02]  /*fbe0*/  IMAD.MOV R6, RZ, RZ, -R7 ;  /* 0x000000ffff067224 */ /* 0x000fe400078e0a07 */
[----:B------:R-:W-:Y:S02]  /*fbf0*/  UIMAD UR56, UR56, UR11, UR9 ;  /* 0x0000000b383872a4 */ /* 0x000fe4000f8e0209 */
[----:B------:R-:W-:Y:S01]  /*fc00*/  IMAD R45, R45, R6, R13 ;  /* 0x000000062d2d7224 */ /* 0x000fe200078e020d */
[----:B------:R-:W-:Y:S01]  /*fc10*/  ULDC.64 UR10, c[0x0][0xb30] ;  /* 0x0002cc00000a7ab9 */ /* 0x000fe20000000a00 */
[----:B------:R-:W-:Y:S02]  /*fc20*/  IMAD.U32 R5, RZ, RZ, UR9 ;  /* 0x00000009ff057e24 */ /* 0x000fe4000f8e00ff */
[----:B------:R-:W-:-:S02]  /*fc30*/  IMAD R6, R4, UR10, RZ ;  /* 0x0000000a04067c24 */ /* 0x000fc4000f8e02ff */
[----:B------:R-:W-:Y:S01]  /*fc40*/  IMAD.U32 R4, RZ, RZ, UR8 ;  /* 0x00000008ff047e24 */ /* 0x000fe2000f8e00ff */
[----:B------:R-:W-:Y:S01]  /*fc50*/  ULDC.64 UR8, c[0x0][0xb28] ;  /* 0x0002ca0000087ab9 */ /* 0x000fe20000000a00 */
[----:B------:R-:W-:Y:S02]  /*fc60*/  IMAD.U32 R5, RZ, RZ, UR56 ;  /* 0x00000038ff057e24 */ /* 0x000fe4000f8e00ff */
[C---:B------:R-:W-:Y:S01]  /*fc70*/  IMAD R9, R7.reuse, UR11, R6 ;  /* 0x0000000b07097c24 */ /* 0x040fe2000f8e0206 */
[----:B------:R-:W-:Y:S01]  /*fc80*/  SHF.R.S32.HI R6, RZ, 0x1f, R45 ;  /* 0x0000001fff067819 */ /* 0x000fe2000001142d */
        /* <DEDUP_REMOVED lines=9> */
[----:B------:R-:W-:Y:S01]  /*fd20*/  PRMT R6, RZ, 0x654, R6 ;  /* 0x00000654ff067816 */ /* 0x000fe20000000006 */
[----:B------:R0:W1:Y:S01]  /*fd30*/  SHFL.IDX PT, R14, R0, RZ, 0x1c1f ;  /* 0x001c1fff000e7589 */ /* 0x00006200000e0000 */
[----:B------:R-:W-:Y:S02]  /*fd40*/  LEA.HI.X R20, R4, UR9, R5, 0x2, P1 ;  /* 0x0000000904147c11 */ /* 0x000fe400088f1405 */
[----:B------:R0:W-:Y:S03]  /*fd50*/  SYNCS.ARRIVE.TRANS64.RED.A1T0 RZ, [R6+URZ], RZ ;  /* 0x000000ff06ff79a7 */ /* 0x0001e6000810043f */
[----:B------:R0:W2:Y:S01]  /*fd60*/  SHFL.IDX PT, R15, R20, RZ, 0x1c1f ;  /* 0x001c1fff140f7589 */ /* 0x0000a200000e0000 */
[----:B------:R-:W-:Y:S05]  /*fd70*/  @P2 BRA `(.L_x_1424) ;  /* 0x0000000400042947 */ /* 0x000fea0003800000 */
[----:B------:R-:W-:Y:S02]  /*fd80*/  ULDC UR4, c[0x0][0xac8] ;  /* 0x0002b20000047ab9 */ /* 0x000fe40000000800 */
[----:B------:R-:W-:Y:S02]  /*fd90*/  ISETP.GE.AND P1, PT, R16, UR4, PT ;  /* 0x0000000410007c0c */ /* 0x000fe4000bf26270 */
[----:B------:R-:W-:Y:S02]  /*fda0*/  ISETP.GE.AND P3, PT, R197, UR4, PT ;  /* 0x00000004c5007c0c */ /* 0x000fe4000bf66270 */
[----:B------:R-:W-:Y:S02]  /*fdb0*/  ISETP.GE.AND P4, PT, R196, UR4, PT ;  /* 0x00000004c4007c0c */ /* 0x000fe4000bf86270 */
[----:B------:R-:W-:-:S07]  /*fdc0*/  ISETP.GE.AND P2, PT, R195, UR4, PT ;  /* 0x00000004c3007c0c */ /* 0x000fce000bf46270 */
[CC--:B-1----:R-:W-:Y:S02]  /*fdd0*/  @!P1 LEA R4, P5, R16.reuse, R14.reuse, 0x2 ;  /* 0x0000000e10049211 */ /* 0x0c2fe400078a10ff */
[CC--:B0-----:R-:W-:Y:S02]  /*fde0*/  @!P3 LEA R6, P6, R197.reuse, R14.reuse, 0x2 ;  /* 0x0000000ec506b211 */ /* 0x0c1fe400078c10ff */
[-C--:B--2---:R-:W-:Y:S02]  /*fdf0*/  @!P1 LEA.HI.X R5, R16, R15.reuse, R215, 0x2, P5 ;  /* 0x0000000f10059211 */ /* 0x084fe400028f14d7 */
[----:B------:R-:W-:Y:S02]  /*fe00*/  @!P3 LEA.HI.X R7, R197, R15, R214, 0x2, P6 ;  /* 0x0000000fc507b211 */ /* 0x000fe400030f14d6 */
[----:B------:R-:W-:Y:S01]  /*fe10*/  @!P4 LEA R8, P5, R196, R14, 0x2 ;  /* 0x0000000ec408c211 */ /* 0x000fe200078a10ff */
[----:B------:R0:W-:Y:S01]  /*fe20*/  @!P1 ST.E.64 desc[UR36][R4.64], R88 ;  /* 0x0000005804009985 */ /* 0x0001e2000c101b24 */
[----:B------:R-:W-:-:S02]  /*fe30*/  ISETP.GE.AND P1, PT, R194, UR4, PT ;  /* 0x00000004c2007c0c */ /* 0x000fc4000bf26270 */
[-C--:B------:R-:W-:Y:S01]  /*fe40*/  @!P2 LEA R10, P6, R195, R14.reuse, 0x2 ;  /* 0x0000000ec30aa211 */ /* 0x080fe200078c10ff */
[----:B------:R1:W-:Y:S01]  /*fe50*/  @!P3 ST.E.64 desc[UR36][R6.64], R92 ;  /* 0x0000005c0600b985 */ /* 0x0003e2000c101b24 */
[----:B------:R-:W-:Y:S02]  /*fe60*/  ISETP.GE.AND P3, PT, R193, UR4, PT ;  /* 0x00000004c1007c0c */ /* 0x000fe4000bf66270 */
[-C--:B------:R-:W-:Y:S02]  /*fe70*/  @!P4 LEA.HI.X R9, R196, R15.reuse, R213, 0x2, P5 ;  /* 0x0000000fc409c211 */ /* 0x080fe400028f14d5 */
[----:B------:R-:W-:Y:S02]  /*fe80*/  @!P2 LEA.HI.X R11, R195, R15, R212, 0x2, P6 ;  /* 0x0000000fc30ba211 */ /* 0x000fe400030f14d4 */
[----:B------:R-:W-:Y:S01]  /*fe90*/  ISETP.GE.AND P5, PT, R192, UR4, PT ;  /* 0x00000004c0007c0c */ /* 0x000fe2000bfa6270 */
[----:B------:R2:W-:Y:S02]  /*fea0*/  @!P4 ST.E.64 desc[UR36][R8.64], R96 ;  /* 0x000000600800c985 */ /* 0x0005e4000c101b24 */
[----:B------:R-:W-:-:S02]  /*feb0*/  @!P1 LEA R12, P4, R194, R14, 0x2 ;  /* 0x0000000ec20c9211 */ /* 0x000fc400078810ff */
[----:B------:R3:W-:Y:S01]  /*fec0*/  @!P2 ST.E.64 desc[UR36][R10.64], R100 ;  /* 0x000000640a00a985 */ /* 0x0007e2000c101b24 */
[----:B------:R-:W-:Y:S02]  /*fed0*/  ISETP.GE.AND P2, PT, R191, UR4, PT ;  /* 0x00000004bf007c0c */ /* 0x000fe4000bf46270 */
[CC--:B0-----:R-:W-:Y:S02]  /*fee0*/  @!P3 LEA R4, P6, R193.reuse, R14.reuse, 0x2 ;  /* 0x0000000ec104b211 */ /* 0x0c1fe400078c10ff */
[-C--:B------:R-:W-:Y:S02]  /*fef0*/  @!P1 LEA.HI.X R13, R194, R15.reuse, R211, 0x2, P4 ;  /* 0x0000000fc20d9211 */ /* 0x080fe400020f14d3 */
[----:B------:R-:W-:Y:S02]  /*ff00*/  @!P3 LEA.HI.X R5, R193, R15, R210, 0x2, P6 ;  /* 0x0000000fc105b211 */ /* 0x000fe400030f14d2 */
[----:B------:R-:W-:Y:S01]  /*ff10*/  ISETP.GE.AND P4, PT, R190, UR4, PT ;  /* 0x00000004be007c0c */ /* 0x000fe2000bf86270 */
[----:B------:R0:W-:Y:S01]  /*ff20*/  @!P1 ST.E.64 desc[UR36][R12.64], R104 ;  /* 0x000000680c009985 */ /* 0x0001e2000c101b24 */
[----:B-1----:R-:W-:-:S03]  /*ff30*/  @!P5 LEA R6, P1, R192, R14, 0x2 ;  /* 0x0000000ec006d211 */ /* 0x002fc600078210ff */
[----:B------:R1:W-:Y:S01]  /*ff40*/  @!P3 ST.E.64 desc[UR36][R4.64], R108 ;  /* 0x0000006c0400b985 */ /* 0x0003e2000c101b24 */
[-C--:B--2---:R-:W-:Y:S02]  /*ff50*/  @!P2 LEA R8, P6, R191, R14.reuse, 0x2 ;  /* 0x0000000ebf08a211 */ /* 0x084fe400078c10ff */
[----:B------:R-:W-:Y:S02]  /*ff60*/  ISETP.GE.AND P3, PT, R189, UR4, PT ;  /* 0x00000004bd007c0c */ /* 0x000fe4000bf66270 */
[-C--:B------:R-:W-:Y:S02]  /*ff70*/  @!P5 LEA.HI.X R7, R192, R15.reuse, R209, 0x2, P1 ;  /* 0x0000000fc007d211 */ /* 0x080fe400008f14d1 */
[----:B------:R-:W-:Y:S02]  /*ff80*/  ISETP.GE.AND P1, PT, R188, UR4, PT ;  /* 0x00000004bc007c0c */ /* 0x000fe4000bf26270 */
[----:B------:R-:W-:Y:S01]  /*ff90*/  @!P2 LEA.HI.X R9, R191, R15, R208, 0x2, P6 ;  /* 0x0000000fbf09a211 */ /* 0x000fe200030f14d0 */
[----:B------:R2:W-:Y:S01]  /*ffa0*/  @!P5 ST.E.64 desc[UR36][R6.64], R112 ;  /* 0x000000700600d985 */ /* 0x0005e2000c101b24 */
[----:B---3--:R-:W-:-:S03]  /*ffb0*/  @!P4 LEA R10, P6, R190, R14, 0x2 ;  /* 0x0000000ebe0ac211 */ /* 0x008fc600078c10ff */
[----:B------:R3:W-:Y:S01]  /*ffc0*/  @!P2 ST.E.64 desc[UR36][R8.64], R116 ;  /* 0x000000740800a985 */ /* 0x0007e2000c101b24 */
[----:B------:R-:W-:Y:S02]  /*ffd0*/  ISETP.GE.AND P2, PT, R187, UR4, PT ;  /* 0x00000004bb007c0c */ /* 0x000fe4000bf46270 */
[-C--:B------:R-:W-:Y:S02]  /*ffe0*/  @!P4 LEA.HI.X R11, R190, R15.reuse, R207, 0x2, P6 ;  /* 0x0000000fbe0bc211 */ /* 0x080fe400030f14cf */
[CC--:B0-----:R-:W-:Y:S02]  /*fff0*/  @!P3 LEA R12, P5, R189.reuse, R14.reuse, 0x2 ;  /* 0x0000000ebd0cb211 */ /* 0x0c1fe400078a10ff */
        /* <DEDUP_REMOVED lines=14> */
[CC--:B0-----:R-:W-:Y:S02]  /*100e0*/  @!P5 LEA R10, P2, R185.reuse, R14.reuse, 0x2 ;  /* 0x0000000eb90ad211 */ /* 0x0c1fe400078410ff */
[-C--:B------:R-:W-:Y:S02]  /*100f0*/  @!P4 LEA.HI.X R9, R186, R15.reuse, R203, 0x2, P6 ;  /* 0x0000000fba09c211 */ /* 0x080fe400030f14cb */
[CC--:B-1----:R-:W-:Y:S02]  /*10100*/  @!P3 LEA R12, P6, R184.reuse, R14.reuse, 0x2 ;  /* 0x0000000eb80cb211 */ /* 0x0c2fe400078c10ff */
        /* <DEDUP_REMOVED lines=8> */
.L_x_1424:
[----:B------:R-:W-:Y:S05]  /*10190*/  BSYNC B1 ;  /* 0x0000000000017941 */ /* 0x000fea0003800000 */
.L_x_1423:
[----:B0-----:R-:W0:Y:S04]  /*101a0*/  SHFL.IDX PT, R20, R20, 0x1, 0x1c1f ;  /* 0x003c1f0014147f89 */ /* 0x001e2800000e0000 */
[----:B------:R-:W3:Y:S01]  /*101b0*/  SHFL.IDX PT, R0, R0, 0x1, 0x1c1f ;  /* 0x003c1f0000007f89 */ /* 0x000ee200000e0000 */
[----:B------:R-:W-:Y:S05]  /*101c0*/  @P0 BRA `(.L_x_1422) ;  /* 0x0000001000240947 */ /* 0x000fea0003800000 */
[----:B------:R-:W-:Y:S02]  /*101d0*/  ULDC UR4, c[0x0][0xac8] ;  /* 0x0002b20000047ab9 */ /* 0x000fe40000000800 */
[----:B------:R-:W-:Y:S02]  /*101e0*/  ISETP.GE.AND P2, PT, R16, UR4, PT ;  /* 0x0000000410007c0c */ /* 0x000fe4000bf46270 */
[----:B------:R-:W-:Y:S02]  /*101f0*/  ISETP.GE.AND P1, PT, R197, UR4, PT ;  /* 0x00000004c5007c0c */ /* 0x000fe4000bf26270 */
[----:B------:R-:W-:Y:S02]  /*10200*/  ISETP.GE.AND P0, PT, R196, UR4, PT ;  /* 0x00000004c4007c0c */ /* 0x000fe4000bf06270 */
[----:B------:R-:W-:Y:S02]  /*10210*/  ISETP.GE.AND P4, PT, R194, UR4, PT ;  /* 0x00000004c2007c0c */ /* 0x000fe4000bf86270 */
[----:B------:R-:W-:-:S05]  /*10220*/  ISETP.GE.AND P3, PT, R195, UR4, PT ;  /* 0x00000004c3007c0c */ /* 0x000fca000bf66270 */
[CC--:B---34-:R-:W-:Y:S02]  /*10230*/  @!P2 LEA R4, P6, R16.reuse, R0.reuse, 0x2 ;  /* 0x000000001004a211 */ /* 0x0d8fe400078c10ff */
[C---:B------:R-:W-:Y:S02]  /*10240*/  @!P1 LEA R6, P5, R197.reuse, R0, 0x2 ;  /* 0x00000000c5069211 */ /* 0x040fe400078a10ff */
[----:B0-----:R-:W-:Y:S02]  /*10250*/  @!P2 LEA.HI.X R5, R16, R20, R215, 0x2, P6 ;  /* 0x000000141005a211 */ /* 0x001fe400030f14d7 */
[----:B------:R-:W-:Y:S02]  /*10260*/  @!P0 LEA R8, P6, R196, R0, 0x2 ;  /* 0x00000000c4088211 */ /* 0x000fe400078c10ff */
[----:B------:R-:W-:Y:S01]  /*10270*/  @!P1 LEA.HI.X R7, R197, R20, R214, 0x2, P5 ;  /* 0x00000014c5079211 */ /* 0x000fe200028f14d6 */
[----:B------:R0:W-:Y:S01]  /*10280*/  @!P2 ST.E.64 desc[UR36][R4.64], R2 ;  /* 0x000000020400a985 */ /* 0x0001e2000c101b24 */
[----:B------:R-:W-:-:S02]  /*10290*/  ISETP.GE.AND P5, PT, R193, UR4, PT ;  /* 0x00000004c1007c0c */ /* 0x000fc4000bfa6270 */
[----:B------:R-:W-:Y:S01]  /*102a0*/  @!P0 LEA.HI.X R9, R196, R20, R213, 0x2, P6 ;  /* 0x00000014c4098211 */ /* 0x000fe200030f14d5 */
[----:B------:R3:W-:Y:S01]  /*102b0*/  @!P1 ST.E.64 desc[UR36][R6.64], R94 ;  /* 0x0000005e06009985 */ /* 0x0007e2000c101b24 */
[----:B------:R-:W-:Y:S02]  /*102c0*/  ISETP.GE.AND P2, PT, R192, UR4, PT ;  /* 0x00000004c0007c0c */ /* 0x000fe4000bf46270 */
[-C--:B------:R-:W-:Y:S01]  /*102d0*/  @!P3 LEA R10, P6, R195, R0.reuse, 0x2 ;  /* 0x00000000c30ab211 */ /* 0x080fe200078c10ff */
[----:B------:R4:W-:Y:S01]  /*102e0*/  @!P0 ST.E.64 desc[UR36][R8.64], R98 ;  /* 0x0000006208008985 */ /* 0x0009e2000c101b24 */
[C---:B------:R-:W-:Y:S02]  /*102f0*/  @!P4 LEA R12, P0, R194.reuse, R0, 0x2 ;  /* 0x00000000c20cc211 */ /* 0x040fe400078010ff */
[----:B------:R-:W-:Y:S02]  /*10300*/  ISETP.GE.AND P1, PT, R191, UR4, PT ;  /* 0x00000004bf007c0c */ /* 0x000fe4000bf26270 */
[----:B------:R-:W-:-:S02]  /*10310*/  @!P4 LEA.HI.X R13, R194, R20, R211, 0x2, P0 ;  /* 0x00000014c20dc211 */ /* 0x000fc400000f14d3 */
[----:B------:R-:W-:Y:S02]  /*10320*/  @!P3 LEA.HI.X R11, R195, R20, R212, 0x2, P6 ;  /* 0x00000014c30bb211 */ /* 0x000fe400030f14d4 */
[----:B------:R-:W-:Y:S02]  /*10330*/  ISETP.GE.AND P0, PT, R190, UR4, PT ;  /* 0x00000004be007c0c */ /* 0x000fe4000bf06270 */
[----:B-1----:R-:W-:Y:S01]  /*10340*/  @!P5 LEA R14, P6, R193, R0, 0x2 ;  /* 0x00000000c10ed211 */ /* 0x002fe200078c10ff */
[----:B------:R1:W-:Y:S01]  /*10350*/  @!P3 ST.E.64 desc[UR36][R10.64], R102 ;  /* 0x000000660a00b985 */ /* 0x0003e2000c101b24 */
[----:B------:R-:W-:Y:S02]  /*10360*/  ISETP.GE.AND P3, PT, R189, UR4, PT ;  /* 0x00000004bd007c0c */ /* 0x000fe4000bf66270 */
[----:B--2---:R-:W-:Y:S01]  /*10370*/  @!P5 LEA.HI.X R15, R193, R20, R210, 0x2, P6 ;  /* 0x00000014c10fd211 */ /* 0x004fe200030f14d2 */
[----:B------:R-:W-:Y:S01]  /*10380*/  @!P4 ST.E.64 desc[UR36][R12.64], R106 ;  /* 0x0000006a0c00c985 */ /* 0x000fe2000c101b24 */
[----:B0-----:R-:W-:-:S03]  /*10390*/  @!P2 LEA R2, P4, R192, R0, 0x2 ;  /* 0x00000000c002a211 */ /* 0x001fc600078810ff */
[----:B------:R-:W-:Y:S01]  /*103a0*/  @!P5 ST.E.64 desc[UR36][R14.64], R110 ;  /* 0x0000006e0e00d985 */ /* 0x000fe2000c101b24 */
[C---:B------:R-:W-:Y:S02]  /*103b0*/  @!P1 LEA R4, P5, R191.reuse, R0, 0x2 ;  /* 0x00000000bf049211 */ /* 0x040fe400078a10ff */
[----:B------:R-:W-:Y:S02]  /*103c0*/  @!P2 LEA.HI.X R3, R192, R20, R209, 0x2, P4 ;  /* 0x00000014c003a211 */ /* 0x000fe400020f14d1 */
[----:B---3--:R-:W-:Y:S02]  /*103d0*/  @!P0 LEA R6, P6, R190, R0, 0x2 ;  /* 0x00000000be068211 */ /* 0x008fe400078c10ff */
[----:B------:R-:W-:Y:S01]  /*103e0*/  ISETP.GE.AND P4, PT, R188, UR4, PT ;  /* 0x00000004bc007c0c */ /* 0x000fe2000bf86270 */
[----:B------:R0:W-:Y:S01]  /*103f0*/  @!P2 ST.E.64 desc[UR36][R2.64], R114 ;  /* 0x000000720200a985 */ /* 0x0001e2000c101b24 */
[-C--:B------:R-:W-:Y:S02]  /*10400*/  @!P1 LEA.HI.X R5, R191, R20.reuse, R208, 0x2, P5 ;  /* 0x00000014bf059211 */ /* 0x080fe400028f14d0 */
[----:B------:R-:W-:-:S02]  /*10410*/  @!P0 LEA.HI.X R7, R190, R20, R207, 0x2, P6 ;  /* 0x00000014be078211 */ /* 0x000fc400030f14cf */
[----:B------:R-:W-:Y:S01]  /*10420*/  ISETP.GE.AND P2, PT, R187, UR4, PT ;  /* 0x00000004bb007c0c */ /* 0x000fe2000bf46270 */
[----:B------:R2:W-:Y:S01]  /*10430*/  @!P1 ST.E.64 desc[UR36][R4.64], R118 ;  /* 0x0000007604009985 */ /* 0x0005e2000c101b24 */
[----:B----4-:R-:W-:Y:S02]  /*10440*/  @!P3 LEA R8, P5, R189, R0, 0x2 ;  /* 0x00000000bd08b211 */ /* 0x010fe400078a10ff */
[----:B------:R-:W-:Y:S01]  /*10450*/  ISETP.GE.AND P1, PT, R186, UR4, PT ;  /* 0x00000004ba007c0c */ /* 0x000fe2000bf26270 */
[----:B------:R3:W-:Y:S01]  /*10460*/  @!P0 ST.E.64 desc[UR36][R6.64], R122 ;  /* 0x0000007a06008985 */ /* 0x0007e2000c101b24 */
[----:B------:R-:W-:Y:S02]  /*10470*/  ISETP.GE.AND P0, PT, R185, UR4, PT ;  /* 0x00000004b9007c0c */ /* 0x000fe4000bf06270 */
[----:B------:R-:W-:Y:S02]  /*10480*/  @!P3 LEA.HI.X R9, R189, R20, R206, 0x2, P5 ;  /* 0x00000014bd09b211 */ /* 0x000fe400028f14ce */
[----:B------:R-:W-:-:S02]  /*10490*/  ISETP.GE.AND P5, PT, R184, UR4, PT ;  /* 0x00000004b8007c0c */ /* 0x000fc4000bfa6270 */
[CC--:B-1----:R-:W-:Y:S01]  /*104a0*/  @!P4 LEA R10, P6, R188.reuse, R0.reuse, 0x2 ;  /* 0x00000000bc0ac211 */ /* 0x0c2fe200078c10ff */
[----:B------:R1:W-:Y:S01]  /*104b0*/  @!P3 ST.E.64 desc[UR36][R8.64], R126 ;  /* 0x0000007e0800b985 */ /* 0x0003e2000c101b24 */
[C---:B0-----:R-:W-:Y:S02]  /*104c0*/  @!P2 LEA R2, P3, R187.reuse, R0, 0x2 ;  /* 0x00000000bb02a211 */ /* 0x041fe400078610ff */
[----:B------:R-:W-:Y:S02]  /*104d0*/  @!P4 LEA.HI.X R11, R188, R20, R205, 0x2, P6 ;  /* 0x00000014bc0bc211 */ /* 0x000fe400030f14cd */
[----:B--2---:R-:W-:Y:S02]  /*104e0*/  @!P1 LEA R4, P6, R186, R0, 0x2 ;  /* 0x00000000ba049211 */ /* 0x004fe400078c10ff */
[----:B------:R-:W-:Y:S01]  /*104f0*/  @!P2 LEA.HI.X R3, R187, R20, R204, 0x2, P3 ;  /* 0x00000014bb03a211 */ /* 0x000fe200018f14cc */
[----:B------:R1:W-:Y:S01]  /*10500*/  @!P4 ST.E.64 desc[UR36][R10.64], R130 ;  /* 0x000000820a00c985 */ /* 0x0003e2000c101b24 */
[----:B---3--:R-:W-:-:S02]  /*10510*/  @!P0 LEA R6, P4, R185, R0, 0x2 ;  /* 0x00000000b9068211 */ /* 0x008fc400078810ff */
[----:B------:R-:W-:Y:S01]  /*10520*/  @!P5 LEA R12, P3, R184, R0, 0x2 ;  /* 0x00000000b80cd211 */ /* 0x000fe200078610ff */
[----:B------:R1:W-:Y:S01]  /*10530*/  @!P2 ST.E.64 desc[UR36][R2.64], R134 ;  /* 0x000000860200a985 */ /* 0x0003e2000c101b24 */
[-C--:B------:R-:W-:Y:S02]  /*10540*/  @!P1 LEA.HI.X R5, R186, R20.reuse, R203, 0x2, P6 ;  /* 0x00000014ba059211 */ /* 0x080fe400030f14cb */
[-C--:B------:R-:W-:Y:S02]  /*10550*/  @!P0 LEA.HI.X R7, R185, R20.reuse, R202, 0x2, P4 ;  /* 0x00000014b9078211 */ /* 0x080fe400020f14ca */
[----:B------:R-:W-:Y:S01]  /*10560*/  @!P5 LEA.HI.X R13, R184, R20, R201, 0x2, P3 ;  /* 0x00000014b80dd211 */ /* 0x000fe200018f14c9 */
[----:B------:R1:W-:Y:S04]  /*10570*/  @!P1 ST.E.64 desc[UR36][R4.64], R138 ;  /* 0x0000008a04009985 */ /* 0x0003e8000c101b24 */
[----:B------:R1:W-:Y:S01]  /*10580*/  @!P0 ST.E.64 desc[UR36][R6.64], R142 ;  /* 0x0000008e06008985 */ /* 0x0003e2000c101b24 */
[----:B------:R-:W-:-:S03]  /*10590*/  ISETP.GE.AND P0, PT, R23, UR4, PT ;  /* 0x0000000417007c0c */ /* 0x000fc6000bf06270 */
[----:B------:R1:W-:Y:S10]  /*105a0*/  @!P5 ST.E.64 desc[UR36][R12.64], R146 ;  /* 0x000000920c00d985 */ /* 0x0003f4000c101b24 */
[----:B------:R-:W-:Y:S05]  /*105b0*/  @P0 BRA `(.L_x_1422) ;  /* 0x0000000c00280947 */ /* 0x000fea0003800000 */
[----:B-1----:R-:W-:-:S04]  /*105c0*/  LEA R2, P0, R23, R0, 0x2 ;  /* 0x0000000017027211 */ /* 0x002fc800078010ff */
[----:B------:R-:W-:-:S05]  /*105d0*/  LEA.HI.X R3, R23, R20, R200, 0x2, P0 ;  /* 0x0000001417037211 */ /* 0x000fca00000f14c8 */
[----:B------:R0:W-:Y:S01]  /*105e0*/  ST.E.64 desc[UR36][R2.64], R150 ;  /* 0x0000009602007985 */ /* 0x0001e2000c101b24 */
[----:B------:R-:W-:Y:S05]  /*105f0*/  BRA `(.L_x_1422) ;  /* 0x0000000c00187947 */ /* 0x000fea0003800000 */
.L_x_1413:
[----:B------:R-:W-:Y:S02]  /*10600*/  ULDC.64 UR8, c[0x0][0xc00] ;  /* 0x0003000000087ab9 */ /* 0x000fe40000000a00 */
[----:B------:R-:W-:-:S04]  /*10610*/  UISETP.NE.U32.AND UP0, UPT, UR8, URZ, UPT ;  /* 0x0000003f0800728c */ /* 0x000fc8000bf05070 */
[----:B------:R-:W-:-:S03]  /*10620*/  UISETP.NE.AND.EX UP0, UPT, UR9, URZ, UPT, UP0 ;  /* 0x0000003f0900728c */ /* 0x000fc6000bf05300 */
[----:B------:R-:W-:Y:S02]  /*10630*/  ULDC.64 UR8, c[0x0][0xc00] ;  /* 0x0003000000087ab9 */ /* 0x000fe40000000a00 */
[----:B------:R-:W-:Y:S01]  /*10640*/  UIMAD.WIDE UR8, UR57, 0x4, UR8 ;  /* 0x00000004390878a5 */ /* 0x000fe2000f8e0208 */
[----:B------:R-:W-:-:S05]  /*10650*/  PLOP3.LUT P1, PT, PT, PT, UP0, 0x80, 0x0 ;  /* 0x000000000000781c */ /* 0x000fca0003f2f008 */
[----:B------:R-:W-:Y:S02]  /*10660*/  IMAD.U32 R2, RZ, RZ, UR8 ;  /* 0x00000008ff027e24 */ /* 0x000fe4000f8e00ff */
[----:B------:R-:W-:Y:S01]  /*10670*/  IMAD.U32 R3, RZ, RZ, UR9 ;  /* 0x00000009ff037e24 */ /* 0x000fe2000f8e00ff */
[----:B------:R-:W-:Y:S02]  /*10680*/  ULDC.64 UR8, c[0x0][0xc08] ;  /* 0x0003020000087ab9 */ /* 0x000fe40000000a00 */
[----:B------:R-:W-:Y:S01]  /*10690*/  UISETP.NE.U32.AND UP1, UPT, UR8, URZ, UPT ;  /* 0x0000003f0800728c */ /* 0x000fe2000bf25070 */
[----:B------:R-:W-:Y:S02]  /*106a0*/  ULDC UR4, c[0x0][0xa88] ;  /* 0x0002a20000047ab9 */ /* 0x000fe40000000800 */
[----:B------:R-:W2:Y:S01]  /*106b0*/  @P1 LDG.E R6, desc[UR36][R2.64] ;  /* 0x0000002402061981 */ /* 0x000ea2000c1e1900 */
[----:B------:R-:W-:Y:S01]  /*106c0*/  UISETP.NE.AND.EX UP1, UPT, UR9, URZ, UPT, UP1 ;  /* 0x0000003f0900728c */ /* 0x000fe2000bf25310 */
[----:B------:R-:W-:-:S05]  /*106d0*/  IMAD.U32 R0, RZ, RZ, UR4 ;  /* 0x00000004ff007e24 */ /* 0x000fca000f8e00ff */
[----:B------:R-:W-:-:S05]  /*106e0*/  PLOP3.LUT P2, PT, PT, PT, UP1, 0x80, 0x0 ;  /* 0x000000000000781c */ /* 0x000fca0003f4f018 */
[----:B------:R-:W-:Y:S02]  /*106f0*/  @UP1 ULDC.64 UR8, c[0x0][0xc08] ;  /* 0x0003020000081ab9 */ /* 0x000fe40000000a00 */
[----:B------:R-:W-:-:S06]  /*10700*/  @UP1 UIMAD.WIDE UR8, UR57, 0x4, UR8 ;  /* 0x00000004390818a5 */ /* 0x000fcc000f8e0208 */
[----:B------:R-:W-:Y:S02]  /*10710*/  IMAD.U32 R4, RZ, RZ, UR8 ;  /* 0x00000008ff047e24 */ /* 0x000fe4000f8e00ff */
[----:B------:R-:W-:-:S05]  /*10720*/  IMAD.U32 R5, RZ, RZ, UR9 ;  /* 0x00000009ff057e24 */ /* 0x000fca000f8e00ff */
[----:B------:R0:W5:Y:S01]  /*10730*/  @P2 LDG.E R0, desc[UR36][R4.64] ;  /* 0x0000002404002981 */ /* 0x000162000c1e1900 */
[----:B------:R-:W-:Y:S01]  /*10740*/  UISETP.NE.AND UP1, UPT, UR54, URZ, UPT ;  /* 0x0000003f3600728c */ /* 0x000fe2000bf25270 */
[----:B------:R-:W-:Y:S01]  /*10750*/  ISETP.GT.AND P0, PT, R222, 0x7f, PT ;  /* 0x0000007fde00780c */ /* 0x000fe20003f04270 */
[----:B------:R-:W-:-:S09]  /*10760*/  UMOV UR4, URZ ;  /* 0x0000003f00047c82 */ /* 0x000fd20008000000 */
[----:B------:R-:W-:Y:S01]  /*10770*/  @!UP1 ULDC UR54, c[0x0][0xad4] ;  /* 0x0002b50000369ab9 */ /* 0x000fe20000000800 */
[----:B--2---:R-:W-:Y:S01]  /*10780*/  @P1 R2UR UR4, R6 ;  /* 0x00000000060412ca */ /* 0x004fe200000e0000 */
[----:B0-----:R-:W-:-:S14]  /*10790*/  @P2 BRA `(.L_x_1425) ;  /* 0x0000000000102947 */ /* 0x001fdc0003800000 */
[----:B------:R-:W-:Y:S05]  /*107a0*/  @!P1 BRA `(.L_x_1425) ;  /* 0x00000000000c9947 */ /* 0x000fea0003800000 */
[----:B------:R-:W2:Y:S04]  /*107b0*/  LDG.E R5, desc[UR36][R2.64] ;  /* 0x0000002402057981 */ /* 0x000ea8000c1e1900 */
[----:B-----5:R-:W2:Y:S02]  /*107c0*/  LDG.E R0, desc[UR36][R2.64+0x4] ;  /* 0x0000042402007981 */ /* 0x020ea4000c1e1900 */
[----:B--2---:R-:W-:-:S07]  /*107d0*/  IMAD.IADD R0, R0, 0x1, -R5 ;  /* 0x0000000100007824 */ /* 0x004fce00078e0a05 */
.L_x_1425:
[----:B------:R-:W-:Y:S01]  /*107e0*/  USHF.R.S32.HI UR13, URZ, 0x1f, UR57 ;  /* 0x0000001f3f0d7899 */ /* 0x000fe20008011439 */
[----:B------:R-:W-:Y:S01]  /*107f0*/  BSSY B1, `(.L_x_1426) ;  /* 0x000003a000017945 */ /* 0x000fe20003800000 */
[----:B------:R-:W-:Y:S02]  /*10800*/  USHF.R.S32.HI UR21, URZ, 0x1f, UR4 ;  /* 0x0000001f3f157899 */ /* 0x000fe40008011404 */
[----:B------:R-:W-:Y:S02]  /*10810*/  USEL UR12, UR57, URZ, !UP0 ;  /* 0x0000003f390c7287 */ /* 0x000fe4000c000000 */
[----:B------:R-:W-:Y:S01]  /*10820*/  USEL UR13, UR13, URZ, !UP0 ;  /* 0x0000003f0d0d7287 */ /* 0x000fe2000c000000 */
[----:B------:R-:W-:Y:S11]  /*10830*/  @P0 BRA `(.L_x_1427) ;  /* 0x0000000000d40947 */ /* 0x000ff60003800000 */
[----:B------:R-:W0:Y:S01]  /*10840*/  S2R R4, SR_TID.X ;  /* 0x0000000000047919 */ /* 0x000e220000002100 */
[----:B------:R-:W1:Y:S01]  /*10850*/  LDC R9, c[0x0][0xbe8] ;  /* 0x0002fa00ff097b82 */ /* 0x000e620000000800 */
[----:B------:R-:W-:Y:S02]  /*10860*/  IMAD.U32 R3, RZ, RZ, UR46 ;  /* 0x0000002eff037e24 */ /* 0x000fe4000f8e00ff */
[----:B-1---5:R-:W-:-:S03]  /*10870*/  IMAD R2, R0, R9, RZ ;  /* 0x0000000900027224 */ /* 0x022fc600078e02ff */
[----:B0-----:R-:W-:-:S04]  /*10880*/  IADD3 R4, R3, -0x80, R4 ;  /* 0xffffff8003047810 */ /* 0x001fc80007ffe004 */
[----:B------:R-:W-:-:S13]  /*10890*/  ISETP.GE.AND P0, PT, R4, R2, PT ;  /* 0x000000020400720c */ /* 0x000fda0003f06270 */
[----:B------:R-:W-:Y:S05]  /*108a0*/  @P0 BRA `(.L_x_1427) ;  /* 0x0000000000b80947 */ /* 0x000fea0003800000 */
[----:B------:R-:W-:Y:S01]  /*108b0*/  ISETP.NE.AND P0, PT, R9, 0x1, PT ;  /* 0x000000010900780c */ /* 0x000fe20003f05270 */
[----:B------:R-:W-:Y:S01]  /*108c0*/  UISETP.GT.AND UP0, UPT, UR54, 0x1, UPT ;  /* 0x000000013600788c */ /* 0x000fe2000bf04270 */
[----:B------:R-:W-:Y:S01]  /*108d0*/  IMAD.MOV.U32 R5, RZ, RZ, R4 ;  /* 0x000000ffff057224 */ /* 0x000fe200078e0004 */
[----:B------:R-:W-:Y:S02]  /*108e0*/  UMOV UR19, 0x9b8 ;  /* 0x000009b800137882 */ /* 0x000fe40000000000 */
[----:B------:R-:W-:Y:S02]  /*108f0*/  USEL UR19, UR19, 0x978, UP0 ;  /* 0x0000097813137887 */ /* 0x000fe40008000000 */
[----:B------:R-:W-:-:S06]  /*10900*/  USEL UR18, UR56, URZ, UP0 ;  /* 0x0000003f38127287 */ /* 0x000fcc0008000000 */
[----:B------:R-:W0:Y:S04]  /*10910*/  @P0 LDC R3, c[0x0][0xbec] ;  /* 0x0002fb00ff030b82 */ /* 0x000e280000000800 */
[----:B------:R-:W-:Y:S01]  /*10920*/  ULDC.64 UR8, c[0x0][UR19+0x218] ;  /* 0x0000860013087abb */ /* 0x000fe20008000a00 */
[----:B------:R-:W-:Y:S01]  /*10930*/  ULDC.64 UR14, c[0x0][UR19+0x220] ;  /* 0x00008800130e7abb */ /* 0x000fe20008000a00 */
[----:B------:R-:W-:Y:S01]  /*10940*/  ULDC.64 UR16, c[0x0][UR19+0x228] ;  /* 0x00008a0013107abb */ /* 0x000fe20008000a00 */
[----:B------:R-:W-:Y:S01]  /*10950*/  UIMAD.WIDE.U32 UR10, UR8, UR55, URZ ;  /* 0x00000037080a72a5 */ /* 0x000fe2000f8e003f */
[----:B------:R-:W1:Y:S01]  /*10960*/  @P0 LDC R7, c[0x0][0xbf0] ;  /* 0x0002fc00ff070b82 */ /* 0x000e620000000800 */
[----:B------:R-:W-:Y:S02]  /*10970*/  UIMAD UR20, UR9, UR55, URZ ;  /* 0x00000037091472a4 */ /* 0x000fe4000f8e023f */
[----:B------:R-:W-:-:S02]  /*10980*/  UIMAD UR15, UR15, UR12, URZ ;  /* 0x0000000c0f0f72a4 */ /* 0x000fc4000f8e023f */
[----:B------:R-:W-:Y:S02]  /*10990*/  UIMAD.WIDE.U32 UR22, UR16, UR18, URZ ;  /* 0x00000012101672a5 */ /* 0x000fe4000f8e003f */
[----:B------:R-:W-:Y:S02]  /*109a0*/  UIMAD.WIDE.U32 UR8, UR14, UR12, URZ ;  /* 0x0000000c0e0872a5 */ /* 0x000fe4000f8e003f */
[----:B------:R-:W-:Y:S02]  /*109b0*/  UIMAD UR16, UR17, UR18, URZ ;  /* 0x00000012111072a4 */ /* 0x000fe4000f8e023f */
[----:B------:R-:W-:Y:S02]  /*109c0*/  UIMAD UR15, UR14, UR13, UR15 ;  /* 0x0000000d0e0f72a4 */ /* 0x000fe4000f8e020f */
[----:B------:R-:W-:Y:S02]  /*109d0*/  UIADD3 UR10, UP1, UP2, UR8, UR10, UR4 ;  /* 0x0000000a080a7290 */ /* 0x000fe4000fa3e004 */
[----:B------:R-:W-:Y:S01]  /*109e0*/  UIADD3 UR16, UR23, UR16, URZ ;  /* 0x0000001017107290 */ /* 0x000fe2000fffe03f */
[----:B0-----:R-:W-:Y:S01]  /*109f0*/  @P0 IMAD.HI.U32 R2, R4, R3, RZ ;  /* 0x0000000304020227 */ /* 0x001fe200078e00ff */
[----:B------:R-:W-:-:S02]  /*10a00*/  UIADD3 UR20, UR11, UR20, URZ ;  /* 0x000000140b147290 */ /* 0x000fc4000fffe03f */
[----:B------:R-:W-:Y:S01]  /*10a10*/  UIADD3 UR15, UR9, UR15, URZ ;  /* 0x0000000f090f7290 */ /* 0x000fe2000fffe03f */
[----:B------:R-:W-:Y:S02]  /*10a20*/  IMAD.U32 R3, RZ, RZ, UR23 ;  /* 0x00000017ff037e24 */ /* 0x000fe4000f8e00ff */
[----:B------:R-:W-:Y:S01]  /*10a30*/  IMAD.U32 R6, RZ, RZ, UR16 ;  /* 0x00000010ff067e24 */ /* 0x000fe2000f8e00ff */
[----:B------:R-:W-:Y:S01]  /*10a40*/  ULDC.64 UR8, c[0x0][UR19+0x210] ;  /* 0x0000840013087abb */ /* 0x000fe20008000a00 */
[----:B-1----:R-:W-:Y:S01]  /*10a50*/  @P0 SHF.R.U32.HI R5, RZ, R7, R2 ;  /* 0x00000007ff050219 */ /* 0x002fe20000011602 */
[----:B------:R-:W-:-:S04]  /*10a60*/  IMAD.U32 R2, RZ, RZ, UR22 ;  /* 0x00000016ff027e24 */ /* 0x000fc8000f8e00ff */
[--C-:B------:R-:W-:Y:S01]  /*10a70*/  IMAD.MOV R7, RZ, RZ, -R5.reuse ;  /* 0x000000ffff077224 */ /* 0x100fe200078e0a05 */
[----:B------:R-:W-:Y:S01]  /*10a80*/  IADD3 R2, P0, P1, R5, UR10, R2 ;  /* 0x0000000a05027c10 */ /* 0x000fe2000f91e002 */
[----:B------:R-:W-:Y:S01]  /*10a90*/  UIADD3.X UR10, UR15, UR20, UR21, UP1, UP2 ;  /* 0x000000140f0a7290 */ /* 0x000fe20008fe4415 */
[----:B------:R-:W-:Y:S01]  /*10aa0*/  SHF.R.S32.HI R5, RZ, 0x1f, R5 ;  /* 0x0000001fff057819 */ /* 0x000fe20000011405 */
[----:B------:R-:W-:-:S04]  /*10ab0*/  IMAD R7, R9, R7, R4 ;  /* 0x0000000709077224 */ /* 0x000fc800078e0204 */
[----:B------:R-:W-:Y:S01]  /*10ac0*/  IADD3.X R3, R5, UR10, R6, P0, P1 ;  /* 0x0000000a05037c10 */ /* 0x000fe200087e2406 */
[C---:B------:R-:W-:Y:S01]  /*10ad0*/  IMAD R9, R7.reuse, UR9, RZ ;  /* 0x0000000907097c24 */ /* 0x040fe2000f8e02ff */
[----:B------:R-:W-:Y:S01]  /*10ae0*/  SHF.R.S32.HI R4, RZ, 0x1f, R7 ;  /* 0x0000001fff047819 */ /* 0x000fe20000011407 */
[----:B------:R-:W-:Y:S01]  /*10af0*/  ULDC.64 UR10, c[0x0][0xba8] ;  /* 0x0002ea00000a7ab9 */ /* 0x000fe20000000a00 */
[----:B------:R-:W-:Y:S01]  /*10b00*/  @!UP0 ULDC UR10, c[0x0][0xb50] ;  /* 0x0002d400000a8ab9 */ /* 0x000fe20000000800 */
[----:B------:R-:W-:Y:S01]  /*10b10*/  IMAD.WIDE.U32 R2, R7, UR8, R2 ;  /* 0x0000000807027c25 */ /* 0x000fe2000f8e0002 */
[----:B------:R-:W-:-:S03]  /*10b20*/  @!UP0 ULDC UR11, c[0x0][0xb54] ;  /* 0x0002d500000b8ab9 */ /* 0x000fc60000000800 */
[----:B------:R-:W-:Y:S01]  /*10b30*/  IMAD R9, R4, UR8, R9 ;  /* 0x0000000804097c24 */ /* 0x000fe2000f8e0209 */
[----:B------:R-:W-:-:S03]  /*10b40*/  LEA R4, P0, R2, UR10, 0x2 ;  /* 0x0000000a02047c11 */ /* 0x000fc6000f8010ff */
[----:B------:R-:W-:-:S05]  /*10b50*/  IMAD.IADD R3, R3, 0x1, R9 ;  /* 0x0000000103037824 */ /* 0x000fca00078e0209 */
[----:B------:R-:W-:Y:S01]  /*10b60*/  LEA.HI.X R5, R2, UR11, R3, 0x2, P0 ;  /* 0x0000000b02057c11 */ /* 0x000fe200080f1403 */
[----:B------:R-:W-:-:S05]  /*10b70*/  IMAD.MOV.U32 R3, RZ, RZ, -0x800000 ;  /* 0xff800000ff037424 */ /* 0x000fca00078e00ff */
[----:B------:R0:W-:Y:S02]  /*10b80*/  STG.E desc[UR36][R4.64], R3 ;  /* 0x0000000304007986 */ /* 0x0001e4000c101924 */
.L_x_1427:
[----:B------:R-:W-:Y:S05]  /*10b90*/  BSYNC B1 ;  /* 0x0000000000017941 */ /* 0x000fea0003800000 */
.L_x_1426:
[----:B------:R-:W-:-:S06]  /*10ba0*/  UISETP.GT.AND UP0, UPT, UR54, 0x1, UPT ;  /* 0x000000013600788c */ /* 0x000fcc000bf04270 */
[----:B------:R-:W-:-:S13]  /*10bb0*/  PLOP3.LUT P0, PT, PT, PT, UP0, 0x80, 0x0 ;  /* 0x000000000000781c */ /* 0x000fda0003f0f008 */
[----:B------:R-:W-:Y:S05]  /*10bc0*/  @P0 BRA `(.L_x_1422) ;  /* 0x0000000400a40947 */ /* 0x000fea0003800000 */
[----:B------:R-:W1:Y:S01]  /*10bd0*/  LDC R11, c[0x0][0xbe8] ;  /* 0x0002fa00ff0b7b82 */ /* 0x000e620000000800 */
[----:B------:R-:W-:Y:S01]  /*10be0*/  ULDC.64 UR14, c[0x0][0xaa0] ;  /* 0x0002a800000e7ab9 */ /* 0x000fe20000000a00 */
[----:B------:R-:W-:Y:S01]  /*10bf0*/  IMAD R2, R22, 0x20, R198 ;  /* 0x0000002016027824 */ /* 0x000fe200078e02c6 */
[----:B------:R-:W-:Y:S01]  /*10c00*/  UIMAD UR10, UR21, UR14, URZ ;  /* 0x0000000e150a72a4 */ /* 0x000fe2000f8e023f */
[----:B------:R-:W-:Y:S01]  /*10c10*/  BSSY B1, `(.L_x_1428) ;  /* 0x000003a000017945 */ /* 0x000fe20003800000 */
[----:B------:R-:W-:Y:S01]  /*10c20*/  UIMAD.WIDE.U32 UR8, UR4, UR14, URZ ;  /* 0x0000000e040872a5 */ /* 0x000fe2000f8e003f */
[----:B------:R-:W-:Y:S01]  /*10c30*/  VIADD R6, R2, UR46 ;  /* 0x0000002e02067c36 */ /* 0x000fe20008000000 */
[----:B------:R-:W-:-:S03]  /*10c40*/  UIMAD UR10, UR4, UR15, UR10 ;  /* 0x0000000f040a72a4 */ /* 0x000fc6000f8e020a */
[----:B0-----:R-:W-:Y:S01]  /*10c50*/  IMAD.MOV.U32 R5, RZ, RZ, R6 ;  /* 0x000000ffff057224 */ /* 0x001fe200078e0006 */
[----:B------:R-:W-:-:S03]  /*10c60*/  UIADD3 UR9, UR9, UR10, URZ ;  /* 0x0000000a09097290 */ /* 0x000fc6000fffe03f */
[----:B------:R-:W-:Y:S02]  /*10c70*/  ULDC.64 UR10, c[0x0][0xae8] ;  /* 0x0002ba00000a7ab9 */ /* 0x000fe40000000a00 */
[----:B------:R-:W-:-:S04]  /*10c80*/  UIMAD.WIDE.U32 UR8, UR55, UR10, UR8 ;  /* 0x0000000a370872a5 */ /* 0x000fc8000f8e0008 */
[----:B------:R-:W-:-:S03]  /*10c90*/  UIMAD UR9, UR55, UR11, UR9 ;  /* 0x0000000b370972a4 */ /* 0x000fc6000f8e0209 */
[----:B------:R-:W-:Y:S01]  /*10ca0*/  ULDC.64 UR10, c[0x0][0xaf0] ;  /* 0x0002bc00000a7ab9 */ /* 0x000fe20000000a00 */
[----:B-1----:R-:W-:Y:S01]  /*10cb0*/  ISETP.NE.AND P0, PT, R11, 0x1, PT ;  /* 0x000000010b00780c */ /* 0x002fe20003f05270 */
[----:B------:R-:W-:-:S04]  /*10cc0*/  UIMAD UR13, UR13, UR10, URZ ;  /* 0x0000000a0d0d72a4 */ /* 0x000fc8000f8e023f */
[----:B------:R-:W-:Y:S02]  /*10cd0*/  UIMAD UR4, UR12, UR11, UR13 ;  /* 0x0000000b0c0472a4 */ /* 0x000fe4000f8e020d */
[----:B------:R-:W-:-:S03]  /*10ce0*/  UIMAD.WIDE.U32 UR12, UR12, UR10, UR8 ;  /* 0x0000000a0c0c72a5 */ /* 0x000fc6000f8e0008 */
[----:B------:R-:W-:Y:S01]  /*10cf0*/  ULDC.64 UR8, c[0x0][0xae0] ;  /* 0x0002b80000087ab9 */ /* 0x000fe20000000a00 */
[----:B------:R-:W-:Y:S02]  /*10d00*/  UIADD3 UR4, UR13, UR4, URZ ;  /* 0x000000040d047290 */ /* 0x000fe4000fffe03f */
[----:B------:R-:W0:Y:S08]  /*10d10*/  @P0 LDC R3, c[0x0][0xbec] ;  /* 0x0002fb00ff030b82 */ /* 0x000e300000000800 */
[----:B------:R-:W1:Y:S01]  /*10d20*/  @P0 LDC R7, c[0x0][0xbf0] ;  /* 0x0002fc00ff070b82 */ /* 0x000e620000000800 */
[----:B0-----:R-:W-:-:S04]  /*10d30*/  @P0 IMAD.HI.U32 R2, R6, R3, RZ ;  /* 0x0000000306020227 */ /* 0x001fc800078e00ff */
[----:B------:R-:W-:Y:S02]  /*10d40*/  IMAD.U32 R3, RZ, RZ, UR13 ;  /* 0x0000000dff037e24 */ /* 0x000fe4000f8e00ff */
[----:B------:R-:W-:Y:S01]  /*10d50*/  IMAD.U32 R3, RZ, RZ, UR4 ;  /* 0x00000004ff037e24 */ /* 0x000fe2000f8e00ff */
[----:B-1----:R-:W-:-:S04]  /*10d60*/  @P0 SHF.R.U32.HI R5, RZ, R7, R2 ;  /* 0x00000007ff050219 */ /* 0x002fc80000011602 */
[--C-:B------:R-:W-:Y:S01]  /*10d70*/  SHF.R.S32.HI R2, RZ, 0x1f, R5.reuse ;  /* 0x0000001fff027819 */ /* 0x100fe20000011405 */
[----:B------:R-:W-:-:S04]  /*10d80*/  IMAD.MOV R7, RZ, RZ, -R5 ;  /* 0x000000ffff077224 */ /* 0x000fc800078e0a05 */
[----:B------:R-:W-:Y:S02]  /*10d90*/  IMAD R4, R2, UR8, RZ ;  /* 0x0000000802047c24 */ /* 0x000fe4000f8e02ff */
[----:B------:R-:W-:Y:S02]  /*10da0*/  IMAD R7, R11, R7, R6 ;  /* 0x000000070b077224 */ /* 0x000fe400078e0206 */
[----:B------:R-:W-:Y:S02]  /*10db0*/  IMAD.U32 R2, RZ, RZ, UR12 ;  /* 0x0000000cff027e24 */ /* 0x000fe4000f8e00ff */
[C---:B------:R-:W-:Y:S01]  /*10dc0*/  IMAD R9, R5.reuse, UR9, R4 ;  /* 0x0000000905097c24 */ /* 0x040fe2000f8e0204 */
[----:B------:R-:W-:Y:S01]  /*10dd0*/  SHF.R.S32.HI R4, RZ, 0x1f, R7 ;  /* 0x0000001fff047819 */ /* 0x000fe20000011407 */
[----:B------:R-:W-:Y:S01]  /*10de0*/  IMAD.WIDE.U32 R2, R5, UR8, R2 ;  /* 0x0000000805027c25 */ /* 0x000fe2000f8e0002 */
[----:B------:R-:W-:-:S03]  /*10df0*/  ULDC.64 UR8, c[0x0][0xad8] ;  /* 0x0002b60000087ab9 */ /* 0x000fc60000000a00 */
[----:B------:R-:W-:Y:S02]  /*10e00*/  IMAD.IADD R3, R3, 0x1, R9 ;  /* 0x0000000103037824 */ /* 0x000fe400078e0209 */
[----:B------:R-:W-:Y:S02]  /*10e10*/  IMAD R4, R4, UR8, RZ ;  /* 0x0000000804047c24 */ /* 0x000fe4000f8e02ff */
[----:B------:R-:W-:Y:S02]  /*10e20*/  VIADD R6, R198, UR46 ;  /* 0x0000002ec6067c36 */ /* 0x000fe40008000000 */
[----:B-----5:R-:W-:Y:S02]  /*10e30*/  IMAD R11, R0, R11, RZ ;  /* 0x0000000b000b7224 */ /* 0x020fe400078e02ff */
        /* <DEDUP_REMOVED lines=17> */
[CC--:B-1----:R-:W-:Y:S02]  /*10f50*/  @!P4 LEA R8, P2, R18.reuse, R2.reuse, 0x1 ;  /* 0x000000021208c211 */ /* 0x0c2fe400078408ff */
[C---:B------:R-:W-:Y:S02]  /*10f60*/  @!P5 LEA R2, P3, R19.reuse, R2, 0x1 ;  /* 0x000000021302d211 */ /* 0x040fe400078608ff */
[-C--:B--2---:R-:W-:Y:S02]  /*10f70*/  @!P4 LEA.HI.X R9, R18, R0.reuse, R221, 0x1, P2 ;  /* 0x000000001209c211 */ /* 0x084fe400010f0cdd */
[----:B------:R-:W-:-:S03]  /*10f80*/  @!P5 LEA.HI.X R3, R19, R0, R220, 0x1, P3 ;  /* 0x000000001303d211 */ /* 0x000fc600018f0cdc */
[----:B------:R3:W-:Y:S04]  /*10f90*/  @!P4 ST.E.128 desc[UR36][R8.64], RZ ;  /* 0x000000ff0800c985 */ /* 0x0007e8000c101d24 */
[----:B------:R3:W-:Y:S02]  /*10fa0*/  @!P5 ST.E.128 desc[UR36][R2.64], RZ ;  /* 0x000000ff0200d985 */ /* 0x0007e4000c101d24 */
.L_x_1429:
[----:B------:R-:W-:Y:S05]  /*10fb0*/  BSYNC B1 ;  /* 0x0000000000017941 */ /* 0x000fea0003800000 */
.L_x_1428:
[----:B--2---:R2:W4:Y:S01]  /*10fc0*/  SHFL.IDX PT, R0, R5, 0x1, 0x181f ;  /* 0x00381f0005007f89 */ /* 0x00452200000e0000 */
[----:B------:R-:W-:Y:S03]  /*10fd0*/  BSSY B1, `(.L_x_1430) ;  /* 0x000000c000017945 */ /* 0x000fe60003800000 */
[----:B-1-3--:R2:W1:Y:S01]  /*10fe0*/  SHFL.IDX PT, R2, R4, 0x1, 0x181f ;  /* 0x00381f0004027f89 */ /* 0x00a46200000e0000 */
[----:B------:R-:W-:Y:S05]  /*10ff0*/  @P1 BRA `(.L_x_1431) ;  /* 0x0000000000241947 */ /* 0x000fea0003800000 */
[----:B------:R-:W-:Y:S02]  /*11000*/  ULDC UR4, c[0x0][0xac8] ;  /* 0x0002b20000047ab9 */ /* 0x000fe40000000800 */
[----:B------:R-:W-:Y:S02]  /*11010*/  ISETP.GE.AND P3, PT, R18, UR4, PT ;  /* 0x0000000412007c0c */ /* 0x000fe4000bf66270 */
[----:B------:R-:W-:-:S11]  /*11020*/  ISETP.GE.AND P4, PT, R19, UR4, PT ;  /* 0x0000000413007c0c */ /* 0x000fd6000bf86270 */
[CC--:B-1----:R-:W-:Y:S02]  /*11030*/  @!P3 LEA R8, P1, R18.reuse, R2.reuse, 0x1 ;  /* 0x000000021208b211 */ /* 0x0c2fe400078208ff */
[C---:B------:R-:W-:Y:S02]  /*11040*/  @!P4 LEA R2, P2, R19.reuse, R2, 0x1 ;  /* 0x000000021302c211 */ /* 0x040fe400078408ff */
[-C--:B----4-:R-:W-:Y:S02]  /*11050*/  @!P3 LEA.HI.X R9, R18, R0.reuse, R221, 0x1, P1 ;  /* 0x000000001209b211 */ /* 0x090fe400008f0cdd */
[----:B------:R-:W-:-:S03]  /*11060*/  @!P4 LEA.HI.X R3, R19, R0, R220, 0x1, P2 ;  /* 0x000000001303c211 */ /* 0x000fc600010f0cdc */
[----:B------:R3:W-:Y:S04]  /*11070*/  @!P3 ST.E.128 desc[UR36][R8.64], RZ ;  /* 0x000000ff0800b985 */ /* 0x0007e8000c101d24 */
[----:B------:R3:W-:Y:S02]  /*11080*/  @!P4 ST.E.128 desc[UR36][R2.64], RZ ;  /* 0x000000ff0200c985 */ /* 0x0007e4000c101d24 */
.L_x_1431:
[----:B------:R-:W-:Y:S05]  /*11090*/  BSYNC B1 ;  /* 0x0000000000017941 */ /* 0x000fea0003800000 */
.L_x_1430:
[----:B----4-:R4:W0:Y:S01]  /*110a0*/  SHFL.IDX PT, R0, R5, 0x2, 0x181f ;  /* 0x00581f0005007f89 */ /* 0x01082200000e0000 */
        /* <DEDUP_REMOVED lines=8> */
[-C--:B0-----:R-:W-:Y:S02]  /*11130*/  @!P2 LEA.HI.X R9, R18, R0.reuse, R221, 0x1, P0 ;  /* 0x000000001209a211 */ /* 0x081fe400000f0cdd */
[----:B------:R-:W-:-:S03]  /*11140*/  @!P3 LEA.HI.X R3, R19, R0, R220, 0x1, P1 ;  /* 0x000000001303b211 */ /* 0x000fc600008f0cdc */
[----:B------:R3:W-:Y:S04]  /*11150*/  @!P2 ST.E.128 desc[UR36][R8.64], RZ ;  /* 0x000000ff0800a985 */ /* 0x0007e8000c101d24 */
[----:B------:R3:W-:Y:S02]  /*11160*/  @!P3 ST.E.128 desc[UR36][R2.64], RZ ;  /* 0x000000ff0200b985 */ /* 0x0007e4000c101d24 */
.L_x_1433:
[----:B------:R-:W-:Y:S05]  /*11170*/  BSYNC B1 ;  /* 0x0000000000017941 */ /* 0x000fea0003800000 */
.L_x_1432:
        /* <DEDUP_REMOVED lines=8> */
[CC--:B--2---:R-:W-:Y:S02]  /*11200*/  @!P2 LEA R6, P0, R18.reuse, R2.reuse, 0x1 ;  /* 0x000000021206a211 */ /* 0x0c4fe400078008ff */
[C---:B------:R-:W-:Y:S02]  /*11210*/  @!P3 LEA R2, P1, R19.reuse, R2, 0x1 ;  /* 0x000000021302b211 */ /* 0x040fe400078208ff */
[-C--:B0-----:R-:W-:Y:S02]  /*11220*/  @!P2 LEA.HI.X R7, R18, R5.reuse, R221, 0x1, P0 ;  /* 0x000000051207a211 */ /* 0x081fe400000f0cdd */
[----:B------:R-:W-:-:S03]  /*11230*/  @!P3 LEA.HI.X R3, R19, R5, R220, 0x1, P1 ;  /* 0x000000051303b211 */ /* 0x000fc600008f0cdc */
[----:B------:R0:W-:Y:S04]  /*11240*/  @!P2 ST.E.128 desc[UR36][R6.64], RZ ;  /* 0x000000ff0600a985 */ /* 0x0001e8000c101d24 */
[----:B------:R0:W-:Y:S02]  /*11250*/  @!P3 ST.E.128 desc[UR36][R2.64], RZ ;  /* 0x000000ff0200b985 */ /* 0x0001e4000c101d24 */
.L_x_1422:
[----:B------:R-:W-:Y:S05]  /*11260*/  BSYNC B0 ;  /* 0x0000000000007941 */ /* 0x000fea0003800000 */
.L_x_1412:
[----:B------:R-:W-:Y:S02]  /*11270*/  ULDC UR4, c[0x0][0xc3c] ;  /* 0x00030f0000047ab9 */ /* 0x000fe40000000800 */
[----:B------:R-:W-:-:S06]  /*11280*/  UISETP.GE.AND UP0, UPT, UR7, UR4, UPT ;  /* 0x000000040700728c */ /* 0x000fcc000bf06270 */
[----:B------:R-:W-:-:S13]  /*11290*/  PLOP3.LUT P0, PT, PT, PT, UP0, 0x80, 0x0 ;  /* 0x000000000000781c */ /* 0x000fda0003f0f008 */
[----:B------:R-:W-:Y:S05]  /*112a0*/  @!P0 BRA `(.L_x_1434) ;  /* 0xfffffefc00348947 */ /* 0x000fea000383ffff */
[----:B------:R-:W-:Y:S05]  /*112b0*/  EXIT ;  /* 0x000000000000794d */ /* 0x000fea0003800000 */
.L_x_1321:
[----:B------:R-:W-:-:S08]  /*112c0*/  NOP ;  /* 0x0000000000007918 */ /* 0x000fd00000000000 */
[----:B0-----:R-:W0:-:S00]  /*112d0*/  USETMAXREG.DEALLOC.CTAPOOL 0x28 ;  /* 0x00000028000079c8 */ /* 0x001e0000080e0500 */
[----:B0-----:R-:W-:Y:S01]  /*112e0*/  LOP3.LUT R2, R2, 0x3, RZ, 0xc0, !PT ;  /* 0x0000000302027812 */ /* 0x001fe200078ec0ff */
[----:B------:R-:W-:Y:S01]  /*112f0*/  IMAD.MOV.U32 R6, RZ, RZ, RZ ;  /* 0x000000ffff067224 */ /* 0x000fe200078e00ff */
[----:B------:R-:W-:-:S04]  /*11300*/  LOP3.LUT R23, R23, 0xffffffbf, RZ, 0xc0, !PT ;  /* 0xffffffbf17177812 */ /* 0x000fc800078ec0ff */
[----:B------:R-:W0:Y:S02]  /*11310*/  SHFL.IDX PT, R2, R2, RZ, 0x1f ;  /* 0x00001fff02027589 */ /* 0x000e2400000e0000 */
[----:B0-----:R-:W-:-:S13]  /*11320*/  ISETP.NE.AND P0, PT, R2, RZ, PT ;  /* 0x000000ff0200720c */ /* 0x001fda0003f05270 */
[----:B------:R-:W-:Y:S01]  /*11330*/  @P0 LOP3.LUT R23, R23, 0x40, RZ, 0xfc, !PT ;  /* 0x0000004017170812 */ /* 0x000fe200078efcff */
[----:B------:R-:W-:Y:S06]  /*11340*/  @!P0 BRA `(.L_x_1435) ;  /* 0x00000000001c8947 */ /* 0x000fec0003800000 */
[----:B------:R-:W0:Y:S08]  /*11350*/  S2UR UR5, SR_CgaCtaId ;  /* 0x00000000000579c3 */ /* 0x000e300000008800 */
[----:B------:R-:W-:Y:S06]  /*11360*/  BAR.SYNC.DEFER_BLOCKING 0x5, 0x180 ;  /* 0x0146000000007b1d */ /* 0x000fec0000010000 */
[----:B------:R-:W-:-:S02]  /*11370*/  UMOV UR4, 0x400 ;  /* 0x0000040000047882 */ /* 0x000fc40000000000 */
[----:B0-----:R-:W-:-:S09]  /*11380*/  ULEA UR4, UR5, UR4, 0x18 ;  /* 0x0000000405047291 */ /* 0x001fd2000f8ec03f */
[----:B------:R-:W0:Y:S01]  /*11390*/  LDS.128 R16, [UR4+0x288d0] ;  /* 0x0288d004ff107984 */ /* 0x000e220008000c00 */
[----:B------:R-:W-:Y:S06]  /*113a0*/  BAR.ARV 0x4, 0x180 ;  /* 0x0106000000007b1d */ /* 0x000fec0000002000 */
[----:B------:R-:W-:Y:S05]  /*113b0*/  BRA `(.L_x_1436) ;  /* 0x0000000c00907947 */ /* 0x000fea0003800000 */
.L_x_1435:
[----:B------:R-:W-:Y:S01]  /*113c0*/  LOP3.LUT R7, R0, 0x1f, RZ, 0xc0, !PT ;  /* 0x0000001f00077812 */ /* 0x000fe200078ec0ff */
[----:B------:R-:W-:Y:S01]  /*113d0*/  ULDC UR4, c[0x0][0xc3c] ;  /* 0x00030f0000047ab9 */ /* 0x000fe20000000800 */
[----:B------:R-:W-:Y:S01]  /*113e0*/  IMAD.MOV.U32 R9, RZ, RZ, RZ ;  /* 0x000000ffff097224 */ /* 0x000fe200078e00ff */
[----:B------:R-:W0:Y:S01]  /*113f0*/  S2UR UR6, SR_CTAID.X ;  /* 0x00000000000679c3 */ /* 0x000e220000002500 */
[----:B------:R-:W-:Y:S01]  /*11400*/  ISETP.NE.AND P0, PT, R7, 0x1f, PT ;  /* 0x0000001f0700780c */ /* 0x000fe20003f05270 */
[----:B------:R-:W-:-:S03]  /*11410*/  ULDC UR5, c[0x0][0xc38] ;  /* 0x00030e0000057ab9 */ /* 0x000fc60000000800 */
[----:B------:R-:W-:-:S13]  /*11420*/  ISETP.GE.OR P1, PT, R7, UR4, !P0 ;  /* 0x0000000407007c0c */ /* 0x000fda000c726670 */
[----:B------:R-:W1:Y:S08]  /*11430*/  @!P1 LDC.64 R4, c[0x0][0xc80] ;  /* 0x00032000ff049b82 */ /* 0x000e700000000a00 */
[----:B------:R-:W2:Y:S01]  /*11440*/  @!P1 LDC.64 R2, c[0x0][0xc78] ;  /* 0x00031e00ff029b82 */ /* 0x000ea20000000a00 */
[----:B-1----:R-:W-:-:S05]  /*11450*/  @!P1 IMAD.WIDE.U32 R4, R7, 0x4, R4 ;  /* 0x0000000407049825 */ /* 0x002fca00078e0004 */
        /* <DEDUP_REMOVED lines=10> */
[----:B------:R-:W1:Y:S02]  /*11500*/  SHFL.UP PT, R10, R8, 0x1, RZ ;  /* 0x04200000080a7989 */ /* 0x000e6400000e00ff */
[----:B-1----:R-:W-:-:S05]  /*11510*/  SEL R11, R10, RZ, P1 ;  /* 0x000000ff0a0b7207 */ /* 0x002fca0000800000 */
[----:B------:R-:W-:-:S05]  /*11520*/  IMAD.IADD R11, R8, 0x1, R11 ;  /* 0x00000001080b7824 */ /* 0x000fca00078e020b */
        /* <DEDUP_REMOVED lines=12> */
[----:B------:R-:W1:Y:S02]  /*115f0*/  SHFL.IDX PT, R8, R5, 0x1f, 0x1f ;  /* 0x03e01f0005087f89 */ /* 0x000e6400000e0000 */
[----:B-1----:R-:W-:-:S05]  /*11600*/  IMAD R8, R8, UR5, RZ ;  /* 0x0000000508087c24 */ /* 0x002fca000f8e02ff */
[----:B0-----:R-:W-:Y:S01]  /*11610*/  ISETP.GT.AND P6, PT, R8, UR6, PT ;  /* 0x0000000608007c0c */ /* 0x001fe2000bfc4270 */
[----:B------:R-:W-:-:S12]  /*11620*/  IMAD.MOV.U32 R3, RZ, RZ, R8 ;  /* 0x000000ffff037224 */ /* 0x000fd800078e0008 */
[----:B------:R-:W-:Y:S05]  /*11630*/  @P6 BRA `(.L_x_1437) ;  /* 0x0000000000986947 */ /* 0x000fea0003800000 */
[----:B------:R-:W-:Y:S01]  /*11640*/  IMAD.MOV.U32 R8, RZ, RZ, R3 ;  /* 0x000000ffff087224 */ /* 0x000fe200078e0003 */
[----:B------:R-:W-:Y:S01]  /*11650*/  UMOV UR4, URZ ;  /* 0x0000003f00047c82 */ /* 0x000fe20008000000 */
[----:B------:R-:W-:-:S05]  /*11660*/  ULDC UR5, c[0x0][0xc38] ;  /* 0x00030e0000057ab9 */ /* 0x000fca0000000800 */
.L_x_1439:
[----:B------:R-:W0:Y:S01]  /*11670*/  LDC R2, c[0x0][0xc3c] ;  /* 0x00030f00ff027b82 */ /* 0x000e220000000800 */
[----:B------:R-:W-:-:S06]  /*11680*/  UIADD3 UR4, UR4, 0x1f, URZ ;  /* 0x0000001f04047890 */ /* 0x000fcc000fffe03f */
        /* <DEDUP_REMOVED lines=33> */
.L_x_1437:
        /* <DEDUP_REMOVED lines=9> */
[----:B0-----:R-:W-:-:S07]  /*11930*/  ISETP.NE.AND P1, PT, R9, 0x1, PT ;  /* 0x000000010900780c */ /* 0x001fce0003f25270 */
[----:B-1----:R-:W-:Y:S06]  /*11940*/  @!P0 BRA `(.L_x_1440) ;  /* 0x0000000000088947 */ /* 0x002fec0003800000 */
[----:B------:R-:W-:-:S06]  /*11950*/  VIADD R16, R19, 0xffffffff ;  /* 0xffffffff13107836 */ /* 0x000fcc0000000000 */
[----:B------:R0:W1:Y:S02]  /*11960*/  SHFL.IDX PT, R16, R5, R16, 0x1f ;  /* 0x00001f1005107589 */ /* 0x00006400000e0000 */
.L_x_1440:
[----:B-1----:R-:W-:Y:S02]  /*11970*/  IMAD R16, R16, UR5, R3 ;  /* 0x0000000510107c24 */ /* 0x002fe4000f8e0203 */
[----:B------:R-:W-:-:S03]  /*11980*/  VIADD R19, R19, UR4 ;  /* 0x0000000413137c36 */ /* 0x000fc60008000000 */
[----:B0-----:R-:W-:Y:S01]  /*11990*/  IADD3 R5, -R16, UR6, RZ ;  /* 0x0000000610057c10 */ /* 0x001fe2000fffe1ff */
[----:B------:R-:W-:Y:S06]  /*119a0*/  @!P1 BRA `(.L_x_1441) ;  /* 0x0000000000e89947 */ /* 0x000fec0003800000 */
[-C--:B--2---:R-:W-:Y:S02]  /*119b0*/  IABS R12, R6.reuse ;  /* 0x00000006000c7213 */ /* 0x084fe40000000000 */
[----:B------:R-:W-:Y:S02]  /*119c0*/  IABS R4, R9 ;  /* 0x0000000900047213 */ /* 0x000fe40000000000 */
[----:B------:R-:W0:Y:S01]  /*119d0*/  I2F.RP R8, R12 ;  /* 0x0000000c00087306 */ /* 0x000e220000209400 */
[----:B------:R-:W-:-:S07]  /*119e0*/  IABS R13, R6 ;  /* 0x00000006000d7213 */ /* 0x000fce0000000000 */
[----:B------:R-:W1:Y:S08]  /*119f0*/  I2F.RP R10, R4 ;  /* 0x00000004000a7306 */ /* 0x000e700000209400 */
[----:B0-----:R-:W0:Y:S08]  /*11a00*/  MUFU.RCP R8, R8 ;  /* 0x0000000800087308 */ /* 0x001e300000001000 */
[----:B-1----:R-:W-:Y:S01]  /*11a10*/  MUFU.RCP R10, R10 ;  /* 0x0000000a000a7308 */ /* 0x002fe20000001000 */
[----:B0-----:R-:W-:Y:S01]  /*11a20*/  VIADD R2, R8, 0xffffffe ;  /* 0x0ffffffe08027836 */ /* 0x001fe20000000000 */
[----:B------:R-:W-:-:S06]  /*11a30*/  IABS R8, R5 ;  /* 0x0000000500087213 */ /* 0x000fcc0000000000 */
[----:B------:R0:W1:Y:S02]  /*11a40*/  F2I.FTZ.U32.TRUNC.NTZ R3, R2 ;  /* 0x0000000200037305 */ /* 0x000064000021f000 */
[----:B0-----:R-:W-:Y:S02]  /*11a50*/  IMAD.MOV.U32 R2, RZ, RZ, RZ ;  /* 0x000000ffff027224 */ /* 0x001fe400078e00ff */
[----:B-1----:R-:W-:-:S04]  /*11a60*/  IMAD.MOV R11, RZ, RZ, -R3 ;  /* 0x000000ffff0b7224 */ /* 0x002fc800078e0a03 */
[----:B------:R-:W-:-:S04]  /*11a70*/  IMAD R11, R11, R12, RZ ;  /* 0x0000000c0b0b7224 */ /* 0x000fc800078e02ff */
[----:B------:R-:W-:-:S04]  /*11a80*/  IMAD.HI.U32 R3, R3, R11, R2 ;  /* 0x0000000b03037227 */ /* 0x000fc800078e0002 */
[----:B------:R-:W-:Y:S02]  /*11a90*/  IMAD.MOV R11, RZ, RZ, -R13 ;  /* 0x000000ffff0b7224 */ /* 0x000fe400078e0a0d */
[----:B------:R-:W-:-:S04]  /*11aa0*/  IMAD.HI.U32 R2, R3, R8, RZ ;  /* 0x0000000803027227 */ /* 0x000fc800078e00ff */
[----:B------:R-:W-:Y:S01]  /*11ab0*/  IMAD R3, R2, R11, R8 ;  /* 0x0000000b02037224 */ /* 0x000fe200078e0208 */
[----:B------:R-:W-:Y:S01]  /*11ac0*/  LOP3.LUT R8, R5, R6, RZ, 0x3c, !PT ;  /* 0x0000000605087212 */ /* 0x000fe200078e3cff */
[----:B------:R-:W-:-:S03]  /*11ad0*/  VIADD R11, R10, 0xffffffe ;  /* 0x0ffffffe0a0b7836 */ /* 0x000fc60000000000 */
[----:B------:R-:W-:Y:S02]  /*11ae0*/  ISETP.GT.U32.AND P1, PT, R12, R3, PT ;  /* 0x000000030c00720c */ /* 0x000fe40003f24070 */
[----:B------:R-:W-:-:S11]  /*11af0*/  ISETP.GE.AND P2, PT, R8, RZ, PT ;  /* 0x000000ff0800720c */ /* 0x000fd60003f46270 */
[----:B------:R-:W-:Y:S02]  /*11b00*/  @!P1 IMAD.IADD R3, R3, 0x1, -R12 ;  /* 0x0000000103039824 */ /* 0x000fe400078e0a0c */
[----:B------:R-:W-:Y:S01]  /*11b10*/  @!P1 VIADD R2, R2, 0x1 ;  /* 0x0000000102029836 */ /* 0x000fe20000000000 */
[----:B------:R-:W-:Y:S02]  /*11b20*/  ISETP.NE.AND P1, PT, R6, RZ, PT ;  /* 0x000000ff0600720c */ /* 0x000fe40003f25270 */
[----:B------:R-:W-:Y:S02]  /*11b30*/  ISETP.GE.U32.AND P0, PT, R3, R12, PT ;  /* 0x0000000c0300720c */ /* 0x000fe40003f06070 */
[----:B------:R-:W0:Y:S11]  /*11b40*/  F2I.FTZ.U32.TRUNC.NTZ R3, R11 ;  /* 0x0000000b00037305 */ /* 0x000e36000021f000 */
[----:B------:R-:W-:-:S04]  /*11b50*/  @P0 VIADD R2, R2, 0x1 ;  /* 0x0000000102020836 */ /* 0x000fc80000000000 */
[----:B------:R-:W-:Y:S01]  /*11b60*/  IMAD.MOV.U32 R10, RZ, RZ, R2 ;  /* 0x000000ffff0a7224 */ /* 0x000fe200078e0002 */
[----:B------:R-:W-:Y:S01]  /*11b70*/  IABS R2, R9 ;  /* 0x0000000900027213 */ /* 0x000fe20000000000 */
[----:B0-----:R-:W-:Y:S02]  /*11b80*/  IMAD.MOV R13, RZ, RZ, -R3 ;  /* 0x000000ffff0d7224 */ /* 0x001fe400078e0a03 */
[----:B------:R-:W-:Y:S01]  /*11b90*/  @!P2 IMAD.MOV R10, RZ, RZ, -R10 ;  /* 0x000000ffff0aa224 */ /* 0x000fe200078e0a0a */
[----:B------:R-:W-:Y:S01]  /*11ba0*/  @!P1 LOP3.LUT R10, RZ, R6, RZ, 0x33, !PT ;  /* 0x00000006ff0a9212 */ /* 0x000fe200078e33ff */
[----:B------:R-:W-:Y:S02]  /*11bb0*/  IMAD.MOV R12, RZ, RZ, -R2 ;  /* 0x000000ffff0c7224 */ /* 0x000fe400078e0a02 */
[----:B------:R-:W-:Y:S01]  /*11bc0*/  IMAD R11, R13, R4, RZ ;  /* 0x000000040d0b7224 */ /* 0x000fe200078e02ff */
[----:B------:R-:W-:Y:S01]  /*11bd0*/  IABS R8, R10 ;  /* 0x0000000a00087213 */ /* 0x000fe20000000000 */
[----:B------:R-:W-:-:S04]  /*11be0*/  IMAD.MOV.U32 R2, RZ, RZ, RZ ;  /* 0x000000ffff027224 */ /* 0x000fc800078e00ff */
[----:B------:R-:W-:-:S04]  /*11bf0*/  IMAD.HI.U32 R2, R3, R11, R2 ;  /* 0x0000000b03027227 */ /* 0x000fc800078e0002 */
[----:B------:R-:W-:Y:S02]  /*11c00*/  IMAD.MOV.U32 R3, RZ, RZ, R8 ;  /* 0x000000ffff037224 */ /* 0x000fe400078e0008 */
[----:B------:R-:W-:Y:S02]  /*11c10*/  IMAD.MOV.U32 R8, RZ, RZ, R12 ;  /* 0x000000ffff087224 */ /* 0x000fe400078e000c */
[----:B------:R-:W-:-:S04]  /*11c20*/  IMAD.HI.U32 R2, R2, R3, RZ ;  /* 0x0000000302027227 */ /* 0x000fc800078e00ff */
[----:B------:R-:W-:-:S05]  /*11c30*/  IMAD R3, R2, R8, R3 ;  /* 0x0000000802037224 */ /* 0x000fca00078e0203 */
[----:B------:R-:W-:-:S13]  /*11c40*/  ISETP.GT.U32.AND P1, PT, R4, R3, PT ;  /* 0x000000030400720c */ /* 0x000fda0003f24070 */
[----:B------:R-:W-:Y:S02]  /*11c50*/  @!P1 IMAD.IADD R3, R3, 0x1, -R4 ;  /* 0x0000000103039824 */ /* 0x000fe400078e0a04 */
[----:B------:R-:W-:Y:S01]  /*11c60*/  @!P1 VIADD R2, R2, 0x1 ;  /* 0x0000000102029836 */ /* 0x000fe20000000000 */
[----:B------:R-:W-:Y:S02]  /*11c70*/  ISETP.NE.AND P1, PT, R9, RZ, PT ;  /* 0x000000ff0900720c */ /* 0x000fe40003f25270 */
[----:B------:R-:W-:Y:S02]  /*11c80*/  ISETP.GE.U32.AND P0, PT, R3, R4, PT ;  /* 0x000000040300720c */ /* 0x000fe40003f06070 */
[----:B------:R-:W-:-:S04]  /*11c90*/  LOP3.LUT R3, R10, R9, RZ, 0x3c, !PT ;  /* 0x000000090a037212 */ /* 0x000fc800078e3cff */
[----:B------:R-:W-:Y:S01]  /*11ca0*/  ISETP.GE.AND P2, PT, R3, RZ, PT ;  /* 0x000000ff0300720c */ /* 0x000fe20003f46270 */
[----:B------:R-:W-:-:S06]  /*11cb0*/  IMAD.MOV R3, RZ, RZ, -R10 ;  /* 0x000000ffff037224 */ /* 0x000fcc00078e0a0a */
[----:B------:R-:W-:-:S06]  /*11cc0*/  @P0 VIADD R2, R2, 0x1 ;  /* 0x0000000102020836 */ /* 0x000fcc0000000000 */
[----:B------:R-:W-:Y:S01]  /*11cd0*/  @!P2 IMAD.MOV R2, RZ, RZ, -R2 ;  /* 0x000000ffff02a224 */ /* 0x000fe200078e0a02 */
[----:B------:R-:W-:-:S05]  /*11ce0*/  @!P1 LOP3.LUT R2, RZ, R9, RZ, 0x33, !PT ;  /* 0x00000009ff029212 */ /* 0x000fca00078e33ff */
[----:B------:R-:W-:-:S04]  /*11cf0*/  IMAD.MOV R18, RZ, RZ, -R2 ;  /* 0x000000ffff127224 */ /* 0x000fc800078e0a02 */
[C---:B------:R-:W-:Y:S02]  /*11d00*/  IMAD R18, R9.reuse, R18, R10 ;  /* 0x0000001209127224 */ /* 0x040fe400078e020a */
[----:B------:R-:W-:Y:S02]  /*11d10*/  IMAD R9, R9, 0x1000000, R2 ;  /* 0x0100000009097824 */ /* 0x000fe400078e0202 */
[----:B------:R-:W-:Y:S02]  /*11d20*/  IMAD R2, R6, R3, R5 ;  /* 0x0000000306027224 */ /* 0x000fe400078e0205 */
[----:B------:R-:W-:Y:S01]  /*11d30*/  IMAD R18, R18, 0x10000, R9 ;  /* 0x0001000012127824 */ /* 0x000fe200078e0209 */
[----:B------:R-:W-:Y:S06]  /*11d40*/  BRA `(.L_x_1442) ;  /* 0x0000000000f47947 */ /* 0x000fec0003800000 */
.L_x_1441:
[----:B------:R-:W0:Y:S02]  /*11d50*/  LDC.64 R2, c[0x0][0xc90] ;  /* 0x00032400ff027b82 */ /* 0x000e240000000a00 */
[----:B0-----:R-:W-:-:S05]  /*11d60*/  IMAD.WIDE R2, R19, 0x4, R2 ;  /* 0x0000000413027825 */ /* 0x001fca00078e0202 */
[----:B------:R0:W2:Y:S01]  /*11d70*/  LDG.E R13, desc[UR36][R2.64] ;  /* 0x00000024020d7981 */ /* 0x0000a2000c1e1900 */
[----:B------:R-:W-:Y:S01]  /*11d80*/  IABS R15, R5 ;  /* 0x00000005000f7213 */ /* 0x000fe20000000000 */
[----:B0-----:R-:W-:Y:S02]  /*11d90*/  IMAD.MOV.U32 R2, RZ, RZ, RZ ;  /* 0x000000ffff027224 */ /* 0x001fe400078e00ff */
[----:B--2---:R-:W-:-:S05]  /*11da0*/  IMAD R4, R6, R13, RZ ;  /* 0x0000000d06047224 */ /* 0x004fca00078e02ff */
[-C--:B------:R-:W-:Y:S02]  /*11db0*/  IABS R10, R4.reuse ;  /* 0x00000004000a7213 */ /* 0x080fe40000000000 */
[----:B------:R-:W-:Y:S02]  /*11dc0*/  IABS R12, R4 ;  /* 0x00000004000c7213 */ /* 0x000fe40000000000 */
[----:B------:R-:W0:Y:S08]  /*11dd0*/  I2F.RP R8, R10 ;  /* 0x0000000a00087306 */ /* 0x000e300000209400 */
[----:B0-----:R-:W0:Y:S02]  /*11de0*/  MUFU.RCP R8, R8 ;  /* 0x0000000800087308 */ /* 0x001e240000001000 */
[----:B0-----:R-:W-:-:S06]  /*11df0*/  VIADD R9, R8, 0xffffffe ;  /* 0x0ffffffe08097836 */ /* 0x001fcc0000000000 */
[----:B------:R-:W0:Y:S02]  /*11e00*/  F2I.FTZ.U32.TRUNC.NTZ R3, R9 ;  /* 0x0000000900037305 */ /* 0x000e24000021f000 */
[----:B0-----:R-:W-:-:S04]  /*11e10*/  IMAD.MOV R11, RZ, RZ, -R3 ;  /* 0x000000ffff0b7224 */ /* 0x001fc800078e0a03 */
[----:B------:R-:W-:-:S04]  /*11e20*/  IMAD R11, R11, R10, RZ ;  /* 0x0000000a0b0b7224 */ /* 0x000fc800078e02ff */
[----:B------:R-:W-:-:S04]  /*11e30*/  IMAD.HI.U32 R2, R3, R11, R2 ;  /* 0x0000000b03027227 */ /* 0x000fc800078e0002 */
[----:B------:R-:W-:Y:S02]  /*11e40*/  IMAD.MOV R3, RZ, RZ, -R12 ;  /* 0x000000ffff037224 */ /* 0x000fe400078e0a0c */
        /* <DEDUP_REMOVED lines=12> */
[----:B------:R-:W-:Y:S02]  /*11f10*/  IMAD R11, R13, R2, RZ ;  /* 0x000000020d0b7224 */ /* 0x000fe400078e02ff */
[----:B------:R-:W-:Y:S02]  /*11f20*/  IMAD.MOV R2, RZ, RZ, -R2 ;  /* 0x000000ffff027224 */ /* 0x000fe400078e0a02 */
[----:B------:R-:W-:Y:S02]  /*11f30*/  IMAD.MOV R3, RZ, RZ, -R11 ;  /* 0x000000ffff037224 */ /* 0x000fe400078e0a0b */
[----:B------:R-:W-:Y:S02]  /*11f40*/  IMAD R4, R4, R2, R5 ;  /* 0x0000000204047224 */ /* 0x000fe400078e0205 */
[----:B------:R-:W-:Y:S01]  /*11f50*/  IMAD.MOV.U32 R2, RZ, RZ, RZ ;  /* 0x000000ffff027224 */ /* 0x000fe200078e00ff */
[----:B------:R-:W-:-:S04]  /*11f60*/  VIADDMNMX R13, R3, UR5, R13, PT ;  /* 0x00000005030d7c46 */ /* 0x000fc8000b80010d */
[-C--:B------:R-:W-:Y:S01]  /*11f70*/  IABS R10, R13.reuse ;  /* 0x0000000d000a7213 */ /* 0x080fe20000000000 */
[----:B------:R-:W-:Y:S01]  /*11f80*/  IMAD.MOV R18, RZ, RZ, -R13 ;  /* 0x000000ffff127224 */ /* 0x000fe200078e0a0d */
[----:B------:R-:W-:Y:S02]  /*11f90*/  IABS R12, R13 ;  /* 0x0000000d000c7213 */ /* 0x000fe40000000000 */
[----:B------:R-:W0:Y:S08]  /*11fa0*/  I2F.RP R8, R10 ;  /* 0x0000000a00087306 */ /* 0x000e300000209400 */
[----:B0-----:R-:W0:Y:S02]  /*11fb0*/  MUFU.RCP R8, R8 ;  /* 0x0000000800087308 */ /* 0x001e240000001000 */
[----:B0-----:R-:W-:-:S06]  /*11fc0*/  VIADD R3, R8, 0xffffffe ;  /* 0x0ffffffe08037836 */ /* 0x001fcc0000000000 */
[----:B------:R-:W0:Y:S02]  /*11fd0*/  F2I.FTZ.U32.TRUNC.NTZ R3, R3 ;  /* 0x0000000300037305 */ /* 0x000e24000021f000 */
[----:B0-----:R-:W-:-:S04]  /*11fe0*/  IMAD.MOV R9, RZ, RZ, -R3 ;  /* 0x000000ffff097224 */ /* 0x001fc800078e0a03 */
[----:B------:R-:W-:Y:S01]  /*11ff0*/  IMAD.MOV.U32 R5, RZ, RZ, R9 ;  /* 0x000000ffff057224 */ /* 0x000fe200078e0009 */
[----:B------:R-:W-:-:S03]  /*12000*/  IABS R9, R4 ;  /* 0x0000000400097213 */ /* 0x000fc60000000000 */
        /* <DEDUP_REMOVED lines=11> */
[----:B------:R-:W-:Y:S02]  /*120c0*/  ISETP.GE.AND P2, PT, R3, RZ, PT ;  /* 0x000000ff0300720c */ /* 0x000fe40003f46270 */
[----:B------:R-:W-:-:S05]  /*120d0*/  IADD3 R3, R11, 0x1000000, R4 ;  /* 0x010000000b037810 */ /* 0x000fca0007ffe004 */
[----:B------:R-:W-:-:S06]  /*120e0*/  @P0 VIADD R2, R2, 0x1 ;  /* 0x0000000102020836 */ /* 0x000fcc0000000000 */
[----:B------:R-:W-:Y:S01]  /*120f0*/  @!P2 IMAD.MOV R2, RZ, RZ, -R2 ;  /* 0x000000ffff02a224 */ /* 0x000fe200078e0a02 */
[----:B------:R-:W-:-:S05]  /*12100*/  @!P1 LOP3.LUT R2, RZ, R13, RZ, 0x33, !PT ;  /* 0x0000000dff029212 */ /* 0x000fca00078e33ff */
[----:B------:R-:W-:-:S07]  /*12110*/  IMAD R18, R2, R18, R3 ;  /* 0x0000001202127224 */ /* 0x000fce00078e0203 */
.L_x_1442:
[----:B------:R-:W-:-:S05]  /*12120*/  LOP3.LUT R17, RZ, R2, RZ, 0x33, !PT ;  /* 0x00000002ff117212 */ /* 0x000fca00078e33ff */
[----:B------:R-:W-:Y:S01]  /*12130*/  IMAD.IADD R17, R6, 0x1, R17 ;  /* 0x0000000106117824 */ /* 0x000fe200078e0211 */
[----:B------:R-:W-:Y:S06]  /*12140*/  BRA `(.L_x_1443) ;  /* 0x0000000000147947 */ /* 0x000fec0003800000 */
.L_x_1438:
[----:B------:R-:W-:Y:S01]  /*12150*/  ULDC UR4, c[0x0][0xc3c] ;  /* 0x00030f0000047ab9 */ /* 0x000fe20000000800 */
[----:B------:R-:W-:Y:S02]  /*12160*/  IMAD.MOV.U32 R17, RZ, RZ, RZ ;  /* 0x000000ffff117224 */ /* 0x000fe400078e00ff */
[----:B------:R-:W-:Y:S02]  /*12170*/  IMAD.U32 R16, RZ, RZ, UR6 ;  /* 0x00000006ff107e24 */ /* 0x000fe4000f8e00ff */
[----:B------:R-:W-:Y:S02]  /*12180*/  IMAD.MOV.U32 R18, RZ, RZ, RZ ;  /* 0x000000ffff127224 */ /* 0x000fe400078e00ff */
[----:B------:R-:W-:-:S07]  /*12190*/  IMAD.U32 R19, RZ, RZ, UR4 ;  /* 0x00000004ff137e24 */ /* 0x000fce000f8e00ff */
.L_x_1443:
[----:B------:R-:W-:-:S13]  /*121a0*/  ISETP.NE.AND P0, PT, R7, RZ, PT ;  /* 0x000000ff0700720c */ /* 0x000fda0003f05270 */
[----:B------:R-:W0:Y:S01]  /*121b0*/  @!P0 S2R R3, SR_CgaCtaId ;  /* 0x0000000000038919 */ /* 0x000e220000008800 */
[----:B------:R-:W-:-:S04]  /*121c0*/  @!P0 MOV R2, 0x400 ;  /* 0x0000040000028802 */ /* 0x000fc80000000f00 */
[----:B0-----:R-:W-:-:S05]  /*121d0*/  @!P0 LEA R2, R3, R2, 0x18 ;  /* 0x0000000203028211 */ /* 0x001fca00078ec0ff */
[----:B------:R1:W-:Y:S01]  /*121e0*/  @!P0 STS.128 [R2+0x288d0], R16 ;  /* 0x0288d01002008388 */ /* 0x0003e20000000c00 */
[----:B------:R-:W-:Y:S06]  /*121f0*/  BAR.ARV 0x5, 0x180 ;  /* 0x0146000000007b1d */ /* 0x000fec0000002000 */
.L_x_1436:
[----:B------:R2:W-:Y:S01]  /*12200*/  STL [R1+0x14], RZ ;  /* 0x000014ff01007387 */ /* 0x0005e20000100800 */
[----:B------:R-:W-:Y:S01]  /*12210*/  ULDC UR4, c[0x0][0xc3c] ;  /* 0x00030f0000047ab9 */ /* 0x000fe20000000800 */
[----:B------:R-:W-:Y:S01]  /*12220*/  IMAD.MOV.U32 R28, RZ, RZ, 0x1 ;  /* 0x00000001ff1c7424 */ /* 0x000fe200078e00ff */
[----:B0-----:R-:W-:Y:S01]  /*12230*/  ISETP.GE.AND P0, PT, R19, UR4, PT ;  /* 0x0000000413007c0c */ /* 0x001fe2000bf06270 */
[----:B------:R-:W-:-:S12]  /*12240*/  IMAD.MOV.U32 R25, RZ, RZ, RZ ;  /* 0x000000ffff197224 */ /* 0x000fd800078e00ff */
[----:B--2---:R-:W-:Y:S05]  /*12250*/  @P0 BRA `(.L_x_1444) ;  /* 0x0000005000cc0947 */ /* 0x004fea0003800000 */
[----:B-1----:R-:W2:Y:S01]  /*12260*/  LDL R2, [R1+0x18] ;  /* 0x0000180001027983 */ /* 0x002ea20000100800 */
[----:B------:R-:W0:Y:S01]  /*12270*/  S2UR UR5, SR_CgaCtaId ;  /* 0x00000000000579c3 */ /* 0x000e220000008800 */
[----:B------:R-:W-:Y:S01]  /*12280*/  IMAD.SHL.U32 R30, R0, 0x8, RZ ;  /* 0x00000008001e7824 */ /* 0x000fe200078e00ff */
[----:B------:R-:W-:Y:S01]  /*12290*/  BSSY B8, `(.L_x_1444) ;  /* 0x000052f000087945 */ /* 0x000fe20003800000 */
[----:B------:R1:W-:Y:S01]  /*122a0*/  STL [R1+0x14], RZ ;  /* 0x000014ff01007387 */ /* 0x0003e20000100800 */
[----:B------:R-:W-:Y:S01]  /*122b0*/  IMAD.MOV.U32 R28, RZ, RZ, 0x1 ;  /* 0x00000001ff1c7424 */ /* 0x000fe200078e00ff */
[----:B------:R-:W-:Y:S01]  /*122c0*/  ULDC UR39, c[0x0][0xc] ;  /* 0x0000030000277ab9 */ /* 0x000fe20000000800 */
[----:B------:R-:W-:Y:S01]  /*122d0*/  LOP3.LUT R3, R30, 0x1f8, RZ, 0xc0, !PT ;  /* 0x000001f81e037812 */ /* 0x000fe200078ec0ff */
[----:B------:R-:W-:-:S03]  /*122e0*/  IMAD.MOV.U32 R25, RZ, RZ, RZ ;  /* 0x000000ffff197224 */ /* 0x000fc600078e00ff */
[----:B------:R-:W-:-:S04]  /*122f0*/  LOP3.LUT R3, R3, 0x38, R0, 0x78, !PT ;  /* 0x0000003803037812 */ /* 0x000fc800078e7800 */
[----:B------:R-:W-:Y:S02]  /*12300*/  LOP3.LUT R33, R3, 0x200, R30, 0xf8, !PT ;  /* 0x0000020003217812 */ /* 0x000fe400078ef81e */
[----:B------:R-:W-:-:S04]  /*12310*/  LOP3.LUT R30, R30, 0x38, RZ, 0xc0, !PT ;  /* 0x000000381e1e7812 */ /* 0x000fc800078ec0ff */
[----:B------:R-:W-:Y:S02]  /*12320*/  LOP3.LUT R29, R30, 0x40, RZ, 0xfc, !PT ;  /* 0x000000401e1d7812 */ /* 0x000fe400078efcff */
[----:B--2---:R-:W-:Y:S02]  /*12330*/  R2UR UR4, R2 ;  /* 0x00000000020472ca */ /* 0x004fe400000e0000 */
[C---:B------:R-:W-:Y:S01]  /*12340*/  LOP3.LUT R2, R0.reuse, 0x7f, RZ, 0xc0, !PT ;  /* 0x0000007f00027812 */ /* 0x040fe200078ec0ff */
[----:B------:R-:W-:-:S03]  /*12350*/  IMAD.SHL.U32 R0, R0, 0x10, RZ ;  /* 0x0000001000007824 */ /* 0x000fc600078e00ff */
[----:B------:R-:W-:Y:S02]  /*12360*/  SHF.R.U32.HI R2, RZ, 0x3, R2 ;  /* 0x00000003ff027819 */ /* 0x000fe40000011602 */
[----:B------:R-:W-:-:S04]  /*12370*/  LOP3.LUT R0, R0, 0x70, RZ, 0xc0, !PT ;  /* 0x0000007000007812 */ /* 0x000fc800078ec0ff */
[----:B------:R-:W-:Y:S01]  /*12380*/  LOP3.LUT R2, R2, R0, RZ, 0xfc, !PT ;  /* 0x0000000002027212 */ /* 0x000fe200078efcff */
[----:B------:R-:W-:-:S03]  /*12390*/  ULOP3.LUT UR38, UR4, 0x2, URZ, 0xfc, !UPT ;  /* 0x0000000204267892 */ /* 0x000fc6000f8efc3f */
[----:B------:R-:W-:Y:S02]  /*123a0*/  UMOV UR4, 0x400 ;  /* 0x0000040000047882 */ /* 0x000fe40000000000 */
[----:B0-----:R-:W-:-:S06]  /*123b0*/  ULEA UR4, UR5, UR4, 0x18 ;  /* 0x0000000405047291 */ /* 0x001fcc000f8ec03f */
[----:B------:R-:W-:-:S04]  /*123c0*/  IMAD.U32 R22, RZ, RZ, UR4 ;  /* 0x00000004ff167e24 */ /* 0x000fc8000f8e00ff */
[----:B------:R-:W-:-:S05]  /*123d0*/  IMAD R0, R33, 0x2, R22 ;  /* 0x0000000221007824 */ /* 0x000fca00078e0216 */
[----:B------:R1:W-:Y:S02]  /*123e0*/  STL [R1], R0 ;  /* 0x0000000001007387 */ /* 0x0003e40000100800 */
.L_x_1517:
[----:B------:R-:W-:Y:S05]  /*123f0*/  YIELD ;  /* 0x0000000000007946 */ /* 0x000fea0003800000 */
[----:B------:R-:W-:Y:S01]  /*12400*/  ULDC.64 UR4, c[0x0][0xa28] ;  /* 0x00028a0000047ab9 */ /* 0x000fe20000000a00 */
[----:B------:R-:W-:Y:S01]  /*12410*/  IMAD.MOV.U32 R36, RZ, RZ, RZ ;  /* 0x000000ffff247224 */ /* 0x000fe200078e00ff */
[----:B------:R-:W-:-:S04]  /*12420*/  ISETP.NE.U32.AND P0, PT, RZ, UR4, PT ;  /* 0x00000004ff007c0c */ /* 0x000fc8000bf05070 */
[----:B------:R-:W-:Y:S01]  /*12430*/  ISETP.NE.AND.EX P0, PT, RZ, UR5, PT, P0 ;  /* 0x00000005ff007c0c */ /* 0x000fe2000bf05300 */
[----:B------:R-:W-:-:S12]  /*12440*/  ULDC.64 UR4, c[0x0][0xa18] ;  /* 0x0002860000047ab9 */ /* 0x000fd80000000a00 */
[----:B0-----:R-:W0:Y:S02]  /*12450*/  @P0 LDC.64 R2, c[0x0][0xa28] ;  /* 0x00028a00ff020b82 */ /* 0x001e240000000a00 */
[----:B0-----:R-:W-:-:S05]  /*12460*/  @P0 IMAD.WIDE R2, R19, 0x4, R2 ;  /* 0x0000000413020825 */ /* 0x001fca00078e0202 */
[----:B------:R0:W5:Y:S01]  /*12470*/  @P0 LDG.E R36, desc[UR36][R2.64] ;  /* 0x0000002402240981 */ /* 0x000162000c1e1900 */
[----:B------:R-:W-:Y:S01]  /*12480*/  ISETP.NE.U32.AND P0, PT, RZ, UR4, PT ;  /* 0x00000004ff007c0c */ /* 0x000fe2000bf05070 */
[----:B-1----:R-:W-:Y:S01]  /*12490*/  IMAD.MOV.U32 R0, RZ, RZ, RZ ;  /* 0x000000ffff007224 */ /* 0x002fe200078e00ff */
[----:B------:R-:W-:Y:S02]  /*124a0*/  LOP3.LUT R23, R23, 0xffffffdf, RZ, 0xc0, !PT ;  /* 0xffffffdf17177812 */ /* 0x000fe400078ec0ff */
[----:B------:R-:W-:Y:S01]  /*124b0*/  ISETP.NE.AND.EX P1, PT, RZ, UR5, PT, P0 ;  /* 0x00000005ff007c0c */ /* 0x000fe2000bf25300 */
[----:B------:R-:W-:Y:S02]  /*124c0*/  ULDC.64 UR4, c[0x0][0xa00] ;  /* 0x0002800000047ab9 */ /* 0x000fe40000000a00 */
[----:B------:R-:W-:Y:S01]  /*124d0*/  ISETP.NE.U32.AND P0, PT, RZ, UR4, PT ;  /* 0x00000004ff007c0c */ /* 0x000fe2000bf05070 */
[----:B0-----:R-:W0:Y:S03]  /*124e0*/  LDC.64 R2, c[0x0][0xa00] ;  /* 0x00028000ff027b82 */ /* 0x001e260000000a00 */
[----:B------:R-:W-:Y:S01]  /*124f0*/  ISETP.NE.AND.EX P2, PT, RZ, UR5, PT, P0 ;  /* 0x00000005ff007c0c */ /* 0x000fe2000bf45300 */
[----:B------:R-:W-:-:S05]  /*12500*/  ULDC.64 UR4, c[0x0][0x418] ;  /* 0x0001060000047ab9 */ /* 0x000fca0000000a00 */
[----:B------:R-:W1:Y:S07]  /*12510*/  @P1 LDC.64 R4, c[0x0][0xa18] ;  /* 0x00028600ff041b82 */ /* 0x000e6e0000000a00 */
[----:B------:R-:W-:Y:S01]  /*12520*/  @P2 LOP3.LUT R23, R23, 0x20, RZ, 0xfc, !PT ;  /* 0x0000002017172812 */ /* 0x000fe200078efcff */
[----:B0-----:R-:W-:-:S05]  /*12530*/  IMAD.WIDE R2, R19, 0x4, R2 ;  /* 0x0000000413027825 */ /* 0x001fca00078e0202 */
[----:B--2---:R-:W2:Y:S01]  /*12540*/  @P2 LDG.E R0, desc[UR36][R2.64] ;  /* 0x0000002402002981 */ /* 0x004ea2000c1e1900 */
[----:B-1----:R-:W-:-:S05]  /*12550*/  @P1 IMAD.WIDE R4, R19, 0x4, R4 ;  /* 0x0000000413041825 */ /* 0x002fca00078e0204 */
[----:B------:R0:W5:Y:S01]  /*12560*/  @P1 LDG.E R31, desc[UR36][R4.64] ;  /* 0x00000024041f1981 */ /* 0x000162000c1e1900 */
[----:B------:R-:W-:-:S03]  /*12570*/  UISETP.NE.U32.AND UP0, UPT, UR4, URZ, UPT ;  /* 0x0000003f0400728c */ /* 0x000fc6000bf05070 */
[----:B------:R-:W-:Y:S01]  /*12580*/  ULDC UR4, c[0x0][0x424] ;  /* 0x0001090000047ab9 */ /* 0x000fe20000000800 */
[----:B------:R-:W-:-:S03]  /*12590*/  UISETP.NE.AND.EX UP0, UPT, UR5, URZ, UPT, UP0 ;  /* 0x0000003f0500728c */ /* 0x000fc6000bf05300 */
[----:B------:R-:W-:Y:S01]  /*125a0*/  ULDC UR5, c[0x0][0x2f0] ;  /* 0x0000bc0000057ab9 */ /* 0x000fe20000000800 */
[----:B------:R-:W-:-:S04]  /*125b0*/  USEL UR4, UR4, 0x1, UP0 ;  /* 0x0000000104047887 */ /* 0x000fc80008000000 */
[----:B------:R-:W-:-:S06]  /*125c0*/  UIMAD UR4, UR4, UR5, URZ ;  /* 0x00000005040472a4 */ /* 0x000fcc000f8e023f */
[----:B------:R-:W-:Y:S01]  /*125d0*/  IMAD.U32 R7, RZ, RZ, UR4 ;  /* 0x00000004ff077e24 */ /* 0x000fe2000f8e00ff */
[----:B--2---:R0:W-:Y:S01]  /*125e0*/  STL [R1+0x4], R0 ;  /* 0x0000040001007387 */ /* 0x0041e20000100800 */
[----:B------:R-:W-:Y:S05]  /*125f0*/  @P1 BRA `(.L_x_1445) ;  /* 0x0000000000181947 */ /* 0x000fea0003800000 */
[----:B------:R-:W-:Y:S02]  /*12600*/  ULDC UR4, c[0x0][0x288] ;  /* 0x0000a20000047ab9 */ /* 0x000fe40000000800 */
[----:B-----5:R-:W-:Y:S01]  /*12610*/  IMAD.U32 R31, RZ, RZ, UR4 ;  /* 0x00000004ff1f7e24 */ /* 0x020fe2000f8e00ff */
[----:B------:R-:W-:Y:S06]  /*12620*/  @!P2 BRA `(.L_x_1445) ;  /* 0x00000000000ca947 */ /* 0x000fec0003800000 */
[----:B0-----:R-:W2:Y:S04]  /*12630*/  LDG.E R0, desc[UR36][R2.64] ;  /* 0x0000002402007981 */ /* 0x001ea8000c1e1900 */
[----:B------:R-:W2:Y:S02]  /*12640*/  LDG.E R31, desc[UR36][R2.64+0x4] ;  /* 0x00000424021f7981 */ /* 0x000ea4000c1e1900 */
[----:B--2---:R-:W-:-:S07]  /*12650*/  IMAD.IADD R31, R31, 0x1, -R0 ;  /* 0x000000011f1f7824 */ /* 0x004fce00078e0a00 */
.L_x_1445:
[----:B------:R-:W-:Y:S02]  /*12660*/  ULDC.64 UR4, c[0x0][0xa20] ;  /* 0x0002880000047ab9 */ /* 0x000fe40000000a00 */
[----:B------:R-:W-:-:S04]  /*12670*/  ISETP.NE.U32.AND P0, PT, RZ, UR4, PT ;  /* 0x00000004ff007c0c */ /* 0x000fc8000bf05070 */
[----:B------:R-:W-:-:S13]  /*12680*/  ISETP.NE.AND.EX P0, PT, RZ, UR5, PT, P0 ;  /* 0x00000005ff007c0c */ /* 0x000fda000bf05300 */
[----:B------:R-:W-:Y:S05]  /*12690*/  @!P0 BRA `(.L_x_1446) ;  /* 0x0000000000108947 */ /* 0x000fea0003800000 */
[----:B------:R-:W1:Y:S02]  /*126a0*/  LDC.64 R2, c[0x0][0xa20] ;  /* 0x00028800ff027b82 */ /* 0x000e640000000a00 */
[----:B-1----:R-:W-:-:S05]  /*126b0*/  IMAD.WIDE R2, R19, 0x4, R2 ;  /* 0x0000000413027825 */ /* 0x002fca00078e0202 */
[----:B------:R1:W5:Y:S01]  /*126c0*/  LDG.E R7, desc[UR36][R2.64] ;  /* 0x0000002402077981 */ /* 0x000362000c1e1900 */
[----:B------:R-:W-:Y:S05]  /*126d0*/  BRA `(.L_x_1447) ;  /* 0x0000000000247947 */ /* 0x000fea0003800000 */
.L_x_1446:
[----:B------:R-:W-:Y:S02]  /*126e0*/  ULDC.64 UR4, c[0x0][0xa08] ;  /* 0x0002820000047ab9 */ /* 0x000fe40000000a00 */
[----:B------:R-:W-:-:S04]  /*126f0*/  ISETP.NE.U32.AND P0, PT, RZ, UR4, PT ;  /* 0x00000004ff007c0c */ /* 0x000fc8000bf05070 */
[----:B------:R-:W-:-:S13]  /*12700*/  ISETP.NE.AND.EX P0, PT, RZ, UR5, PT, P0 ;  /* 0x00000005ff007c0c */ /* 0x000fda000bf05300 */
[----:B------:R-:W-:Y:S05]  /*12710*/  @!P0 BRA `(.L_x_1447) ;  /* 0x0000000000148947 */ /* 0x000fea0003800000 */
[----:B------:R-:W1:Y:S02]  /*12720*/  LDC.64 R2, c[0x0][0xa08] ;  /* 0x00028200ff027b82 */ /* 0x000e640000000a00 */
[----:B-1----:R-:W-:-:S05]  /*12730*/  IMAD.WIDE R2, R19, 0x4, R2 ;  /* 0x0000000413027825 */ /* 0x002fca00078e0202 */
[----:B------:R-:W2:Y:S04]  /*12740*/  LDG.E R7, desc[UR36][R2.64] ;  /* 0x0000002402077981 */ /* 0x000ea8000c1e1900 */
[----:B0-----:R-:W2:Y:S02]  /*12750*/  LDG.E R0, desc[UR36][R2.64+0x4] ;  /* 0x0000042402007981 */ /* 0x001ea4000c1e1900 */
[----:B--2---:R-:W-:-:S07]  /*12760*/  IMAD.IADD R7, R0, 0x1, -R7 ;  /* 0x0000000100077824 */ /* 0x004fce00078e0a07 */
.L_x_1447:
[----:B0-----:R-:W0:Y:S01]  /*12770*/  LDC R0, c[0x0][0x448] ;  /* 0x00011200ff007b82 */ /* 0x001e220000000800 */
[----:B------:R-:W-:Y:S01]  /*12780*/  IMAD.SHL.U32 R27, R17, 0x80, RZ ;  /* 0x00000080111b7824 */ /* 0x000fe200078e00ff */
[----:B------:R-:W-:Y:S01]  /*12790*/  LOP3.LUT R23, R23, 0xffffffef, RZ, 0xc0, !PT ;  /* 0xffffffef17177812 */ /* 0x000fe200078ec0ff */
[----:B-----5:R-:W-:-:S05]  /*127a0*/  IMAD.IADD R34, R7, 0x1, -R36 ;  /* 0x0000000107227824 */ /* 0x020fca00078e0a24 */
[----:B-1----:R-:W1:Y:S01]  /*127b0*/  LDC.64 R2, c[0x0][0x9e0] ;  /* 0x00027800ff027b82 */ /* 0x002e620000000a00 */
[----:B0-----:R-:W-:Y:S01]  /*127c0*/  ISETP.NE.AND P2, PT, R0, 0x1, PT ;  /* 0x000000010000780c */ /* 0x001fe20003f45270 */
[----:B------:R-:W-:Y:S01]  /*127d0*/  VIADD R0, R27, 0x7f ;  /* 0x0000007f1b007836 */ /* 0x000fe20000000000 */
[----:B-1----:R-:W-:-:S11]  /*127e0*/  ISETP.GE.AND P1, PT, R3, 0x1, PT ;  /* 0x000000010300780c */ /* 0x002fd60003f26270 */
[----:B------:R-:W0:Y:S01]  /*127f0*/  @P2 LDC R5, c[0x0][0x44c] ;  /* 0x00011300ff052b82 */ /* 0x000e220000000800 */
[----:B------:R-:W-:-:S07]  /*12800*/  @P2 LOP3.LUT R23, R23, 0x10, RZ, 0xfc, !PT ;  /* 0x0000001017172812 */ /* 0x000fce00078efcff */
[----:B------:R-:W1:Y:S01]  /*12810*/  @P2 LDC R9, c[0x0][0x450] ;  /* 0x00011400ff092b82 */ /* 0x000e620000000800 */
[----:B0-----:R-:W-:Y:S01]  /*12820*/  @P2 IMAD.HI.U32 R4, R0, R5, RZ ;  /* 0x0000000500042227 */ /* 0x001fe200078e00ff */
[----:B------:R-:W-:-:S04]  /*12830*/  IADD3 R5, R34, 0x1, -R31 ;  /* 0x0000000122057810 */ /* 0x000fc80007ffe81f */
[----:B-1----:R-:W-:-:S05]  /*12840*/  @P2 SHF.R.U32.HI R0, RZ, R9, R4 ;  /* 0x00000009ff002219 */ /* 0x002fca0000011604 */
[----:B------:R-:W-:-:S04]  /*12850*/  IMAD.IADD R7, R5, 0x1, R0 ;  /* 0x0000000105077824 */ /* 0x000fc800078e0200 */
[----:B------:R-:W-:Y:S01]  /*12860*/  IMAD.IADD R2, R7, 0x1, R2 ;  /* 0x0000000107027824 */ /* 0x000fe200078e0202 */
[----:B------:R-:W-:Y:S06]  /*12870*/  @!P1 BRA `(.L_x_1448) ;  /* 0x0000000000489947 */ /* 0x000fec0003800000 */
[C---:B------:R-:W-:Y:S01]  /*12880*/  ISETP.GT.AND P0, PT, R7.reuse, RZ, PT ;  /* 0x000000ff0700720c */ /* 0x040fe20003f04270 */
[----:B------:R-:W-:Y:S01]  /*12890*/  BSSY B0, `(.L_x_1449) ;  /* 0x000000e000007945 */ /* 0x000fe20003800000 */
[----:B------:R-:W-:-:S11]  /*128a0*/  VIADD R0, R7, 0xffffffff ;  /* 0xffffffff07007836 */ /* 0x000fd60000000000 */
[----:B------:R-:W-:Y:S05]  /*128b0*/  @P0 BRA `(.L_x_1450) ;  /* 0x00000000001c0947 */ /* 0x000fea0003800000 */
[----:B------:R-:W-:Y:S01]  /*128c0*/  ISETP.NE.AND P0, PT, R3, 0x1, PT ;  /* 0x000000010300780c */ /* 0x000fe20003f05270 */
[----:B------:R-:W-:-:S12]  /*128d0*/  IMAD.MOV R7, RZ, RZ, -R7 ;  /* 0x000000ffff077224 */ /* 0x000fd800078e0a07 */
[----:B------:R-:W0:Y:S02]  /*128e0*/  @P0 LDC.64 R4, c[0x0][0x9e8] ;  /* 0x00027a00ff040b82 */ /* 0x000e240000000a00 */
[----:B0-----:R-:W-:-:S05]  /*128f0*/  @P0 IMAD.HI.U32 R4, R7, R4, RZ ;  /* 0x0000000407040227 */ /* 0x001fca00078e00ff */
[----:B------:R-:W-:-:S04]  /*12900*/  @P0 SHF.R.U32.HI R7, RZ, R5, R4 ;  /* 0x00000005ff070219 */ /* 0x000fc80000011604 */
[----:B------:R-:W-:Y:S01]  /*12910*/  LOP3.LUT R0, RZ, R7, RZ, 0x33, !PT ;  /* 0x00000007ff007212 */ /* 0x000fe200078e33ff */
[----:B------:R-:W-:Y:S06]  /*12920*/  BRA `(.L_x_1451) ;  /* 0x0000000000107947 */ /* 0x000fec0003800000 */
.L_x_1450:
[----:B------:R-:W-:-:S13]  /*12930*/  ISETP.NE.AND P0, PT, R3, 0x1, PT ;  /* 0x000000010300780c */ /* 0x000fda0003f05270 */
[----:B------:R-:W0:Y:S02]  /*12940*/  @P0 LDC.64 R4, c[0x0][0x9e8] ;  /* 0x00027a00ff040b82 */ /* 0x000e240000000a00 */
[----:B0-----:R-:W-:-:S05]  /*12950*/  @P0 IMAD.HI.U32 R4, R0, R4, RZ ;  /* 0x0000000400040227 */ /* 0x001fca00078e00ff */
[----:B------:R-:W-:-:S07]  /*12960*/  @P0 SHF.R.U32.HI R0, RZ, R5, R4 ;  /* 0x00000005ff000219 */ /* 0x000fce0000011604 */
.L_x_1451:
[----:B------:R-:W-:Y:S05]  /*12970*/  BSYNC B0 ;  /* 0x0000000000007941 */ /* 0x000fea0003800000 */
.L_x_1449:
[----:B------:R-:W-:-:S05]  /*12980*/  IMAD R5, R0, R3, R3 ;  /* 0x0000000300057224 */ /* 0x000fca00078e0203 */
[----:B------:R-:W-:-:S07]  /*12990*/  VIMNMX R2, R2, R5, PT ;  /* 0x0000000502027248 */ /* 0x000fce0003fe0100 */
.L_x_1448:
[----:B------:R-:W0:Y:S01]  /*129a0*/  @P2 LDC R0, c[0x0][0x44c] ;  /* 0x00011300ff002b82 */ /* 0x000e220000000800 */
[----:B------:R-:W-:Y:S01]  /*129b0*/  VIADD R2, R2, 0x7f ;  /* 0x0000007f02027836 */ /* 0x000fe20000000000 */
[----:B------:R-:W-:Y:S01]  /*129c0*/  ULDC UR4, c[0x0][0x9dc] ;  /* 0x0002770000047ab9 */ /* 0x000fe20000000800 */
[----:B------:R-:W-:-:S05]  /*129d0*/  IMAD.MOV.U32 R4, RZ, RZ, R27 ;  /* 0x000000ffff047224 */ /* 0x000fca00078e001b */
[----:B------:R-:W1:Y:S01]  /*129e0*/  @P2 LDC R5, c[0x0][0x450] ;  /* 0x00011400ff052b82 */ /* 0x000e620000000800 */
[----:B0-----:R-:W-:-:S05]  /*129f0*/  @P2 IMAD.HI.U32 R0, R27, R0, RZ ;  /* 0x000000001b002227 */ /* 0x001fca00078e00ff */
[----:B-1----:R-:W-:Y:S01]  /*12a00*/  @P2 SHF.R.U32.HI R4, RZ, R5, R0 ;  /* 0x00000005ff042219 */ /* 0x002fe20000011600 */
[----:B------:R-:W-:Y:S01]  /*12a10*/  VIADD R0, R34, 0x7f ;  /* 0x0000007f22007836 */ /* 0x000fe20000000000 */
[----:B------:R-:W-:Y:S02]  /*12a20*/  SHF.R.S32.HI R5, RZ, 0x1f, R2 ;  /* 0x0000001fff057819 */ /* 0x000fe40000011402 */
[----:B------:R-:W-:Y:S02]  /*12a30*/  IADD3 R4, R4, R34, -R31 ;  /* 0x0000002204047210 */ /* 0x000fe40007ffe81f */
[----:B------:R-:W-:Y:S02]  /*12a40*/  LEA.HI R2, R5, R2, RZ, 0x7 ;  /* 0x0000000205027211 */ /* 0x000fe400078f38ff */
[----:B------:R-:W-:Y:S02]  /*12a50*/  SHF.R.S32.HI R5, RZ, 0x1f, R0 ;  /* 0x0000001fff057819 */ /* 0x000fe40000011400 */
[----:B------:R-:W-:Y:S01]  /*12a60*/  SHF.R.S32.HI R7, RZ, 0x7, R2 ;  /* 0x00000007ff077819 */ /* 0x000fe20000011402 */
[----:B------:R-:W-:Y:S01]  /*12a70*/  VIADD R2, R4, -UR4 ;  /* 0x8000000404027c36 */ /* 0x000fe20008000000 */
[----:B------:R-:W-:-:S04]  /*12a80*/  LEA.HI R5, R5, R0, RZ, 0x7 ;  /* 0x0000000005057211 */ /* 0x000fc800078f38ff */
[----:B------:R-:W-:-:S04]  /*12a90*/  SHF.R.S32.HI R0, RZ, 0x7, R5 ;  /* 0x00000007ff007819 */ /* 0x000fc80000011405 */
[----:B------:R-:W-:Y:S01]  /*12aa0*/  VIMNMX R0, R0, R7, PT ;  /* 0x0000000700007248 */ /* 0x000fe20003fe0100 */
[----:B------:R-:W-:Y:S06]  /*12ab0*/  @!P1 BRA `(.L_x_1452) ;  /* 0x0000000000489947 */ /* 0x000fec0003800000 */
[----:B------:R-:W-:Y:S01]  /*12ac0*/  IMAD.MOV.U32 R6, RZ, RZ, R4 ;  /* 0x000000ffff067224 */ /* 0x000fe200078e0004 */
[----:B------:R-:W-:Y:S04]  /*12ad0*/  BSSY B0, `(.L_x_1453) ;  /* 0x000000e000007945 */ /* 0x000fe80003800000 */
[----:B------:R-:W-:-:S13]  /*12ae0*/  ISETP.GT.AND P0, PT, R6, -0x1, PT ;  /* 0xffffffff0600780c */ /* 0x000fda0003f04270 */
[----:B------:R-:W-:Y:S05]  /*12af0*/  @P0 BRA `(.L_x_1454) ;  /* 0x00000000001c0947 */ /* 0x000fea0003800000 */
[----:B------:R-:W-:Y:S02]  /*12b00*/  ISETP.NE.AND P0, PT, R3, 0x1, PT ;  /* 0x000000010300780c */ /* 0x000fe40003f05270 */
[----:B------:R-:W-:-:S11]  /*12b10*/  LOP3.LUT R7, RZ, R6, RZ, 0x33, !PT ;  /* 0x00000006ff077212 */ /* 0x000fd600078e33ff */
[----:B------:R-:W0:Y:S02]  /*12b20*/  @P0 LDC.64 R4, c[0x0][0x9e8] ;  /* 0x00027a00ff040b82 */ /* 0x000e240000000a00 */
[----:B0-----:R-:W-:-:S05]  /*12b30*/  @P0 IMAD.HI.U32 R4, R7, R4, RZ ;  /* 0x0000000407040227 */ /* 0x001fca00078e00ff */
[----:B------:R-:W-:-:S04]  /*12b40*/  @P0 SHF.R.U32.HI R7, RZ, R5, R4 ;  /* 0x00000005ff070219 */ /* 0x000fc80000011604 */
[----:B------:R-:W-:Y:S01]  /*12b50*/  LOP3.LUT R6, RZ, R7, RZ, 0x33, !PT ;  /* 0x00000007ff067212 */ /* 0x000fe200078e33ff */
[----:B------:R-:W-:Y:S06]  /*12b60*/  BRA `(.L_x_1455) ;  /* 0x0000000000107947 */ /* 0x000fec0003800000 */
.L_x_1454:
[----:B------:R-:W-:-:S13]  /*12b70*/  ISETP.NE.AND P0, PT, R3, 0x1, PT ;  /* 0x000000010300780c */ /* 0x000fda0003f05270 */
[----:B------:R-:W0:Y:S02]  /*12b80*/  @P0 LDC.64 R4, c[0x0][0x9e8] ;  /* 0x00027a00ff040b82 */ /* 0x000e240000000a00 */
[----:B0-----:R-:W-:-:S05]  /*12b90*/  @P0 IMAD.HI.U32 R4, R6, R4, RZ ;  /* 0x0000000406040227 */ /* 0x001fca00078e00ff */
[----:B------:R-:W-:-:S07]  /*12ba0*/  @P0 SHF.R.U32.HI R6, RZ, R5, R4 ;  /* 0x00000005ff060219 */ /* 0x000fce0000011604 */
.L_x_1455:
[----:B------:R-:W-:Y:S05]  /*12bb0*/  BSYNC B0 ;  /* 0x0000000000007941 */ /* 0x000fea0003800000 */
.L_x_1453:
[----:B------:R-:W-:-:S05]  /*12bc0*/  IMAD R3, R6, R3, RZ ;  /* 0x0000000306037224 */ /* 0x000fca00078e02ff */
[----:B------:R-:W-:-:S07]  /*12bd0*/  VIMNMX R2, R2, R3, !PT ;  /* 0x0000000302027248 */ /* 0x000fce0007fe0100 */
.L_x_1452:
[----:B------:R-:W-:Y:S01]  /*12be0*/  SHF.R.S32.HI R3, RZ, 0x1f, R2 ;  /* 0x0000001fff037819 */ /* 0x000fe20000011402 */
[----:B------:R-:W-:Y:S03]  /*12bf0*/  BSSY B0, `(.L_x_1456) ;  /* 0x000002a000007945 */ /* 0x000fe60003800000 */
[----:B------:R-:W-:Y:S02]  /*12c00*/  LEA.HI R3, R3, R2, RZ, 0x7 ;  /* 0x0000000203037211 */ /* 0x000fe400078f38ff */
[----:B------:R-:W-:Y:S02]  /*12c10*/  LOP3.LUT R2, R18, 0xff000000, RZ, 0xc0, !PT ;  /* 0xff00000012027812 */ /* 0x000fe400078ec0ff */
[----:B------:R-:W-:-:S04]  /*12c20*/  SHF.R.S32.HI R3, RZ, 0x7, R3 ;  /* 0x00000007ff037819 */ /* 0x000fc80000011403 */
[----:B------:R-:W-:Y:S02]  /*12c30*/  VIMNMX R35, RZ, R3, !PT ;  /* 0x00000003ff237248 */ /* 0x000fe40007fe0100 */
[----:B------:R-:W-:Y:S02]  /*12c40*/  SHF.R.U32.HI R3, RZ, 0x8, R2 ;  /* 0x00000008ff037819 */ /* 0x000fe40000011602 */
[----:B------:R-:W-:Y:S02]  /*12c50*/  ISETP.GT.AND P0, PT, R0, R35, PT ;  /* 0x000000230000720c */ /* 0x000fe40003f04270 */
[----:B------:R-:W-:-:S04]  /*12c60*/  LOP3.LUT R2, R18, 0xff0000, RZ, 0xc0, !PT ;  /* 0x00ff000012027812 */ /* 0x000fc800078ec0ff */
[----:B------:R-:W-:Y:S01]  /*12c70*/  LEA.HI R3, R2, R3, RZ, 0x10 ;  /* 0x0000000302037211 */ /* 0x000fe200078f80ff */
[----:B------:R-:W-:-:S03]  /*12c80*/  IMAD.MOV.U32 R2, RZ, RZ, RZ ;  /* 0x000000ffff027224 */ /* 0x000fc600078e00ff */
[----:B------:R-:W-:-:S03]  /*12c90*/  LOP3.LUT R4, R3, 0xff, RZ, 0xc0, !PT ;  /* 0x000000ff03047812 */ /* 0x000fc600078ec0ff */
[----:B------:R-:W-:Y:S05]  /*12ca0*/  @!P0 BRA `(.L_x_1457) ;  /* 0x0000000000788947 */ /* 0x000fea0003800000 */
[----:B------:R-:W-:Y:S01]  /*12cb0*/  SHF.R.U32.HI R5, RZ, 0x10, R3 ;  /* 0x00000010ff057819 */ /* 0x000fe20000011603 */
[----:B------:R-:W-:-:S03]  /*12cc0*/  IMAD.MOV.U32 R2, RZ, RZ, RZ ;  /* 0x000000ffff027224 */ /* 0x000fc600078e00ff */
[----:B------:R-:W-:-:S13]  /*12cd0*/  ISETP.NE.AND P0, PT, R5, RZ, PT ;  /* 0x000000ff0500720c */ /* 0x000fda0003f05270 */
[----:B------:R-:W0:Y:S02]  /*12ce0*/  @!P0 LDC R5, c[0x0][0x9f0] ;  /* 0x00027c00ff058b82 */ /* 0x000e240000000800 */
[----:B0-----:R-:W-:-:S04]  /*12cf0*/  IABS R6, R5 ;  /* 0x0000000500067213 */ /* 0x001fc80000000000 */
[----:B------:R-:W0:Y:S08]  /*12d00*/  I2F.RP R7, R6 ;  /* 0x0000000600077306 */ /* 0x000e300000209400 */
[----:B0-----:R-:W0:Y:S02]  /*12d10*/  MUFU.RCP R7, R7 ;  /* 0x0000000700077308 */ /* 0x001e240000001000 */
[----:B0-----:R-:W-:-:S06]  /*12d20*/  VIADD R8, R7, 0xffffffe ;  /* 0x0ffffffe07087836 */ /* 0x001fcc0000000000 */
[----:B------:R-:W0:Y:S02]  /*12d30*/  F2I.FTZ.U32.TRUNC.NTZ R3, R8 ;  /* 0x0000000800037305 */ /* 0x000e24000021f000 */
[----:B0-----:R-:W-:-:S04]  /*12d40*/  IMAD.MOV R9, RZ, RZ, -R3 ;  /* 0x000000ffff097224 */ /* 0x001fc800078e0a03 */
[----:B------:R-:W-:-:S04]  /*12d50*/  IMAD R9, R9, R6, RZ ;  /* 0x0000000609097224 */ /* 0x000fc800078e02ff */
[----:B------:R-:W-:Y:S01]  /*12d60*/  IMAD.HI.U32 R3, R3, R9, R2 ;  /* 0x0000000903037227 */ /* 0x000fe200078e0002 */
[----:B------:R-:W-:Y:S02]  /*12d70*/  IADD3 R2, R5, -0x1, R0 ;  /* 0xffffffff05027810 */ /* 0x000fe40007ffe000 */
[----:B------:R-:W-:-:S03]  /*12d80*/  IABS R9, R5 ;  /* 0x0000000500097213 */ /* 0x000fc60000000000 */
[----:B------:R-:W-:Y:S02]  /*12d90*/  IMAD.IADD R2, R2, 0x1, -R35 ;  /* 0x0000000102027824 */ /* 0x000fe400078e0a23 */
[----:B------:R-:W-:-:S03]  /*12da0*/  IMAD.MOV R7, RZ, RZ, -R9 ;  /* 0x000000ffff077224 */ /* 0x000fc600078e0a09 */
[----:B------:R-:W-:Y:S02]  /*12db0*/  IABS R8, R2 ;  /* 0x0000000200087213 */ /* 0x000fe40000000000 */
[----:B------:R-:W-:-:S03]  /*12dc0*/  LOP3.LUT R2, R2, R5, RZ, 0x3c, !PT ;  /* 0x0000000502027212 */ /* 0x000fc600078e3cff */
        /* <DEDUP_REMOVED lines=12> */
.L_x_1457:
[----:B------:R-:W-:Y:S05]  /*12e90*/  BSYNC B0 ;  /* 0x0000000000007941 */ /* 0x000fea0003800000 */
.L_x_1456:
[-C--:B------:R-:W-:Y:S01]  /*12ea0*/  IMAD R35, R4, R2.reuse, R35 ;  /* 0x0000000204237224 */ /* 0x080fe200078e0223 */
        /* <DEDUP_REMOVED lines=12> */
[----:B------:R-:W0:Y:S08]  /*12f70*/  FLO.U32 R0, UR4 ;  /* 0x0000000400007d00 */ /* 0x000e3000080e0000 */
[----:B------:R-:W1:Y:S01]  /*12f80*/  POPC R5, UR4 ;  /* 0x0000000400057d09 */ /* 0x000e620008000000 */
[----:B0-----:R-:W-:-:S13]  /*12f90*/  ISETP.EQ.U32.AND P0, PT, R0, R7, PT ;  /* 0x000000070000720c */ /* 0x001fda0003f02070 */
[----:B-1----:R-:W2:Y:S01]  /*12fa0*/  @P0 ATOMG.E.ADD.STRONG.GPU PT, R3, desc[UR36][R2.64], R5 ;  /* 0x00000005020309a8 */ /* 0x002ea200081ee1e4 */
[----:B------:R-:W0:Y:S02]  /*12fb0*/  S2R R4, SR_LTMASK ;  /* 0x0000000000047919 */ /* 0x000e240000003900 */
[----:B0-----:R-:W-:-:S04]  /*12fc0*/  LOP3.LUT R4, R4, UR4, RZ, 0xc0, !PT ;  /* 0x0000000404047c12 */ /* 0x001fc8000f8ec0ff */
[----:B------:R-:W0:Y:S01]  /*12fd0*/  POPC R7, R4 ;  /* 0x0000000400077309 */ /* 0x000e220000000000 */
[----:B--2---:R-:W0:Y:S02]  /*12fe0*/  SHFL.IDX PT, R0, R3, R0, 0x1f ;  /* 0x00001f0003007589 */ /* 0x004e2400000e0000 */
[----:B0-----:R-:W-:Y:S01]  /*12ff0*/  IADD3 R16, R0, UR39, R7 ;  /* 0x0000002700107c10 */ /* 0x001fe2000fffe007 */
[----:B------:R-:W-:Y:S06]  /*13000*/  BRA `(.L_x_1460) ;  /* 0x00000034004c7947 */ /* 0x000fec0003800000 */
.L_x_1459:
        /* <DEDUP_REMOVED lines=20> */
.L_x_1462:
[----:B------:R-:W-:Y:S05]  /*13150*/  BSYNC B6 ;  /* 0x0000000000067941 */ /* 0x000fea0003800000 */
.L_x_1461:
        /* <DEDUP_REMOVED lines=20> */
.L_x_1465:
        /* <DEDUP_REMOVED lines=15> */
.L_x_1464:
[----:B------:R-:W-:Y:S05]  /*13390*/  BSYNC B6 ;  /* 0x0000000000067941 */ /* 0x000fea0003800000 */
.L_x_1463:
[----:B------:R-:W-:Y:S01]  /*133a0*/  ULDC.64 UR4, c[0x0][0x9f8] ;  /* 0x00027e0000047ab9 */ /* 0x000fe20000000a00 */
[----:B------:R-:W-:Y:S01]  /*133b0*/  IMAD.MOV.U32 R32, RZ, RZ, R19 ;  /* 0x000000ffff207224 */ /* 0x000fe200078e0013 */
[----:B------:R-:W-:Y:S01]  /*133c0*/  ISETP.NE.U32.AND P0, PT, RZ, UR4, PT ;  /* 0x00000004ff007c0c */ /* 0x000fe2000bf05070 */
[----:B------:R-:W0:Y:S01]  /*133d0*/  S2R R20, SR_TID.X ;  /* 0x0000000000147919 */ /* 0x000e220000002100 */
[----:B------:R-:W1:Y:S01]  /*133e0*/  LDC R6, c[0x0][0x430] ;  /* 0x00010c00ff067b82 */ /* 0x000e620000000800 */
[----:B------:R-:W2:Y:S01]  /*133f0*/  S2R R17, SR_TID.X ;  /* 0x0000000000117919 */ /* 0x000ea20000002100 */
[----:B------:R-:W-:Y:S01]  /*13400*/  ISETP.NE.AND.EX P0, PT, RZ, UR5, PT, P0 ;  /* 0x00000005ff007c0c */ /* 0x000fe2000bf05300 */
[----:B------:R-:W-:Y:S01]  /*13410*/  VIADD R26, R24, 0xffffffff ;  /* 0xffffffff181a7836 */ /* 0x000fe20000000000 */
[----:B------:R-:W-:Y:S01]  /*13420*/  LOP3.LUT R23, R23, 0xfffffff7, RZ, 0xc0, !PT ;  /* 0xfffffff717177812 */ /* 0x000fe200078ec0ff */
[----:B------:R-:W-:-:S10]  /*13430*/  ULDC UR4, c[0x0][0x2f4] ;  /* 0x0000bd0000047ab9 */ /* 0x000fd40000000800 */
[----:B------:R-:W3:Y:S02]  /*13440*/  @P0 LDC.64 R2, c[0x0][0x9f8] ;  /* 0x00027e00ff020b82 */ /* 0x000ee40000000a00 */
[----:B---3--:R-:W-:-:S05]  /*13450*/  @P0 IMAD.WIDE R2, R19, 0x4, R2 ;  /* 0x0000000413020825 */ /* 0x008fca00078e0202 */
[----:B------:R3:W4:Y:S01]  /*13460*/  @P0 LDG.E R32, desc[UR36][R2.64] ;  /* 0x0000002402200981 */ /* 0x000722000c1e1900 */
[----:B-1----:R-:W-:Y:S01]  /*13470*/  ISETP.NE.AND P1, PT, R6, 0x1, PT ;  /* 0x000000010600780c */ /* 0x002fe20003f25270 */
[----:B0-----:R-:W-:Y:S01]  /*13480*/  IMAD.SHL.U32 R20, R20, 0x10, RZ ;  /* 0x0000001014147824 */ /* 0x001fe200078e00ff */
[----:B--2---:R-:W-:Y:S01]  /*13490*/  LOP3.LUT R17, R17, 0x7f, RZ, 0xc0, !PT ;  /* 0x0000007f11117812 */ /* 0x004fe200078ec0ff */
[----:B------:R-:W-:-:S03]  /*134a0*/  IMAD.SHL.U32 R8, R26, 0x80, RZ ;  /* 0x000000801a087824 */ /* 0x000fc600078e00ff */
[----:B------:R-:W-:Y:S02]  /*134b0*/  SHF.R.U32.HI R17, RZ, 0x3, R17 ;  /* 0x00000003ff117819 */ /* 0x000fe40000011611 */
[----:B------:R-:W-:-:S04]  /*134c0*/  LOP3.LUT R20, R20, 0x70, RZ, 0xc0, !PT ;  /* 0x0000007014147812 */ /* 0x000fc800078ec0ff */
[----:B------:R-:W-:Y:S01]  /*134d0*/  LOP3.LUT R5, R8, R17, R20, 0xfe, !PT ;  /* 0x0000001108057212 */ /* 0x000fe200078efe14 */
[----:B------:R-:W0:Y:S01]  /*134e0*/  @P1 LDC R4, c[0x0][0x434] ;  /* 0x00010d00ff041b82 */ /* 0x000e220000000800 */
[----:B------:R-:W-:Y:S02]  /*134f0*/  @P1 LOP3.LUT R23, R23, 0x8, RZ, 0xfc, !PT ;  /* 0x0000000817171812 */ /* 0x000fe400078efcff */
[C---:B------:R-:W-:Y:S01]  /*13500*/  ISETP.GE.AND P0, PT, R5.reuse, R34, PT ;  /* 0x000000220500720c */ /* 0x040fe20003f06270 */
[----:B------:R-:W-:-:S04]  /*13510*/  IMAD.IADD R5, R5, 0x1, R36 ;  /* 0x0000000105057824 */ /* 0x000fc800078e0224 */
[----:B------:R-:W1:Y:S08]  /*13520*/  @P1 LDC R0, c[0x0][0x438] ;  /* 0x00010e00ff001b82 */ /* 0x000e700000000800 */
[----:B---3--:R-:W2:Y:S01]  /*13530*/  @!P0 LDC.64 R2, c[0x0][0x428] ;  /* 0x00010a00ff028b82 */ /* 0x008ea20000000a00 */
[----:B0-----:R-:W-:-:S04]  /*13540*/  @P1 IMAD.HI.U32 R7, R5, R4, RZ ;  /* 0x0000000405071227 */ /* 0x001fc800078e00ff */
[----:B------:R-:W-:Y:S01]  /*13550*/  IMAD.MOV.U32 R4, RZ, RZ, R5 ;  /* 0x000000ffff047224 */ /* 0x000fe200078e0005 */
[----:B-1----:R-:W-:-:S05]  /*13560*/  @P1 SHF.R.U32.HI R4, RZ, R0, R7 ;  /* 0x00000000ff041219 */ /* 0x002fca0000011607 */
[----:B------:R-:W-:-:S04]  /*13570*/  IMAD.MOV R0, RZ, RZ, -R4 ;  /* 0x000000ffff007224 */ /* 0x000fc800078e0a04 */
[----:B------:R-:W-:Y:S01]  /*13580*/  IMAD R0, R6, R0, R5 ;  /* 0x0000000006007224 */ /* 0x000fe200078e0205 */
[----:B------:R-:W-:Y:S02]  /*13590*/  @!P0 SHF.R.S32.HI R5, RZ, 0x1f, R4 ;  /* 0x0000001fff058819 */ /* 0x000fe40000011404 */
[----:B------:R-:W-:Y:S01]  /*135a0*/  LOP3.LUT R23, R23, 0xfffffffb, RZ, 0xc0, !PT ;  /* 0xfffffffb17177812 */ /* 0x000fe200078ec0ff */
[----:B------:R-:W-:Y:S01]  /*135b0*/  UMOV UR5, 0xffffffff ;  /* 0xffffffff00057882 */ /* 0x000fe20000000000 */
[----:B----4-:R-:W-:Y:S01]  /*135c0*/  SHF.R.S32.HI R37, RZ, 0x1f, R32 ;  /* 0x0000001fff257819 */ /* 0x010fe20000011420 */
[----:B--2---:R-:W-:-:S04]  /*135d0*/  @!P0 IMAD.WIDE.U32 R4, R32, R2, R4 ;  /* 0x0000000220048225 */ /* 0x004fc800078e0004 */
[----:B------:R-:W-:-:S04]  /*135e0*/  @!P0 IMAD R6, R37, R2, RZ ;  /* 0x0000000225068224 */ /* 0x000fc800078e02ff */
[----:B------:R-:W-:Y:S02]  /*135f0*/  @!P0 IMAD R6, R32, R3, R6 ;  /* 0x0000000320068224 */ /* 0x000fe400078e0206 */
[----:B------:R-:W0:Y:S02]  /*13600*/  @!P0 LDC.64 R2, c[0x0][0x418] ;  /* 0x00010600ff028b82 */ /* 0x000e240000000a00 */
[----:B------:R-:W-:Y:S01]  /*13610*/  @!P0 IMAD.IADD R5, R5, 0x1, R6 ;  /* 0x0000000105058824 */ /* 0x000fe200078e0206 */
[----:B0-----:R-:W-:-:S04]  /*13620*/  @!P0 LEA R2, P1, R4, R2, 0x2 ;  /* 0x0000000204028211 */ /* 0x001fc800078210ff */
[----:B------:R-:W-:Y:S01]  /*13630*/  @!P0 LEA.HI.X R3, R4, R3, R5, 0x2, P1 ;  /* 0x0000000304038211 */ /* 0x000fe200008f1405 */
[----:B------:R-:W-:Y:S02]  /*13640*/  IMAD.U32 R5, RZ, RZ, UR38 ;  /* 0x00000026ff057e24 */ /* 0x000fe4000f8e00ff */
[----:B------:R-:W-:-:S03]  /*13650*/  IMAD.MOV.U32 R4, RZ, RZ, RZ ;  /* 0x000000ffff047224 */ /* 0x000fc600078e00ff */
[----:B------:R-:W-:-:S03]  /*13660*/  ISETP.NE.AND P2, PT, R5, 0x3, PT ;  /* 0x000000030500780c */ /* 0x000fc60003f45270 */
[----:B------:R0:W5:Y:S01]  /*13670*/  @!P0 LDG.E R4, desc[UR36][R2.64] ;  /* 0x0000002402048981 */ /* 0x000162000c1e1900 */
[----:B------:R-:W-:-:S09]  /*13680*/  ISETP.GE.AND P0, PT, R30, UR4, PT ;  /* 0x000000041e007c0c */ /* 0x000fd2000bf06270 */
[----:B------:R-:W-:-:S04]  /*13690*/  @P2 LOP3.LUT R23, R23, 0x4, RZ, 0xfc, !PT ;  /* 0x0000000417172812 */ /* 0x000fc800078efcff */
[----:B------:R-:W-:-:S04]  /*136a0*/  LOP3.LUT R23, R23, 0xfffffffd, RZ, 0xc0, !PT ;  /* 0xfffffffd17177812 */ /* 0x000fc800078ec0ff */
[----:B------:R-:W-:Y:S02]  /*136b0*/  @P0 LOP3.LUT R23, R23, 0x2, RZ, 0xfc, !PT ;  /* 0x0000000217170812 */ /* 0x000fe400078efcff */
[----:B------:R-:W-:Y:S02]  /*136c0*/  ISETP.GE.AND P0, PT, R29, UR4, PT ;  /* 0x000000041d007c0c */ /* 0x000fe4000bf06270 */
[----:B------:R-:W-:-:S11]  /*136d0*/  LOP3.LUT R23, R23, 0xfffffffe, RZ, 0xc0, !PT ;  /* 0xfffffffe17177812 */ /* 0x000fd600078ec0ff */
[----:B------:R-:W-:Y:S01]  /*136e0*/  @P0 LOP3.LUT R23, R23, 0x1, RZ, 0xfc, !PT ;  /* 0x0000000117170812 */ /* 0x000fe200078efcff */
[----:B0-----:R-:W-:Y:S06]  /*136f0*/  BRA.DIV UR5, `(.L_x_1466) ;  /* 0x0000004605687947 */ /* 0x001fec000b800000 */
.L_x_1534:
[----:B------:R-:W-:Y:S01]  /*13700*/  LOP3.LUT R24, R18, 0xffff, RZ, 0xc0, !PT ;  /* 0x0000ffff12187812 */ /* 0x000fe200078ec0ff */
[----:B------:R-:W-:Y:S06]  /*13710*/  @!P2 BRA `(.L_x_1467) ;  /* 0x000000000004a947 */ /* 0x000fec0003800000 */
[----:B------:R-:W-:Y:S01]  /*13720*/  BPT.TRAP 0x1 ;  /* 0x000000040000795c */ /* 0x000fe20000300000 */
.L_x_1467:
[----:B------:R-:W-:Y:S01]  /*13730*/  SHF.R.S32.HI R6, RZ, 0x1f, R0 ;  /* 0x0000001fff067819 */ /* 0x000fe20000011400 */
[----:B------:R-:W-:Y:S01]  /*13740*/  ULDC.64 UR4, c[0x0][0x328] ;  /* 0x0000ca0000047ab9 */ /* 0x000fe20000000a00 */
[----:B------:R-:W-:Y:S01]  /*13750*/  ULDC.64 UR6, c[0x0][0x318] ;  /* 0x0000c60000067ab9 */ /* 0x000fe20000000a00 */
[----:B------:R-:W-:Y:S01]  /*13760*/  IMAD.WIDE.U32 R2, R0, UR4, RZ ;  /* 0x0000000400027c25 */ /* 0x000fe2000f8e00ff */
[----:B------:R-:W-:Y:S03]  /*13770*/  BSSY B0, `(.L_x_1468) ;  /* 0x0000013000007945 */ /* 0x000fe60003800000 */
[----:B------:R-:W-:-:S04]  /*13780*/  IMAD R5, R6, UR4, RZ ;  /* 0x0000000406057c24 */ /* 0x000fc8000f8e02ff */
[----:B------:R-:W-:Y:S01]  /*13790*/  IMAD R5, R0, UR5, R5 ;  /* 0x0000000500057c24 */ /* 0x000fe2000f8e0205 */
        /* <DEDUP_REMOVED lines=16> */
.L_x_1535:
[----:B------:R-:W-:Y:S05]  /*138a0*/  BSYNC B0 ;  /* 0x0000000000007941 */ /* 0x000fea0003800000 */
.L_x_1468:
        /* <DEDUP_REMOVED lines=105> */
.L_x_1553:
        /* <DEDUP_REMOVED lines=11> */
.L_x_1471:
[----:B------:R-:W-:Y:S02]  /*13ff0*/  PLOP3.LUT P1, PT, P1, P0, PT, 0xa2, 0x0 ;  /* 0x000000000000781c */ /* 0x000fe40000f21472 */
[----:B------:R-:W-:-:S08]  /*14000*/  @P0 R2UR P1, UR4, R7 ;  /* 0x00000000070402ca */ /* 0x000fd00000020000 */
[----:B------:R-:W-:-:S05]  /*14010*/  @P0 PLOP3.LUT P0, PT, P1, PT, PT, 0x80, 0x0 ;  /* 0x000000000000081c */ /* 0x000fca0000f0f070 */
[----:B------:R-:W-:Y:S01]  /*14020*/  @!P1 SYNCS.ARRIVE.TRANS64.RED.A0T1 RZ, [UR4+0x28830], RZ ;  /* 0x028830ffffff99a7 */ /* 0x000fe20008200404 */
[----:B------:R-:W-:Y:S07]  /*14030*/  @!P1 ARRIVES.LDGSTSBAR.64.TRANSCNT [UR4+0x28830] ;  /* 0x02883000ff0099b0 */ /* 0x000fee0008000a84 */
[----:B------:R-:W-:Y:S05]  /*14040*/  @P0 BRA.U.ANY `(.L_x_1471) ;  /* 0xfffffffd00e80947 */ /* 0x000fea000393ffff */
[----:B------:R-:W-:Y:S01]  /*14050*/  NOP ;  /* 0x0000000000007918 */ /* 0x000fe20000000000 */
[----:B------:R-:W-:-:S13]  /*14060*/  LOP3.LUT P2, RZ, R23, 0x4, RZ, 0xc0, !PT ;  /* 0x0000000417ff7812 */ /* 0x000fda000784c0ff */
[----:B------:R-:W-:Y:S05]  /*14070*/  @!P2 BRA `(.L_x_1472) ;  /* 0x000000000004a947 */ /* 0x000fea0003800000 */
[----:B------:R-:W-:Y:S01]  /*14080*/  BPT.TRAP 0x1 ;  /* 0x000000040000795c */ /* 0x000fe20000300000 */
.L_x_1472:
[----:B-1----:R1:W5:Y:S01]  /*14090*/  LDL.LU R2, [R1+0x4] ;  /* 0x0000040001027983 */ /* 0x0023620000300800 */
[----:B------:R1:W-:Y:S02]  /*140a0*/  SYNCS.ARRIVE.TRANS64.A1T0 RZ, [R7+URZ+0x28830], RZ ;  /* 0x028830ff07ff79a7 */ /* 0x0003e4000810003f */
[----:B------:R-:W-:Y:S05]  /*140b0*/  WARPSYNC.ALL ;  /* 0x0000000000007948 */ /* 0x000fea0003800000 */
[----:B------:R-:W-:Y:S01]  /*140c0*/  ULDC.64 UR4, c[0x0][0x298] ;  /* 0x0000a60000047ab9 */ /* 0x000fe20000000a00 */
[----:B------:R-:W-:Y:S01]  /*140d0*/  BSSY B6, `(.L_x_1473) ;  /* 0x000001c000067945 */ /* 0x000fe20003800000 */
[----:B------:R-:W-:Y:S01]  /*140e0*/  BAR.SYNC.DEFER_BLOCKING 0x8, 0x180 ;  /* 0x0206000000007b1d */ /* 0x000fe20000010000 */
[----:B-----5:R-:W-:Y:S01]  /*140f0*/  SHF.R.S32.HI R0, RZ, 0x1f, R2 ;  /* 0x0000001fff007819 */ /* 0x020fe20000011402 */
[----:B0-----:R-:W-:-:S04]  /*14100*/  IMAD.WIDE.U32 R4, R2, UR4, RZ ;  /* 0x0000000402047c25 */ /* 0x001fc8000f8e00ff */
[----:B------:R-:W-:Y:S01]  /*14110*/  IMAD R0, R0, UR4, RZ ;  /* 0x0000000400007c24 */ /* 0x000fe2000f8e02ff */
[----:B------:R0:W-:Y:S03]  /*14120*/  STL.64 [R1+0x8], R4 ;  /* 0x0000080401007387 */ /* 0x0001e60000100a00 */
[----:B------:R-:W-:Y:S02]  /*14130*/  IMAD R0, R2, UR5, R0 ;  /* 0x0000000502007c24 */ /* 0x000fe4000f8e0200 */
[----:B------:R-:W-:Y:S02]  /*14140*/  VIADD R2, R22, 0x10400 ;  /* 0x0001040016027836 */ /* 0x000fe40000000000 */
[----:B------:R-:W-:-:S03]  /*14150*/  IMAD.IADD R0, R5, 0x1, R0 ;  /* 0x0000000105007824 */ /* 0x000fc600078e0200 */
[----:B------:R-:W-:Y:S02]  /*14160*/  LOP3.LUT P0, RZ, R2, 0x3ff, RZ, 0xc0, !PT ;  /* 0x000003ff02ff7812 */ /* 0x000fe4000780c0ff */
[----:B------:R0:W-:Y:S11]  /*14170*/  STL [R1+0x4], R0 ;  /* 0x0000040001007387 */ /* 0x0001f60000100800 */
[----:B0-----:R-:W-:Y:S05]  /*14180*/  @!P0 BRA `(.L_x_1474) ;  /* 0x0000000000408947 */ /* 0x001fea0003800000 */
        /* <DEDUP_REMOVED lines=8> */
[----:B-1----:R-:W-:-:S02]  /*14210*/  IMAD.U32 R7, RZ, RZ, UR7 ;  /* 0x00000007ff077e24 */ /* 0x002fc4000f8e00ff */
[----:B------:R-:W-:Y:S02]  /*14220*/  IMAD.U32 R10, RZ, RZ, UR8 ;  /* 0x00000008ff0a7e24 */ /* 0x000fe4000f8e00ff */
[----:B------:R-:W-:Y:S02]  /*14230*/  IMAD.U32 R11, RZ, RZ, UR9 ;  /* 0x00000009ff0b7e24 */ /* 0x000fe4000f8e00ff */
[----:B------:R-:W-:Y:S02]  /*14240*/  IMAD.MOV.U32 R8, RZ, RZ, 0x70 ;  /* 0x00000070ff087424 */ /* 0x000fe400078e00ff */
[----:B------:R-:W-:Y:S02]  /*14250*/  IMAD.MOV.U32 R12, RZ, RZ, 0x1 ;  /* 0x00000001ff0c7424 */ /* 0x000fe400078e00ff */
[----:B------:R-:W-:-:S07]  /*14260*/  IMAD.MOV.U32 R13, RZ, RZ, RZ ;  /* 0x000000ffff0d7224 */ /* 0x000fce00078e00ff */
[----:B------:R-:W-:-:S07]  /*14270*/  LEPC R20, `(.L_x_1474) ;  /* 0x000000001014794e */ /* 0x000fce0000000000 */
[----:B0-----:R-:W-:Y:S05]  /*14280*/  CALL.ABS.NOINC R2 ;  /* 0x0000000002007343 */ /* 0x001fea0003c00000 */
.L_x_1474:
[----:B------:R-:W-:Y:S05]  /*14290*/  BSYNC B6 ;  /* 0x0000000000067941 */ /* 0x000fea0003800000 */
.L_x_1473:
[----:B------:R-:W2:Y:S01]  /*142a0*/  LDL.LU R2, [R1+0x4] ;  /* 0x0000040001027983 */ /* 0x000ea20000300800 */
[----:B------:R-:W-:Y:S01]  /*142b0*/  LOP3.LUT P6, RZ, R23, 0x20, RZ, 0xc0, !PT ;  /* 0x0000002017ff7812 */ /* 0x000fe200078cc0ff */
[----:B------:R-:W-:Y:S01]  /*142c0*/  ULDC.64 UR6, c[0x0][0x2e0] ;  /* 0x0000b80000067ab9 */ /* 0x000fe20000000a00 */
[----:B------:R-:W-:Y:S01]  /*142d0*/  SHF.R.S32.HI R0, RZ, 0x1f, R19 ;  /* 0x0000001fff007819 */ /* 0x000fe20000011413 */
[----:B------:R-:W3:Y:S01]  /*142e0*/  LDL.LU.64 R20, [R1+0x8] ;  /* 0x0000080001147983 */ /* 0x000ee20000300a00 */
[----:B------:R-:W-:Y:S02]  /*142f0*/  ULDC.64 UR4, c[0x0][0x2d8] ;  /* 0x0000b60000047ab9 */ /* 0x000fe40000000a00 */
[----:B------:R-:W-:Y:S01]  /*14300*/  SEL R0, R0, RZ, !P6 ;  /* 0x000000ff00007207 */ /* 0x000fe20007000000 */
[----:B------:R0:W5:Y:S04]  /*14310*/  LDL R8, [R1] ;  /* 0x0000000001087983 */ /* 0x0001680000100800 */
[----:B------:R-:W-:Y:S01]  /*14320*/  IMAD R4, R0, UR6, RZ ;  /* 0x0000000600047c24 */ /* 0x000fe2000f8e02ff */
[----:B------:R-:W-:-:S05]  /*14330*/  SEL R0, R19, RZ, !P6 ;  /* 0x000000ff13007207 */ /* 0x000fca0007000000 */
[----:B------:R-:W-:Y:S02]  /*14340*/  IMAD R4, R0, UR7, R4 ;  /* 0x0000000700047c24 */ /* 0x000fe4000f8e0204 */
[----:B--2---:R-:W-:Y:S01]  /*14350*/  IMAD.MOV.U32 R3, RZ, RZ, R2 ;  /* 0x000000ffff037224 */ /* 0x004fe200078e0002 */
[----:B---3--:R-:W2:Y:S01]  /*14360*/  LDC R21, c[0x0][0x448] ;  /* 0x00011200ff157b82 */ /* 0x008ea20000000800 */
[----:B------:R-:W-:Y:S02]  /*14370*/  IMAD.MOV.U32 R2, RZ, RZ, R20 ;  /* 0x000000ffff027224 */ /* 0x000fe400078e0014 */
[----:B------:R-:W3:Y:S02]  /*14380*/  S2R R20, SR_TID.X ;  /* 0x0000000000147919 */ /* 0x000ee40000002100 */
[----:B------:R-:W-:-:S04]  /*14390*/  IMAD.WIDE.U32 R2, R24, UR4, R2 ;  /* 0x0000000418027c25 */ /* 0x000fc8000f8e0002 */
[----:B------:R-:W-:Y:S01]  /*143a0*/  IMAD R3, R24, UR5, R3 ;  /* 0x0000000518037c24 */ /* 0x000fe2000f8e0203 */
[----:B------:R-:W-:Y:S01]  /*143b0*/  ULDC.64 UR4, c[0x0][0x2d0] ;  /* 0x0000b40000047ab9 */ /* 0x000fe20000000a00 */
[----:B------:R-:W-:-:S04]  /*143c0*/  IMAD.WIDE.U32 R2, R0, UR6, R2 ;  /* 0x0000000600027c25 */ /* 0x000fc8000f8e0002 */
[----:B------:R-:W-:Y:S01]  /*143d0*/  IMAD.IADD R3, R3, 0x1, R4 ;  /* 0x0000000103037824 */ /* 0x000fe200078e0204 */
[----:B--2---:R-:W-:Y:S02]  /*143e0*/  ISETP.NE.AND P6, PT, R21, 0x1, PT ;  /* 0x000000011500780c */ /* 0x004fe40003fc5270 */
[----:B------:R-:W2:Y:S01]  /*143f0*/  S2R R21, SR_TID.X ;  /* 0x0000000000157919 */ /* 0x000ea20000002100 */
[----:B---3--:R-:W-:-:S10]  /*14400*/  LOP3.LUT R20, R20, 0x7f, RZ, 0xc0, !PT ;  /* 0x0000007f14147812 */ /* 0x008fd400078ec0ff */
[----:B------:R-:W3:Y:S01]  /*14410*/  @P6 LDC R5, c[0x0][0x44c] ;  /* 0x00011300ff056b82 */ /* 0x000ee20000000800 */
[----:B------:R-:W-:-:S07]  /*14420*/  SHF.R.U32.HI R20, RZ, 0x3, R20 ;  /* 0x00000003ff147819 */ /* 0x000fce0000011614 */
[----:B------:R-:W4:Y:S01]  /*14430*/  @P6 LDC R0, c[0x0][0x450] ;  /* 0x00011400ff006b82 */ /* 0x000f220000000800 */
[----:B--2---:R-:W-:-:S05]  /*14440*/  IMAD.SHL.U32 R21, R21, 0x10, RZ ;  /* 0x0000001015157824 */ /* 0x004fca00078e00ff */
[----:B------:R-:W-:-:S04]  /*14450*/  LOP3.LUT R21, R21, 0x70, RZ, 0xc0, !PT ;  /* 0x0000007015157812 */ /* 0x000fc800078ec0ff */
[----:B------:R-:W-:-:S05]  /*14460*/  LOP3.LUT R20, R20, R21, RZ, 0xfc, !PT ;  /* 0x0000001514147212 */ /* 0x000fca00078efcff */
[----:B------:R-:W-:-:S04]  /*14470*/  IMAD.IADD R4, R20, 0x1, R27 ;  /* 0x0000000114047824 */ /* 0x000fc800078e021b */
[----:B---3--:R-:W-:-:S04]  /*14480*/  @P6 IMAD.HI.U32 R5, R4, R5, RZ ;  /* 0x0000000504056227 */ /* 0x008fc800078e00ff */
[----:B------:R-:W-:Y:S01]  /*14490*/  IMAD.MOV.U32 R6, RZ, RZ, R4 ;  /* 0x000000ffff067224 */ /* 0x000fe200078e0004 */
[----:B----4-:R-:W-:Y:S02]  /*144a0*/  @P6 SHF.R.U32.HI R6, RZ, R0, R5 ;  /* 0x00000000ff066219 */ /* 0x010fe40000011605 */
[----:B------:R-:W2:Y:S03]  /*144b0*/  LDC R5, c[0x0][0x448] ;  /* 0x00011200ff057b82 */ /* 0x000ea60000000800 */
[----:B------:R-:W-:Y:S01]  /*144c0*/  IMAD.MOV R0, RZ, RZ, -R6 ;  /* 0x000000ffff007224 */ /* 0x000fe200078e0a06 */
[----:B------:R-:W3:Y:S01]  /*144d0*/  S2R R20, SR_TID.X ;  /* 0x0000000000147919 */ /* 0x000ee20000002100 */
[----:B------:R-:W-:-:S04]  /*144e0*/  IMAD.WIDE.U32 R2, R6, UR4, R2 ;  /* 0x0000000406027c25 */ /* 0x000fc8000f8e0002 */
[----:B--2---:R-:W-:Y:S01]  /*144f0*/  IMAD R0, R5, R0, R4 ;  /* 0x0000000005007224 */ /* 0x004fe200078e0204 */
[----:B------:R-:W-:-:S05]  /*14500*/  SHF.R.S32.HI R4, RZ, 0x1f, R6 ;  /* 0x0000001fff047819 */ /* 0x000fca0000011406 */
[----:B-1----:R-:W-:-:S04]  /*14510*/  IMAD R7, R4, UR4, RZ ;  /* 0x0000000404077c24 */ /* 0x002fc8000f8e02ff */
        /* <DEDUP_REMOVED lines=14> */
[----:B------:R-:W-:Y:S01]  /*14600*/  UMOV UR4, 0xffffffff ;  /* 0xffffffff00047882 */ /* 0x000fe20000000000 */
[----:B---3--:R-:W-:-:S04]  /*14610*/  LOP3.LUT R20, R20, 0x7f, RZ, 0xc0, !PT ;  /* 0x0000007f14147812 */ /* 0x008fc800078ec0ff */
[----:B------:R-:W-:Y:S01]  /*14620*/  SHF.R.U32.HI R9, RZ, 0x3, R20 ;  /* 0x00000003ff097819 */ /* 0x000fe20000011614 */
[----:B0-----:R-:W-:Y:S06]  /*14630*/  BRA.DIV UR4, `(.L_x_1475) ;  /* 0x0000004204ac7947 */ /* 0x001fec000b800000 */
[----:B------:R-:W0:Y:S01]  /*14640*/  SHFL.IDX PT, R14, R0, RZ, 0x181f ;  /* 0x00181fff000e7589 */ /* 0x000e2200000e0000 */
[----:B------:R-:W-:Y:S02]  /*14650*/  IMAD R31, R31, R5, RZ ;  /* 0x000000051f1f7224 */ /* 0x000fe400078e02ff */
        /* <DEDUP_REMOVED lines=8> */
[----:B-----5:R-:W-:Y:S04]  /*146e0*/  @!P2 LDGSTS.E.BYPASS.LTC128B.128 [R8+0x10400], desc[UR36][R2.64], !P0 ;  /* 0x104000000208afae */ /* 0x020fe8000c101d64 */
[----:B------:R1:W-:Y:S01]  /*146f0*/  @!P2 LDGSTS.E.BYPASS.LTC128B.128 [R8+0x14400], desc[UR36][R2.64+0x80], !P1 ;  /* 0x144000800208afae */ /* 0x0003e2000c901d64 */
[----:B------:R-:W-:Y:S01]  /*14700*/  ISETP.GE.AND P2, PT, R6, R31, PT ;  /* 0x0000001f0600720c */ /* 0x000fe20003f46270 */
[----:B------:R-:W-:-:S02]  /*14710*/  VIADD R6, R27, 0x20 ;  /* 0x000000201b067836 */ /* 0x000fc40000000000 */
[----:B-1----:R-:W1:Y:S10]  /*14720*/  SHFL.IDX PT, R2, R4, 0x1, 0x181f ;  /* 0x00381f0004027f89 */ /* 0x002e7400000e0000 */
[----:B0-----:R-:W-:-:S05]  /*14730*/  @!P2 LEA R14, P3, R30, R14, 0x1 ;  /* 0x0000000e1e0ea211 */ /* 0x001fca00078608ff */
[----:B-1----:R-:W-:Y:S02]  /*14740*/  @!P2 IMAD.X R5, RZ, RZ, R2, P3 ;  /* 0x000000ffff05a224 */ /* 0x002fe400018e0602 */
[----:B------:R-:W-:Y:S02]  /*14750*/  @!P2 IMAD.MOV.U32 R2, RZ, RZ, R14 ;  /* 0x000000ffff02a224 */ /* 0x000fe400078e000e */
[----:B------:R-:W-:Y:S01]  /*14760*/  @!P2 IMAD.MOV.U32 R3, RZ, RZ, R5 ;  /* 0x000000ffff03a224 */ /* 0x000fe200078e0005 */
[----:B------:R-:W0:Y:S04]  /*14770*/  SHFL.IDX PT, R14, R0, 0x2, 0x181f ;  /* 0x00581f00000e7f89 */ /* 0x000e2800000e0000 */
[----:B------:R-:W-:Y:S04]  /*14780*/  @!P2 LDGSTS.E.BYPASS.LTC128B.128 [R8+0x10c00], desc[UR36][R2.64], !P0 ;  /* 0x10c000000208afae */ /* 0x000fe8000c101d64 */
        /* <DEDUP_REMOVED lines=51> */
.L_x_1570:
        /* <DEDUP_REMOVED lines=11> */
.L_x_1477:
[----:B------:R-:W-:Y:S05]  /*14b70*/  BSYNC B0 ;  /* 0x0000000000007941 */ /* 0x000fea0003800000 */
.L_x_1476:
[----:B------:R-:W-:Y:S01]  /*14b80*/  NOP ;  /* 0x0000000000007918 */ /* 0x000fe20000000000 */
[----:B------:R-:W-:-:S13]  /*14b90*/  PLOP3.LUT P0, PT, PT, PT, PT, 0x80, 0x0 ;  /* 0x000000000000781c */ /* 0x000fda0003f0f070 */
.L_x_1478:
        /* <DEDUP_REMOVED lines=21> */
.L_x_1571:
[----:B------:R-:W-:Y:S05]  /*14cf0*/  BSYNC B0 ;  /* 0x0000000000007941 */ /* 0x000fea0003800000 */
.L_x_1479:
        /* <DEDUP_REMOVED lines=8> */
.L_x_1495:
[----:B------:R-:W1:Y:S01]  /*14d80*/  LDC R0, c[0x0][0x430] ;  /* 0x00010c00ff007b82 */ /* 0x000e620000000800 */
[----:B------:R-:W3:Y:S01]  /*14d90*/  S2R R4, SR_TID.X ;  /* 0x0000000000047919 */ /* 0x000ee20000002100 */
[----:B------:R-:W-:Y:S05]  /*14da0*/  YIELD ;  /* 0x0000000000007946 */ /* 0x000fea0003800000 */
[----:B------:R-:W-:Y:S01]  /*14db0*/  ULDC.64 UR4, c[0x0][0x428] ;  /* 0x00010a0000047ab9 */ /* 0x000fe20000000a00 */
[----:B------:R-:W-:Y:S01]  /*14dc0*/  LOP3.LUT P3, RZ, R23, 0x4, RZ, 0xc0, !PT ;  /* 0x0000000417ff7812 */ /* 0x000fe2000786c0ff */
[----:B------:R-:W-:Y:S01]  /*14dd0*/  VIADD R25, R10, 0x1 ;  /* 0x000000010a197836 */ /* 0x000fe20000000000 */
[----:B-1----:R-:W-:-:S02]  /*14de0*/  ISETP.NE.AND P0, PT, R0, 0x1, PT ;  /* 0x000000010000780c */ /* 0x002fc40003f05270 */
[----:B------:R-:W1:Y:S01]  /*14df0*/  S2R R0, SR_TID.X ;  /* 0x0000000000007919 */ /* 0x000e620000002100 */
[----:B---3--:R-:W-:-:S10]  /*14e00*/  IMAD.SHL.U32 R4, R4, 0x10, RZ ;  /* 0x0000001004047824 */ /* 0x008fd400078e00ff */
[----:B0-----:R-:W0:Y:S01]  /*14e10*/  @P0 LDC R3, c[0x0][0x438] ;  /* 0x00010e00ff030b82 */ /* 0x001e220000000800 */
[----:B------:R-:W-:Y:S02]  /*14e20*/  LOP3.LUT R4, R4, 0x70, RZ, 0xc0, !PT ;  /* 0x0000007004047812 */ /* 0x000fe400078ec0ff */
[----:B-1----:R-:W-:-:S04]  /*14e30*/  LOP3.LUT R0, R0, 0x7f, RZ, 0xc0, !PT ;  /* 0x0000007f00007812 */ /* 0x002fc800078ec0ff */
[----:B------:R-:W-:Y:S02]  /*14e40*/  SHF.R.U32.HI R5, RZ, 0x3, R0 ;  /* 0x00000003ff057819 */ /* 0x000fe40000011600 */
[----:B------:R-:W1:Y:S03]  /*14e50*/  @P0 LDC R0, c[0x0][0x434] ;  /* 0x00010d00ff000b82 */ /* 0x000e660000000800 */
[----:B------:R-:W-:Y:S02]  /*14e60*/  IMAD R7, R6, 0x80, R5 ;  /* 0x0000008006077824 */ /* 0x000fe400078e0205 */
[----:B------:R-:W-:-:S03]  /*14e70*/  IMAD R5, R37, UR4, RZ ;  /* 0x0000000425057c24 */ /* 0x000fc6000f8e02ff */
[----:B------:R-:W-:Y:S01]  /*14e80*/  IADD3 R7, R4, R7, R36 ;  /* 0x0000000704077210 */ /* 0x000fe20007ffe024 */
[----:B------:R-:W-:-:S04]  /*14e90*/  IMAD R5, R32, UR5, R5 ;  /* 0x0000000520057c24 */ /* 0x000fc8000f8e0205 */
[----:B------:R-:W-:Y:S02]  /*14ea0*/  IMAD.MOV.U32 R8, RZ, RZ, R7 ;  /* 0x000000ffff087224 */ /* 0x000fe400078e0007 */
[----:B-1----:R-:W-:-:S05]  /*14eb0*/  @P0 IMAD.HI.U32 R0, R7, R0, RZ ;  /* 0x0000000007000227 */ /* 0x002fca00078e00ff */
[----:B0-----:R-:W-:-:S04]  /*14ec0*/  @P0 SHF.R.U32.HI R8, RZ, R3, R0 ;  /* 0x00000003ff080219 */ /* 0x001fc80000011600 */
[--C-:B------:R-:W-:Y:S01]  /*14ed0*/  SHF.R.S32.HI R3, RZ, 0x1f, R8.reuse ;  /* 0x0000001fff037819 */ /* 0x100fe20000011408 */
[----:B------:R-:W-:-:S04]  /*14ee0*/  IMAD.MOV.U32 R2, RZ, RZ, R8 ;  /* 0x000000ffff027224 */ /* 0x000fc800078e0008 */
[----:B------:R-:W-:Y:S01]  /*14ef0*/  IMAD.WIDE.U32 R2, R32, UR4, R2 ;  /* 0x0000000420027c25 */ /* 0x000fe2000f8e0002 */
[----:B------:R-:W-:-:S03]  /*14f00*/  ULDC.64 UR4, c[0x0][0x418] ;  /* 0x0001060000047ab9 */ /* 0x000fc60000000a00 */
[----:B------:R-:W-:Y:S01]  /*14f10*/  IMAD.IADD R3, R5, 0x1, R3 ;  /* 0x0000000105037824 */ /* 0x000fe200078e0203 */
[----:B------:R-:W-:Y:S01]  /*14f20*/  LEA R4, P0, R2, UR4, 0x2 ;  /* 0x0000000402047c11 */ /* 0x000fe2000f8010ff */
[----:B------:R-:W-:-:S03]  /*14f30*/  ULDC UR4, c[0x0][0x430] ;  /* 0x00010c0000047ab9 */ /* 0x000fc60000000800 */
[----:B------:R-:W-:Y:S01]  /*14f40*/  LEA.HI.X R5, R2, UR5, R3, 0x2, P0 ;  /* 0x0000000502057c11 */ /* 0x000fe200080f1403 */
[----:B------:R-:W-:Y:S01]  /*14f50*/  IMAD.MOV R2, RZ, RZ, -R8 ;  /* 0x000000ffff027224 */ /* 0x000fe200078e0a08 */
[----:B------:R-:W-:-:S03]  /*14f60*/  ISETP.NE.AND P0, PT, R25, 0x2, PT ;  /* 0x000000021900780c */ /* 0x000fc60003f05270 */
[----:B------:R0:W3:Y:S01]  /*14f70*/  LDG.E R0, desc[UR36][R4.64] ;  /* 0x0000002404007981 */ /* 0x0000e2000c1e1900 */
[----:B------:R-:W-:Y:S01]  /*14f80*/  SEL R28, RZ, 0x1, P0 ;  /* 0x00000001ff1c7807 */ /* 0x000fe20000000000 */
[----:B------:R-:W-:Y:S01]  /*14f90*/  IMAD.MOV.U32 R26, RZ, RZ, R6 ;  /* 0x000000ffff1a7224 */ /* 0x000fe200078e0006 */
[----:B------:R-:W-:Y:S02]  /*14fa0*/  SEL R25, R25, RZ, P0 ;  /* 0x000000ff19197207 */ /* 0x000fe40000000000 */
[----:B------:R-:W-:Y:S01]  /*14fb0*/  LOP3.LUT R28, R20, R28, RZ, 0x3c, !PT ;  /* 0x0000001c141c7212 */ /* 0x000fe200078e3cff */
[----:B0-----:R-:W-:Y:S01]  /*14fc0*/  IMAD R4, R2, UR4, R7 ;  /* 0x0000000402047c24 */ /* 0x001fe2000f8e0207 */
[----:B---3--:R-:W-:Y:S01]  /*14fd0*/  SHF.R.S32.HI R27, RZ, 0x1f, R0 ;  /* 0x0000001fff1b7819 */ /* 0x008fe20000011400 */
[----:B------:R-:W-:Y:S06]  /*14fe0*/  @!P3 BRA `(.L_x_1483) ;  /* 0x000000000004b947 */ /* 0x000fec0003800000 */
[----:B------:R-:W-:Y:S01]  /*14ff0*/  BPT.TRAP 0x1 ;  /* 0x000000040000795c */ /* 0x000fe20000300000 */
.L_x_1483:
[----:B------:R-:W-:Y:S01]  /*15000*/  IMAD R6, R25, 0x8, R22 ;  /* 0x0000000819067824 */ /* 0x000fe200078e0216 */
[----:B------:R-:W-:Y:S01]  /*15010*/  SHF.L.U32 R3, R28, 0x1f, RZ ;  /* 0x0000001f1c037819 */ /* 0x000fe200000006ff */
[----:B------:R-:W-:Y:S03]  /*15020*/  BSSY B1, `(.L_x_1484) ;  /* 0x0000003000017945 */ /* 0x000fe60003800000 */
[----:B------:R-:W0:Y:S02]  /*15030*/  SYNCS.PHASECHK.TRANS64.TRYWAIT P0, [R6+URZ+0x28840], R3 ;  /* 0x02884003060075a7 */ /* 0x000e24000800017f */
[----:B0-----:R-:W-:Y:S05]  /*15040*/  @!P0 BRA `(.L_x_1485) ;  /* 0x0000004000bc8947 */ /* 0x001fea0003800000 */
.L_x_1572:
[----:B------:R-:W-:Y:S05]  /*15050*/  BSYNC B1 ;  /* 0x0000000000017941 */ /* 0x000fea0003800000 */
.L_x_1484:
[----:B------:R-:W-:Y:S01]  /*15060*/  SHF.R.S32.HI R21, RZ, 0x1f, R4 ;  /* 0x0000001fff157819 */ /* 0x000fe20000011404 */
[----:B------:R-:W-:Y:S01]  /*15070*/  ULDC.64 UR4, c[0x0][0x300] ;  /* 0x0000c00000047ab9 */ /* 0x000fe20000000a00 */
[----:B------:R-:W-:Y:S01]  /*15080*/  ULDC.64 UR6, c[0x0][0x2e8] ;  /* 0x0000ba0000067ab9 */ /* 0x000fe20000000a00 */
[C---:B0-----:R-:W-:Y:S01]  /*15090*/  IMAD.WIDE.U32 R2, R4.reuse, UR4, RZ ;  /* 0x0000000404027c25 */ /* 0x041fe2000f8e00ff */
        /* <DEDUP_REMOVED lines=65> */
.L_x_1590:
        /* <DEDUP_REMOVED lines=9> */
.L_x_1487:
        /* <DEDUP_REMOVED lines=10> */
.L_x_1488:
[----:B------:R3:W-:Y:S01]  /*155e0*/  SYNCS.ARRIVE.TRANS64.A1T0 RZ, [R6+URZ+0x28830], RZ ;  /* 0x028830ff06ff79a7 */ /* 0x0007e2000810003f */
[----:B------:R-:W-:Y:S05]  /*155f0*/  @!P4 BRA `(.L_x_1489) ;  /* 0x000000000004c947 */ /* 0x000fea0003800000 */
[----:B------:R-:W-:Y:S01]  /*15600*/  BPT.TRAP 0x1 ;  /* 0x000000040000795c */ /* 0x000fe20000300000 */
.L_x_1489:
[----:B-1----:R-:W-:Y:S01]  /*15610*/  SHF.L.U32 R2, R20, 0x1f, RZ ;  /* 0x0000001f14027819 */ /* 0x002fe200000006ff */
[----:B---3--:R-:W-:Y:S01]  /*15620*/  IMAD R6, R10, 0x8, R22 ;  /* 0x000000080a067824 */ /* 0x008fe200078e0216 */
[----:B------:R-:W-:Y:S01]  /*15630*/  BSSY B1, `(.L_x_1490) ;  /* 0x0000004000017945 */ /* 0x000fe20003800000 */
[----:B------:R-:W-:Y:S02]  /*15640*/  IMAD R8, R31, -0x80, R34 ;  /* 0xffffff801f087824 */ /* 0x000fe400078e0222 */
[----:B------:R-:W1:Y:S02]  /*15650*/  SYNCS.PHASECHK.TRANS64.TRYWAIT P0, [R6+URZ+0x28860], R2 ;  /* 0x02886002060075a7 */ /* 0x000e64000800017f */
[----:B-1----:R-:W-:Y:S05]  /*15660*/  @!P0 BRA `(.L_x_1491) ;  /* 0x0000004400948947 */ /* 0x002fea0003800000 */
.L_x_1591:
[----:B------:R-:W-:Y:S05]  /*15670*/  BSYNC B1 ;  /* 0x0000000000017941 */ /* 0x000fea0003800000 */
.L_x_1490:
[----:B------:R-:W3:Y:S01]  /*15680*/  S2R R3, SR_TID.X ;  /* 0x0000000000037919 */ /* 0x000ee20000002100 */
[----:B------:R-:W-:Y:S01]  /*15690*/  UMOV UR4, 0xffffffff ;  /* 0xffffffff00047882 */ /* 0x000fe20000000000 */
[----:B0-----:R-:W-:Y:S01]  /*156a0*/  IMAD R7, R10, 0x4000, R33 ;  /* 0x000040000a077824 */ /* 0x001fe200078e0221 */
[----:B---3--:R-:W-:-:S04]  /*156b0*/  LOP3.LUT R3, R3, 0x7f, RZ, 0xc0, !PT ;  /* 0x0000007f03037812 */ /* 0x008fc800078ec0ff */
[----:B------:R-:W-:-:S05]  /*156c0*/  SHF.R.U32.HI R3, RZ, 0x3, R3 ;  /* 0x00000003ff037819 */ /* 0x000fca0000011603 */
[----:B------:R-:W-:Y:S01]  /*156d0*/  IMAD.IADD R8, R8, 0x1, -R3 ;  /* 0x0000000108087824 */ /* 0x000fe200078e0a03 */
[----:B------:R-:W-:Y:S06]  /*156e0*/  BRA.DIV UR4, `(.L_x_1492) ;  /* 0x0000004604887947 */ /* 0x000fec000b800000 */
[----:B-1----:R-:W0:Y:S01]  /*156f0*/  SHFL.IDX PT, R2, R17, RZ, 0x181f ;  /* 0x00181fff11027589 */ /* 0x002e2200000e0000 */
[----:B------:R-:W-:-:S03]  /*15700*/  IMAD R7, R7, 0x2, R22 ;  /* 0x0000000207077824 */ /* 0x000fc600078e0216 */
[----:B------:R-:W1:Y:S04]  /*15710*/  SHFL.IDX PT, R3, R18, RZ, 0x181f ;  /* 0x00181fff12037589 */ /* 0x000e6800000e0000 */
        /* <DEDUP_REMOVED lines=56> */
.L_x_1609:
        /* <DEDUP_REMOVED lines=15> */
[----:B------:R-:W-:Y:S02]  /*15b90*/  IMAD.IADD R3, R3, 0x1, R21 ;  /* 0x0000000103037824 */ /* 0x000fe400078e0215 */
[----:B------:R-:W-:Y:S02]  /*15ba0*/  IMAD R27, R27, UR4, RZ ;  /* 0x000000041b1b7c24 */ /* 0x000fe4000f8e02ff */
[----:B------:R-:W-:-:S04]  /*15bb0*/  IMAD.WIDE.U32 R2, R0, UR4, R2 ;  /* 0x0000000400027c25 */ /* 0x000fc8000f8e0002 */
[----:B------:R-:W-:Y:S01]  /*15bc0*/  IMAD R27, R0, UR5, R27 ;  /* 0x00000005001b7c24 */ /* 0x000fe2000f8e021b */
        /* <DEDUP_REMOVED lines=8> */
.L_x_1493:
        /* <DEDUP_REMOVED lines=10> */
.L_x_1494:
[C---:B------:R-:W-:Y:S01]  /*15cf0*/  ISETP.GT.AND P0, PT, R26.reuse, R35, PT ;  /* 0x000000231a00720c */ /* 0x040fe20003f04270 */
[----:B------:R0:W-:Y:S01]  /*15d00*/  SYNCS.ARRIVE.TRANS64.A1T0 RZ, [R6+URZ+0x28850], RZ ;  /* 0x028850ff06ff79a7 */ /* 0x0001e2000810003f */
[----:B------:R-:W-:Y:S02]  /*15d10*/  IMAD.MOV.U32 R10, RZ, RZ, R25 ;  /* 0x000000ffff0a7224 */ /* 0x000fe400078e0019 */
[----:B------:R-:W-:Y:S02]  /*15d20*/  IMAD.MOV.U32 R20, RZ, RZ, R28 ;  /* 0x000000ffff147224 */ /* 0x000fe400078e001c */
[----:B------:R-:W-:Y:S02]  /*15d30*/  IMAD.MOV.U32 R31, RZ, RZ, R26 ;  /* 0x000000ffff1f7224 */ /* 0x000fe400078e001a */
[----:B0-----:R-:W-:-:S05]  /*15d40*/  VIADD R6, R26, 0xffffffff ;  /* 0xffffffff1a067836 */ /* 0x001fca0000000000 */
[----:B------:R-:W-:Y:S05]  /*15d50*/  @P0 BRA `(.L_x_1495) ;  /* 0xfffffff000080947 */ /* 0x000fea000383ffff */
.L_x_1482:
[----:B------:R-:W-:Y:S05]  /*15d60*/  BSYNC B0 ;  /* 0x0000000000007941 */ /* 0x000fea0003800000 */
.L_x_1481:
        /* <DEDUP_REMOVED lines=17> */
.L_x_1497:
[----:B------:R-:W-:Y:S05]  /*15e80*/  BSYNC B0 ;  /* 0x0000000000007941 */ /* 0x000fea0003800000 */
.L_x_1496:
[----:B------:R-:W-:-:S13]  /*15e90*/  LOP3.LUT P0, RZ, R23, 0x4, RZ, 0xc0, !PT ;  /* 0x0000000417ff7812 */ /* 0x000fda000780c0ff */
[----:B------:R-:W-:Y:S05]  /*15ea0*/  @!P0 BRA `(.L_x_1498) ;  /* 0x0000000000048947 */ /* 0x000fea0003800000 */
[----:B------:R-:W-:Y:S01]  /*15eb0*/  BPT.TRAP 0x1 ;  /* 0x000000040000795c */ /* 0x000fe20000300000 */
.L_x_1498:
[----:B------:R-:W-:Y:S01]  /*15ec0*/  IMAD R0, R25, 0x8, R22 ;  /* 0x0000000819007824 */ /* 0x000fe200078e0216 */
[----:B0-----:R-:W-:Y:S01]  /*15ed0*/  SHF.L.U32 R3, R28, 0x1f, RZ ;  /* 0x0000001f1c037819 */ /* 0x001fe200000006ff */
[----:B------:R-:W-:Y:S01]  /*15ee0*/  BSSY B0, `(.L_x_1499) ;  /* 0x0000004000007945 */ /* 0x000fe20003800000 */
[----:B------:R-:W-:Y:S02]  /*15ef0*/  IMAD R6, R26, -0x80, R34 ;  /* 0xffffff801a067824 */ /* 0x000fe400078e0222 */
[----:B------:R-:W0:Y:S02]  /*15f00*/  SYNCS.PHASECHK.TRANS64.TRYWAIT P0, [R0+URZ+0x28860], R3 ;  /* 0x02886003000075a7 */ /* 0x000e24000800017f */
[----:B0-----:R-:W-:Y:S05]  /*15f10*/  @!P0 BRA `(.L_x_1500) ;  /* 0x0000004800048947 */ /* 0x001fea0003800000 */
.L_x_1610:
[----:B------:R-:W-:Y:S05]  /*15f20*/  BSYNC B0 ;  /* 0x0000000000007941 */ /* 0x000fea0003800000 */
.L_x_1499:
        /* <DEDUP_REMOVED lines=70> */
.L_x_1628:
        /* <DEDUP_REMOVED lines=11> */
.L_x_1502:
        /* <DEDUP_REMOVED lines=10> */
.L_x_1503:
[----:B------:R1:W-:Y:S01]  /*164e0*/  SYNCS.ARRIVE.TRANS64.A1T0 RZ, [R0+URZ+0x28850], RZ ;  /* 0x028850ff00ff79a7 */ /* 0x0003e2000810003f */
[----:B------:R-:W-:-:S05]  /*164f0*/  VIADD R25, R25, 0x1 ;  /* 0x0000000119197836 */ /* 0x000fca0000000000 */
[----:B------:R-:W-:-:S04]  /*16500*/  ISETP.NE.AND P0, PT, R25, 0x2, PT ;  /* 0x000000021900780c */ /* 0x000fc80003f05270 */
[----:B0-----:R-:W-:Y:S02]  /*16510*/  SEL R3, RZ, 0x1, P0 ;  /* 0x00000001ff037807 */ /* 0x001fe40000000000 */
[----:B------:R-:W-:Y:S02]  /*16520*/  SEL R25, R25, RZ, P0 ;  /* 0x000000ff19197207 */ /* 0x000fe40000000000 */
[----:B-1----:R-:W-:-:S07]  /*16530*/  LOP3.LUT R28, R28, R3, RZ, 0x3c, !PT ;  /* 0x000000031c1c7212 */ /* 0x002fce00078e3cff */
.L_x_1460:
[----:B------:R-:W-:Y:S05]  /*16540*/  BSYNC B7 ;  /* 0x0000000000077941 */ /* 0x000fea0003800000 */
.L_x_1458:
        /* <DEDUP_REMOVED lines=8> */
[----:B------:R0:W1:Y:S01]  /*165d0*/  LDS.128 R16, [R22+0x288d0] ;  /* 0x0288d00016107984 */ /* 0x0000620000000c00 */
[----:B------:R-:W-:Y:S06]  /*165e0*/  BAR.ARV 0x4, 0x180 ;  /* 0x0106000000007b1d */ /* 0x000fec0000002000 */
[----:B------:R-:W-:Y:S05]  /*165f0*/  BRA `(.L_x_1505) ;  /* 0x0000000c00d47947 */ /* 0x000fea0003800000 */
.L_x_1504:
        /* <DEDUP_REMOVED lines=10> */
[----:B0-----:R-:W-:-:S06]  /*166a0*/  @!P1 IMAD.WIDE R4, R7, 0x4, R4 ;  /* 0x0000000407049825 */ /* 0x001fcc00078e0204 */
[----:B------:R-:W2:Y:S01]  /*166b0*/  @!P1 LDG.E R4, desc[UR36][R4.64] ;  /* 0x0000002404049981 */ /* 0x000ea2000c1e1900 */
[----:B-1----:R-:W-:-:S06]  /*166c0*/  @!P1 IMAD.WIDE R2, R7, 0x4, R2 ;  /* 0x0000000407029825 */ /* 0x002fcc00078e0202 */
[----:B------:R-:W3:Y:S01]  /*166d0*/  @!P1 LDG.E R2, desc[UR36][R2.64] ;  /* 0x0000002402029981 */ /* 0x000ee2000c1e1900 */
[----:B------:R-:W-:Y:S02]  /*166e0*/  IMAD.MOV.U32 R17, RZ, RZ, RZ ;  /* 0x000000ffff117224 */ /* 0x000fe400078e00ff */
[----:B------:R-:W-:Y:S01]  /*166f0*/  IMAD.MOV.U32 R8, RZ, RZ, RZ ;  /* 0x000000ffff087224 */ /* 0x000fe200078e00ff */
[C---:B------:R-:W-:Y:S02]  /*16700*/  ISETP.GE.U32.AND P2, PT, R10.reuse, 0x2, PT ;  /* 0x000000020a00780c */ /* 0x040fe40003f46070 */
[C---:B------:R-:W-:Y:S02]  /*16710*/  ISETP.GE.U32.AND P3, PT, R10.reuse, 0x4, PT ;  /* 0x000000040a00780c */ /* 0x040fe40003f66070 */
[C---:B------:R-:W-:Y:S02]  /*16720*/  ISETP.GE.U32.AND P4, PT, R10.reuse, 0x8, PT ;  /* 0x000000080a00780c */ /* 0x040fe40003f86070 */
[----:B------:R-:W-:Y:S01]  /*16730*/  ISETP.GE.U32.AND P5, PT, R10, 0x10, PT ;  /* 0x000000100a00780c */ /* 0x000fe20003fa6070 */
[----:B------:R-:W-:Y:S04]  /*16740*/  SHFL.IDX PT, R0, R16, RZ, 0x1f ;  /* 0x00001fff10007589 */ /* 0x000fe800000e0000 */
[----:B------:R-:W-:Y:S01]  /*16750*/  SHFL.IDX PT, R7, R16, 0x1, 0x1f ;  /* 0x00201f0010077f89 */ /* 0x000fe200000e0000 */
[----:B--2---:R-:W-:-:S02]  /*16760*/  @!P1 IMAD.MOV.U32 R17, RZ, RZ, R4 ;  /* 0x000000ffff119224 */ /* 0x004fc400078e0004 */
[----:B---3--:R-:W-:-:S04]  /*16770*/  @!P1 IMAD.MOV.U32 R8, RZ, RZ, R2 ;  /* 0x000000ffff089224 */ /* 0x008fc800078e0002 */
[----:B------:R-:W-:-:S05]  /*16780*/  IMAD R13, R8, R17, RZ ;  /* 0x00000011080d7224 */ /* 0x000fca00078e02ff */
[----:B------:R-:W0:Y:S01]  /*16790*/  SHFL.UP PT, R14, R13, 0x1, RZ ;  /* 0x042000000d0e7989 */ /* 0x000e2200000e00ff */
[----:B------:R-:W-:-:S04]  /*167a0*/  ISETP.NE.AND P1, PT, R10, RZ, PT ;  /* 0x000000ff0a00720c */ /* 0x000fc80003f25270 */
        /* <DEDUP_REMOVED lines=14> */
[----:B------:R0:W1:Y:S01]  /*16890*/  SHFL.IDX PT, R14, R2, 0x1f, 0x1f ;  /* 0x03e01f00020e7f89 */ /* 0x00006200000e0000 */
[----:B------:R-:W-:-:S07]  /*168a0*/  IMAD.MOV.U32 R6, RZ, RZ, RZ ;  /* 0x000000ffff067224 */ /* 0x000fce00078e00ff */
.L_x_1638:
[----:B------:R-:W-:Y:S02]  /*168b0*/  ULDC UR4, c[0x0][0xc38] ;  /* 0x00030e0000047ab9 */ /* 0x000fe40000000800 */
[----:B------:R-:W-:-:S04]  /*168c0*/  IMAD.U32 R5, RZ, RZ, UR4 ;  /* 0x00000004ff057e24 */ /* 0x000fc8000f8e00ff */
[----:B-1----:R-:W-:-:S04]  /*168d0*/  IMAD R14, R14, R5, RZ ;  /* 0x000000050e0e7224 */ /* 0x002fc800078e02ff */
[----:B------:R-:W-:-:S05]  /*168e0*/  IMAD.IADD R7, R7, 0x1, R14 ;  /* 0x0000000107077824 */ /* 0x000fca00078e020e */
[----:B------:R-:W-:-:S13]  /*168f0*/  ISETP.GT.AND P6, PT, R7, R0, PT ;  /* 0x000000000700720c */ /* 0x000fda0003fc4270 */
[----:B------:R-:W-:Y:S05]  /*16900*/  @P6 BRA `(.L_x_1507) ;  /* 0x0000000000a46947 */ /* 0x000fea0003800000 */
.L_x_1510:
        /* <DEDUP_REMOVED lines=11> */
[----:B------:R-:W-:Y:S02]  /*169c0*/  IMAD.MOV.U32 R8, RZ, RZ, RZ ;  /* 0x000000ffff087224 */ /* 0x000fe400078e00ff */
[----:B0-----:R-:W-:-:S05]  /*169d0*/  @!P6 IMAD.WIDE R2, R9, 0x4, R2 ;  /* 0x000000040902e825 */ /* 0x001fca00078e0202 */
[----:B------:R1:W2:Y:S02]  /*169e0*/  @!P6 LDG.E R17, desc[UR36][R2.64] ;  /* 0x000000240211e981 */ /* 0x0002a4000c1e1900 */
[----:B-1----:R-:W-:-:S05]  /*169f0*/  @!P6 IMAD.WIDE R2, R9, 0x4, R4 ;  /* 0x000000040902e825 */ /* 0x002fca00078e0204 */
        /* <DEDUP_REMOVED lines=20> */
.L_x_1646:
[----:B------:R-:W-:Y:S02]  /*16b40*/  ULDC UR4, c[0x0][0xc38] ;  /* 0x00030e0000047ab9 */ /* 0x000fe40000000800 */
[----:B------:R-:W-:-:S04]  /*16b50*/  IMAD.U32 R5, RZ, RZ, UR4 ;  /* 0x00000004ff057e24 */ /* 0x000fc8000f8e00ff */
[----:B-1----:R-:W-:-:S04]  /*16b60*/  IMAD R14, R14, R5, RZ ;  /* 0x000000050e0e7224 */ /* 0x002fc800078e02ff */
[----:B------:R-:W-:-:S05]  /*16b70*/  IMAD.IADD R7, R14, 0x1, R7 ;  /* 0x000000010e077824 */ /* 0x000fca00078e0207 */
[----:B------:R-:W-:-:S13]  /*16b80*/  ISETP.GT.AND P6, PT, R7, R0, PT ;  /* 0x000000000700720c */ /* 0x000fda0003fc4270 */
[----:B------:R-:W-:Y:S05]  /*16b90*/  @!P6 BRA `(.L_x_1510) ;  /* 0xfffffffc005ce947 */ /* 0x000fea000383ffff */
.L_x_1507:
[----:B------:R-:W-:Y:S01]  /*16ba0*/  IMAD.IADD R7, R7, 0x1, -R14 ;  /* 0x0000000107077824 */ /* 0x000fe200078e0a0e */
[----:B------:R-:W-:-:S03]  /*16bb0*/  UMOV UR4, 0xffffffff ;  /* 0xffffffff00047882 */ /* 0x000fc60000000000 */
[----:B------:R-:W-:-:S05]  /*16bc0*/  IMAD R3, R2, R5, R7 ;  /* 0x0000000502037224 */ /* 0x000fca00078e0207 */
[----:B------:R-:W-:Y:S01]  /*16bd0*/  ISETP.GT.AND P6, PT, R3, R0, PT ;  /* 0x000000000300720c */ /* 0x000fe20003fc4270 */
[----:B------:R-:W-:-:S12]  /*16be0*/  BRA.DIV UR4, `(.L_x_1511) ;  /* 0x0000004e04547947 */ /* 0x000fd8000b800000 */
[----:B------:R-:W-:-:S04]  /*16bf0*/  VOTE.ANY R3, PT, !P6 ;  /* 0x0000000000037806 */ /* 0x000fc800070e0100 */
[----:B------:R-:W1:Y:S02]  /*16c00*/  POPC R12, R3 ;  /* 0x00000003000c7309 */ /* 0x000e640000000000 */
[----:B-1----:R1:W2:Y:S01]  /*16c10*/  SHFL.IDX PT, R17, R17, R12, 0x1f ;  /* 0x00001f0c11117589 */ /* 0x0022a200000e0000 */
[----:B------:R-:W-:-:S03]  /*16c20*/  IMAD.IADD R19, R12, 0x1, R19 ;  /* 0x000000010c137824 */ /* 0x000fc600078e0213 */
[----:B------:R1:W3:Y:S04]  /*16c30*/  SHFL.IDX PT, R8, R8, R12, 0x1f ;  /* 0x00001f0c08087589 */ /* 0x0002e800000e0000 */
.L_x_1651:
[----:B------:R-:W-:-:S13]  /*16c40*/  ISETP.NE.AND P0, PT, R3, RZ, PT ;  /* 0x000000ff0300720c */ /* 0x000fda0003f05270 */
[----:B------:R-:W-:Y:S05]  /*16c50*/  @!P0 BRA `(.L_x_1512) ;  /* 0x0000000000108947 */ /* 0x000fea0003800000 */
[----:B------:R-:W-:Y:S01]  /*16c60*/  UMOV UR4, 0xffffffff ;  /* 0xffffffff00047882 */ /* 0x000fe20000000000 */
[----:B-1----:R-:W-:Y:S02]  /*16c70*/  VIADD R12, R12, 0xffffffff ;  /* 0xffffffff0c0c7836 */ /* 0x002fe40000000000 */
[----:B------:R-:W-:Y:S05]  /*16c80*/  BRA.DIV UR4, `(.L_x_1513) ;  /* 0x0000004e04887947 */ /* 0x000fea000b800000 */
[----:B------:R4:W1:Y:S02]  /*16c90*/  SHFL.IDX PT, R6, R2, R12, 0x1f ;  /* 0x00001f0c02067589 */ /* 0x00086400000e0000 */
.L_x_1512:
[----:B---3--:R-:W-:Y:S01]  /*16ca0*/  ISETP.NE.AND P0, PT, R8, 0x1, PT ;  /* 0x000000010800780c */ /* 0x008fe20003f05270 */
[----:B-1----:R-:W-:-:S04]  /*16cb0*/  IMAD R16, R6, R5, R7 ;  /* 0x0000000506107224 */ /* 0x002fc800078e0207 */
[----:B------:R-:W-:-:S08]  /*16cc0*/  IMAD.IADD R0, R0, 0x1, -R16 ;  /* 0x0000000100007824 */ /* 0x000fd000078e0a10 */
[----:B------:R-:W-:Y:S05]  /*16cd0*/  @!P0 BRA `(.L_x_1514) ;  /* 0x0000000000dc8947 */ /* 0x000fea0003800000 */
[-C--:B--2---:R-:W-:Y:S02]  /*16ce0*/  IABS R5, R17.reuse ;  /* 0x0000001100057213 */ /* 0x084fe40000000000 */
[----:B------:R-:W-:Y:S02]  /*16cf0*/  IABS R4, R8 ;  /* 0x0000000800047213 */ /* 0x000fe40000000000 */
[----:B------:R-:W1:Y:S08]  /*16d00*/  I2F.RP R6, R5 ;  /* 0x0000000500067306 */ /* 0x000e700000209400 */
[----:B------:R-:W2:Y:S08]  /*16d10*/  I2F.RP R7, R4 ;  /* 0x0000000400077306 */ /* 0x000eb00000209400 */
[----:B-1----:R-:W0:Y:S08]  /*16d20*/  MUFU.RCP R6, R6 ;  /* 0x0000000600067308 */ /* 0x002e300000001000 */
[----:B--2---:R-:W-:Y:S01]  /*16d30*/  MUFU.RCP R7, R7 ;  /* 0x0000000700077308 */ /* 0x004fe20000001000 */
[----:B0---4-:R-:W-:Y:S01]  /*16d40*/  VIADD R2, R6, 0xffffffe ;  /* 0x0ffffffe06027836 */ /* 0x011fe20000000000 */
[----:B------:R-:W-:-:S06]  /*16d50*/  IABS R6, R17 ;  /* 0x0000001100067213 */ /* 0x000fcc0000000000 */
[----:B------:R0:W1:Y:S02]  /*16d60*/  F2I.FTZ.U32.TRUNC.NTZ R3, R2 ;  /* 0x0000000200037305 */ /* 0x000064000021f000 */
[----:B0-----:R-:W-:Y:S02]  /*16d70*/  IMAD.MOV.U32 R2, RZ, RZ, RZ ;  /* 0x000000ffff027224 */ /* 0x001fe400078e00ff */
[----:B-1----:R-:W-:-:S04]  /*16d80*/  IMAD.MOV R10, RZ, RZ, -R3 ;  /* 0x000000ffff0a7224 */ /* 0x002fc800078e0a03 */
[----:B------:R-:W-:-:S04]  /*16d90*/  IMAD R9, R10, R5, RZ ;  /* 0x000000050a097224 */ /* 0x000fc800078e02ff */
[----:B------:R-:W-:Y:S01]  /*16da0*/  IMAD.HI.U32 R3, R3, R9, R2 ;  /* 0x0000000903037227 */ /* 0x000fe200078e0002 */
[----:B------:R-:W-:-:S03]  /*16db0*/  IABS R2, R0 ;  /* 0x0000000000027213 */ /* 0x000fc60000000000 */
[----:B------:R-:W-:Y:S02]  /*16dc0*/  IMAD.MOV R9, RZ, RZ, -R6 ;  /* 0x000000ffff097224 */ /* 0x000fe400078e0a06 */
[----:B------:R-:W-:-:S04]  /*16dd0*/  IMAD.HI.U32 R6, R3, R2, RZ ;  /* 0x0000000203067227 */ /* 0x000fc800078e00ff */
[----:B------:R-:W-:Y:S02]  /*16de0*/  IMAD R2, R6, R9, R2 ;  /* 0x0000000906027224 */ /* 0x000fe400078e0202 */
[----:B------:R-:W-:-:S03]  /*16df0*/  VIADD R3, R7, 0xffffffe ;  /* 0x0ffffffe07037836 */ /* 0x000fc60000000000 */
[----:B------:R-:W-:-:S03]  /*16e00*/  ISETP.GT.U32.AND P1, PT, R5, R2, PT ;  /* 0x000000020500720c */ /* 0x000fc60003f24070 */
[----:B------:R-:W0:Y:S10]  /*16e10*/  F2I.FTZ.U32.TRUNC.NTZ R3, R3 ;  /* 0x0000000300037305 */ /* 0x000e34000021f000 */
[----:B------:R-:W-:-:S02]  /*16e20*/  @!P1 IMAD.IADD R2, R2, 0x1, -R5 ;  /* 0x0000000102029824 */ /* 0x000fc400078e0a05 */
[----:B------:R-:W-:Y:S01]  /*16e30*/  @!P1 VIADD R6, R6, 0x1 ;  /* 0x0000000106069836 */ /* 0x000fe20000000000 */
[----:B------:R-:W-:Y:S02]  /*16e40*/  ISETP.NE.AND P1, PT, R17, RZ, PT ;  /* 0x000000ff1100720c */ /* 0x000fe40003f25270 */
[----:B------:R-:W-:Y:S01]  /*16e50*/  ISETP.GE.U32.AND P0, PT, R2, R5, PT ;  /* 0x000000050200720c */ /* 0x000fe20003f06070 */
[----:B0-----:R-:W-:Y:S02]  /*16e60*/  IMAD.MOV R5, RZ, RZ, -R3 ;  /* 0x000000ffff057224 */ /* 0x001fe400078e0a03 */
[----:B------:R-:W-:Y:S02]  /*16e70*/  IMAD.MOV.U32 R2, RZ, RZ, RZ ;  /* 0x000000ffff027224 */ /* 0x000fe400078e00ff */
[----:B------:R-:W-:-:S04]  /*16e80*/  IMAD R5, R5, R4, RZ ;  /* 0x0000000405057224 */ /* 0x000fc800078e02ff */
[----:B------:R-:W-:Y:S01]  /*16e90*/  IMAD.HI.U32 R5, R3, R5, R2 ;  /* 0x0000000503057227 */ /* 0x000fe200078e0002 */
[----:B------:R-:W-:Y:S02]  /*16ea0*/  LOP3.LUT R2, R0, R17, RZ, 0x3c, !PT ;  /* 0x0000001100027212 */ /* 0x000fe400078e3cff */
[----:B------:R-:W-:Y:S01]  /*16eb0*/  IABS R3, R8 ;  /* 0x0000000800037213 */ /* 0x000fe20000000000 */
[----:B------:R-:W-:Y:S01]  /*16ec0*/  @P0 VIADD R6, R6, 0x1 ;  /* 0x0000000106060836 */ /* 0x000fe20000000000 */
[----:B------:R-:W-:-:S03]  /*16ed0*/  ISETP.GE.AND P2, PT, R2, RZ, PT ;  /* 0x000000ff0200720c */ /* 0x000fc60003f46270 */
[----:B------:R-:W-:-:S10]  /*16ee0*/  IMAD.MOV R3, RZ, RZ, -R3 ;  /* 0x000000ffff037224 */ /* 0x000fd400078e0a03 */
[----:B------:R-:W-:Y:S01]  /*16ef0*/  @!P2 IMAD.MOV R6, RZ, RZ, -R6 ;  /* 0x000000ffff06a224 */ /* 0x000fe200078e0a06 */
[----:B------:R-:W-:-:S04]  /*16f00*/  @!P1 LOP3.LUT R6, RZ, R17, RZ, 0x33, !PT ;  /* 0x00000011ff069212 */ /* 0x000fc800078e33ff */
[----:B------:R-:W-:-:S05]  /*16f10*/  IABS R2, R6 ;  /* 0x0000000600027213 */ /* 0x000fca0000000000 */
[----:B------:R-:W-:-:S04]  /*16f20*/  IMAD.HI.U32 R5, R5, R2, RZ ;  /* 0x0000000205057227 */ /* 0x000fc800078e00ff */
[----:B------:R-:W-:Y:S01]  /*16f30*/  IMAD R3, R5, R3, R2 ;  /* 0x0000000305037224 */ /* 0x000fe200078e0202 */
[----:B------:R-:W-:-:S04]  /*16f40*/  LOP3.LUT R2, R6, R8, RZ, 0x3c, !PT ;  /* 0x0000000806027212 */ /* 0x000fc800078e3cff */
[----:B------:R-:W-:Y:S02]  /*16f50*/  ISETP.GT.U32.AND P1, PT, R4, R3, PT ;  /* 0x000000030400720c */ /* 0x000fe40003f24070 */
[----:B------:R-:W-:Y:S01]  /*16f60*/  ISETP.GE.AND P2, PT, R2, RZ, PT ;  /* 0x000000ff0200720c */ /* 0x000fe20003f46270 */
[----:B------:R-:W-:-:S04]  /*16f70*/  IMAD.MOV R2, RZ, RZ, -R6 ;  /* 0x000000ffff027224 */ /* 0x000fc800078e0a06 */
[----:B------:R-:W-:-:S06]  /*16f80*/  IMAD R2, R17, R2, R0 ;  /* 0x0000000211027224 */ /* 0x000fcc00078e0200 */
[----:B------:R-:W-:Y:S02]  /*16f90*/  @!P1 IMAD.IADD R3, R3, 0x1, -R4 ;  /* 0x0000000103039824 */ /* 0x000fe400078e0a04 */
[----:B------:R-:W-:Y:S01]  /*16fa0*/  @!P1 VIADD R5, R5, 0x1 ;  /* 0x0000000105059836 */ /* 0x000fe20000000000 */
[----:B------:R-:W-:Y:S02]  /*16fb0*/  ISETP.NE.AND P1, PT, R8, RZ, PT ;  /* 0x000000ff0800720c */ /* 0x000fe40003f25270 */
[----:B------:R-:W-:-:S13]  /*16fc0*/  ISETP.GE.U32.AND P0, PT, R3, R4, PT ;  /* 0x000000040300720c */ /* 0x000fda0003f06070 */
[----:B------:R-:W-:-:S04]  /*16fd0*/  @P0 VIADD R5, R5, 0x1 ;  /* 0x0000000105050836 */ /* 0x000fc80000000000 */
[----:B------:R-:W-:Y:S01]  /*16fe0*/  @!P2 IMAD.MOV R5, RZ, RZ, -R5 ;  /* 0x000000ffff05a224 */ /* 0x000fe200078e0a05 */
[----:B------:R-:W-:-:S05]  /*16ff0*/  @!P1 LOP3.LUT R5, RZ, R8, RZ, 0x33, !PT ;  /* 0x00000008ff059212 */ /* 0x000fca00078e33ff */
[--C-:B------:R-:W-:Y:S02]  /*17000*/  IMAD.MOV R3, RZ, RZ, -R5.reuse ;  /* 0x000000ffff037224 */ /* 0x100fe400078e0a05 */
[C---:B------:R-:W-:Y:S02]  /*17010*/  IMAD R5, R8.reuse, 0x1000000, R5 ;  /* 0x0100000008057824 */ /* 0x040fe400078e0205 */
[----:B------:R-:W-:-:S04]  /*17020*/  IMAD R8, R8, R3, R6 ;  /* 0x0000000308087224 */ /* 0x000fc800078e0206 */
[----:B------:R-:W-:Y:S01]  /*17030*/  IMAD R18, R8, 0x10000, R5 ;  /* 0x0001000008127824 */ /* 0x000fe200078e0205 */
[----:B------:R-:W-:Y:S06]  /*17040*/  BRA `(.L_x_1515) ;  /* 0x0000000000f07947 */ /* 0x000fec0003800000 */
.L_x_1514:
[----:B0---4-:R-:W0:Y:S02]  /*17050*/  LDC.64 R2, c[0x0][0xc90] ;  /* 0x00032400ff027b82 */ /* 0x011e240000000a00 */
[----:B0-----:R-:W-:-:S05]  /*17060*/  IMAD.WIDE R2, R19, 0x4, R2 ;  /* 0x0000000413027825 */ /* 0x001fca00078e0202 */
[----:B------:R0:W2:Y:S02]  /*17070*/  LDG.E R6, desc[UR36][R2.64] ;  /* 0x0000002402067981 */ /* 0x0000a4000c1e1900 */
[----:B0-----:R-:W-:Y:S02]  /*17080*/  IMAD.MOV.U32 R2, RZ, RZ, RZ ;  /* 0x000000ffff027224 */ /* 0x001fe400078e00ff */
[----:B--2---:R-:W-:-:S05]  /*17090*/  IMAD R7, R17, R6, RZ ;  /* 0x0000000611077224 */ /* 0x004fca00078e02ff */
[----:B------:R-:W-:-:S04]  /*170a0*/  IABS R4, R7 ;  /* 0x0000000700047213 */ /* 0x000fc80000000000 */
[----:B------:R-:W0:Y:S08]  /*170b0*/  I2F.RP R8, R4 ;  /* 0x0000000400087306 */ /* 0x000e300000209400 */
        /* <DEDUP_REMOVED lines=26> */
[----:B------:R-:W-:-:S04]  /*17260*/  VIADDMNMX R5, R3, R5, R6, PT ;  /* 0x0000000503057246 */ /* 0x000fc80003800106 */
[----:B------:R-:W-:-:S04]  /*17270*/  IABS R6, R5 ;  /* 0x0000000500067213 */ /* 0x000fc80000000000 */
[----:B------:R-:W0:Y:S08]  /*17280*/  I2F.RP R8, R6 ;  /* 0x0000000600087306 */ /* 0x000e300000209400 */
[----:B0-----:R-:W0:Y:S02]  /*17290*/  MUFU.RCP R8, R8 ;  /* 0x0000000800087308 */ /* 0x001e240000001000 */
[----:B0-----:R-:W-:Y:S01]  /*172a0*/  VIADD R3, R8, 0xffffffe ;  /* 0x0ffffffe08037836 */ /* 0x001fe20000000000 */
[----:B------:R-:W-:-:S05]  /*172b0*/  IABS R8, R5 ;  /* 0x0000000500087213 */ /* 0x000fca0000000000 */
[----:B------:R-:W0:Y:S02]  /*172c0*/  F2I.FTZ.U32.TRUNC.NTZ R3, R3 ;  /* 0x0000000300037305 */ /* 0x000e24000021f000 */
[----:B0-----:R-:W-:-:S04]  /*172d0*/  IMAD.MOV R7, RZ, RZ, -R3 ;  /* 0x000000ffff077224 */ /* 0x001fc800078e0a03 */
[----:B------:R-:W-:-:S04]  /*172e0*/  IMAD R7, R7, R6, RZ ;  /* 0x0000000607077224 */ /* 0x000fc800078e02ff */
[----:B------:R-:W-:Y:S01]  /*172f0*/  IMAD.HI.U32 R2, R3, R7, R2 ;  /* 0x0000000703027227 */ /* 0x000fe200078e0002 */
[----:B------:R-:W-:-:S03]  /*17300*/  IABS R7, R0 ;  /* 0x0000000000077213 */ /* 0x000fc60000000000 */
        /* <DEDUP_REMOVED lines=13> */
[----:B------:R-:W-:Y:S01]  /*173e0*/  @!P1 LOP3.LUT R2, RZ, R5, RZ, 0x33, !PT ;  /* 0x00000005ff029212 */ /* 0x000fe200078e33ff */
[----:B------:R-:W-:-:S04]  /*173f0*/  IMAD.MOV R5, RZ, RZ, -R5 ;  /* 0x000000ffff057224 */ /* 0x000fc800078e0a05 */
[----:B------:R-:W-:-:S07]  /*17400*/  IMAD R18, R2, R5, R3 ;  /* 0x0000000502127224 */ /* 0x000fce00078e0203 */
.L_x_1515:
[----:B------:R-:W-:-:S05]  /*17410*/  LOP3.LUT R2, RZ, R2, RZ, 0x33, !PT ;  /* 0x00000002ff027212 */ /* 0x000fca00078e33ff */
[----:B------:R-:W-:Y:S01]  /*17420*/  IMAD.IADD R17, R17, 0x1, R2 ;  /* 0x0000000111117824 */ /* 0x000fe200078e0202 */
[----:B------:R-:W-:Y:S06]  /*17430*/  BRA `(.L_x_1516) ;  /* 0x00000000001c7947 */ /* 0x000fec0003800000 */
.L_x_1508:
[----:B------:R-:W-:Y:S01]  /*17440*/  UMOV UR4, URZ ;  /* 0x0000003f00047c82 */ /* 0x000fe20008000000 */
[----:B------:R-:W-:Y:S01]  /*17450*/  UMOV UR5, URZ ;  /* 0x0000003f00057c82 */ /* 0x000fe20008000000 */
[----:B------:R-:W-:Y:S01]  /*17460*/  ULDC UR6, c[0x0][0xc3c] ;  /* 0x00030f0000067ab9 */ /* 0x000fe20000000800 */
[----:B------:R-:W-:Y:S02]  /*17470*/  IMAD.MOV.U32 R16, RZ, RZ, R0 ;  /* 0x000000ffff107224 */ /* 0x000fe400078e0000 */
[----:B------:R-:W-:Y:S02]  /*17480*/  IMAD.U32 R17, RZ, RZ, UR4 ;  /* 0x00000004ff117e24 */ /* 0x000fe4000f8e00ff */
[----:B------:R-:W-:Y:S02]  /*17490*/  IMAD.U32 R18, RZ, RZ, UR5 ;  /* 0x00000005ff127e24 */ /* 0x000fe4000f8e00ff */
[----:B------:R-:W-:-:S07]  /*174a0*/  IMAD.U32 R19, RZ, RZ, UR6 ;  /* 0x00000006ff137e24 */ /* 0x000fce000f8e00ff */
.L_x_1516:
        /* <DEDUP_REMOVED lines=10> */
.L_x_1505:
[----:B------:R-:W-:Y:S02]  /*17550*/  ULDC UR4, c[0x0][0xc3c] ;  /* 0x00030f0000047ab9 */ /* 0x000fe40000000800 */
[----:B-1----:R-:W-:-:S13]  /*17560*/  ISETP.GE.AND P0, PT, R19, UR4, PT ;  /* 0x0000000413007c0c */ /* 0x002fda000bf06270 */
[----:B------:R-:W-:Y:S05]  /*17570*/  @!P0 BRA `(.L_x_1517) ;  /* 0xffffffac009c8947 */ /* 0x000fea000383ffff */
[----:B------:R-:W-:Y:S05]  /*17580*/  BSYNC B8 ;  /* 0x0000000000087941 */ /* 0x000fea0003800000 */
.L_x_1444:
[----:B------:R-:W3:Y:S01]  /*17590*/  LDL.LU R0, [R1+0x14] ;  /* 0x0000140001007983 */ /* 0x000ee20000300800 */
[----:B------:R-:W-:Y:S01]  /*175a0*/  BSSY B0, `(.L_x_1518) ;  /* 0x000000b000007945 */ /* 0x000fe20003800000 */
[----:B------:R-:W4:Y:S01]  /*175b0*/  S2R R5, SR_CgaCtaId ;  /* 0x0000000000057919 */ /* 0x000f220000008800 */
[----:B---3--:R-:W-:-:S05]  /*175c0*/  VIADD R0, R0, 0x1 ;  /* 0x0000000100007836 */ /* 0x008fca0000000000 */
[----:B-1----:R-:W-:-:S04]  /*175d0*/  LEA.HI R2, R0, R0, RZ, 0x1 ;  /* 0x0000000000027211 */ /* 0x002fc800078f08ff */
[----:B------:R-:W-:Y:S02]  /*175e0*/  LOP3.LUT R3, R2, 0xfffffffe, RZ, 0xc0, !PT ;  /* 0xfffffffe02037812 */ /* 0x000fe400078ec0ff */
[----:B------:R-:W-:-:S03]  /*175f0*/  MOV R2, 0x400 ;  /* 0x0000040000027802 */ /* 0x000fc60000000f00 */
[----:B------:R-:W-:Y:S01]  /*17600*/  IMAD.IADD R0, R0, 0x1, -R3 ;  /* 0x0000000100007824 */ /* 0x000fe200078e0a03 */
[----:B----4-:R-:W-:-:S04]  /*17610*/  LEA R4, R5, R2, 0x18 ;  /* 0x0000000205047211 */ /* 0x010fc800078ec0ff */
[----:B------:R-:W-:-:S04]  /*17620*/  SHF.L.U32 R0, R0, 0x1f, RZ ;  /* 0x0000001f00007819 */ /* 0x000fc800000006ff */
[----:B------:R-:W1:Y:S02]  /*17630*/  SYNCS.PHASECHK.TRANS64.TRYWAIT P0, [R4+URZ+0x28820], R0 ;  /* 0x02882000040075a7 */ /* 0x000e64000800017f */
[----:B-1----:R-:W-:Y:S05]  /*17640*/  @!P0 BRA `(.L_x_1519) ;  /* 0x0000004400408947 */ /* 0x002fea0003800000 */
.L_x_1654:
[----:B------:R-:W-:Y:S05]  /*17650*/  BSYNC B0 ;  /* 0x0000000000007941 */ /* 0x000fea0003800000 */
.L_x_1518:
[----:B------:R-:W-:-:S03]  /*17660*/  UMOV UR4, 0xffffffff ;  /* 0xffffffff00047882 */ /* 0x000fc60000000000 */
[----:B------:R-:W-:Y:S05]  /*17670*/  BRA.DIV UR4, `(.L_x_1520) ;  /* 0x0000004604487947 */ /* 0x000fea000b800000 */
[----:B-1----:R-:W1:Y:S02]  /*17680*/  S2R R0, SR_TID.X ;  /* 0x0000000000007919 */ /* 0x002e640000002100 */
[----:B-1----:R-:W-:-:S04]  /*17690*/  SHF.R.U32.HI R0, RZ, 0x5, R0 ;  /* 0x00000005ff007819 */ /* 0x002fc80000011600 */
[----:B------:R-:W-:-:S05]  /*176a0*/  LOP3.LUT R0, R0, 0x3, RZ, 0xc0, !PT ;  /* 0x0000000300007812 */ /* 0x000fca00078ec0ff */
[----:B------:R1:W3:Y:S02]  /*176b0*/  SHFL.IDX PT, R14, R0, RZ, 0x1f ;  /* 0x00001fff000e7589 */ /* 0x0002e400000e0000 */
.L_x_1657:
[----:B---3--:R-:W-:Y:S01]  /*176c0*/  ISETP.NE.AND P0, PT, R14, RZ, PT ;  /* 0x000000ff0e00720c */ /* 0x008fe20003f05270 */
[----:B------:R-:W-:-:S12]  /*176d0*/  BSSY B0, `(.L_x_1521) ;  /* 0x0000026000007945 */ /* 0x000fd80003800000 */
[----:B------:R-:W-:Y:S05]  /*176e0*/  @P0 BRA `(.L_x_1522) ;  /* 0x0000000000900947 */ /* 0x000fea0003800000 */
[----:B------:R-:W-:-:S03]  /*176f0*/  UMOV UR4, 0xffffffff ;  /* 0xffffffff00047882 */ /* 0x000fc60000000000 */
[----:B------:R-:W-:Y:S05]  /*17700*/  BRA.DIV UR4, `(.L_x_1523) ;  /* 0x0000004604587947 */ /* 0x000fea000b800000 */
[----:B------:R-:W-:-:S13]  /*17710*/  ELECT P6, URZ, PT ;  /* 0x00000000003f782f */ /* 0x000fda00038c0000 */
.L_x_1660:
[----:B------:R-:W-:Y:S05]  /*17720*/  @!P6 BRA `(.L_x_1522) ;  /* 0x000000000080e947 */ /* 0x000fea0003800000 */
[----:B-1----:R-:W3:Y:S02]  /*17730*/  LDL R0, [R1+0x18] ;  /* 0x0000180001007983 */ /* 0x002ee40000100800 */
[----:B---3--:R-:W-:-:S13]  /*17740*/  R2UR UR4, R0 ;  /* 0x00000000000472ca */ /* 0x008fda00000e0000 */
[----:B------:R-:W-:-:S06]  /*17750*/  ULOP3.LUT UR4, UR4, 0x2, URZ, 0xfc, !UPT ;  /* 0x0000000204047892 */ /* 0x000fcc000f8efc3f */
[----:B------:R-:W-:-:S05]  /*17760*/  IMAD.U32 R0, RZ, RZ, UR4 ;  /* 0x00000004ff007e24 */ /* 0x000fca000f8e00ff */
[----:B------:R-:W-:-:S13]  /*17770*/  ISETP.NE.AND P0, PT, R0, 0x3, PT ;  /* 0x000000030000780c */ /* 0x000fda0003f05270 */
[----:B------:R-:W-:Y:S05]  /*17780*/  @!P0 BRA `(.L_x_1524) ;  /* 0x0000000000048947 */ /* 0x000fea0003800000 */
[----:B------:R-:W-:Y:S01]  /*17790*/  BPT.TRAP 0x1 ;  /* 0x000000040000795c */ /* 0x000fe20000300000 */
.L_x_1524:
[C---:B------:R-:W-:Y:S01]  /*177a0*/  IMAD R5, R25.reuse, 0x8, R4 ;  /* 0x0000000819057824 */ /* 0x040fe200078e0204 */
[----:B------:R-:W-:Y:S01]  /*177b0*/  SHF.L.U32 R0, R28, 0x1f, RZ ;  /* 0x0000001f1c007819 */ /* 0x000fe200000006ff */
[----:B------:R-:W-:-:S03]  /*177c0*/  VIADD R25, R25, 0x1 ;  /* 0x0000000119197836 */ /* 0x000fc60000000000 */
[----:B------:R-:W1:Y:S02]  /*177d0*/  SYNCS.PHASECHK.TRANS64.TRYWAIT P1, [R5+URZ+0x28840], R0 ;  /* 0x02884000050075a7 */ /* 0x000e64000802017f */
[----:B------:R-:W-:-:S04]  /*177e0*/  ISETP.NE.AND P2, PT, R25, 0x2, PT ;  /* 0x000000021900780c */ /* 0x000fc80003f45270 */
[----:B------:R-:W-:Y:S01]  /*177f0*/  SEL R3, RZ, 0x1, P2 ;  /* 0x00000001ff037807 */ /* 0x000fe20001000000 */
[----:B-1----:R-:W-:Y:S08]  /*17800*/  @!P1 BRA `(.L_x_1525) ;  /* 0x0000004400389947 */ /* 0x002ff00003800000 */
.L_x_1661:
[----:B------:R-:W-:Y:S02]  /*17810*/  SEL R25, R25, RZ, P2 ;  /* 0x000000ff19197207 */ /* 0x000fe40001000000 */
[----:B------:R-:W-:Y:S01]  /*17820*/  LOP3.LUT R2, R28, R3, RZ, 0x3c, !PT ;  /* 0x000000031c027212 */ /* 0x000fe200078e3cff */
[----:B------:R-:W-:Y:S06]  /*17830*/  @!P0 BRA `(.L_x_1526) ;  /* 0x0000000000048947 */ /* 0x000fec0003800000 */
[----:B------:R-:W-:Y:S01]  /*17840*/  BPT.TRAP 0x1 ;  /* 0x000000040000795c */ /* 0x000fe20000300000 */
.L_x_1526:
[----:B------:R-:W-:Y:S01]  /*17850*/  IMAD R25, R25, 0x8, R4 ;  /* 0x0000000819197824 */ /* 0x000fe200078e0204 */
[----:B------:R-:W-:-:S04]  /*17860*/  SHF.L.U32 R2, R2, 0x1f, RZ ;  /* 0x0000001f02027819 */ /* 0x000fc800000006ff */
[----:B------:R-:W3:Y:S02]  /*17870*/  SYNCS.PHASECHK.TRANS64.TRYWAIT P1, [R25+URZ+0x28840], R2 ;  /* 0x02884002190075a7 */ /* 0x000ee4000802017f */
[----:B---3--:R-:W-:Y:S05]  /*17880*/  @!P1 BRA `(.L_x_1527) ;  /* 0x00000044002c9947 */ /* 0x008fea0003800000 */
.L_x_1662:
[----:B------:R-:W-:Y:S05]  /*17890*/  @!P0 BRA `(.L_x_1528) ;  /* 0x0000000000048947 */ /* 0x000fea0003800000 */
[----:B------:R-:W-:Y:S01]  /*178a0*/  BPT.TRAP 0x1 ;  /* 0x000000040000795c */ /* 0x000fe20000300000 */
.L_x_1528:
[----:B------:R-:W4:Y:S02]  /*178b0*/  SYNCS.PHASECHK.TRANS64.TRYWAIT P1, [R5+URZ+0x28860], R0 ;  /* 0x02886000050075a7 */ /* 0x000f24000802017f */
[----:B----4-:R-:W-:Y:S05]  /*178c0*/  @!P1 BRA `(.L_x_1529) ;  /* 0x0000004400309947 */ /* 0x010fea0003800000 */
.L_x_1663:
[----:B------:R-:W-:Y:S05]  /*178d0*/  @!P0 BRA `(.L_x_1530) ;  /* 0x0000000000048947 */ /* 0x000fea0003800000 */
[----:B------:R-:W-:Y:S01]  /*178e0*/  BPT.TRAP 0x1 ;  /* 0x000000040000795c */ /* 0x000fe20000300000 */
.L_x_1530:
[----:B------:R0:W0:Y:S02]  /*178f0*/  SYNCS.PHASECHK.TRANS64.TRYWAIT P0, [R25+URZ+0x28860], R2 ;  /* 0x02886002190075a7 */ /* 0x000024000800017f */
[----:B0-----:R-:W-:Y:S05]  /*17900*/  @!P0 NANOSLEEP.SYNCS 0x989680 ;  /* 0x009896800000895d */ /* 0x001fea0003900000 */
[----:B------:R-:W0:Y:S02]  /*17910*/  @!P0 SYNCS.PHASECHK.TRANS64 P0, [R25+URZ+0x28860], R2 ;  /* 0x02886002190085a7 */ /* 0x000e24000800007f */
[----:B0-----:R-:W-:Y:S05]  /*17920*/  @!P0 BRA `(.L_x_1530) ;  /* 0xfffffffc00f08947 */ /* 0x001fea000383ffff */
.L_x_1522:
[----:B------:R-:W-:Y:S05]  /*17930*/  BSYNC B0 ;  /* 0x0000000000007941 */ /* 0x000fea0003800000 */
.L_x_1521:
[----:B------:R-:W-:Y:S05]  /*17940*/  EXIT ;  /* 0x000000000000794d */ /* 0x000fea0003800000 */
.L_x_1335:
[----:B0-----:R-:W-:-:S04]  /*17950*/  IMAD.U32 R3, RZ, RZ, UR40 ;  /* 0x00000028ff037e24 */ /* 0x001fc8000f8e00ff */
[----:B------:R0:W1:Y:S03]  /*17960*/  SYNCS.PHASECHK.TRANS64.TRYWAIT P1, [R3+URZ+0x28800], R0 ;  /* 0x02880000030075a7 */ /* 0x000066000802017f */
[----:B-1----:R-:W-:Y:S05]  /*17970*/  @!P1 NANOSLEEP.SYNCS 0x989680 ;  /* 0x009896800000995d */ /* 0x002fea0003900000 */
[----:B------:R-:W1:Y:S02]  /*17980*/  @!P1 SYNCS.PHASECHK.TRANS64 P1, [R3+URZ+0x28800], R0 ;  /* 0x02880000030095a7 */ /* 0x000e64000802007f */
[----:B-1----:R-:W-:Y:S05]  /*17990*/  @!P1 BRA `(.L_x_1335) ;  /* 0xfffffffc00ec9947 */ /* 0x002fea000383ffff */
[----:B------:R-:W-:Y:S05]  /*179a0*/  BRA `(.L_x_1531) ;  /* 0xfffffea400c87947 */ /* 0x000fea000383ffff */
.L_x_1339:
[----:B-1----:R1:W2:Y:S02]  /*179b0*/  SYNCS.PHASECHK.TRANS64.TRYWAIT P1, [R3+URZ+0x28830], R0 ;  /* 0x02883000030075a7 */ /* 0x0022a4000802017f */
[----:B--2---:R-:W-:Y:S05]  /*179c0*/  @!P1 NANOSLEEP.SYNCS 0x989680 ;  /* 0x009896800000995d */ /* 0x004fea0003900000 */
[----:B------:R-:W2:Y:S02]  /*179d0*/  @!P1 SYNCS.PHASECHK.TRANS64 P1, [R3+URZ+0x28830], R0 ;  /* 0x02883000030095a7 */ /* 0x000ea4000802007f */
[----:B--2---:R-:W-:Y:S05]  /*179e0*/  @!P1 BRA `(.L_x_1339) ;  /* 0xfffffffc00f09947 */ /* 0x004fea000383ffff */
[----:B------:R-:W-:Y:S05]  /*179f0*/  BRA `(.L_x_1338) ;  /* 0xfffffea400e47947 */ /* 0x000fea000383ffff */
.L_x_1356:
[----:B-1----:R-:W-:-:S04]  /*17a00*/  IMAD.U32 R5, RZ, RZ, UR6 ;  /* 0x00000006ff057e24 */ /* 0x002fc8000f8e00ff */
[----:B------:R1:W2:Y:S03]  /*17a10*/  SYNCS.PHASECHK.TRANS64.TRYWAIT P1, [R5+URZ+0x28830], R0 ;  /* 0x02883000050075a7 */ /* 0x0002a6000802017f */
[----:B--2---:R-:W-:Y:S05]  /*17a20*/  @!P1 NANOSLEEP.SYNCS 0x989680 ;  /* 0x009896800000995d */ /* 0x004fea0003900000 */
[----:B------:R-:W2:Y:S02]  /*17a30*/  @!P1 SYNCS.PHASECHK.TRANS64 P1, [R5+URZ+0x28830], R0 ;  /* 0x02883000050095a7 */ /* 0x000ea4000802007f */
[----:B--2---:R-:W-:Y:S05]  /*17a40*/  @!P1 BRA `(.L_x_1356) ;  /* 0xfffffffc00ec9947 */ /* 0x004fea000383ffff */
[----:B------:R-:W-:Y:S05]  /*17a50*/  BRA `(.L_x_1353) ;  /* 0xfffffed800ac7947 */ /* 0x000fea000383ffff */
.L_x_1360:
[----:B-1----:R-:W-:-:S04]  /*17a60*/  IMAD.U32 R5, RZ, RZ, UR6 ;  /* 0x00000006ff057e24 */ /* 0x002fc8000f8e00ff */
[----:B------:R1:W2:Y:S03]  /*17a70*/  SYNCS.PHASECHK.TRANS64.TRYWAIT P1, [R5+URZ+0x28850], R0 ;  /* 0x02885000050075a7 */ /* 0x0002a6000802017f */
[----:B--2---:R-:W-:Y:S05]  /*17a80*/  @!P1 NANOSLEEP.SYNCS 0x989680 ;  /* 0x009896800000995d */ /* 0x004fea0003900000 */
[----:B------:R-:W2:Y:S02]  /*17a90*/  @!P1 SYNCS.PHASECHK.TRANS64 P1, [R5+URZ+0x28850], R0 ;  /* 0x02885000050095a7 */ /* 0x000ea4000802007f */
[----:B--2---:R-:W-:Y:S05]  /*17aa0*/  @!P1 BRA `(.L_x_1360) ;  /* 0xfffffffc00ec9947 */ /* 0x004fea000383ffff */
[----:B------:R-:W-:Y:S05]  /*17ab0*/  BRA `(.L_x_1357) ;  /* 0xfffffedc00847947 */ /* 0x000fea000383ffff */
.L_x_1379:
[----:B-1----:R-:W-:-:S04]  /*17ac0*/  IMAD.U32 R9, RZ, RZ, UR6 ;  /* 0x00000006ff097e24 */ /* 0x002fc8000f8e00ff */
[----:B------:R1:W2:Y:S03]  /*17ad0*/  SYNCS.PHASECHK.TRANS64.TRYWAIT P1, [R9+URZ+0x28830], R0 ;  /* 0x02883000090075a7 */ /* 0x0002a6000802017f */
[----:B--2---:R-:W-:Y:S05]  /*17ae0*/  @!P1 NANOSLEEP.SYNCS 0x989680 ;  /* 0x009896800000995d */ /* 0x004fea0003900000 */
[----:B------:R-:W2:Y:S02]  /*17af0*/  @!P1 SYNCS.PHASECHK.TRANS64 P1, [R9+URZ+0x28830], R0 ;  /* 0x02883000090095a7 */ /* 0x000ea4000802007f */
[----:B--2---:R-:W-:Y:S05]  /*17b00*/  @!P1 BRA `(.L_x_1379) ;  /* 0xfffffffc00ec9947 */ /* 0x004fea000383ffff */
[----:B------:R-:W-:Y:S05]  /*17b10*/  BRA `(.L_x_1376) ;  /* 0xffffff0c007c7947 */ /* 0x000fea000383ffff */
.L_x_1383:
[----:B-1----:R-:W-:-:S04]  /*17b20*/  IMAD.U32 R9, RZ, RZ, UR6 ;  /* 0x00000006ff097e24 */ /* 0x002fc8000f8e00ff */
[----:B------:R1:W2:Y:S03]  /*17b30*/  SYNCS.PHASECHK.TRANS64.TRYWAIT P1, [R9+URZ+0x28850], R0 ;  /* 0x02885000090075a7 */ /* 0x0002a6000802017f */
[----:B--2---:R-:W-:Y:S05]  /*17b40*/  @!P1 NANOSLEEP.SYNCS 0x989680 ;  /* 0x009896800000995d */ /* 0x004fea0003900000 */
[----:B------:R-:W2:Y:S02]  /*17b50*/  @!P1 SYNCS.PHASECHK.TRANS64 P1, [R9+URZ+0x28850], R0 ;  /* 0x02885000090095a7 */ /* 0x000ea4000802007f */
[----:B--2---:R-:W-:Y:S05]  /*17b60*/  @!P1 BRA `(.L_x_1383) ;  /* 0xfffffffc00ec9947 */ /* 0x004fea000383ffff */
[----:B------:R-:W-:Y:S05]  /*17b70*/  BRA `(.L_x_1380) ;  /* 0xffffff1000547947 */ /* 0x000fea000383ffff */
.L_x_1391:
[----:B-1----:R-:W-:-:S04]  /*17b80*/  IMAD.U32 R5, RZ, RZ, UR6 ;  /* 0x00000006ff057e24 */ /* 0x002fc8000f8e00ff */
[----:B------:R1:W2:Y:S03]  /*17b90*/  SYNCS.PHASECHK.TRANS64.TRYWAIT P1, [R5+URZ+0x28830], R0 ;  /* 0x02883000050075a7 */ /* 0x0002a6000802017f */
[----:B--2---:R-:W-:Y:S05]  /*17ba0*/  @!P1 NANOSLEEP.SYNCS 0x989680 ;  /* 0x009896800000995d */ /* 0x004fea0003900000 */
[----:B------:R-:W2:Y:S02]  /*17bb0*/  @!P1 SYNCS.PHASECHK.TRANS64 P1, [R5+URZ+0x28830], R0 ;  /* 0x02883000050095a7 */ /* 0x000ea4000802007f */
[----:B--2---:R-:W-:Y:S05]  /*17bc0*/  @!P1 BRA `(.L_x_1391) ;  /* 0xfffffffc00ec9947 */ /* 0x004fea000383ffff */
[----:B------:R-:W-:Y:S05]  /*17bd0*/  BRA `(.L_x_1388) ;  /* 0xffffff2c00807947 */ /* 0x000fea000383ffff */
.L_x_1395:
[----:B-1----:R-:W-:-:S04]  /*17be0*/  IMAD.U32 R5, RZ, RZ, UR6 ;  /* 0x00000006ff057e24 */ /* 0x002fc8000f8e00ff */
[----:B------:R1:W2:Y:S03]  /*17bf0*/  SYNCS.PHASECHK.TRANS64.TRYWAIT P1, [R5+URZ+0x28850], R0 ;  /* 0x02885000050075a7 */ /* 0x0002a6000802017f */
[----:B--2---:R-:W-:Y:S05]  /*17c00*/  @!P1 NANOSLEEP.SYNCS 0x989680 ;  /* 0x009896800000995d */ /* 0x004fea0003900000 */
[----:B------:R-:W2:Y:S02]  /*17c10*/  @!P1 SYNCS.PHASECHK.TRANS64 P1, [R5+URZ+0x28850], R0 ;  /* 0x02885000050095a7 */ /* 0x000ea4000802007f */
[----:B--2---:R-:W-:Y:S05]  /*17c20*/  @!P1 BRA `(.L_x_1395) ;  /* 0xfffffffc00ec9947 */ /* 0x004fea000383ffff */
[----:B------:R-:W-:Y:S05]  /*17c30*/  BRA `(.L_x_1392) ;  /* 0xffffff30004c7947 */ /* 0x000fea000383ffff */
.L_x_1410:
[----:B-1----:R-:W-:-:S04]  /*17c40*/  IMAD.U32 R6, RZ, RZ, UR5 ;  /* 0x00000005ff067e24 */ /* 0x002fc8000f8e00ff */
[----:B------:R1:W2:Y:S03]  /*17c50*/  SYNCS.PHASECHK.TRANS64.TRYWAIT P1, [R6+URZ+0x28850], R5 ;  /* 0x02885005060075a7 */ /* 0x0002a6000802017f */
[----:B--2---:R-:W-:Y:S05]  /*17c60*/  @!P1 NANOSLEEP.SYNCS 0x989680 ;  /* 0x009896800000995d */ /* 0x004fea0003900000 */
[----:B------:R-:W2:Y:S02]  /*17c70*/  @!P1 SYNCS.PHASECHK.TRANS64 P1, [R6+URZ+0x28850], R5 ;  /* 0x02885005060095a7 */ /* 0x000ea4000802007f */
[----:B--2---:R-:W-:Y:S05]  /*17c80*/  @!P1 BRA `(.L_x_1410) ;  /* 0xfffffffc00ec9947 */ /* 0x004fea000383ffff */
[----:B------:R-:W-:Y:S05]  /*17c90*/  BRA `(.L_x_1409) ;  /* 0xffffff5c00787947 */ /* 0x000fea000383ffff */
.L_x_1466:
        /* <DEDUP_REMOVED lines=11> */
.L_x_1533:
[----:B------:R-:W-:Y:S05]  /*17d50*/  BSYNC B0 ;  /* 0x0000000000007941 */ /* 0x000fea0003800000 */
.L_x_1532:
[----:B------:R-:W-:Y:S05]  /*17d60*/  BRA `(.L_x_1534) ;  /* 0xffffffb800647947 */ /* 0x000fea000383ffff */
.L_x_1469:
[----:B0-----:R0:W1:Y:S02]  /*17d70*/  SYNCS.PHASECHK.TRANS64.TRYWAIT P0, [R7+URZ+0x28840], R2 ;  /* 0x02884002070075a7 */ /* 0x001064000800017f */
[----:B-1----:R-:W-:Y:S05]  /*17d80*/  @!P0 NANOSLEEP.SYNCS 0x989680 ;  /* 0x009896800000895d */ /* 0x002fea0003900000 */
[----:B------:R-:W1:Y:S02]  /*17d90*/  @!P0 SYNCS.PHASECHK.TRANS64 P0, [R7+URZ+0x28840], R2 ;  /* 0x02884002070085a7 */ /* 0x000e64000800007f */
[----:B-1----:R-:W-:Y:S05]  /*17da0*/  @!P0 BRA `(.L_x_1469) ;  /* 0xfffffffc00f08947 */ /* 0x002fea000383ffff */
[----:B------:R-:W-:Y:S05]  /*17db0*/  BRA `(.L_x_1535) ;  /* 0xffffffb800b87947 */ /* 0x000fea000383ffff */
.L_x_1470:
        /* <DEDUP_REMOVED lines=8> */
.L_x_1537:
[----:B------:R-:W-:Y:S05]  /*17e40*/  BSYNC B0 ;  /* 0x0000000000007941 */ /* 0x000fea0003800000 */
.L_x_1536:
        /* <DEDUP_REMOVED lines=9> */
.L_x_1538:
[----:B------:R-:W-:Y:S02]  /*17ee0*/  IMAD.MOV.U32 R13, RZ, RZ, R0 ;  /* 0x000000ffff0d7224 */ /* 0x000fe400078e0000 */
[----:B------:R-:W-:Y:S02]  /*17ef0*/  IMAD.MOV.U32 R12, RZ, RZ, 0x1 ;  /* 0x00000001ff0c7424 */ /* 0x000fe400078e00ff */
[----:B------:R-:W-:-:S07]  /*17f00*/  IMAD.MOV.U32 R3, RZ, RZ, R14 ;  /* 0x000000ffff037224 */ /* 0x000fce00078e000e */
[----:B------:R-:W-:Y:S05]  /*17f10*/  WARPSYNC.COLLECTIVE R15, `(.L_x_1539) ;  /* 0x000000000f087348 */ /* 0x000fea0003c00000 */
[----:B------:R0:W1:Y:S02]  /*17f20*/  SHFL.IDX P6, R14, R13, R12, R11 ;  /* 0x0000000c0d0e7389 */ /* 0x00006400000c000b */
[----:B01----:R-:W-:Y:S01]  /*17f30*/  ENDCOLLECTIVE ;  /* 0x000000000000791b */ /* 0x003fe20003800000 */
.L_x_1539:
[----:B------:R-:W-:-:S05]  /*17f40*/  @P0 LEA R3, P1, R30, R3, 0x1 ;  /* 0x000000031e030211 */ /* 0x000fca00078208ff */
[----:B------:R-:W-:Y:S01]  /*17f50*/  @P0 IMAD.X R2, RZ, RZ, R2, P1 ;  /* 0x000000ffff020224 */ /* 0x000fe200008e0602 */
[----:B------:R-:W-:-:S04]  /*17f60*/  ISETP.GE.AND P1, PT, R6, 0x11, PT ;  /* 0x000000110600780c */ /* 0x000fc80003f26270 */
        /* <DEDUP_REMOVED lines=13> */
.L_x_1540:
[----:B------:R-:W-:Y:S02]  /*18040*/  @P1 IMAD R8, R5, 0x2, R22 ;  /* 0x0000000205081824 */ /* 0x000fe400078e0216 */
[----:B------:R-:W-:Y:S02]  /*18050*/  IMAD.MOV.U32 R13, RZ, RZ, R0 ;  /* 0x000000ffff0d7224 */ /* 0x000fe400078e0000 */
[----:B------:R-:W-:Y:S02]  /*18060*/  IMAD.MOV.U32 R12, RZ, RZ, 0x2 ;  /* 0x00000002ff0c7424 */ /* 0x000fe400078e00ff */
[----:B------:R-:W-:-:S07]  /*18070*/  IMAD.MOV.U32 R3, RZ, RZ, R14 ;  /* 0x000000ffff037224 */ /* 0x000fce00078e000e */
[----:B------:R-:W-:Y:S05]  /*18080*/  WARPSYNC.COLLECTIVE R15, `(.L_x_1541) ;  /* 0x000000000f087348 */ /* 0x000fea0003c00000 */
[----:B------:R0:W1:Y:S02]  /*18090*/  SHFL.IDX P6, R14, R13, R12, R11 ;  /* 0x0000000c0d0e7389 */ /* 0x00006400000c000b */
[----:B01----:R-:W-:Y:S01]  /*180a0*/  ENDCOLLECTIVE ;  /* 0x000000000000791b */ /* 0x003fe20003800000 */
.L_x_1541:
        /* <DEDUP_REMOVED lines=16> */
.L_x_1542:
[----:B------:R-:W-:Y:S02]  /*181b0*/  @P1 IMAD R8, R5, 0x2, R22 ;  /* 0x0000000205081824 */ /* 0x000fe400078e0216 */
[----:B------:R-:W-:Y:S02]  /*181c0*/  IMAD.MOV.U32 R13, RZ, RZ, R0 ;  /* 0x000000ffff0d7224 */ /* 0x000fe400078e0000 */
[----:B------:R-:W-:Y:S02]  /*181d0*/  IMAD.MOV.U32 R12, RZ, RZ, 0x3 ;  /* 0x00000003ff0c7424 */ /* 0x000fe400078e00ff */
[----:B------:R-:W-:-:S07]  /*181e0*/  IMAD.MOV.U32 R3, RZ, RZ, R14 ;  /* 0x000000ffff037224 */ /* 0x000fce00078e000e */
[----:B------:R-:W-:Y:S05]  /*181f0*/  WARPSYNC.COLLECTIVE R15, `(.L_x_1543) ;  /* 0x000000000f087348 */ /* 0x000fea0003c00000 */
[----:B------:R0:W1:Y:S02]  /*18200*/  SHFL.IDX P6, R14, R13, R12, R11 ;  /* 0x0000000c0d0e7389 */ /* 0x00006400000c000b */
[----:B01----:R-:W-:Y:S01]  /*18210*/  ENDCOLLECTIVE ;  /* 0x000000000000791b */ /* 0x003fe20003800000 */
.L_x_1543:
        /* <DEDUP_REMOVED lines=16> */
.L_x_1544:
[----:B------:R-:W-:Y:S02]  /*18320*/  @P1 IMAD R8, R5, 0x2, R22 ;  /* 0x0000000205081824 */ /* 0x000fe400078e0216 */
[----:B------:R-:W-:Y:S02]  /*18330*/  IMAD.MOV.U32 R13, RZ, RZ, R0 ;  /* 0x000000ffff0d7224 */ /* 0x000fe400078e0000 */
[----:B------:R-:W-:Y:S02]  /*18340*/  IMAD.MOV.U32 R12, RZ, RZ, 0x4 ;  /* 0x00000004ff0c7424 */ /* 0x000fe400078e00ff */
[----:B------:R-:W-:-:S07]  /*18350*/  IMAD.MOV.U32 R3, RZ, RZ, R14 ;  /* 0x000000ffff037224 */ /* 0x000fce00078e000e */
[----:B------:R-:W-:Y:S05]  /*18360*/  WARPSYNC.COLLECTIVE R15, `(.L_x_1545) ;  /* 0x000000000f087348 */ /* 0x000fea0003c00000 */
[----:B------:R0:W1:Y:S02]  /*18370*/  SHFL.IDX P6, R14, R13, R12, R11 ;  /* 0x0000000c0d0e7389 */ /* 0x00006400000c000b */
[----:B01----:R-:W-:Y:S01]  /*18380*/  ENDCOLLECTIVE ;  /* 0x000000000000791b */ /* 0x003fe20003800000 */
.L_x_1545:
        /* <DEDUP_REMOVED lines=16> */
.L_x_1546:
[----:B------:R-:W-:Y:S02]  /*18490*/  @P1 IMAD R8, R5, 0x2, R22 ;  /* 0x0000000205081824 */ /* 0x000fe400078e0216 */
[----:B------:R-:W-:Y:S02]  /*184a0*/  IMAD.MOV.U32 R13, RZ, RZ, R0 ;  /* 0x000000ffff0d7224 */ /* 0x000fe400078e0000 */
[----:B------:R-:W-:Y:S02]  /*184b0*/  IMAD.MOV.U32 R12, RZ, RZ, 0x5 ;  /* 0x00000005ff0c7424 */ /* 0x000fe400078e00ff */
[----:B------:R-:W-:-:S07]  /*184c0*/  IMAD.MOV.U32 R3, RZ, RZ, R14 ;  /* 0x000000ffff037224 */ /* 0x000fce00078e000e */
[----:B------:R-:W-:Y:S05]  /*184d0*/  WARPSYNC.COLLECTIVE R15, `(.L_x_1547) ;  /* 0x000000000f087348 */ /* 0x000fea0003c00000 */
[----:B------:R0:W1:Y:S02]  /*184e0*/  SHFL.IDX P6, R14, R13, R12, R11 ;  /* 0x0000000c0d0e7389 */ /* 0x00006400000c000b */
[----:B01----:R-:W-:Y:S01]  /*184f0*/  ENDCOLLECTIVE ;  /* 0x000000000000791b */ /* 0x003fe20003800000 */
.L_x_1547:
        /* <DEDUP_REMOVED lines=16> */
.L_x_1548:
[----:B------:R-:W-:Y:S02]  /*18600*/  @P1 IMAD R8, R5, 0x2, R22 ;  /* 0x0000000205081824 */ /* 0x000fe400078e0216 */
[----:B------:R-:W-:Y:S02]  /*18610*/  IMAD.MOV.U32 R13, RZ, RZ, R0 ;  /* 0x000000ffff0d7224 */ /* 0x000fe400078e0000 */
[----:B------:R-:W-:Y:S02]  /*18620*/  IMAD.MOV.U32 R12, RZ, RZ, 0x6 ;  /* 0x00000006ff0c7424 */ /* 0x000fe400078e00ff */
[----:B------:R-:W-:-:S07]  /*18630*/  IMAD.MOV.U32 R3, RZ, RZ, R14 ;  /* 0x000000ffff037224 */ /* 0x000fce00078e000e */
[----:B------:R-:W-:Y:S05]  /*18640*/  WARPSYNC.COLLECTIVE R15, `(.L_x_1549) ;  /* 0x000000000f087348 */ /* 0x000fea0003c00000 */
[----:B------:R0:W1:Y:S02]  /*18650*/  SHFL.IDX P6, R14, R13, R12, R11 ;  /* 0x0000000c0d0e7389 */ /* 0x00006400000c000b */
[----:B01----:R-:W-:Y:S01]  /*18660*/  ENDCOLLECTIVE ;  /* 0x000000000000791b */ /* 0x003fe20003800000 */
.L_x_1549:
        /* <DEDUP_REMOVED lines=16> */
.L_x_1550:
[----:B------:R-:W-:Y:S02]  /*18770*/  @P1 IMAD R8, R5, 0x2, R22 ;  /* 0x0000000205081824 */ /* 0x000fe400078e0216 */
[----:B------:R-:W-:Y:S02]  /*18780*/  IMAD.MOV.U32 R13, RZ, RZ, R0 ;  /* 0x000000ffff0d7224 */ /* 0x000fe400078e0000 */
[----:B------:R-:W-:Y:S02]  /*18790*/  IMAD.MOV.U32 R12, RZ, RZ, 0x7 ;  /* 0x00000007ff0c7424 */ /* 0x000fe400078e00ff */
[----:B------:R-:W-:-:S07]  /*187a0*/  IMAD.MOV.U32 R3, RZ, RZ, R14 ;  /* 0x000000ffff037224 */ /* 0x000fce00078e000e */
[----:B------:R-:W-:Y:S05]  /*187b0*/  WARPSYNC.COLLECTIVE R15, `(.L_x_1551) ;  /* 0x000000000f087348 */ /* 0x000fea0003c00000 */
[----:B------:R0:W1:Y:S02]  /*187c0*/  SHFL.IDX P6, R14, R13, R12, R11 ;  /* 0x0000000c0d0e7389 */ /* 0x00006400000c000b */
[----:B01----:R-:W-:Y:S01]  /*187d0*/  ENDCOLLECTIVE ;  /* 0x000000000000791b */ /* 0x003fe20003800000 */
.L_x_1551:
        /* <DEDUP_REMOVED lines=10> */
.L_x_1552:
[----:B------:R-:W-:Y:S01]  /*18880*/  @!PT LDS RZ, [RZ] ;  /* 0x00000000fffff984 */ /* 0x000fe20000000800 */
[----:B------:R-:W-:Y:S01]  /*18890*/  @!PT LDS RZ, [RZ] ;  /* 0x00000000fffff984 */ /* 0x000fe20000000800 */
[----:B------:R-:W-:Y:S01]  /*188a0*/  @!PT LDS RZ, [RZ] ;  /* 0x00000000fffff984 */ /* 0x000fe20000000800 */
[----:B------:R-:W-:Y:S04]  /*188b0*/  @P1 LDGSTS.E.BYPASS.LTC128B.128 [R8+0x1b400], desc[UR36][R2.64], !P3 ;  /* 0x1b40000002081fae */ /* 0x000fe8000d901d64 */
[----:B------:R0:W-:Y:S02]  /*188c0*/  @P1 LDGSTS.E.BYPASS.LTC128B.128 [R8+0x1f400], desc[UR36][R2.64+0x80], !P2 ;  /* 0x1f40008002081fae */ /* 0x0001e4000d101d64 */
[----:B0-----:R-:W-:Y:S01]  /*188d0*/  IMAD.MOV.U32 R2, RZ, RZ, R14 ;  /* 0x000000ffff027224 */ /* 0x001fe200078e000e */
[----:B------:R-:W-:Y:S06]  /*188e0*/  BRA `(.L_x_1553) ;  /* 0xffffffb400947947 */ /* 0x000fec000383ffff */
.L_x_1475:
[----:B------:R-:W-:Y:S02]  /*188f0*/  IMAD.MOV.U32 R13, RZ, RZ, R4 ;  /* 0x000000ffff0d7224 */ /* 0x000fe400078e0004 */
[----:B------:R-:W-:Y:S02]  /*18900*/  IMAD.MOV.U32 R12, RZ, RZ, RZ ;  /* 0x000000ffff0c7224 */ /* 0x000fe400078e00ff */
[----:B------:R-:W-:Y:S02]  /*18910*/  IMAD.MOV.U32 R11, RZ, RZ, 0x181f ;  /* 0x0000181fff0b7424 */ /* 0x000fe400078e00ff */
[----:B------:R-:W-:Y:S02]  /*18920*/  IMAD.MOV.U32 R15, RZ, RZ, -0x1 ;  /* 0xffffffffff0f7424 */ /* 0x000fe400078e00ff */
[----:B------:R-:W-:Y:S02]  /*18930*/  IMAD R31, R31, R5, RZ ;  /* 0x000000051f1f7224 */ /* 0x000fe400078e02ff */
[----:B------:R-:W-:-:S07]  /*18940*/  IMAD.IADD R27, R9, 0x1, R27 ;  /* 0x00000001091b7824 */ /* 0x000fce00078e021b */
[----:B-----5:R-:W-:Y:S05]  /*18950*/  WARPSYNC.COLLECTIVE R15, `(.L_x_1554) ;  /* 0x000000000f087348 */ /* 0x020fea0003c00000 */
[----:B------:R0:W1:Y:S02]  /*18960*/  SHFL.IDX P6, R14, R13, R12, R11 ;  /* 0x0000000c0d0e7389 */ /* 0x00006400000c000b */
[----:B01---5:R-:W-:Y:S01]  /*18970*/  ENDCOLLECTIVE ;  /* 0x000000000000791b */ /* 0x023fe20003800000 */
.L_x_1554:
[C---:B------:R-:W-:Y:S01]  /*18980*/  VIADD R6, R27.reuse, 0x10 ;  /* 0x000000101b067836 */ /* 0x040fe20000000000 */
[----:B------:R-:W-:Y:S01]  /*18990*/  ISETP.GE.AND P2, PT, R27, R31, PT ;  /* 0x0000001f1b00720c */ /* 0x000fe20003f46270 */
[----:B------:R-:W-:Y:S02]  /*189a0*/  IMAD.MOV.U32 R13, RZ, RZ, R0 ;  /* 0x000000ffff0d7224 */ /* 0x000fe400078e0000 */
[----:B------:R-:W-:-:S10]  /*189b0*/  IMAD.MOV.U32 R2, RZ, RZ, R14 ;  /* 0x000000ffff027224 */ /* 0x000fd400078e000e */
[----:B------:R-:W-:Y:S05]  /*189c0*/  WARPSYNC.COLLECTIVE R15, `(.L_x_1555) ;  /* 0x000000000f087348 */ /* 0x000fea0003c00000 */
[----:B------:R0:W1:Y:S02]  /*189d0*/  SHFL.IDX P6, R14, R13, R12, R11 ;  /* 0x0000000c0d0e7389 */ /* 0x00006400000c000b */
[----:B01----:R-:W-:Y:S01]  /*189e0*/  ENDCOLLECTIVE ;  /* 0x000000000000791b */ /* 0x003fe20003800000 */
.L_x_1555:
        /* <DEDUP_REMOVED lines=8> */
.L_x_1556:
[----:B------:R-:W-:Y:S01]  /*18a70*/  @!PT LDS RZ, [RZ] ;  /* 0x00000000fffff984 */ /* 0x000fe20000000800 */
[----:B------:R-:W-:Y:S01]  /*18a80*/  @!PT LDS RZ, [RZ] ;  /* 0x00000000fffff984 */ /* 0x000fe20000000800 */
[----:B------:R-:W-:Y:S01]  /*18a90*/  @!PT LDS RZ, [RZ] ;  /* 0x00000000fffff984 */ /* 0x000fe20000000800 */
[----:B------:R-:W-:Y:S04]  /*18aa0*/  @!P2 LDGSTS.E.BYPASS.LTC128B.128 [R8+0x10400], desc[UR36][R2.64], !P0 ;  /* 0x104000000208afae */ /* 0x000fe8000c101d64 */
[----:B------:R0:W-:Y:S01]  /*18ab0*/  @!P2 LDGSTS.E.BYPASS.LTC128B.128 [R8+0x14400], desc[UR36][R2.64+0x80], !P1 ;  /* 0x144000800208afae */ /* 0x0001e2000c901d64 */
[----:B------:R-:W-:Y:S01]  /*18ac0*/  ISETP.GE.AND P2, PT, R6, R31, PT ;  /* 0x0000001f0600720c */ /* 0x000fe20003f46270 */
[----:B------:R-:W-:Y:S02]  /*18ad0*/  VIADD R6, R27, 0x20 ;  /* 0x000000201b067836 */ /* 0x000fe40000000000 */
[----:B------:R-:W-:Y:S02]  /*18ae0*/  IMAD.MOV.U32 R13, RZ, RZ, R0 ;  /* 0x000000ffff0d7224 */ /* 0x000fe400078e0000 */
[----:B0-----:R-:W-:-:S08]  /*18af0*/  IMAD.MOV.U32 R2, RZ, RZ, R14 ;  /* 0x000000ffff027224 */ /* 0x001fd000078e000e */
[----:B------:R-:W-:Y:S05]  /*18b00*/  WARPSYNC.COLLECTIVE R15, `(.L_x_1557) ;  /* 0x000000000f087348 */ /* 0x000fea0003c00000 */
[----:B------:R0:W1:Y:S02]  /*18b10*/  SHFL.IDX P6, R14, R13, R12, R11 ;  /* 0x0000000c0d0e7389 */ /* 0x00006400000c000b */
[----:B01----:R-:W-:Y:S01]  /*18b20*/  ENDCOLLECTIVE ;  /* 0x000000000000791b */ /* 0x003fe20003800000 */
.L_x_1557:
        /* <DEDUP_REMOVED lines=8> */
.L_x_1558:
[----:B------:R-:W-:-:S05]  /*18bb0*/  @!P2 IMAD.MOV.U32 R3, RZ, RZ, R5 ;  /* 0x000000ffff03a224 */ /* 0x000fca00078e0005 */
        /* <DEDUP_REMOVED lines=12> */
.L_x_1559:
        /* <DEDUP_REMOVED lines=8> */
.L_x_1560:
        /* <DEDUP_REMOVED lines=13> */
.L_x_1561:
        /* <DEDUP_REMOVED lines=8> */
.L_x_1562:
        /* <DEDUP_REMOVED lines=13> */
.L_x_1563:
        /* <DEDUP_REMOVED lines=8> */
.L_x_1564:
        /* <DEDUP_REMOVED lines=13> */
.L_x_1565:
        /* <DEDUP_REMOVED lines=8> */
.L_x_1566:
[----:B------:R-:W-:-:S05]  /*190f0*/  @!P2 IMAD.MOV.U32 R3, RZ, RZ, R5 ;  /* 0x000000ffff03a224 */ /* 0x000fca00078e0005 */
        /* <DEDUP_REMOVED lines=11> */
.L_x_1567:
        /* <DEDUP_REMOVED lines=8> */
.L_x_1568:
        /* <DEDUP_REMOVED lines=11> */
.L_x_1569:
[----:B------:R-:W-:Y:S05]  /*192e0*/  BRA `(.L_x_1570) ;  /* 0xffffffb400f47947 */ /* 0x000fea000383ffff */
.L_x_1480:
[----:B0-----:R0:W1:Y:S02]  /*192f0*/  SYNCS.PHASECHK.TRANS64.TRYWAIT P1, [R22+URZ+0x28820], R3 ;  /* 0x02882003160075a7 */ /* 0x001064000802017f */
[----:B-1----:R-:W-:Y:S05]  /*19300*/  @!P1 NANOSLEEP.SYNCS 0x989680 ;  /* 0x009896800000995d */ /* 0x002fea0003900000 */
[----:B------:R-:W1:Y:S02]  /*19310*/  @!P1 SYNCS.PHASECHK.TRANS64 P1, [R22+URZ+0x28820], R3 ;  /* 0x02882003160095a7 */ /* 0x000e64000802007f */
[----:B-1----:R-:W-:Y:S05]  /*19320*/  @!P1 BRA `(.L_x_1480) ;  /* 0xfffffffc00f09947 */ /* 0x002fea000383ffff */
[----:B------:R-:W-:Y:S05]  /*19330*/  BRA `(.L_x_1571) ;  /* 0xffffffb8006c7947 */ /* 0x000fea000383ffff */
.L_x_1485:
[----:B0-----:R0:W1:Y:S02]  /*19340*/  SYNCS.PHASECHK.TRANS64.TRYWAIT P0, [R6+URZ+0x28840], R3 ;  /* 0x02884003060075a7 */ /* 0x001064000800017f */
[----:B-1----:R-:W-:Y:S05]  /*19350*/  @!P0 NANOSLEEP.SYNCS 0x989680 ;  /* 0x009896800000895d */ /* 0x002fea0003900000 */
[----:B------:R-:W1:Y:S02]  /*19360*/  @!P0 SYNCS.PHASECHK.TRANS64 P0, [R6+URZ+0x28840], R3 ;  /* 0x02884003060085a7 */ /* 0x000e64000800007f */
[----:B-1----:R-:W-:Y:S05]  /*19370*/  @!P0 BRA `(.L_x_1485) ;  /* 0xfffffffc00f08947 */ /* 0x002fea000383ffff */
[----:B------:R-:W-:Y:S05]  /*19380*/  BRA `(.L_x_1572) ;  /* 0xffffffbc00307947 */ /* 0x000fea000383ffff */
.L_x_1486:
        /* <DEDUP_REMOVED lines=8> */
.L_x_1574:
[----:B------:R-:W-:Y:S05]  /*19410*/  BSYNC B1 ;  /* 0x0000000000017941 */ /* 0x000fea0003800000 */
.L_x_1573:
        /* <DEDUP_REMOVED lines=9> */
.L_x_1575:
[----:B------:R-:W-:Y:S02]  /*194b0*/  IMAD R8, R8, 0x2, R22 ;  /* 0x0000000208087824 */ /* 0x000fe400078e0216 */
[----:B------:R-:W-:Y:S02]  /*194c0*/  IMAD.MOV.U32 R13, RZ, RZ, R9 ;  /* 0x000000ffff0d7224 */ /* 0x000fe400078e0009 */
[----:B------:R-:W-:Y:S02]  /*194d0*/  IMAD.MOV.U32 R12, RZ, RZ, 0x1 ;  /* 0x00000001ff0c7424 */ /* 0x000fe400078e00ff */
[----:B------:R-:W-:-:S07]  /*194e0*/  IMAD.MOV.U32 R2, RZ, RZ, R14 ;  /* 0x000000ffff027224 */ /* 0x000fce00078e000e */
[----:B------:R-:W-:Y:S05]  /*194f0*/  WARPSYNC.COLLECTIVE R15, `(.L_x_1576) ;  /* 0x000000000f087348 */ /* 0x000fea0003c00000 */
[----:B------:R0:W1:Y:S02]  /*19500*/  SHFL.IDX P6, R14, R13, R12, R11 ;  /* 0x0000000c0d0e7389 */ /* 0x00006400000c000b */
[----:B01----:R-:W-:Y:S01]  /*19510*/  ENDCOLLECTIVE ;  /* 0x000000000000791b */ /* 0x003fe20003800000 */
.L_x_1576:
        /* <DEDUP_REMOVED lines=12> */
.L_x_1577:
[----:B------:R-:W-:Y:S02]  /*195e0*/  IMAD.MOV.U32 R13, RZ, RZ, R9 ;  /* 0x000000ffff0d7224 */ /* 0x000fe400078e0009 */
[----:B------:R-:W-:Y:S02]  /*195f0*/  IMAD.MOV.U32 R12, RZ, RZ, 0x2 ;  /* 0x00000002ff0c7424 */ /* 0x000fe400078e00ff */
[----:B------:R-:W-:-:S07]  /*19600*/  IMAD.MOV.U32 R2, RZ, RZ, R14 ;  /* 0x000000ffff027224 */ /* 0x000fce00078e000e */
[----:B------:R-:W-:Y:S05]  /*19610*/  WARPSYNC.COLLECTIVE R15, `(.L_x_1578) ;  /* 0x000000000f087348 */ /* 0x000fea0003c00000 */
[----:B------:R0:W1:Y:S02]  /*19620*/  SHFL.IDX P6, R14, R13, R12, R11 ;  /* 0x0000000c0d0e7389 */ /* 0x00006400000c000b */
[----:B01----:R-:W-:Y:S01]  /*19630*/  ENDCOLLECTIVE ;  /* 0x000000000000791b */ /* 0x003fe20003800000 */
.L_x_1578:
        /* <DEDUP_REMOVED lines=12> */
.L_x_1579:
[----:B------:R-:W-:Y:S02]  /*19700*/  IMAD.MOV.U32 R13, RZ, RZ, R9 ;  /* 0x000000ffff0d7224 */ /* 0x000fe400078e0009 */
[----:B------:R-:W-:Y:S02]  /*19710*/  IMAD.MOV.U32 R12, RZ, RZ, 0x3 ;  /* 0x00000003ff0c7424 */ /* 0x000fe400078e00ff */
[----:B------:R-:W-:-:S07]  /*19720*/  IMAD.MOV.U32 R2, RZ, RZ, R14 ;  /* 0x000000ffff027224 */ /* 0x000fce00078e000e */
[----:B------:R-:W-:Y:S05]  /*19730*/  WARPSYNC.COLLECTIVE R15, `(.L_x_1580) ;  /* 0x000000000f087348 */ /* 0x000fea0003c00000 */
[----:B------:R0:W1:Y:S02]  /*19740*/  SHFL.IDX P6, R14, R13, R12, R11 ;  /* 0x0000000c0d0e7389 */ /* 0x00006400000c000b */
[----:B01----:R-:W-:Y:S01]  /*19750*/  ENDCOLLECTIVE ;  /* 0x000000000000791b */ /* 0x003fe20003800000 */
.L_x_1580:
        /* <DEDUP_REMOVED lines=12> */
.L_x_1581:
[----:B------:R-:W-:Y:S02]  /*19820*/  IMAD.MOV.U32 R13, RZ, RZ, R9 ;  /* 0x000000ffff0d7224 */ /* 0x000fe400078e0009 */
[----:B------:R-:W-:Y:S02]  /*19830*/  IMAD.MOV.U32 R12, RZ, RZ, 0x4 ;  /* 0x00000004ff0c7424 */ /* 0x000fe400078e00ff */
[----:B------:R-:W-:-:S07]  /*19840*/  IMAD.MOV.U32 R2, RZ, RZ, R14 ;  /* 0x000000ffff027224 */ /* 0x000fce00078e000e */
[----:B------:R-:W-:Y:S05]  /*19850*/  WARPSYNC.COLLECTIVE R15, `(.L_x_1582) ;  /* 0x000000000f087348 */ /* 0x000fea0003c00000 */
[----:B------:R0:W1:Y:S02]  /*19860*/  SHFL.IDX P6, R14, R13, R12, R11 ;  /* 0x0000000c0d0e7389 */ /* 0x00006400000c000b */
[----:B01----:R-:W-:Y:S01]  /*19870*/  ENDCOLLECTIVE ;  /* 0x000000000000791b */ /* 0x003fe20003800000 */
.L_x_1582:
        /* <DEDUP_REMOVED lines=12> */
.L_x_1583:
[----:B------:R-:W-:Y:S02]  /*19940*/  IMAD.MOV.U32 R13, RZ, RZ, R9 ;  /* 0x000000ffff0d7224 */ /* 0x000fe400078e0009 */
[----:B------:R-:W-:Y:S02]  /*19950*/  IMAD.MOV.U32 R12, RZ, RZ, 0x5 ;  /* 0x00000005ff0c7424 */ /* 0x000fe400078e00ff */
[----:B------:R-:W-:-:S07]  /*19960*/  IMAD.MOV.U32 R2, RZ, RZ, R14 ;  /* 0x000000ffff027224 */ /* 0x000fce00078e000e */
[----:B------:R-:W-:Y:S05]  /*19970*/  WARPSYNC.COLLECTIVE R15, `(.L_x_1584) ;  /* 0x000000000f087348 */ /* 0x000fea0003c00000 */
[----:B------:R0:W1:Y:S02]  /*19980*/  SHFL.IDX P6, R14, R13, R12, R11 ;  /* 0x0000000c0d0e7389 */ /* 0x00006400000c000b */
[----:B01----:R-:W-:Y:S01]  /*19990*/  ENDCOLLECTIVE ;  /* 0x000000000000791b */ /* 0x003fe20003800000 */
.L_x_1584:
        /* <DEDUP_REMOVED lines=12> */
.L_x_1585:
[----:B------:R-:W-:Y:S02]  /*19a60*/  IMAD.MOV.U32 R13, RZ, RZ, R9 ;  /* 0x000000ffff0d7224 */ /* 0x000fe400078e0009 */
[----:B------:R-:W-:Y:S02]  /*19a70*/  IMAD.MOV.U32 R12, RZ, RZ, 0x6 ;  /* 0x00000006ff0c7424 */ /* 0x000fe400078e00ff */
[----:B------:R-:W-:-:S07]  /*19a80*/  IMAD.MOV.U32 R2, RZ, RZ, R14 ;  /* 0x000000ffff027224 */ /* 0x000fce00078e000e */
[----:B------:R-:W-:Y:S05]  /*19a90*/  WARPSYNC.COLLECTIVE R15, `(.L_x_1586) ;  /* 0x000000000f087348 */ /* 0x000fea0003c00000 */
[----:B------:R0:W1:Y:S02]  /*19aa0*/  SHFL.IDX P6, R14, R13, R12, R11 ;  /* 0x0000000c0d0e7389 */ /* 0x00006400000c000b */
[----:B01----:R-:W-:Y:S01]  /*19ab0*/  ENDCOLLECTIVE ;  /* 0x000000000000791b */ /* 0x003fe20003800000 */
.L_x_1586:
        /* <DEDUP_REMOVED lines=12> */
.L_x_1587:
[----:B------:R-:W-:Y:S02]  /*19b80*/  IMAD.MOV.U32 R13, RZ, RZ, R9 ;  /* 0x000000ffff0d7224 */ /* 0x000fe400078e0009 */
[----:B------:R-:W-:Y:S02]  /*19b90*/  IMAD.MOV.U32 R12, RZ, RZ, 0x7 ;  /* 0x00000007ff0c7424 */ /* 0x000fe400078e00ff */
[----:B------:R-:W-:-:S07]  /*19ba0*/  IMAD.MOV.U32 R2, RZ, RZ, R14 ;  /* 0x000000ffff027224 */ /* 0x000fce00078e000e */
[----:B------:R-:W-:Y:S05]  /*19bb0*/  WARPSYNC.COLLECTIVE R15, `(.L_x_1588) ;  /* 0x000000000f087348 */ /* 0x000fea0003c00000 */
[----:B------:R0:W1:Y:S02]  /*19bc0*/  SHFL.IDX P6, R14, R13, R12, R11 ;  /* 0x0000000c0d0e7389 */ /* 0x00006400000c000b */
[----:B01----:R-:W-:Y:S01]  /*19bd0*/  ENDCOLLECTIVE ;  /* 0x000000000000791b */ /* 0x003fe20003800000 */
.L_x_1588:
        /* <DEDUP_REMOVED lines=12> */
.L_x_1589:
[----:B------:R-:W-:Y:S01]  /*19ca0*/  IMAD.MOV.U32 R2, RZ, RZ, R14 ;  /* 0x000000ffff027224 */ /* 0x000fe200078e000e */
[----:B------:R-:W-:Y:S06]  /*19cb0*/  BRA `(.L_x_1590) ;  /* 0xffffffb400fc7947 */ /* 0x000fec000383ffff */
.L_x_1491:
[----:B-1----:R1:W3:Y:S02]  /*19cc0*/  SYNCS.PHASECHK.TRANS64.TRYWAIT P0, [R6+URZ+0x28860], R2 ;  /* 0x02886002060075a7 */ /* 0x0022e4000800017f */
[----:B---3--:R-:W-:Y:S05]  /*19cd0*/  @!P0 NANOSLEEP.SYNCS 0x989680 ;  /* 0x009896800000895d */ /* 0x008fea0003900000 */
[----:B------:R-:W3:Y:S02]  /*19ce0*/  @!P0 SYNCS.PHASECHK.TRANS64 P0, [R6+URZ+0x28860], R2 ;  /* 0x02886002060085a7 */ /* 0x000ee4000800007f */
[----:B---3--:R-:W-:Y:S05]  /*19cf0*/  @!P0 BRA `(.L_x_1491) ;  /* 0xfffffffc00f08947 */ /* 0x008fea000383ffff */
[----:B------:R-:W-:Y:S05]  /*19d00*/  BRA `(.L_x_1591) ;  /* 0xffffffb800587947 */ /* 0x000fea000383ffff */
.L_x_1492:
        /* <DEDUP_REMOVED lines=8> */
.L_x_1593:
[----:B------:R-:W-:Y:S05]  /*19d90*/  BSYNC B1 ;  /* 0x0000000000017941 */ /* 0x000fea0003800000 */
.L_x_1592:
[----:B------:R-:W-:Y:S02]  /*19da0*/  IMAD.MOV.U32 R13, RZ, RZ, R17 ;  /* 0x000000ffff0d7224 */ /* 0x000fe400078e0011 */
[----:B------:R-:W-:Y:S02]  /*19db0*/  IMAD.MOV.U32 R12, RZ, RZ, RZ ;  /* 0x000000ffff0c7224 */ /* 0x000fe400078e00ff */
[----:B------:R-:W-:Y:S02]  /*19dc0*/  IMAD.MOV.U32 R11, RZ, RZ, 0x181f ;  /* 0x0000181fff0b7424 */ /* 0x000fe400078e00ff */
[----:B------:R-:W-:Y:S02]  /*19dd0*/  IMAD.MOV.U32 R15, RZ, RZ, -0x1 ;  /* 0xffffffffff0f7424 */ /* 0x000fe400078e00ff */
[----:B------:R-:W-:Y:S02]  /*19de0*/  IMAD.MOV.U32 R3, RZ, RZ, R14 ;  /* 0x000000ffff037224 */ /* 0x000fe400078e000e */
[----:B------:R-:W-:-:S07]  /*19df0*/  IMAD R7, R7, 0x2, R22 ;  /* 0x0000000207077824 */ /* 0x000fce00078e0216 */
[----:B------:R-:W-:Y:S05]  /*19e00*/  WARPSYNC.COLLECTIVE R15, `(.L_x_1594) ;  /* 0x000000000f087348 */ /* 0x000fea0003c00000 */
[----:B------:R0:W1:Y:S02]  /*19e10*/  SHFL.IDX P6, R14, R13, R12, R11 ;  /* 0x0000000c0d0e7389 */ /* 0x00006400000c000b */
[----:B01----:R-:W-:Y:S01]  /*19e20*/  ENDCOLLECTIVE ;  /* 0x000000000000791b */ /* 0x003fe20003800000 */
.L_x_1594:
[----:B------:R-:W-:Y:S02]  /*19e30*/  IMAD.MOV.U32 R13, RZ, RZ, R18 ;  /* 0x000000ffff0d7224 */ /* 0x000fe400078e0012 */
[----:B------:R-:W-:Y:S02]  /*19e40*/  IMAD.MOV.U32 R12, RZ, RZ, 0x1 ;  /* 0x00000001ff0c7424 */ /* 0x000fe400078e00ff */
[----:B------:R-:W-:-:S07]  /*19e50*/  IMAD.MOV.U32 R2, RZ, RZ, R14 ;  /* 0x000000ffff027224 */ /* 0x000fce00078e000e */
[----:B------:R-:W-:Y:S05]  /*19e60*/  WARPSYNC.COLLECTIVE R15, `(.L_x_1595) ;  /* 0x000000000f087348 */ /* 0x000fea0003c00000 */
[----:B------:R0:W1:Y:S02]  /*19e70*/  SHFL.IDX P6, R14, R13, R12, R11 ;  /* 0x0000000c0d0e7389 */ /* 0x00006400000c000b */
[----:B01----:R-:W-:Y:S01]  /*19e80*/  ENDCOLLECTIVE ;  /* 0x000000000000791b */ /* 0x003fe20003800000 */
.L_x_1595:
        /* <DEDUP_REMOVED lines=14> */
.L_x_1596:
[----:B------:R-:W-:Y:S02]  /*19f70*/  IMAD.MOV.U32 R13, RZ, RZ, R18 ;  /* 0x000000ffff0d7224 */ /* 0x000fe400078e0012 */
[----:B------:R-:W-:Y:S02]  /*19f80*/  IMAD.MOV.U32 R12, RZ, RZ, 0x2 ;  /* 0x00000002ff0c7424 */ /* 0x000fe400078e00ff */
[----:B------:R-:W-:-:S07]  /*19f90*/  IMAD.MOV.U32 R2, RZ, RZ, R14 ;  /* 0x000000ffff027224 */ /* 0x000fce00078e000e */
[----:B------:R-:W-:Y:S05]  /*19fa0*/  WARPSYNC.COLLECTIVE R15, `(.L_x_1597) ;  /* 0x000000000f087348 */ /* 0x000fea0003c00000 */
[----:B------:R0:W1:Y:S02]  /*19fb0*/  SHFL.IDX P6, R14, R13, R12, R11 ;  /* 0x0000000c0d0e7389 */ /* 0x00006400000c000b */
[----:B01----:R-:W-:Y:S01]  /*19fc0*/  ENDCOLLECTIVE ;  /* 0x000000000000791b */ /* 0x003fe20003800000 */
.L_x_1597:
        /* <DEDUP_REMOVED lines=14> */
.L_x_1598:
[----:B------:R-:W-:Y:S02]  /*1a0b0*/  IMAD.MOV.U32 R13, RZ, RZ, R18 ;  /* 0x000000ffff0d7224 */ /* 0x000fe400078e0012 */
[----:B------:R-:W-:Y:S02]  /*1a0c0*/  IMAD.MOV.U32 R12, RZ, RZ, 0x3 ;  /* 0x00000003ff0c7424 */ /* 0x000fe400078e00ff */
[----:B------:R-:W-:-:S07]  /*1a0d0*/  IMAD.MOV.U32 R2, RZ, RZ, R14 ;  /* 0x000000ffff027224 */ /* 0x000fce00078e000e */
[----:B------:R-:W-:Y:S05]  /*1a0e0*/  WARPSYNC.COLLECTIVE R15, `(.L_x_1599) ;  /* 0x000000000f087348 */ /* 0x000fea0003c00000 */
[----:B------:R0:W1:Y:S02]  /*1a0f0*/  SHFL.IDX P6, R14, R13, R12, R11 ;  /* 0x0000000c0d0e7389 */ /* 0x00006400000c000b */
[----:B01----:R-:W-:Y:S01]  /*1a100*/  ENDCOLLECTIVE ;  /* 0x000000000000791b */ /* 0x003fe20003800000 */
.L_x_1599:
        /* <DEDUP_REMOVED lines=14> */
.L_x_1600:
[----:B------:R-:W-:Y:S02]  /*1a1f0*/  IMAD.MOV.U32 R13, RZ, RZ, R18 ;  /* 0x000000ffff0d7224 */ /* 0x000fe400078e0012 */
[----:B------:R-:W-:Y:S02]  /*1a200*/  IMAD.MOV.U32 R12, RZ, RZ, 0x4 ;  /* 0x00000004ff0c7424 */ /* 0x000fe400078e00ff */
[----:B------:R-:W-:-:S07]  /*1a210*/  IMAD.MOV.U32 R2, RZ, RZ, R14 ;  /* 0x000000ffff027224 */ /* 0x000fce00078e000e */
[----:B------:R-:W-:Y:S05]  /*1a220*/  WARPSYNC.COLLECTIVE R15, `(.L_x_1601) ;  /* 0x000000000f087348 */ /* 0x000fea0003c00000 */
[----:B------:R0:W1:Y:S02]  /*1a230*/  SHFL.IDX P6, R14, R13, R12, R11 ;  /* 0x0000000c0d0e7389 */ /* 0x00006400000c000b */
[----:B01----:R-:W-:Y:S01]  /*1a240*/  ENDCOLLECTIVE ;  /* 0x000000000000791b */ /* 0x003fe20003800000 */
.L_x_1601:
        /* <DEDUP_REMOVED lines=14> */
.L_x_1602:
[----:B------:R-:W-:Y:S02]  /*1a330*/  IMAD.MOV.U32 R13, RZ, RZ, R18 ;  /* 0x000000ffff0d7224 */ /* 0x000fe400078e0012 */
[----:B------:R-:W-:Y:S02]  /*1a340*/  IMAD.MOV.U32 R12, RZ, RZ, 0x5 ;  /* 0x00000005ff0c7424 */ /* 0x000fe400078e00ff */
[----:B------:R-:W-:-:S07]  /*1a350*/  IMAD.MOV.U32 R2, RZ, RZ, R14 ;  /* 0x000000ffff027224 */ /* 0x000fce00078e000e */
[----:B------:R-:W-:Y:S05]  /*1a360*/  WARPSYNC.COLLECTIVE R15, `(.L_x_1603) ;  /* 0x000000000f087348 */ /* 0x000fea0003c00000 */
[----:B------:R0:W1:Y:S02]  /*1a370*/  SHFL.IDX P6, R14, R13, R12, R11 ;  /* 0x0000000c0d0e7389 */ /* 0x00006400000c000b */
[----:B01----:R-:W-:Y:S01]  /*1a380*/  ENDCOLLECTIVE ;  /* 0x000000000000791b */ /* 0x003fe20003800000 */
.L_x_1603:
        /* <DEDUP_REMOVED lines=14> */
.L_x_1604:
[----:B------:R-:W-:Y:S02]  /*1a470*/  IMAD.MOV.U32 R13, RZ, RZ, R18 ;  /* 0x000000ffff0d7224 */ /* 0x000fe400078e0012 */
[----:B------:R-:W-:Y:S02]  /*1a480*/  IMAD.MOV.U32 R12, RZ, RZ, 0x6 ;  /* 0x00000006ff0c7424 */ /* 0x000fe400078e00ff */
[----:B------:R-:W-:-:S07]  /*1a490*/  IMAD.MOV.U32 R2, RZ, RZ, R14 ;  /* 0x000000ffff027224 */ /* 0x000fce00078e000e */
[----:B------:R-:W-:Y:S05]  /*1a4a0*/  WARPSYNC.COLLECTIVE R15, `(.L_x_1605) ;  /* 0x000000000f087348 */ /* 0x000fea0003c00000 */
[----:B------:R0:W1:Y:S02]  /*1a4b0*/  SHFL.IDX P6, R14, R13, R12, R11 ;  /* 0x0000000c0d0e7389 */ /* 0x00006400000c000b */
[----:B01----:R-:W-:Y:S01]  /*1a4c0*/  ENDCOLLECTIVE ;  /* 0x000000000000791b */ /* 0x003fe20003800000 */
.L_x_1605:
        /* <DEDUP_REMOVED lines=14> */
.L_x_1606:
[----:B------:R-:W-:Y:S02]  /*1a5b0*/  IMAD.MOV.U32 R13, RZ, RZ, R18 ;  /* 0x000000ffff0d7224 */ /* 0x000fe400078e0012 */
[----:B------:R-:W-:Y:S02]  /*1a5c0*/  IMAD.MOV.U32 R12, RZ, RZ, 0x7 ;  /* 0x00000007ff0c7424 */ /* 0x000fe400078e00ff */
[----:B------:R-:W-:-:S07]  /*1a5d0*/  IMAD.MOV.U32 R2, RZ, RZ, R14 ;  /* 0x000000ffff027224 */ /* 0x000fce00078e000e */
[----:B------:R-:W-:Y:S05]  /*1a5e0*/  WARPSYNC.COLLECTIVE R15, `(.L_x_1607) ;  /* 0x000000000f087348 */ /* 0x000fea0003c00000 */
[----:B------:R0:W1:Y:S02]  /*1a5f0*/  SHFL.IDX P6, R14, R13, R12, R11 ;  /* 0x0000000c0d0e7389 */ /* 0x00006400000c000b */
[----:B01----:R-:W-:Y:S01]  /*1a600*/  ENDCOLLECTIVE ;  /* 0x000000000000791b */ /* 0x003fe20003800000 */
.L_x_1607:
        /* <DEDUP_REMOVED lines=13> */
.L_x_1608:
[----:B------:R-:W-:Y:S01]  /*1a6e0*/  @!PT LDS RZ, [RZ] ;  /* 0x00000000fffff984 */ /* 0x000fe20000000800 */
[----:B------:R-:W-:Y:S01]  /*1a6f0*/  @!PT LDS RZ, [RZ] ;  /* 0x00000000fffff984 */ /* 0x000fe20000000800 */
[----:B------:R-:W-:Y:S01]  /*1a700*/  @!PT LDS RZ, [RZ] ;  /* 0x00000000fffff984 */ /* 0x000fe20000000800 */
[----:B------:R0:W-:Y:S01]  /*1a710*/  LDGSTS.E.BYPASS.LTC128B.128 [R7+0x7400], desc[UR36][R2.64+0x80], !P0 ;  /* 0x0740008002077fae */ /* 0x0001e2000c101d64 */
[----:B------:R-:W-:Y:S05]  /*1a720*/  BRA `(.L_x_1609) ;  /* 0xffffffb000dc7947 */ /* 0x000fea000383ffff */
.L_x_1500:
[----:B0-----:R0:W1:Y:S02]  /*1a730*/  SYNCS.PHASECHK.TRANS64.TRYWAIT P0, [R0+URZ+0x28860], R3 ;  /* 0x02886003000075a7 */ /* 0x001064000800017f */
[----:B-1----:R-:W-:Y:S05]  /*1a740*/  @!P0 NANOSLEEP.SYNCS 0x989680 ;  /* 0x009896800000895d */ /* 0x002fea0003900000 */
[----:B------:R-:W1:Y:S02]  /*1a750*/  @!P0 SYNCS.PHASECHK.TRANS64 P0, [R0+URZ+0x28860], R3 ;  /* 0x02886003000085a7 */ /* 0x000e64000800007f */
[----:B-1----:R-:W-:Y:S05]  /*1a760*/  @!P0 BRA `(.L_x_1500) ;  /* 0xfffffffc00f08947 */ /* 0x002fea000383ffff */
[----:B------:R-:W-:Y:S05]  /*1a770*/  BRA `(.L_x_1610) ;  /* 0xffffffb400e87947 */ /* 0x000fea000383ffff */
.L_x_1501:
        /* <DEDUP_REMOVED lines=8> */
.L_x_1612:
[----:B------:R-:W-:Y:S05]  /*1a800*/  BSYNC B0 ;  /* 0x0000000000007941 */ /* 0x000fea0003800000 */
.L_x_1611:
        /* <DEDUP_REMOVED lines=9> */
.L_x_1613:
        /* <DEDUP_REMOVED lines=12> */
.L_x_1614:
        /* <DEDUP_REMOVED lines=13> */
.L_x_1615:
[----:B------:R-:W-:Y:S02]  /*1aa30*/  IMAD.MOV.U32 R13, RZ, RZ, R18 ;  /* 0x000000ffff0d7224 */ /* 0x000fe400078e0012 */
[----:B------:R-:W-:Y:S02]  /*1aa40*/  IMAD.MOV.U32 R12, RZ, RZ, 0x2 ;  /* 0x00000002ff0c7424 */ /* 0x000fe400078e00ff */
[----:B------:R-:W-:-:S07]  /*1aa50*/  IMAD.MOV.U32 R10, RZ, RZ, R14 ;  /* 0x000000ffff0a7224 */ /* 0x000fce00078e000e */
[----:B------:R-:W-:Y:S05]  /*1aa60*/  WARPSYNC.COLLECTIVE R15, `(.L_x_1616) ;  /* 0x000000000f087348 */ /* 0x000fea0003c00000 */
[----:B------:R0:W1:Y:S02]  /*1aa70*/  SHFL.IDX P6, R14, R13, R12, R11 ;  /* 0x0000000c0d0e7389 */ /* 0x00006400000c000b */
[----:B01----:R-:W-:Y:S01]  /*1aa80*/  ENDCOLLECTIVE ;  /* 0x000000000000791b */ /* 0x003fe20003800000 */
.L_x_1616:
        /* <DEDUP_REMOVED lines=14> */
.L_x_1617:
[----:B------:R-:W-:Y:S02]  /*1ab70*/  IMAD.MOV.U32 R13, RZ, RZ, R18 ;  /* 0x000000ffff0d7224 */ /* 0x000fe400078e0012 */
[----:B------:R-:W-:Y:S01]  /*1ab80*/  IMAD.MOV.U32 R12, RZ, RZ, 0x3 ;  /* 0x00000003ff0c7424 */ /* 0x000fe200078e00ff */
[----:B------:R-:W-:-:S13]  /*1ab90*/  IADD3 R2, P2, R14, R5, RZ ;  /* 0x000000050e027210 */ /* 0x000fda0007f5e0ff */
[----:B------:R-:W-:Y:S05]  /*1aba0*/  WARPSYNC.COLLECTIVE R15, `(.L_x_1618) ;  /* 0x000000000f087348 */ /* 0x000fea0003c00000 */
[----:B------:R0:W1:Y:S02]  /*1abb0*/  SHFL.IDX P6, R14, R13, R12, R11 ;  /* 0x0000000c0d0e7389 */ /* 0x00006400000c000b */
[----:B01----:R-:W-:Y:S01]  /*1abc0*/  ENDCOLLECTIVE ;  /* 0x000000000000791b */ /* 0x003fe20003800000 */
.L_x_1618:
        /* <DEDUP_REMOVED lines=13> */
.L_x_1619:
[----:B------:R-:W-:Y:S02]  /*1aca0*/  IMAD.MOV.U32 R13, RZ, RZ, R18 ;  /* 0x000000ffff0d7224 */ /* 0x000fe400078e0012 */
[----:B------:R-:W-:Y:S01]  /*1acb0*/  IMAD.MOV.U32 R12, RZ, RZ, 0x4 ;  /* 0x00000004ff0c7424 */ /* 0x000fe200078e00ff */
[----:B------:R-:W-:-:S13]  /*1acc0*/  IADD3 R2, P2, R14, R5, RZ ;  /* 0x000000050e027210 */ /* 0x000fda0007f5e0ff */
[----:B------:R-:W-:Y:S05]  /*1acd0*/  WARPSYNC.COLLECTIVE R15, `(.L_x_1620) ;  /* 0x000000000f087348 */ /* 0x000fea0003c00000 */
[----:B------:R0:W1:Y:S02]  /*1ace0*/  SHFL.IDX P6, R14, R13, R12, R11 ;  /* 0x0000000c0d0e7389 */ /* 0x00006400000c000b */
[----:B01----:R-:W-:Y:S01]  /*1acf0*/  ENDCOLLECTIVE ;  /* 0x000000000000791b */ /* 0x003fe20003800000 */
.L_x_1620:
        /* <DEDUP_REMOVED lines=13> */
.L_x_1621:
[----:B------:R-:W-:Y:S02]  /*1add0*/  IMAD.MOV.U32 R13, RZ, RZ, R18 ;  /* 0x000000ffff0d7224 */ /* 0x000fe400078e0012 */
[----:B------:R-:W-:Y:S02]  /*1ade0*/  IMAD.MOV.U32 R12, RZ, RZ, 0x5 ;  /* 0x00000005ff0c7424 */ /* 0x000fe400078e00ff */
[----:B------:R-:W-:-:S07]  /*1adf0*/  IMAD.MOV.U32 R10, RZ, RZ, R14 ;  /* 0x000000ffff0a7224 */ /* 0x000fce00078e000e */
[----:B------:R-:W-:Y:S05]  /*1ae00*/  WARPSYNC.COLLECTIVE R15, `(.L_x_1622) ;  /* 0x000000000f087348 */ /* 0x000fea0003c00000 */
[----:B------:R0:W1:Y:S02]  /*1ae10*/  SHFL.IDX P6, R14, R13, R12, R11 ;  /* 0x0000000c0d0e7389 */ /* 0x00006400000c000b */
[----:B01----:R-:W-:Y:S01]  /*1ae20*/  ENDCOLLECTIVE ;  /* 0x000000000000791b */ /* 0x003fe20003800000 */
.L_x_1622:
        /* <DEDUP_REMOVED lines=14> */
.L_x_1623:
[----:B------:R-:W-:Y:S02]  /*1af10*/  IMAD.MOV.U32 R13, RZ, RZ, R18 ;  /* 0x000000ffff0d7224 */ /* 0x000fe400078e0012 */
[----:B------:R-:W-:Y:S01]  /*1af20*/  IMAD.MOV.U32 R12, RZ, RZ, 0x6 ;  /* 0x00000006ff0c7424 */ /* 0x000fe200078e00ff */
[----:B------:R-:W-:-:S13]  /*1af30*/  IADD3 R2, P2, R14, R5, RZ ;  /* 0x000000050e027210 */ /* 0x000fda0007f5e0ff */
[----:B------:R-:W-:Y:S05]  /*1af40*/  WARPSYNC.COLLECTIVE R15, `(.L_x_1624) ;  /* 0x000000000f087348 */ /* 0x000fea0003c00000 */
[----:B------:R0:W1:Y:S02]  /*1af50*/  SHFL.IDX P6, R14, R13, R12, R11 ;  /* 0x0000000c0d0e7389 */ /* 0x00006400000c000b */
[----:B01----:R-:W-:Y:S01]  /*1af60*/  ENDCOLLECTIVE ;  /* 0x000000000000791b */ /* 0x003fe20003800000 */
.L_x_1624:
        /* <DEDUP_REMOVED lines=13> */
.L_x_1625:
[----:B------:R-:W-:Y:S02]  /*1b040*/  IMAD.MOV.U32 R13, RZ, RZ, R18 ;  /* 0x000000ffff0d7224 */ /* 0x000fe400078e0012 */
[----:B------:R-:W-:Y:S02]  /*1b050*/  IMAD.MOV.U32 R12, RZ, RZ, 0x7 ;  /* 0x00000007ff0c7424 */ /* 0x000fe400078e00ff */
[----:B------:R-:W-:-:S07]  /*1b060*/  IMAD.MOV.U32 R10, RZ, RZ, R14 ;  /* 0x000000ffff0a7224 */ /* 0x000fce00078e000e */
[----:B------:R-:W-:Y:S05]  /*1b070*/  WARPSYNC.COLLECTIVE R15, `(.L_x_1626) ;  /* 0x000000000f087348 */ /* 0x000fea0003c00000 */
[----:B------:R0:W1:Y:S02]  /*1b080*/  SHFL.IDX P6, R14, R13, R12, R11 ;  /* 0x0000000c0d0e7389 */ /* 0x00006400000c000b */
[----:B01----:R-:W-:Y:S01]  /*1b090*/  ENDCOLLECTIVE ;  /* 0x000000000000791b */ /* 0x003fe20003800000 */
.L_x_1626:
        /* <DEDUP_REMOVED lines=12> */
.L_x_1627:
[----:B------:R-:W-:Y:S05]  /*1b160*/  BRA `(.L_x_1628) ;  /* 0xffffffb000887947 */ /* 0x000fea000383ffff */
.L_x_1506:
        /* <DEDUP_REMOVED lines=8> */
.L_x_1630:
[----:B------:R-:W-:Y:S05]  /*1b1f0*/  BSYNC B0 ;  /* 0x0000000000007941 */ /* 0x000fea0003800000 */
.L_x_1629:
        /* <DEDUP_REMOVED lines=9> */
.L_x_1631:
[----:B------:R-:W-:Y:S02]  /*1b290*/  ULDC UR4, c[0x0][0xc3c] ;  /* 0x00030f0000047ab9 */ /* 0x000fe40000000800 */
[----:B------:R-:W-:-:S13]  /*1b2a0*/  ISETP.GE.OR P1, PT, R9, UR4, !P0 ;  /* 0x0000000409007c0c */ /* 0x000fda000c726670 */
[----:B------:R-:W0:Y:S08]  /*1b2b0*/  @!P1 LDC.64 R4, c[0x0][0xc80] ;  /* 0x00032000ff049b82 */ /* 0x000e300000000a00 */
[----:B------:R-:W1:Y:S01]  /*1b2c0*/  @!P1 LDC.64 R2, c[0x0][0xc78] ;  /* 0x00031e00ff029b82 */ /* 0x000e620000000a00 */
[----:B------:R-:W-:Y:S02]  /*1b2d0*/  IMAD.MOV.U32 R17, RZ, RZ, RZ ;  /* 0x000000ffff117224 */ /* 0x000fe400078e00ff */
[----:B------:R-:W-:-:S02]  /*1b2e0*/  IMAD.MOV.U32 R8, RZ, RZ, RZ ;  /* 0x000000ffff087224 */ /* 0x000fc400078e00ff */
[----:B------:R-:W-:Y:S02]  /*1b2f0*/  IMAD.MOV.U32 R11, RZ, RZ, RZ ;  /* 0x000000ffff0b7224 */ /* 0x000fe400078e00ff */
[----:B------:R-:W-:Y:S02]  /*1b300*/  IMAD.MOV.U32 R7, RZ, RZ, R14 ;  /* 0x000000ffff077224 */ /* 0x000fe400078e000e */
[----:B0-----:R-:W-:-:S06]  /*1b310*/  @!P1 IMAD.WIDE R4, R9, 0x4, R4 ;  /* 0x0000000409049825 */ /* 0x001fcc00078e0204 */
[----:B------:R-:W2:Y:S01]  /*1b320*/  @!P1 LDG.E R4, desc[UR36][R4.64] ;  /* 0x0000002404049981 */ /* 0x000ea2000c1e1900 */
[----:B-1----:R-:W-:-:S06]  /*1b330*/  @!P1 IMAD.WIDE R2, R9, 0x4, R2 ;  /* 0x0000000409029825 */ /* 0x002fcc00078e0202 */
[----:B------:R-:W3:Y:S01]  /*1b340*/  @!P1 LDG.E R2, desc[UR36][R2.64] ;  /* 0x0000002402029981 */ /* 0x000ee2000c1e1900 */
[C---:B------:R-:W-:Y:S02]  /*1b350*/  ISETP.GE.U32.AND P2, PT, R10.reuse, 0x2, PT ;  /* 0x000000020a00780c */ /* 0x040fe40003f46070 */
[C---:B------:R-:W-:Y:S02]  /*1b360*/  ISETP.GE.U32.AND P3, PT, R10.reuse, 0x4, PT ;  /* 0x000000040a00780c */ /* 0x040fe40003f66070 */
[C---:B------:R-:W-:Y:S02]  /*1b370*/  ISETP.GE.U32.AND P4, PT, R10.reuse, 0x8, PT ;  /* 0x000000080a00780c */ /* 0x040fe40003f86070 */
[C---:B------:R-:W-:Y:S01]  /*1b380*/  ISETP.GE.U32.AND P5, PT, R10.reuse, 0x10, PT ;  /* 0x000000100a00780c */ /* 0x040fe20003fa6070 */
[----:B--2---:R-:W-:Y:S02]  /*1b390*/  @!P1 IMAD.MOV.U32 R17, RZ, RZ, R4 ;  /* 0x000000ffff119224 */ /* 0x004fe400078e0004 */
[----:B---3--:R-:W-:Y:S01]  /*1b3a0*/  @!P1 IMAD.MOV.U32 R8, RZ, RZ, R2 ;  /* 0x000000ffff089224 */ /* 0x008fe200078e0002 */
[----:B------:R-:W-:-:S03]  /*1b3b0*/  ISETP.NE.AND P1, PT, R10, RZ, PT ;  /* 0x000000ff0a00720c */ /* 0x000fc60003f25270 */
[----:B------:R-:W-:-:S10]  /*1b3c0*/  IMAD R13, R8, R17, RZ ;  /* 0x00000011080d7224 */ /* 0x000fd400078e02ff */
[----:B------:R-:W-:Y:S05]  /*1b3d0*/  WARPSYNC.COLLECTIVE R15, `(.L_x_1632) ;  /* 0x000000000f087348 */ /* 0x000fea0003c00000 */
[----:B------:R0:W1:Y:S02]  /*1b3e0*/  SHFL.UP P6, R14, R13, R12, R11 ;  /* 0x0400000c0d0e7389 */ /* 0x00006400000c000b */
[----:B01----:R-:W-:Y:S01]  /*1b3f0*/  ENDCOLLECTIVE ;  /* 0x000000000000791b */ /* 0x003fe20003800000 */
.L_x_1632:
[----:B------:R-:W-:Y:S01]  /*1b400*/  IMAD.MOV.U32 R12, RZ, RZ, 0x2 ;  /* 0x00000002ff0c7424 */ /* 0x000fe200078e00ff */
[----:B------:R-:W-:-:S05]  /*1b410*/  SEL R6, R14, RZ, P1 ;  /* 0x000000ff0e067207 */ /* 0x000fca0000800000 */
[----:B------:R-:W-:-:S04]  /*1b420*/  IMAD.IADD R6, R13, 0x1, R6 ;  /* 0x000000010d067824 */ /* 0x000fc800078e0206 */
[----:B------:R-:W-:-:S07]  /*1b430*/  IMAD.MOV.U32 R13, RZ, RZ, R6 ;  /* 0x000000ffff0d7224 */ /* 0x000fce00078e0006 */
[----:B------:R-:W-:Y:S05]  /*1b440*/  WARPSYNC.COLLECTIVE R15, `(.L_x_1633) ;  /* 0x000000000f087348 */ /* 0x000fea0003c00000 */
[----:B------:R0:W1:Y:S02]  /*1b450*/  SHFL.UP P6, R14, R13, R12, R11 ;  /* 0x0400000c0d0e7389 */ /* 0x00006400000c000b */
[----:B01----:R-:W-:Y:S01]  /*1b460*/  ENDCOLLECTIVE ;  /* 0x000000000000791b */ /* 0x003fe20003800000 */
.L_x_1633:
[----:B------:R-:W-:Y:S01]  /*1b470*/  IMAD.MOV.U32 R12, RZ, RZ, 0x4 ;  /* 0x00000004ff0c7424 */ /* 0x000fe200078e00ff */
[----:B------:R-:W-:-:S05]  /*1b480*/  SEL R3, R14, RZ, P2 ;  /* 0x000000ff0e037207 */ /* 0x000fca0001000000 */
[----:B------:R-:W-:Y:S02]  /*1b490*/  IMAD.IADD R2, R6, 0x1, R3 ;  /* 0x0000000106027824 */ /* 0x000fe400078e0203 */
[----:B------:R-:W-:Y:S02]  /*1b4a0*/  IMAD.MOV.U32 R6, RZ, RZ, RZ ;  /* 0x000000ffff067224 */ /* 0x000fe400078e00ff */
[----:B------:R-:W-:-:S07]  /*1b4b0*/  IMAD.MOV.U32 R13, RZ, RZ, R2 ;  /* 0x000000ffff0d7224 */ /* 0x000fce00078e0002 */
[----:B------:R-:W-:Y:S05]  /*1b4c0*/  WARPSYNC.COLLECTIVE R15, `(.L_x_1634) ;  /* 0x000000000f087348 */ /* 0x000fea0003c00000 */
[----:B------:R0:W1:Y:S02]  /*1b4d0*/  SHFL.UP P6, R14, R13, R12, R11 ;  /* 0x0400000c0d0e7389 */ /* 0x00006400000c000b */
[----:B01----:R-:W-:Y:S01]  /*1b4e0*/  ENDCOLLECTIVE ;  /* 0x000000000000791b */ /* 0x003fe20003800000 */
.L_x_1634:
[----:B------:R-:W-:Y:S01]  /*1b4f0*/  IMAD.MOV.U32 R12, RZ, RZ, 0x8 ;  /* 0x00000008ff0c7424 */ /* 0x000fe200078e00ff */
[----:B------:R-:W-:-:S05]  /*1b500*/  SEL R3, R14, RZ, P3 ;  /* 0x000000ff0e037207 */ /* 0x000fca0001800000 */
[----:B------:R-:W-:-:S04]  /*1b510*/  IMAD.IADD R3, R2, 0x1, R3 ;  /* 0x0000000102037824 */ /* 0x000fc800078e0203 */
[----:B------:R-:W-:-:S07]  /*1b520*/  IMAD.MOV.U32 R13, RZ, RZ, R3 ;  /* 0x000000ffff0d7224 */ /* 0x000fce00078e0003 */
[----:B------:R-:W-:Y:S05]  /*1b530*/  WARPSYNC.COLLECTIVE R15, `(.L_x_1635) ;  /* 0x000000000f087348 */ /* 0x000fea0003c00000 */
[----:B------:R0:W1:Y:S02]  /*1b540*/  SHFL.UP P6, R14, R13, R12, R11 ;  /* 0x0400000c0d0e7389 */ /* 0x00006400000c000b */
[----:B01----:R-:W-:Y:S01]  /*1b550*/  ENDCOLLECTIVE ;  /* 0x000000000000791b */ /* 0x003fe20003800000 */
.L_x_1635:
[----:B------:R-:W-:Y:S01]  /*1b560*/  IMAD.MOV.U32 R12, RZ, RZ, 0x10 ;  /* 0x00000010ff0c7424 */ /* 0x000fe200078e00ff */
[----:B------:R-:W-:-:S05]  /*1b570*/  SEL R4, R14, RZ, P4 ;  /* 0x000000ff0e047207 */ /* 0x000fca0002000000 */
[----:B------:R-:W-:-:S04]  /*1b580*/  IMAD.IADD R4, R3, 0x1, R4 ;  /* 0x0000000103047824 */ /* 0x000fc800078e0204 */
[----:B------:R-:W-:-:S07]  /*1b590*/  IMAD.MOV.U32 R13, RZ, RZ, R4 ;  /* 0x000000ffff0d7224 */ /* 0x000fce00078e0004 */
[----:B------:R-:W-:Y:S05]  /*1b5a0*/  WARPSYNC.COLLECTIVE R15, `(.L_x_1636) ;  /* 0x000000000f087348 */ /* 0x000fea0003c00000 */
[----:B------:R0:W1:Y:S02]  /*1b5b0*/  SHFL.UP P6, R14, R13, R12, R11 ;  /* 0x0400000c0d0e7389 */ /* 0x00006400000c000b */
[----:B01----:R-:W-:Y:S01]  /*1b5c0*/  ENDCOLLECTIVE ;  /* 0x000000000000791b */ /* 0x003fe20003800000 */
.L_x_1636:
        /* <DEDUP_REMOVED lines=8> */
.L_x_1637:
[----:B------:R-:W-:Y:S05]  /*1b650*/  BRA `(.L_x_1638) ;  /* 0xffffffb000947947 */ /* 0x000fea000383ffff */
.L_x_1509:
[----:B------:R-:W-:Y:S01]  /*1b660*/  BSSY B0, `(.L_x_1639) ;  /* 0x0000007000007945 */ /* 0x000fe20003800000 */
[----:B------:R-:W-:Y:S02]  /*1b670*/  IMAD.MOV.U32 R12, RZ, RZ, 0x1 ;  /* 0x00000001ff0c7424 */ /* 0x000fe400078e00ff */
[----:B------:R-:W-:Y:S02]  /*1b680*/  IMAD.MOV.U32 R11, RZ, RZ, RZ ;  /* 0x000000ffff0b7224 */ /* 0x000fe400078e00ff */
[----:B------:R-:W-:-:S07]  /*1b690*/  IMAD.MOV.U32 R15, RZ, RZ, -0x1 ;  /* 0xffffffffff0f7424 */ /* 0x000fce00078e00ff */
[----:B------:R-:W-:Y:S05]  /*1b6a0*/  WARPSYNC.COLLECTIVE R15, `(.L_x_1640) ;  /* 0x000000000f087348 */ /* 0x000fea0003c00000 */
[----:B------:R0:W1:Y:S02]  /*1b6b0*/  SHFL.UP P6, R14, R13, R12, R11 ;  /* 0x0400000c0d0e7389 */ /* 0x00006400000c000b */
[----:B01----:R-:W-:Y:S01]  /*1b6c0*/  ENDCOLLECTIVE ;  /* 0x000000000000791b */ /* 0x003fe20003800000 */
.L_x_1640:
[----:B------:R-:W-:Y:S05]  /*1b6d0*/  BSYNC B0 ;  /* 0x0000000000007941 */ /* 0x000fea0003800000 */
.L_x_1639:
        /* <DEDUP_REMOVED lines=8> */
.L_x_1641:
[----:B------:R-:W-:Y:S01]  /*1b760*/  IMAD.MOV.U32 R12, RZ, RZ, 0x4 ;  /* 0x00000004ff0c7424 */ /* 0x000fe200078e00ff */
[----:B------:R-:W-:-:S05]  /*1b770*/  SEL R2, R14, RZ, P2 ;  /* 0x000000ff0e027207 */ /* 0x000fca0001000000 */
[----:B------:R-:W-:-:S04]  /*1b780*/  IMAD.IADD R2, R13, 0x1, R2 ;  /* 0x000000010d027824 */ /* 0x000fc800078e0202 */
[----:B------:R-:W-:-:S07]  /*1b790*/  IMAD.MOV.U32 R13, RZ, RZ, R2 ;  /* 0x000000ffff0d7224 */ /* 0x000fce00078e0002 */
[----:B------:R-:W-:Y:S05]  /*1b7a0*/  WARPSYNC.COLLECTIVE R15, `(.L_x_1642) ;  /* 0x000000000f087348 */ /* 0x000fea0003c00000 */
[----:B------:R0:W1:Y:S02]  /*1b7b0*/  SHFL.UP P6, R14, R13, R12, R11 ;  /* 0x0400000c0d0e7389 */ /* 0x00006400000c000b */
[----:B01----:R-:W-:Y:S01]  /*1b7c0*/  ENDCOLLECTIVE ;  /* 0x000000000000791b */ /* 0x003fe20003800000 */
.L_x_1642:
[----:B------:R-:W-:Y:S01]  /*1b7d0*/  IMAD.MOV.U32 R12, RZ, RZ, 0x8 ;  /* 0x00000008ff0c7424 */ /* 0x000fe200078e00ff */
[----:B------:R-:W-:-:S05]  /*1b7e0*/  SEL R3, R14, RZ, P3 ;  /* 0x000000ff0e037207 */ /* 0x000fca0001800000 */
[----:B------:R-:W-:-:S04]  /*1b7f0*/  IMAD.IADD R3, R2, 0x1, R3 ;  /* 0x0000000102037824 */ /* 0x000fc800078e0203 */
[----:B------:R-:W-:-:S07]  /*1b800*/  IMAD.MOV.U32 R13, RZ, RZ, R3 ;  /* 0x000000ffff0d7224 */ /* 0x000fce00078e0003 */
[----:B------:R-:W-:Y:S05]  /*1b810*/  WARPSYNC.COLLECTIVE R15, `(.L_x_1643) ;  /* 0x000000000f087348 */ /* 0x000fea0003c00000 */
[----:B------:R0:W1:Y:S02]  /*1b820*/  SHFL.UP P6, R14, R13, R12, R11 ;  /* 0x0400000c0d0e7389 */ /* 0x00006400000c000b */
[----:B01----:R-:W-:Y:S01]  /*1b830*/  ENDCOLLECTIVE ;  /* 0x000000000000791b */ /* 0x003fe20003800000 */
.L_x_1643:
[----:B------:R-:W-:Y:S01]  /*1b840*/  IMAD.MOV.U32 R12, RZ, RZ, 0x10 ;  /* 0x00000010ff0c7424 */ /* 0x000fe200078e00ff */
[----:B------:R-:W-:-:S05]  /*1b850*/  SEL R4, R14, RZ, P4 ;  /* 0x000000ff0e047207 */ /* 0x000fca0002000000 */
[----:B------:R-:W-:-:S04]  /*1b860*/  IMAD.IADD R4, R3, 0x1, R4 ;  /* 0x0000000103047824 */ /* 0x000fc800078e0204 */
[----:B------:R-:W-:-:S07]  /*1b870*/  IMAD.MOV.U32 R13, RZ, RZ, R4 ;  /* 0x000000ffff0d7224 */ /* 0x000fce00078e0004 */
[----:B------:R-:W-:Y:S05]  /*1b880*/  WARPSYNC.COLLECTIVE R15, `(.L_x_1644) ;  /* 0x000000000f087348 */ /* 0x000fea0003c00000 */
[----:B------:R0:W1:Y:S02]  /*1b890*/  SHFL.UP P6, R14, R13, R12, R11 ;  /* 0x0400000c0d0e7389 */ /* 0x00006400000c000b */
[----:B01----:R-:W-:Y:S01]  /*1b8a0*/  ENDCOLLECTIVE ;  /* 0x000000000000791b */ /* 0x003fe20003800000 */
.L_x_1644:
        /* <DEDUP_REMOVED lines=8> */
.L_x_1645:
[----:B------:R-:W-:Y:S05]  /*1b930*/  BRA `(.L_x_1646) ;  /* 0xffffffb000807947 */ /* 0x000fea000383ffff */
.L_x_1511:
[----:B------:R-:W-:Y:S01]  /*1b940*/  BSSY B0, `(.L_x_1647) ;  /* 0x0000006000007945 */ /* 0x000fe20003800000 */
[----:B------:R-:W-:Y:S01]  /*1b950*/  PLOP3.LUT P6, PT, P6, PT, PT, 0x8, 0x0 ;  /* 0x000000000000781c */ /* 0x000fe200037ce170 */
[----:B------:R-:W-:-:S12]  /*1b960*/  IMAD.MOV.U32 R15, RZ, RZ, -0x1 ;  /* 0xffffffffff0f7424 */ /* 0x000fd800078e00ff */
[----:B0-----:R-:W-:Y:S05]  /*1b970*/  WARPSYNC.COLLECTIVE R15, `(.L_x_1648) ;  /* 0x000000000f087348 */ /* 0x001fea0003c00000 */
[----:B------:R-:W-:Y:S01]  /*1b980*/  VOTE.ANY R14, PT, P6 ;  /* 0x00000000000e7806 */ /* 0x000fe200030e0100 */
[----:B0-----:R-:W-:Y:S06]  /*1b990*/  ENDCOLLECTIVE ;  /* 0x000000000000791b */ /* 0x001fec0003800000 */
.L_x_1648:
[----:B------:R-:W-:Y:S05]  /*1b9a0*/  BSYNC B0 ;  /* 0x0000000000007941 */ /* 0x000fea0003800000 */
.L_x_1647:
[----:B------:R-:W-:Y:S02]  /*1b9b0*/  IMAD.MOV.U32 R3, RZ, RZ, R14 ;  /* 0x000000ffff037224 */ /* 0x000fe400078e000e */
[----:B------:R-:W-:Y:S02]  /*1b9c0*/  IMAD.MOV.U32 R13, RZ, RZ, R17 ;  /* 0x000000ffff0d7224 */ /* 0x000fe400078e0011 */
[----:B------:R0:W1:Y:S01]  /*1b9d0*/  POPC R12, R3 ;  /* 0x00000003000c7309 */ /* 0x0000620000000000 */
[----:B------:R-:W-:Y:S02]  /*1b9e0*/  IMAD.MOV.U32 R11, RZ, RZ, 0x1f ;  /* 0x0000001fff0b7424 */ /* 0x000fe400078e00ff */
[----:B------:R-:W-:-:S07]  /*1b9f0*/  IMAD.MOV.U32 R15, RZ, RZ, -0x1 ;  /* 0xffffffffff0f7424 */ /* 0x000fce00078e00ff */
[----:B01----:R-:W-:Y:S05]  /*1ba00*/  WARPSYNC.COLLECTIVE R15, `(.L_x_1649) ;  /* 0x000000000f087348 */ /* 0x003fea0003c00000 */
[----:B-1----:R1:W2:Y:S02]  /*1ba10*/  SHFL.IDX P6, R14, R13, R12, R11 ;  /* 0x0000000c0d0e7389 */ /* 0x0022a400000c000b */
[----:B012---:R-:W-:Y:S01]  /*1ba20*/  ENDCOLLECTIVE ;  /* 0x000000000000791b */ /* 0x007fe20003800000 */
.L_x_1649:
[----:B------:R-:W-:Y:S02]  /*1ba30*/  IMAD.IADD R19, R12, 0x1, R19 ;  /* 0x000000010c137824 */ /* 0x000fe400078e0213 */
[----:B------:R-:W-:Y:S02]  /*1ba40*/  IMAD.MOV.U32 R13, RZ, RZ, R8 ;  /* 0x000000ffff0d7224 */ /* 0x000fe400078e0008 */
[----:B------:R-:W-:-:S07]  /*1ba50*/  IMAD.MOV.U32 R17, RZ, RZ, R14 ;  /* 0x000000ffff117224 */ /* 0x000fce00078e000e */
[----:B------:R-:W-:Y:S05]  /*1ba60*/  WARPSYNC.COLLECTIVE R15, `(.L_x_1650) ;  /* 0x000000000f087348 */ /* 0x000fea0003c00000 */
[----:B------:R0:W1:Y:S02]  /*1ba70*/  SHFL.IDX P6, R14, R13, R12, R11 ;  /* 0x0000000c0d0e7389 */ /* 0x00006400000c000b */
[----:B01----:R-:W-:Y:S01]  /*1ba80*/  ENDCOLLECTIVE ;  /* 0x000000000000791b */ /* 0x003fe20003800000 */
.L_x_1650:
[----:B------:R-:W-:Y:S01]  /*1ba90*/  IMAD.MOV.U32 R8, RZ, RZ, R14 ;  /* 0x000000ffff087224 */ /* 0x000fe200078e000e */
[----:B------:R-:W-:Y:S06]  /*1baa0*/  BRA `(.L_x_1651) ;  /* 0xffffffb000647947 */ /* 0x000fec000383ffff */
.L_x_1513:
[----:B------:R-:W-:Y:S01]  /*1bab0*/  BSSY B0, `(.L_x_1652) ;  /* 0x0000007000007945 */ /* 0x000fe20003800000 */
[----:B------:R-:W-:Y:S02]  /*1bac0*/  IMAD.MOV.U32 R13, RZ, RZ, R2 ;  /* 0x000000ffff0d7224 */ /* 0x000fe400078e0002 */
[----:B------:R-:W-:Y:S02]  /*1bad0*/  IMAD.MOV.U32 R11, RZ, RZ, 0x1f ;  /* 0x0000001fff0b7424 */ /* 0x000fe400078e00ff */
[----:B------:R-:W-:-:S07]  /*1bae0*/  IMAD.MOV.U32 R15, RZ, RZ, -0x1 ;  /* 0xffffffffff0f7424 */ /* 0x000fce00078e00ff */
[----:B0-23--:R-:W-:Y:S05]  /*1baf0*/  WARPSYNC.COLLECTIVE R15, `(.L_x_1653) ;  /* 0x000000000f087348 */ /* 0x00dfea0003c00000 */
[----:B------:R1:W4:Y:S02]  /*1bb00*/  SHFL.IDX P6, R14, R13, R12, R11 ;  /* 0x0000000c0d0e7389 */ /* 0x00032400000c000b */
[----:B01234-:R-:W-:Y:S01]  /*1bb10*/  ENDCOLLECTIVE ;  /* 0x000000000000791b */ /* 0x01ffe20003800000 */
.L_x_1653:
[----:B------:R-:W-:Y:S05]  /*1bb20*/  BSYNC B0 ;  /* 0x0000000000007941 */ /* 0x000fea0003800000 */
.L_x_1652:
[----:B------:R-:W-:Y:S01]  /*1bb30*/  IMAD.MOV.U32 R6, RZ, RZ, R14 ;  /* 0x000000ffff067224 */ /* 0x000fe200078e000e */
[----:B------:R-:W-:Y:S06]  /*1bb40*/  BRA `(.L_x_1512) ;  /* 0xffffffb000547947 */ /* 0x000fec000383ffff */
.L_x_1519:
[----:B-1----:R1:W3:Y:S02]  /*1bb50*/  SYNCS.PHASECHK.TRANS64.TRYWAIT P0, [R4+URZ+0x28820], R0 ;  /* 0x02882000040075a7 */ /* 0x0022e4000800017f */
[----:B---3--:R-:W-:Y:S05]  /*1bb60*/  @!P0 NANOSLEEP.SYNCS 0x989680 ;  /* 0x009896800000895d */ /* 0x008fea0003900000 */
[----:B------:R-:W3:Y:S02]  /*1bb70*/  @!P0 SYNCS.PHASECHK.TRANS64 P0, [R4+URZ+0x28820], R0 ;  /* 0x02882000040085a7 */ /* 0x000ee4000800007f */
[----:B---3--:R-:W-:Y:S05]  /*1bb80*/  @!P0 BRA `(.L_x_1519) ;  /* 0xfffffffc00f08947 */ /* 0x008fea000383ffff */
[----:B------:R-:W-:Y:S05]  /*1bb90*/  BRA `(.L_x_1654) ;  /* 0xffffffb800ac7947 */ /* 0x000fea000383ffff */
.L_x_1520:
        /* <DEDUP_REMOVED lines=11> */
.L_x_1656:
[----:B------:R-:W-:Y:S05]  /*1bc50*/  BSYNC B0 ;  /* 0x0000000000007941 */ /* 0x000fea0003800000 */
.L_x_1655:
[----:B------:R-:W-:Y:S05]  /*1bc60*/  BRA `(.L_x_1657) ;  /* 0xffffffb800947947 */ /* 0x000fea000383ffff */
.L_x_1523:
[----:B------:R-:W-:Y:S01]  /*1bc70*/  BSSY B1, `(.L_x_1658) ;  /* 0x0000006000017945 */ /* 0x000fe20003800000 */
[----:B------:R-:W-:-:S07]  /*1bc80*/  IMAD.MOV.U32 R15, RZ, RZ, -0x1 ;  /* 0xffffffffff0f7424 */ /* 0x000fce00078e00ff */
[----:B012---:R-:W-:Y:S05]  /*1bc90*/  WARPSYNC.COLLECTIVE R15, `(.L_x_1659) ;  /* 0x000000000f0c7348 */ /* 0x007fea0003c00000 */
[----:B------:R-:W-:Y:S02]  /*1bca0*/  ELECT P6, UR62, PT ;  /* 0x00000000003e782f */ /* 0x000fe400038c0000 */
[----:B------:R-:W-:Y:S01]  /*1bcb0*/  MOV R14, UR62 ;  /* 0x0000003e000e7c02 */ /* 0x000fe20008000f00 */
[----:B012---:R-:W-:Y:S10]  /*1bcc0*/  ENDCOLLECTIVE ;  /* 0x000000000000791b */ /* 0x007ff40003800000 */
.L_x_1659:
[----:B------:R-:W-:Y:S05]  /*1bcd0*/  BSYNC B1 ;  /* 0x0000000000017941 */ /* 0x000fea0003800000 */
.L_x_1658:
[----:B------:R-:W-:Y:S05]  /*1bce0*/  BRA `(.L_x_1660) ;  /* 0xffffffb8008c7947 */ /* 0x000fea000383ffff */
.L_x_1525:
[----:B-1----:R1:W3:Y:S02]  /*1bcf0*/  SYNCS.PHASECHK.TRANS64.TRYWAIT P1, [R5+URZ+0x28840], R0 ;  /* 0x02884000050075a7 */ /* 0x0022e4000802017f */
[----:B---3--:R-:W-:Y:S05]  /*1bd00*/  @!P1 NANOSLEEP.SYNCS 0x989680 ;  /* 0x009896800000995d */ /* 0x008fea0003900000 */
[----:B------:R-:W3:Y:S02]  /*1bd10*/  @!P1 SYNCS.PHASECHK.TRANS64 P1, [R5+URZ+0x28840], R0 ;  /* 0x02884000050095a7 */ /* 0x000ee4000802007f */
[----:B---3--:R-:W-:Y:S05]  /*1bd20*/  @!P1 BRA `(.L_x_1525) ;  /* 0xfffffffc00f09947 */ /* 0x008fea000383ffff */
[----:B------:R-:W-:Y:S05]  /*1bd30*/  BRA `(.L_x_1661) ;  /* 0xffffffb800b47947 */ /* 0x000fea000383ffff */
.L_x_1527:
[----:B---3--:R3:W4:Y:S02]  /*1bd40*/  SYNCS.PHASECHK.TRANS64.TRYWAIT P1, [R25+URZ+0x28840], R2 ;  /* 0x02884002190075a7 */ /* 0x008724000802017f */
[----:B----4-:R-:W-:Y:S05]  /*1bd50*/  @!P1 NANOSLEEP.SYNCS 0x989680 ;  /* 0x009896800000995d */ /* 0x010fea0003900000 */
[----:B------:R-:W4:Y:S02]  /*1bd60*/  @!P1 SYNCS.PHASECHK.TRANS64 P1, [R25+URZ+0x28840], R2 ;  /* 0x02884002190095a7 */ /* 0x000f24000802007f */
[----:B----4-:R-:W-:Y:S05]  /*1bd70*/  @!P1 BRA `(.L_x_1527) ;  /* 0xfffffffc00f09947 */ /* 0x010fea000383ffff */
[----:B------:R-:W-:Y:S05]  /*1bd80*/  BRA `(.L_x_1662) ;  /* 0xffffffb800c07947 */ /* 0x000fea000383ffff */
.L_x_1529:
[----:B----4-:R4:W0:Y:S02]  /*1bd90*/  SYNCS.PHASECHK.TRANS64.TRYWAIT P1, [R5+URZ+0x28860], R0 ;  /* 0x02886000050075a7 */ /* 0x010824000802017f */
[----:B0-----:R-:W-:Y:S05]  /*1bda0*/  @!P1 NANOSLEEP.SYNCS 0x989680 ;  /* 0x009896800000995d */ /* 0x001fea0003900000 */
[----:B------:R-:W0:Y:S02]  /*1bdb0*/  @!P1 SYNCS.PHASECHK.TRANS64 P1, [R5+URZ+0x28860], R0 ;  /* 0x02886000050095a7 */ /* 0x000e24000802007f */
[----:B0-----:R-:W-:Y:S05]  /*1bdc0*/  @!P1 BRA `(.L_x_1529) ;  /* 0xfffffffc00f09947 */ /* 0x001fea000383ffff */
[----:B------:R-:W-:Y:S05]  /*1bdd0*/  BRA `(.L_x_1663) ;  /* 0xffffffb800bc7947 */ /* 0x000fea000383ffff */
.L_x_1664:
        /* <DEDUP_REMOVED lines=10> */
.L_x_3546:


//--------------------- .text._ZN7cutlass13device_kernelIN5flash11enable_sm90INS1_16FlashAttnFwdSm90INS1_25CollectiveMainloopFwdSm90ILi2EN4cute5tupleIJNS5_1CILi1EEES8_S8_EEENS6_IJNS7_ILi128EEESA_SA_EEELi128ENS_10bfloat16_tEfNS_4arch4Sm90ELb0ELb1ELb0ELb1ELb1ELb1ELb0ELb1ELb1ELb1ELb1ELb0EEENS1_21CollectiveEpilogueFwdISB_S9_SC_SE_Li256ELb1ELb1ELb1ELb0EEENS1_36VarlenDynamicPersistentTileSchedulerILi128ELi128ELi256ELi128ELb1ELb1ELb1ELb1ELb0ELb1EEEEEEEEEvNT_6ParamsE --------------------------
	.section	.text._ZN7cutlass13device_kernelIN5flash11enable_sm90INS1_16FlashAttnFwdSm90INS1_25CollectiveMainloopFwdSm90ILi2EN4cute5tupleIJNS5_1CILi1EEES8_S8_EEENS6_IJNS7_ILi128EEESA_SA_EEELi128ENS_10bfloat16_tEfNS_4arch4Sm90ELb0ELb1ELb0ELb1ELb1ELb1ELb0ELb1ELb1ELb1ELb1ELb0EEENS1_21CollectiveEpilogueFwdISB_S9_SC_SE_Li256ELb1ELb1ELb1ELb0EEENS1_36VarlenDynamicPersistentTileSchedulerILi128ELi128ELi256ELi128ELb1ELb1ELb1ELb1ELb0ELb1EEEEEEEEEvNT_6ParamsE,"ax",@progbits
	.align	128
.text._ZN7cutlass13device_kernelIN5flash11enable_sm90INS1_16FlashAttnFwdSm90INS1_25CollectiveMainloopFwdSm90ILi2EN4cute5tupleIJNS5_1CILi1EEES8_S8_EEENS6_IJNS7_ILi128EEESA_SA_EEELi128ENS_10bfloat16_tEfNS_4arch4Sm90ELb0ELb1ELb0ELb1ELb1ELb1ELb0ELb1ELb1ELb1ELb1ELb0EEENS1_21CollectiveEpilogueFwdISB_S9_SC_SE_Li256ELb1ELb1ELb1ELb0EEENS1_36VarlenDynamicPersistentTileSchedulerILi128ELi128ELi256ELi128ELb1ELb1ELb1ELb1ELb0ELb1EEEEEEEEEvNT_6ParamsE:
        .type           _ZN7cutlass13device_kernelIN5flash11enable_sm90INS1_16FlashAttnFwdSm90INS1_25CollectiveMainloopFwdSm90ILi2EN4cute5tupleIJNS5_1CILi1EEES8_S8_EEENS6_IJNS7_ILi128EEESA_SA_EEELi128ENS_10bfloat16_tEfNS_4arch4Sm90ELb0ELb1ELb0ELb1ELb1ELb1ELb0ELb1ELb1ELb1ELb1ELb0EEENS1_21CollectiveEpilogueFwdISB_S9_SC_SE_Li256ELb1ELb1ELb1ELb0EEENS1_36VarlenDynamicPersistentTileSchedulerILi128ELi128ELi256ELi128ELb1ELb1ELb1ELb1ELb0ELb1EEEEEEEEEvNT_6ParamsE,@function
        .size           _ZN7cutlass13device_kernelIN5flash11enable_sm90INS1_16FlashAttnFwdSm90INS1_25CollectiveMainloopFwdSm90ILi2EN4cute5tupleIJNS5_1CILi1EEES8_S8_EEENS6_IJNS7_ILi128EEESA_SA_EEELi128ENS_10bfloat16_tEfNS_4arch4Sm90ELb0ELb1ELb0ELb1ELb1ELb1ELb0ELb1ELb1ELb1ELb1ELb0EEENS1_21CollectiveEpilogueFwdISB_S9_SC_SE_Li256ELb1ELb1ELb1ELb0EEENS1_36VarlenDynamicPersistentTileSchedulerILi128ELi128ELi256ELi128ELb1ELb1ELb1ELb1ELb0ELb1EEEEEEEEEvNT_6ParamsE,(.L_x_3547 - _ZN7cutlass13device_kernelIN5flash11enable_sm90INS1_16FlashAttnFwdSm90INS1_25CollectiveMainloopFwdSm90ILi2EN4cute5tupleIJNS5_1CILi1EEES8_S8_EEENS6_IJNS7_ILi128EEESA_SA_EEELi128ENS_10bfloat16_tEfNS_4arch4Sm90ELb0ELb1ELb0ELb1ELb1ELb1ELb0ELb1ELb1ELb1ELb1ELb0EEENS1_21CollectiveEpilogueFwdISB_S9_SC_SE_Li256ELb1ELb1ELb1ELb0EEENS1_36VarlenDynamicPersistentTileSchedulerILi128ELi128ELi256ELi128ELb1ELb1ELb1ELb1ELb0ELb1EEEEEEEEEvNT_6ParamsE)
        .other          _ZN7cutlass13device_kernelIN5flash11enable_sm90INS1_16FlashAttnFwdSm90INS1_25CollectiveMainloopFwdSm90ILi2EN4cute5tupleIJNS5_1CILi1EEES8_S8_EEENS6_IJNS7_ILi128EEESA_SA_EEELi128ENS_10bfloat16_tEfNS_4arch4Sm90ELb0ELb1ELb0ELb1ELb1ELb1ELb0ELb1ELb1ELb1ELb1ELb0EEENS1_21CollectiveEpilogueFwdISB_S9_SC_SE_Li256ELb1ELb1ELb1ELb0EEENS1_36VarlenDynamicPersistentTileSchedulerILi128ELi128ELi256ELi128ELb1ELb1ELb1ELb1ELb0ELb1EEEEEEEEEvNT_6ParamsE,@"STO_CUDA_ENTRY STV_DEFAULT"
_ZN7cutlass13device_kernelIN5flash11enable_sm90INS1_16FlashAttnFwdSm90INS1_25CollectiveMainloopFwdSm90ILi2EN4cute5tupleIJNS5_1CILi1EEES8_S8_EEENS6_IJNS7_ILi128EEESA_SA_EEELi128ENS_10bfloat16_tEfNS_4arch4Sm90ELb0ELb1ELb0ELb1ELb1ELb1ELb0ELb1ELb1ELb1ELb1ELb0EEENS1_21CollectiveEpilogueFwdISB_S9_SC_SE_Li256ELb1ELb1ELb1ELb0EEENS1_36VarlenDynamicPersistentTileSchedulerILi128ELi128ELi256ELi128ELb1ELb1ELb1ELb1ELb0ELb1EEEEEEEEEvNT_6ParamsE:
        /* <DEDUP_REMOVED lines=18> */
.L_x_1666:
[----:B------:R-:W-:Y:S05]  /*0120*/  BSYNC B0 ;  /* 0x0000000000007941 */ /* 0x000fea0003800000 */
.L_x_1665:
        /* <DEDUP_REMOVED lines=41> */
.L_x_1667:
        /* <DEDUP_REMOVED lines=22> */
.L_x_1668:
        /* <DEDUP_REMOVED lines=18> */
.L_x_1669:
        /* <DEDUP_REMOVED lines=22> */
.L_x_1670:
        /* <DEDUP_REMOVED lines=22> */
.L_x_1671:
        /* <DEDUP_REMOVED lines=8> */
.L_x_1674:
[----:B------:R-:W-:-:S08]  /*0980*/  NOP ;  /* 0x0000000000007918 */ /* 0x000fd00000000000 */
[----:B------:R-:W0:Y:S02]  /*0990*/  USETMAXREG.TRY_ALLOC.CTAPOOL UP0, 0xe8 ;  /* 0x000000e8000079c8 */ /* 0x000e240008000600 */
[----:B0-----:R-:W-:-:S13]  /*09a0*/  PLOP3.LUT P0, PT, PT, PT, UP0, 0x80, 0x0 ;  /* 0x000000000000781c */ /* 0x001fda0003f0f008 */
[----:B------:R-:W-:Y:S05]  /*09b0*/  @!P0 BRA `(.L_x_1674) ;  /* 0xfffffffc00f08947 */ /* 0x000fea000383ffff */
[----:B------:R-:W-:Y:S01]  /*09c0*/  SHF.R.U32.HI R2, RZ, 0x7, R0 ;  /* 0x00000007ff027819 */ /* 0x000fe20000011600 */
[----:B------:R-:W0:Y:S08]  /*09d0*/  S2UR UR38, SR_CgaCtaId ;  /* 0x00000000002679c3 */ /* 0x000e300000008800 */
[----:B------:R-:W-:Y:S06]  /*09e0*/  BAR.ARV 0x8, 0x180 ;  /* 0x0206000000007b1d */ /* 0x000fec0000002000 */
[----:B------:R-:W-:Y:S01]  /*09f0*/  ISETP.NE.AND P0, PT, R2, 0x1, PT ;  /* 0x000000010200780c */ /* 0x000fe20003f05270 */
[----:B------:R-:W-:-:S12]  /*0a00*/  UMOV UR4, 0x400 ;  /* 0x0000040000047882 */ /* 0x000fd80000000000 */
[----:B------:R-:W-:Y:S06]  /*0a10*/  @!P0 BAR.ARV 0x9, 0x100 ;  /* 0x0244000000008b1d */ /* 0x000fec0000002000 */
[----:B0-----:R-:W-:Y:S02]  /*0a20*/  ULEA UR4, UR38, UR4, 0x18 ;  /* 0x0000000426047291 */ /* 0x001fe4000f8ec03f */
[----:B------:R-:W-:Y:S04]  /*0a30*/  BAR.SYNC.DEFER_BLOCKING 0x5, 0x180 ;  /* 0x0146000000007b1d */ /* 0x000fe80000010000 */
[----:B------:R-:W-:-:S02]  /*0a40*/  IMAD.U32 R18, RZ, RZ, UR4 ;  /* 0x00000004ff127e24 */ /* 0x000fc4000f8e00ff */
[----:B------:R-:W-:-:S03]  /*0a50*/  ULDC UR4, c[0x0][0xc3c] ;  /* 0x00030f0000047ab9 */ /* 0x000fc60000000800 */
[----:B------:R-:W0:Y:S01]  /*0a60*/  LDS.128 R28, [R18+0x288d0] ;  /* 0x0288d000121c7984 */ /* 0x000e220000000c00 */
[----:B------:R-:W-:Y:S06]  /*0a70*/  BAR.ARV 0x4, 0x180 ;  /* 0x0106000000007b1d */ /* 0x000fec0000002000 */
[----:B0-----:R-:W-:-:S13]  /*0a80*/  ISETP.GE.AND P0, PT, R31, UR4, PT ;  /* 0x000000041f007c0c */ /* 0x001fda000bf06270 */
[----:B------:R-:W-:Y:S05]  /*0a90*/  @P0 BRA `(.L_x_1675) ;  /* 0x0000026000740947 */ /* 0x000fea0003800000 */
[----:B------:R-:W-:Y:S01]  /*0aa0*/  VIADD R0, R0, 0xffffff80 ;  /* 0xffffff8000007836 */ /* 0x000fe20000000000 */
[----:B------:R-:W-:Y:S01]  /*0ab0*/  ULOP3.LUT UR39, UR36, 0x1, URZ, 0xfc, !UPT ;  /* 0x0000000124277892 */ /* 0x000fe2000f8efc3f */
[----:B------:R-:W-:Y:S01]  /*0ac0*/  VIADD R214, R18, 0x10400 ;  /* 0x0001040012d67836 */ /* 0x000fe20000000000 */
[----:B------:R-:W-:Y:S01]  /*0ad0*/  UMOV UR37, URZ ;  /* 0x0000003f00257c82 */ /* 0x000fe20008000000 */
[----:B------:R-:W-:Y:S01]  /*0ae0*/  IMAD.MOV.U32 R19, RZ, RZ, RZ ;  /* 0x000000ffff137224 */ /* 0x000fe200078e00ff */
[----:B------:R-:W-:Y:S01]  /*0af0*/  SHF.R.S32.HI R3, RZ, 0x1f, R0 ;  /* 0x0000001fff037819 */ /* 0x000fe20000011400 */
[----:B------:R-:W-:Y:S02]  /*0b00*/  IMAD.MOV.U32 R199, RZ, RZ, RZ ;  /* 0x000000ffffc77224 */ /* 0x000fe400078e00ff */
[----:B------:R-:W-:Y:S01]  /*0b10*/  IMAD.MOV.U32 R187, RZ, RZ, RZ ;  /* 0x000000ffffbb7224 */ /* 0x000fe200078e00ff */
[CC--:B------:R-:W-:Y:S01]  /*0b20*/  LEA.HI R2, R3.reuse, R0.reuse, RZ, 0x7 ;  /* 0x0000000003027211 */ /* 0x0c0fe200078f38ff */
[----:B------:R-:W-:Y:S01]  /*0b30*/  IMAD.MOV.U32 R184, RZ, RZ, RZ ;  /* 0x000000ffffb87224 */ /* 0x000fe200078e00ff */
[----:B------:R-:W-:-:S02]  /*0b40*/  LEA.HI R4, R3, R0, RZ, 0x4 ;  /* 0x0000000003047211 */ /* 0x000fc400078f20ff */
[----:B------:R-:W-:Y:S02]  /*0b50*/  LOP3.LUT R5, R2, 0xffffff80, RZ, 0xc0, !PT ;  /* 0xffffff8002057812 */ /* 0x000fe400078ec0ff */
[----:B------:R-:W-:Y:S02]  /*0b60*/  SHF.R.S32.HI R7, RZ, 0x4, R4 ;  /* 0x00000004ff077819 */ /* 0x000fe40000011404 */
[----:B------:R-:W-:Y:S01]  /*0b70*/  SHF.R.S32.HI R13, RZ, 0x7, R2 ;  /* 0x00000007ff0d7819 */ /* 0x000fe20000011402 */
[----:B------:R-:W-:Y:S01]  /*0b80*/  IMAD.IADD R14, R0, 0x1, -R5 ;  /* 0x00000001000e7824 */ /* 0x000fe200078e0a05 */
[CC--:B------:R-:W-:Y:S02]  /*0b90*/  LEA.HI R5, R3.reuse, R0.reuse, RZ, 0x5 ;  /* 0x0000000003057211 */ /* 0x0c0fe400078f28ff */
[----:B------:R-:W-:Y:S02]  /*0ba0*/  LEA.HI R188, R3, R0, RZ, 0x3 ;  /* 0x0000000003bc7211 */ /* 0x000fe400078f18ff */
[----:B------:R-:W-:Y:S01]  /*0bb0*/  SHF.R.S32.HI R8, RZ, 0x1f, R14 ;  /* 0x0000001fff087819 */ /* 0x000fe2000001140e */
[----:B------:R-:W-:Y:S01]  /*0bc0*/  IMAD.SHL.U32 R6, R5, 0x20, RZ ;  /* 0x0000002005067824 */ /* 0x000fe200078e00ff */
[----:B------:R-:W-:Y:S01]  /*0bd0*/  LOP3.LUT R5, R4, 0x3fffff0, RZ, 0xc0, !PT ;  /* 0x03fffff004057812 */ /* 0x000fe200078ec0ff */
[----:B------:R-:W-:Y:S01]  /*0be0*/  STL [R1+0xc], R14 ;  /* 0x00000c0e01007387 */ /* 0x000fe20000100800 */
[----:B------:R-:W-:-:S02]  /*0bf0*/  LEA.HI R10, R8, R14, RZ, 0x2 ;  /* 0x0000000e080a7211 */ /* 0x000fc400078f10ff */
[----:B------:R-:W-:Y:S01]  /*0c00*/  LOP3.LUT R6, R6, 0xfffffc00, RZ, 0xc0, !PT ;  /* 0xfffffc0006067812 */ /* 0x000fe200078ec0ff */
[----:B------:R-:W-:Y:S01]  /*0c10*/  IMAD.IADD R5, R0, 0x1, -R5 ;  /* 0x0000000100057824 */ /* 0x000fe200078e0a05 */
[--C-:B------:R-:W-:Y:S01]  /*0c20*/  SHF.R.S32.HI R11, RZ, 0x2, R10.reuse ;  /* 0x00000002ff0b7819 */ /* 0x100fe2000001140a */
[----:B------:R0:W-:Y:S01]  /*0c30*/  STL [R1+0x34], R13 ;  /* 0x0000340d01007387 */ /* 0x0001e20000100800 */
[----:B------:R-:W-:Y:S01]  /*0c40*/  SHF.R.S32.HI R12, RZ, 0x1f, R10 ;  /* 0x0000001fff0c7819 */ /* 0x000fe2000001140a */
[----:B------:R-:W-:Y:S01]  /*0c50*/  IMAD R9, R5, 0x40, R6 ;  /* 0x0000004005097824 */ /* 0x000fe200078e0206 */
[----:B------:R-:W-:Y:S02]  /*0c60*/  LEA.HI R5, R3, R0, RZ, 0x2 ;  /* 0x0000000003057211 */ /* 0x000fe400078f10ff */
[----:B------:R-:W-:Y:S02]  /*0c70*/  LEA.HI R4, R4, R7, RZ, 0x1 ;  /* 0x0000000704047211 */ /* 0x000fe400078f08ff */
[----:B------:R-:W-:-:S02]  /*0c80*/  LOP3.LUT R5, R5, 0xfffffffc, RZ, 0xc0, !PT ;  /* 0xfffffffc05057812 */ /* 0x000fc400078ec0ff */
[----:B------:R-:W-:Y:S02]  /*0c90*/  LEA.HI R12, R12, R11, RZ, 0x3 ;  /* 0x0000000b0c0c7211 */ /* 0x000fe400078f18ff */
[----:B------:R-:W-:Y:S01]  /*0ca0*/  LOP3.LUT R4, R4, 0x1ffffffe, RZ, 0xc0, !PT ;  /* 0x1ffffffe04047812 */ /* 0x000fe200078ec0ff */
[----:B------:R-:W-:Y:S01]  /*0cb0*/  IMAD.IADD R6, R0, 0x1, -R5 ;  /* 0x0000000100067824 */ /* 0x000fe200078e0a05 */
[----:B------:R-:W-:Y:S02]  /*0cc0*/  LEA.HI R2, R2, R13, RZ, 0x1 ;  /* 0x0000000d02027211 */ /* 0x000fe400078f08ff */
[----:B------:R-:W-:Y:S01]  /*0cd0*/  LOP3.LUT R12, R12, 0xfffffff8, RZ, 0xc0, !PT ;  /* 0xfffffff80c0c7812 */ /* 0x000fe200078ec0ff */
[----:B------:R-:W-:Y:S01]  /*0ce0*/  IMAD.IADD R4, R7, 0x1, -R4 ;  /* 0x0000000107047824 */ /* 0x000fe200078e0a04 */
[----:B------:R-:W-:Y:S02]  /*0cf0*/  LEA.HI R8, R8, R14, RZ, 0x5 ;  /* 0x0000000e08087211 */ /* 0x000fe400078f28ff */
[----:B------:R-:W-:Y:S01]  /*0d00*/  LOP3.LUT R5, R188, 0xfffffff8, RZ, 0xc0, !PT ;  /* 0xfffffff8bc057812 */ /* 0x000fe200078ec0ff */
[----:B------:R-:W-:Y:S01]  /*0d10*/  IMAD.IADD R11, R11, 0x1, -R12 ;  /* 0x000000010b0b7824 */ /* 0x000fe200078e0a0c */
[----:B------:R-:W-:-:S02]  /*0d20*/  LOP3.LUT R2, R2, 0x3fffffe, RZ, 0xc0, !PT ;  /* 0x03fffffe02027812 */ /* 0x000fc400078ec0ff */
[----:B------:R-:W-:Y:S01]  /*0d30*/  SHF.R.S32.HI R188, RZ, 0x3, R188 ;  /* 0x00000003ffbc7819 */ /* 0x000fe200000114bc */
[----:B------:R-:W-:Y:S01]  /*0d40*/  IMAD.IADD R220, R0, 0x1, -R5 ;  /* 0x0000000100dc7824 */ /* 0x000fe200078e0a05 */
[----:B------:R-:W-:Y:S01]  /*0d50*/  SHF.R.S32.HI R8, RZ, 0x5, R8 ;  /* 0x00000005ff087819 */ /* 0x000fe20000011408 */
[----:B------:R-:W-:Y:S01]  /*0d60*/  IMAD.IADD R2, R13, 0x1, -R2 ;  /* 0x000000010d027824 */ /* 0x000fe200078e0a02 */
[----:B------:R-:W-:Y:S01]  /*0d70*/  LEA.HI R3, R3, R0, RZ, 0x6 ;  /* 0x0000000003037211 */ /* 0x000fe200078f30ff */
[----:B------:R-:W-:Y:S01]  /*0d80*/  IMAD R0, R4, 0x8, R9 ;  /* 0x0000000804007824 */ /* 0x000fe200078e0209 */
[----:B------:R-:W-:Y:S01]  /*0d90*/  LEA.HI R7, R6, R6, RZ, 0x1 ;  /* 0x0000000606077211 */ /* 0x000fe200078f08ff */
[----:B------:R-:W-:Y:S01]  /*0da0*/  VIADD R15, R188, 0x20 ;  /* 0x00000020bc0f7836 */ /* 0x000fe20000000000 */
[----:B------:R-:W-:Y:S01]  /*0db0*/  LOP3.LUT R10, R10, 0x7ffffffc, RZ, 0xc0, !PT ;  /* 0x7ffffffc0a0a7812 */ /* 0x000fe200078ec0ff */
[----:B------:R-:W-:Y:S01]  /*0dc0*/  IMAD R11, R8, 0x10, R11 ;  /* 0x00000010080b7824 */ /* 0x000fe200078e020b */
[----:B------:R1:W-:Y:S01]  /*0dd0*/  STL [R1+0x3c], R0 ;  /* 0x00003c0001007387 */ /* 0x0003e20000100800 */
[C---:B0-----:R-:W-:Y:S01]  /*0de0*/  VIADD R13, R188.reuse, 0x40 ;  /* 0x00000040bc0d7836 */ /* 0x041fe20000000000 */
[----:B------:R-:W-:Y:S01]  /*0df0*/  LOP3.LUT R7, R7, 0x1ffffffe, RZ, 0xc0, !PT ;  /* 0x1ffffffe07077812 */ /* 0x000fe200078ec0ff */
[----:B------:R-:W-:-:S02]  /*0e00*/  VIADD R12, R188, 0x60 ;  /* 0x00000060bc0c7836 */ /* 0x000fc40000000000 */
[----:B------:R-:W-:Y:S02]  /*0e10*/  IMAD.SHL.U32 R3, R3, 0x8, RZ ;  /* 0x0000000803037824 */ /* 0x000fe400078e00ff */
[----:B------:R-:W-:Y:S01]  /*0e20*/  IMAD R8, R2, 0x40, R11 ;  /* 0x0000004002087824 */ /* 0x000fe200078e020b */
[----:B------:R-:W-:Y:S01]  /*0e30*/  SHF.R.S32.HI R2, RZ, 0x1f, R13 ;  /* 0x0000001fff027819 */ /* 0x000fe2000001140d */
[----:B------:R-:W-:Y:S01]  /*0e40*/  IMAD.SHL.U32 R209, R188, 0x40, RZ ;  /* 0x00000040bcd17824 */ /* 0x000fe200078e00ff */
[----:B-1----:R-:W-:Y:S01]  /*0e50*/  SHF.R.S32.HI R0, RZ, 0x1f, R15 ;  /* 0x0000001fff007819 */ /* 0x002fe2000001140f */
[----:B------:R-:W-:Y:S01]  /*0e60*/  IMAD.SHL.U32 R205, R15, 0x40, RZ ;  /* 0x000000400fcd7824 */ /* 0x000fe200078e00ff */
[----:B------:R-:W-:Y:S01]  /*0e70*/  SHF.R.S32.HI R5, RZ, 0x1f, R12 ;  /* 0x0000001fff057819 */ /* 0x000fe2000001140c */
[----:B------:R-:W-:Y:S01]  /*0e80*/  IMAD.SHL.U32 R16, R220, 0x8, RZ ;  /* 0x00000008dc107824 */ /* 0x000fe200078e00ff */
[----:B------:R-:W-:Y:S01]  /*0e90*/  LOP3.LUT R213, R3, 0xfffffe00, RZ, 0xc0, !PT ;  /* 0xfffffe0003d57812 */ /* 0x000fe200078ec0ff */
[----:B------:R-:W-:Y:S01]  /*0ea0*/  IMAD.SHL.U32 R204, R13, 0x40, RZ ;  /* 0x000000400dcc7824 */ /* 0x000fe200078e00ff */
[----:B------:R-:W-:Y:S01]  /*0eb0*/  LEA.HI R3, R0, R15, RZ, 0x3 ;  /* 0x0000000f00037211 */ /* 0x000fe200078f18ff */
[----:B------:R-:W-:Y:S01]  /*0ec0*/  IMAD.SHL.U32 R203, R12, 0x40, RZ ;  /* 0x000000400ccb7824 */ /* 0x000fe200078e00ff */
[----:B------:R-:W-:Y:S01]  /*0ed0*/  LEA.HI R4, R2, R13, RZ, 0x3 ;  /* 0x0000000d02047211 */ /* 0x000fe200078f18ff */
[----:B------:R-:W-:Y:S01]  /*0ee0*/  IMAD.IADD R7, R6, 0x1, -R7 ;  /* 0x0000000106077824 */ /* 0x000fe200078e0a07 */
[----:B------:R-:W-:Y:S01]  /*0ef0*/  LOP3.LUT R209, R209, 0x1c0, RZ, 0xc0, !PT ;  /* 0x000001c0d1d17812 */ /* 0x000fe200078ec0ff */
[----:B------:R-:W-:Y:S01]  /*0f00*/  IMAD.SHL.U32 R3, R3, 0x40, RZ ;  /* 0x0000004003037824 */ /* 0x000fe200078e00ff */
[----:B------:R-:W-:Y:S01]  /*0f10*/  LEA.HI R5, R5, R12, RZ, 0x3 ;  /* 0x0000000c05057211 */ /* 0x000fe200078f18ff */
[----:B------:R-:W-:Y:S01]  /*0f20*/  IMAD.SHL.U32 R4, R4, 0x40, RZ ;  /* 0x0000004004047824 */ /* 0x000fe200078e00ff */
[----:B------:R-:W-:Y:S01]  /*0f30*/  LOP3.LUT R205, R205, 0x1c0, RZ, 0xc0, !PT ;  /* 0x000001c0cdcd7812 */ /* 0x000fe200078ec0ff */
[----:B------:R-:W-:Y:S01]  /*0f40*/  IMAD.IADD R10, R14, 0x1, -R10 ;  /* 0x000000010e0a7824 */ /* 0x000fe200078e0a0a */
[----:B------:R-:W-:Y:S01]  /*0f50*/  LOP3.LUT R0, R209, 0x38, R16, 0xf8, !PT ;  /* 0x00000038d1007812 */ /* 0x000fe200078ef810 */
[----:B------:R-:W-:Y:S01]  /*0f60*/  IMAD.SHL.U32 R5, R5, 0x40, RZ ;  /* 0x0000004005057824 */ /* 0x000fe200078e00ff */
[----:B------:R-:W-:Y:S01]  /*0f70*/  SHF.R.U32.HI R6, RZ, 0x3, R209 ;  /* 0x00000003ff067819 */ /* 0x000fe200000116d1 */
[----:B------:R-:W-:Y:S01]  /*0f80*/  STL [R1+0x38], R8 ;  /* 0x0000380801007387 */ /* 0x000fe20000100800 */
[----:B------:R-:W-:Y:S01]  /*0f90*/  LOP3.LUT R204, R204, 0x1c0, RZ, 0xc0, !PT ;  /* 0x000001c0cccc7812 */ /* 0x000fe200078ec0ff */
[----:B------:R-:W-:Y:S01]  /*0fa0*/  IMAD.SHL.U32 R189, R10, 0x2, RZ ;  /* 0x000000020abd7824 */ /* 0x000fe200078e00ff */
[----:B------:R-:W-:Y:S01]  /*0fb0*/  LOP3.LUT R203, R203, 0x1c0, RZ, 0xc0, !PT ;  /* 0x000001c0cbcb7812 */ /* 0x000fe200078ec0ff */
[----:B------:R-:W-:Y:S01]  /*0fc0*/  IMAD.SHL.U32 R22, R220, 0x4, RZ ;  /* 0x00000004dc167824 */ /* 0x000fe200078e00ff */
[----:B------:R-:W-:Y:S01]  /*0fd0*/  LOP3.LUT R219, R213, R0, R6, 0xf6, !PT ;  /* 0x00000000d5db7212 */ /* 0x000fe200078ef606 */
[C---:B------:R-:W-:Y:S01]  /*0fe0*/  VIADD R229, R189.reuse, 0x58 ;  /* 0x00000058bde57836 */ /* 0x040fe20000000000 */
[----:B------:R-:W-:Y:S01]  /*0ff0*/  SHF.R.U32.HI R13, RZ, 0x3, R205 ;  /* 0x00000003ff0d7819 */ /* 0x000fe200000116cd */
[----:B------:R-:W-:Y:S01]  /*1000*/  VIADD R228, R189, 0x60 ;  /* 0x00000060bde47836 */ /* 0x000fe20000000000 */
[----:B------:R-:W-:Y:S01]  /*1010*/  LOP3.LUT R9, R205, 0x38, R16, 0xf8, !PT ;  /* 0x00000038cd097812 */ /* 0x000fe200078ef810 */
[----:B------:R-:W-:Y:S01]  /*1020*/  VIADD R2, R16, 0x40 ;  /* 0x0000004010027836 */ /* 0x000fe20000000000 */
[----:B------:R-:W-:Y:S01]  /*1030*/  LOP3.LUT R212, R3, 0xfffffe00, RZ, 0xc0, !PT ;  /* 0xfffffe0003d47812 */ /* 0x000fe200078ec0ff */
[C---:B------:R-:W-:Y:S01]  /*1040*/  VIADD R227, R189.reuse, 0x68 ;  /* 0x00000068bde37836 */ /* 0x040fe20000000000 */
[----:B------:R-:W-:Y:S01]  /*1050*/  SHF.R.U32.HI R12, RZ, 0x3, R204 ;  /* 0x00000003ff0c7819 */ /* 0x000fe200000116cc */
[C---:B------:R-:W-:Y:S01]  /*1060*/  VIADD R226, R189.reuse, 0x70 ;  /* 0x00000070bde27836 */ /* 0x040fe20000000000 */
[--C-:B------:R-:W-:Y:S01]  /*1070*/  LOP3.LUT R0, R204, 0x38, R16.reuse, 0xf8, !PT ;  /* 0x00000038cc007812 */ /* 0x100fe200078ef810 */
[C---:B------:R-:W-:Y:S01]  /*1080*/  VIADD R225, R189.reuse, 0x78 ;  /* 0x00000078bde17836 */ /* 0x040fe20000000000 */
[----:B------:R-:W-:Y:S01]  /*1090*/  LOP3.LUT R211, R4, 0xfffffe00, RZ, 0xc0, !PT ;  /* 0xfffffe0004d37812 */ /* 0x000fe200078ec0ff */
[----:B------:R-:W-:Y:S01]  /*10a0*/  VIADD R186, R22, 0x20 ;  /* 0x0000002016ba7836 */ /* 0x000fe20000000000 */
[----:B------:R-:W-:Y:S01]  /*10b0*/  SHF.R.U32.HI R6, RZ, 0x3, R203 ;  /* 0x00000003ff067819 */ /* 0x000fe200000116cb */
[----:B------:R-:W-:Y:S01]  /*10c0*/  VIADD R224, R189, 0x40 ;  /* 0x00000040bde07836 */ /* 0x000fe20000000000 */
[----:B------:R-:W-:Y:S01]  /*10d0*/  LOP3.LUT R11, R203, 0x38, R16, 0xf8, !PT ;  /* 0x00000038cb0b7812 */ /* 0x000fe200078ef810 */
[----:B------:R-:W-:Y:S01]  /*10e0*/  IMAD R202, R7, 0x8, R8 ;  /* 0x0000000807ca7824 */ /* 0x000fe200078e0208 */
[----:B------:R-:W-:-:S02]  /*10f0*/  LOP3.LUT R210, R5, 0xfffffe00, RZ, 0xc0, !PT ;  /* 0xfffffe0005d27812 */ /* 0x000fc400078ec0ff */
[----:B------:R-:W-:Y:S02]  /*1100*/  LOP3.LUT R9, R212, R9, R13, 0xf6, !PT ;  /* 0x00000009d4097212 */ /* 0x000fe400078ef60d */
[----:B------:R-:W-:Y:S02]  /*1110*/  LOP3.LUT R3, R211, R0, R12, 0xf6, !PT ;  /* 0x00000000d3037212 */ /* 0x000fe400078ef60c */
[----:B------:R-:W-:Y:S01]  /*1120*/  LOP3.LUT R11, R210, R11, R6, 0xf6, !PT ;  /* 0x0000000bd20b7212 */ /* 0x000fe200078ef606 */
[----:B------:R-:W-:Y:S01]  /*1130*/  IMAD R4, R9, 0x2, R214 ;  /* 0x0000000209047824 */ /* 0x000fe200078e02d6 */
[----:B------:R-:W-:Y:S01]  /*1140*/  SHF.R.S32.HI R23, RZ, 0x1f, R22 ;  /* 0x0000001fff177819 */ /* 0x000fe20000011416 */
[----:B------:R-:W-:Y:S01]  /*1150*/  IMAD R3, R3, 0x2, R214 ;  /* 0x0000000203037824 */ /* 0x000fe200078e02d6 */
[----:B------:R-:W-:Y:S01]  /*1160*/  SHF.R.S32.HI R17, RZ, 0x1f, R16 ;  /* 0x0000001fff117819 */ /* 0x000fe20000011410 */
[----:B------:R-:W-:Y:S01]  /*1170*/  IMAD R0, R11, 0x2, R214 ;  /* 0x000000020b007824 */ /* 0x000fe200078e02d6 */
[----:B------:R-:W-:Y:S01]  /*1180*/  STL [R1+0x30], R4 ;  /* 0x0000300401007387 */ /* 0x000fe20000100800 */
[----:B------:R-:W-:Y:S01]  /*1190*/  SHF.R.S32.HI R185, RZ, 0x1f, R2 ;  /* 0x0000001fffb97819 */ /* 0x000fe20000011402 */
[----:B------:R-:W-:-:S02]  /*11a0*/  IMAD R214, R219, 0x2, R214 ;  /* 0x00000002dbd67824 */ /* 0x000fc400078e02d6 */
[----:B------:R0:W-:Y:S04]  /*11b0*/  STL [R1+0x2c], R3 ;  /* 0x00002c0301007387 */ /* 0x0001e80000100800 */
[----:B------:R1:W-:Y:S01]  /*11c0*/  STL [R1+0x28], R0 ;  /* 0x0000280001007387 */ /* 0x0003e20000100800 */
[C---:B0-----:R-:W-:Y:S02]  /*11d0*/  VIADD R3, R189.reuse, 0x48 ;  /* 0x00000048bd037836 */ /* 0x041fe40000000000 */
[----:B-1----:R-:W-:-:S03]  /*11e0*/  VIADD R0, R189, 0x50 ;  /* 0x00000050bd007836 */ /* 0x002fc60000000000 */
[----:B------:R-:W-:Y:S02]  /*11f0*/  SHF.R.S32.HI R5, RZ, 0x1f, R3 ;  /* 0x0000001fff057819 */ /* 0x000fe40000011403 */
[----:B------:R-:W-:Y:S02]  /*1200*/  SHF.R.S32.HI R3, RZ, 0x1f, R229 ;  /* 0x0000001fff037819 */ /* 0x000fe400000114e5 */
[----:B------:R-:W-:Y:S02]  /*1210*/  SHF.R.S32.HI R4, RZ, 0x1f, R0 ;  /* 0x0000001fff047819 */ /* 0x000fe40000011400 */
[----:B------:R-:W-:Y:S02]  /*1220*/  SHF.R.S32.HI R0, RZ, 0x1f, R228 ;  /* 0x0000001fff007819 */ /* 0x000fe400000114e4 */
[----:B------:R-:W-:Y:S02]  /*1230*/  SHF.R.S32.HI R4, RZ, 0x1f, R227 ;  /* 0x0000001fff047819 */ /* 0x000fe400000114e3 */
[----:B------:R-:W-:-:S02]  /*1240*/  SHF.R.S32.HI R3, RZ, 0x1f, R226 ;  /* 0x0000001fff037819 */ /* 0x000fc400000114e2 */
[----:B------:R-:W-:-:S07]  /*1250*/  SHF.R.S32.HI R0, RZ, 0x1f, R225 ;  /* 0x0000001fff007819 */ /* 0x000fce00000114e1 */
.L_x_1972:
[----:B------:R-:W-:Y:S05]  /*1260*/  YIELD ;  /* 0x0000000000007946 */ /* 0x000fea0003800000 */
[----:B------:R-:W-:Y:S01]  /*1270*/  ULDC.64 UR4, c[0x0][0xa28] ;  /* 0x00028a0000047ab9 */ /* 0x000fe20000000a00 */
[----:B01--4-:R-:W0:Y:S01]  /*1280*/  LDC.64 R6, c[0x0][0xa08] ;  /* 0x00028200ff067b82 */ /* 0x013e220000000a00 */
[----:B------:R-:W-:Y:S01]  /*1290*/  ISETP.NE.U32.AND P1, PT, RZ, UR4, PT ;  /* 0x00000004ff007c0c */ /* 0x000fe2000bf25070 */
[----:B------:R-:W-:Y:S02]  /*12a0*/  IMAD.MOV.U32 R12, RZ, RZ, RZ ;  /* 0x000000ffff0c7224 */ /* 0x000fe400078e00ff */
[----:B------:R-:W-:Y:S01]  /*12b0*/  IMAD.MOV.U32 R32, RZ, RZ, RZ ;  /* 0x000000ffff207224 */ /* 0x000fe200078e00ff */
[----:B------:R-:W-:Y:S01]  /*12c0*/  ISETP.NE.AND.EX P1, PT, RZ, UR5, PT, P1 ;  /* 0x00000005ff007c0c */ /* 0x000fe2000bf25310 */
[----:B------:R-:W-:-:S02]  /*12d0*/  ULDC.64 UR4, c[0x0][0xa18] ;  /* 0x0002860000047ab9 */ /* 0x000fc40000000a00 */
[----:B------:R-:W-:-:S04]  /*12e0*/  ISETP.NE.U32.AND P2, PT, RZ, UR4, PT ;  /* 0x00000004ff007c0c */ /* 0x000fc8000bf45070 */
[----:B------:R-:W-:Y:S01]  /*12f0*/  ISETP.NE.AND.EX P2, PT, RZ, UR5, PT, P2 ;  /* 0x00000005ff007c0c */ /* 0x000fe2000bf45320 */
[----:B------:R-:W-:Y:S02]  /*1300*/  ULDC.64 UR4, c[0x0][0xa08] ;  /* 0x0002820000047ab9 */ /* 0x000fe40000000a00 */
[----:B------:R-:W-:-:S03]  /*1310*/  ISETP.NE.U32.AND P0, PT, RZ, UR4, PT ;  /* 0x00000004ff007c0c */ /* 0x000fc6000bf05070 */
[----:B------:R-:W1:Y:S01]  /*1320*/  @P1 LDC.64 R4, c[0x0][0xa28] ;  /* 0x00028a00ff041b82 */ /* 0x000e620000000a00 */
[----:B------:R-:W-:Y:S01]  /*1330*/  ISETP.NE.AND.EX P0, PT, RZ, UR5, PT, P0 ;  /* 0x00000005ff007c0c */ /* 0x000fe2000bf05300 */
[----:B0-----:R-:W-:-:S06]  /*1340*/  IMAD.WIDE R10, R31, 0x4, R6 ;  /* 0x000000041f0a7825 */ /* 0x001fcc00078e0206 */
[----:B------:R-:W0:Y:S01]  /*1350*/  @P2 LDC.64 R8, c[0x0][0xa18] ;  /* 0x00028600ff082b82 */ /* 0x000e220000000a00 */
[----:B------:R-:W-:Y:S02]  /*1360*/  ULDC UR4, c[0x0][0x288] ;  /* 0x0000a20000047ab9 */ /* 0x000fe40000000800 */
[----:B------:R-:W-:Y:S01]  /*1370*/  IMAD.U32 R196, RZ, RZ, UR4 ;  /* 0x00000004ffc47e24 */ /* 0x000fe2000f8e00ff */
[----:B------:R-:W-:Y:S02]  /*1380*/  ULDC.64 UR4, c[0x0][0x418] ;  /* 0x0001060000047ab9 */ /* 0x000fe40000000a00 */
[----:B--2---:R2:W5:Y:S01]  /*1390*/  @P0 LDG.E R32, desc[UR52][R10.64] ;  /* 0x000000340a200981 */ /* 0x004562000c1e1900 */
[----:B-1----:R-:W-:-:S05]  /*13a0*/  @P1 IMAD.WIDE R4, R31, 0x4, R4 ;  /* 0x000000041f041825 */ /* 0x002fca00078e0204 */
[----:B------:R2:W5:Y:S01]  /*13b0*/  @P1 LDG.E R12, desc[UR52][R4.64] ;  /* 0x00000034040c1981 */ /* 0x000562000c1e1900 */
[----:B0-----:R-:W-:-:S05]  /*13c0*/  @P2 IMAD.WIDE R6, R31, 0x4, R8 ;  /* 0x000000041f062825 */ /* 0x001fca00078e0208 */
        /* <DEDUP_REMOVED lines=10> */
[----:B--2---:R-:W-:Y:S06]  /*1470*/  @P2 BRA `(.L_x_1676) ;  /* 0x0000000000242947 */ /* 0x004fec0003800000 */
        /* <DEDUP_REMOVED lines=9> */
.L_x_1676:
        /* <DEDUP_REMOVED lines=10> */
[----:B------:R-:W0:Y:S02]  /*15b0*/  LDC.64 R4, c[0x0][0xa20] ;  /* 0x00028800ff047b82 */ /* 0x000e240000000a00 */
[----:B0-----:R-:W-:-:S05]  /*15c0*/  IMAD.WIDE R4, R31, 0x4, R4 ;  /* 0x000000041f047825 */ /* 0x001fca00078e0204 */
[----:B------:R0:W5:Y:S01]  /*15d0*/  LDG.E R33, desc[UR52][R4.64] ;  /* 0x0000003404217981 */ /* 0x000162000c1e1900 */
[----:B------:R-:W-:Y:S05]  /*15e0*/  BRA `(.L_x_1678) ;  /* 0x0000000000107947 */ /* 0x000fea0003800000 */
.L_x_1677:
[----:B------:R-:W-:Y:S05]  /*15f0*/  @!P0 BRA `(.L_x_1678) ;  /* 0x00000000000c8947 */ /* 0x000fea0003800000 */
[----:B------:R-:W2:Y:S04]  /*1600*/  LDG.E R0, desc[UR52][R10.64] ;  /* 0x000000340a007981 */ /* 0x000ea8000c1e1900 */
[----:B------:R-:W2:Y:S02]  /*1610*/  LDG.E R33, desc[UR52][R10.64+0x4] ;  /* 0x000004340a217981 */ /* 0x000ea4000c1e1900 */
[----:B--2---:R-:W-:-:S07]  /*1620*/  IMAD.IADD R33, R33, 0x1, -R0 ;  /* 0x0000000121217824 */ /* 0x004fce00078e0a00 */
.L_x_1678:
[----:B------:R-:W-:Y:S01]  /*1630*/  ULDC.64 UR4, c[0x0][0xa10] ;  /* 0x0002840000047ab9 */ /* 0x000fe20000000a00 */
[----:B------:R-:W1:Y:S01]  /*1640*/  LDC R8, c[0x0][0x448] ;  /* 0x00011200ff087b82 */ /* 0x000e620000000800 */
[----:B------:R-:W-:-:S04]  /*1650*/  ISETP.NE.U32.AND P0, PT, RZ, UR4, PT ;  /* 0x00000004ff007c0c */ /* 0x000fc8000bf05070 */
[----:B------:R-:W-:Y:S01]  /*1660*/  ISETP.NE.AND.EX P0, PT, RZ, UR5, PT, P0 ;  /* 0x00000005ff007c0c */ /* 0x000fe2000bf05300 */
[----:B------:R-:W-:Y:S02]  /*1670*/  ULDC.64 UR4, c[0x0][0xa30] ;  /* 0x00028c0000047ab9 */ /* 0x000fe40000000a00 */
[----:B------:R-:W-:Y:S01]  /*1680*/  ISETP.NE.U32.AND P1, PT, RZ, UR4, PT ;  /* 0x00000004ff007c0c */ /* 0x000fe2000bf25070 */
[----:B-----5:R-:W-:Y:S01]  /*1690*/  IMAD.MOV.U32 R24, RZ, RZ, R33 ;  /* 0x000000ffff187224 */ /* 0x020fe200078e0021 */
[----:B------:R-:W2:Y:S02]  /*16a0*/  LDC.64 R10, c[0x0][0x9e0] ;  /* 0x00027800ff0a7b82 */ /* 0x000ea40000000a00 */
[----:B------:R-:W-:-:S06]  /*16b0*/  ISETP.NE.AND.EX P1, PT, RZ, UR5, PT, P1 ;  /* 0x00000005ff007c0c */ /* 0x000fcc000bf25310 */
[----:B0-----:R-:W0:Y:S08]  /*16c0*/  @P0 LDC.64 R4, c[0x0][0xa10] ;  /* 0x00028400ff040b82 */ /* 0x001e300000000a00 */
[----:B------:R-:W3:Y:S01]  /*16d0*/  @P1 LDC.64 R6, c[0x0][0xa30] ;  /* 0x00028c00ff061b82 */ /* 0x000ee20000000a00 */
[----:B0-----:R-:W-:-:S05]  /*16e0*/  @P0 IMAD.WIDE R4, R31, 0x4, R4 ;  /* 0x000000041f040825 */ /* 0x001fca00078e0204 */
[----:B------:R-:W4:Y:S04]  /*16f0*/  @P0 LDG.E R0, desc[UR52][R4.64] ;  /* 0x0000003404000981 */ /* 0x000f28000c1e1900 */
[----:B------:R-:W4:Y:S01]  /*1700*/  @P0 LDG.E R3, desc[UR52][R4.64+0x4] ;  /* 0x0000043404030981 */ /* 0x000f22000c1e1900 */
[----:B---3--:R-:W-:-:S05]  /*1710*/  @P1 IMAD.WIDE R6, R31, 0x4, R6 ;  /* 0x000000041f061825 */ /* 0x008fca00078e0206 */
[----:B------:R0:W5:Y:S01]  /*1720*/  @P1 LDG.E R24, desc[UR52][R6.64] ;  /* 0x0000003406181981 */ /* 0x000162000c1e1900 */
[----:B-1----:R-:W-:Y:S01]  /*1730*/  ISETP.NE.AND P1, PT, R8, 0x1, PT ;  /* 0x000000010800780c */ /* 0x002fe20003f25270 */
[----:B------:R-:W-:Y:S01]  /*1740*/  IMAD.SHL.U32 R200, R29, 0x80, RZ ;  /* 0x000000801dc87824 */ /* 0x000fe200078e00ff */
[----:B--2---:R-:W-:Y:S01]  /*1750*/  ISETP.GE.AND P2, PT, R11, 0x1, PT ;  /* 0x000000010b00780c */ /* 0x004fe20003f46270 */
[----:B------:R-:W-:-:S10]  /*1760*/  IMAD.IADD R12, R33, 0x1, -R12 ;  /* 0x00000001210c7824 */ /* 0x000fd400078e0a0c */
[----:B------:R-:W1:Y:S08]  /*1770*/  @P1 LDC R9, c[0x0][0x44c] ;  /* 0x00011300ff091b82 */ /* 0x000e700000000800 */
[----:B------:R-:W2:Y:S01]  /*1780*/  @P1 LDC R8, c[0x0][0x450] ;  /* 0x00011400ff081b82 */ /* 0x000ea20000000800 */
[----:B----4-:R-:W-:Y:S02]  /*1790*/  @P0 IMAD.IADD R25, R3, 0x1, -R0 ;  /* 0x0000000103190824 */ /* 0x010fe400078e0a00 */
[----:B------:R-:W-:-:S02]  /*17a0*/  VIADD R0, R200, 0x7f ;  /* 0x0000007fc8007836 */ /* 0x000fc40000000000 */
[----:B------:R-:W-:Y:S02]  /*17b0*/  IMAD.IADD R198, R12, 0x1, R25 ;  /* 0x000000010cc67824 */ /* 0x000fe400078e0219 */
[----:B-1----:R-:W-:-:S03]  /*17c0*/  @P1 IMAD.HI.U32 R3, R0, R9, RZ ;  /* 0x0000000900031227 */ /* 0x002fc600078e00ff */
[C---:B------:R-:W-:Y:S01]  /*17d0*/  IADD3 R5, R198.reuse, 0x1, -R196 ;  /* 0x00000001c6057810 */ /* 0x040fe20007ffe8c4 */
[----:B------:R-:W-:Y:S01]  /*17e0*/  IMAD.MOV.U32 R4, RZ, RZ, R0 ;  /* 0x000000ffff047224 */ /* 0x000fe200078e0000 */
[----:B--2---:R-:W-:Y:S01]  /*17f0*/  @P1 SHF.R.U32.HI R4, RZ, R8, R3 ;  /* 0x00000008ff041219 */ /* 0x004fe20000011603 */
[----:B------:R-:W-:-:S04]  /*1800*/  VIADD R0, R198, 0x7f ;  /* 0x0000007fc6007836 */ /* 0x000fc80000000000 */
[----:B0-----:R-:W-:Y:S01]  /*1810*/  IMAD.IADD R7, R5, 0x1, R4 ;  /* 0x0000000105077824 */ /* 0x001fe200078e0204 */
[----:B------:R-:W-:-:S04]  /*1820*/  SHF.R.S32.HI R3, RZ, 0x1f, R0 ;  /* 0x0000001fff037819 */ /* 0x000fc80000011400 */
[----:B------:R-:W-:Y:S01]  /*1830*/  LEA.HI R3, R3, R0, RZ, 0x7 ;  /* 0x0000000003037211 */ /* 0x000fe200078f38ff */
[----:B------:R-:W-:-:S03]  /*1840*/  IMAD.IADD R0, R7, 0x1, R10 ;  /* 0x0000000107007824 */ /* 0x000fc600078e020a */
[----:B------:R-:W-:Y:S01]  /*1850*/  SHF.R.S32.HI R94, RZ, 0x7, R3 ;  /* 0x00000007ff5e7819 */ /* 0x000fe20000011403 */
        /* <DEDUP_REMOVED lines=12> */
.L_x_1681:
[----:B------:R-:W-:-:S13]  /*1920*/  ISETP.NE.AND P0, PT, R11, 0x1, PT ;  /* 0x000000010b00780c */ /* 0x000fda0003f05270 */
[----:B------:R-:W0:Y:S02]  /*1930*/  @P0 LDC.64 R4, c[0x0][0x9e8] ;  /* 0x00027a00ff040b82 */ /* 0x000e240000000a00 */
[----:B0-----:R-:W-:-:S05]  /*1940*/  @P0 IMAD.HI.U32 R4, R3, R4, RZ ;  /* 0x0000000403040227 */ /* 0x001fca00078e00ff */
[----:B------:R-:W-:-:S07]  /*1950*/  @P0 SHF.R.U32.HI R3, RZ, R5, R4 ;  /* 0x00000005ff030219 */ /* 0x000fce0000011604 */
.L_x_1682:
[----:B------:R-:W-:Y:S05]  /*1960*/  BSYNC B0 ;  /* 0x0000000000007941 */ /* 0x000fea0003800000 */
.L_x_1680:
[----:B------:R-:W-:-:S05]  /*1970*/  IMAD R3, R3, R11, R11 ;  /* 0x0000000b03037224 */ /* 0x000fca00078e020b */
[----:B------:R-:W-:-:S07]  /*1980*/  VIMNMX R0, R0, R3, PT ;  /* 0x0000000300007248 */ /* 0x000fce0003fe0100 */
.L_x_1679:
[----:B------:R-:W0:Y:S01]  /*1990*/  @P1 LDC R5, c[0x0][0x44c] ;  /* 0x00011300ff051b82 */ /* 0x000e220000000800 */
[----:B------:R-:W-:Y:S01]  /*19a0*/  VIADD R0, R0, 0x7f ;  /* 0x0000007f00007836 */ /* 0x000fe20000000000 */
[----:B------:R-:W-:Y:S01]  /*19b0*/  ULDC UR4, c[0x0][0x9dc] ;  /* 0x0002770000047ab9 */ /* 0x000fe20000000800 */
[----:B------:R-:W-:Y:S02]  /*19c0*/  IMAD.MOV.U32 R4, RZ, RZ, R200 ;  /* 0x000000ffff047224 */ /* 0x000fe400078e00c8 */
[----:B------:R-:W-:Y:S01]  /*19d0*/  IMAD.IADD R93, R198, 0x1, -R196 ;  /* 0x00000001c65d7824 */ /* 0x000fe200078e0ac4 */
[----:B------:R-:W-:Y:S02]  /*19e0*/  SHF.R.S32.HI R3, RZ, 0x1f, R0 ;  /* 0x0000001fff037819 */ /* 0x000fe40000011400 */
[----:B------:R-:W1:Y:S02]  /*19f0*/  @P1 LDC R6, c[0x0][0x450] ;  /* 0x00011400ff061b82 */ /* 0x000e640000000800 */
[----:B------:R-:W-:-:S04]  /*1a00*/  LEA.HI R3, R3, R0, RZ, 0x7 ;  /* 0x0000000003037211 */ /* 0x000fc800078f38ff */
[----:B------:R-:W-:-:S04]  /*1a10*/  SHF.R.S32.HI R3, RZ, 0x7, R3 ;  /* 0x00000007ff037819 */ /* 0x000fc80000011403 */
[----:B------:R-:W-:Y:S01]  /*1a20*/  VIMNMX R8, R94, R3, PT ;  /* 0x000000035e087248 */ /* 0x000fe20003fe0100 */
[----:B0-----:R-:W-:-:S05]  /*1a30*/  @P1 IMAD.HI.U32 R5, R200, R5, RZ ;  /* 0x00000005c8051227 */ /* 0x001fca00078e00ff */
[----:B-1----:R-:W-:-:S05]  /*1a40*/  @P1 SHF.R.U32.HI R4, RZ, R6, R5 ;  /* 0x00000006ff041219 */ /* 0x002fca0000011605 */
[----:B------:R-:W-:-:S04]  /*1a50*/  IMAD.IADD R0, R93, 0x1, R4 ;  /* 0x000000015d007824 */ /* 0x000fc800078e0204 */
[----:B------:R-:W-:Y:S01]  /*1a60*/  VIADD R3, R0, -UR4 ;  /* 0x8000000400037c36 */ /* 0x000fe20008000000 */
[----:B------:R-:W-:Y:S06]  /*1a70*/  @!P2 BRA `(.L_x_1683) ;  /* 0x000000000044a947 */ /* 0x000fec0003800000 */
[----:B------:R-:W-:Y:S01]  /*1a80*/  ISETP.GT.AND P0, PT, R0, -0x1, PT ;  /* 0xffffffff0000780c */ /* 0x000fe20003f04270 */
[----:B------:R-:W-:-:S12]  /*1a90*/  BSSY B0, `(.L_x_1684) ;  /* 0x000000d000007945 */ /* 0x000fd80003800000 */
        /* <DEDUP_REMOVED lines=8> */
.L_x_1685:
[----:B------:R-:W-:-:S13]  /*1b20*/  ISETP.NE.AND P0, PT, R11, 0x1, PT ;  /* 0x000000010b00780c */ /* 0x000fda0003f05270 */
[----:B------:R-:W0:Y:S02]  /*1b30*/  @P0 LDC.64 R4, c[0x0][0x9e8] ;  /* 0x00027a00ff040b82 */ /* 0x000e240000000a00 */
[----:B0-----:R-:W-:-:S05]  /*1b40*/  @P0 IMAD.HI.U32 R4, R0, R4, RZ ;  /* 0x0000000400040227 */ /* 0x001fca00078e00ff */
[----:B------:R-:W-:-:S07]  /*1b50*/  @P0 SHF.R.U32.HI R0, RZ, R5, R4 ;  /* 0x00000005ff000219 */ /* 0x000fce0000011604 */
.L_x_1686:
[----:B------:R-:W-:Y:S05]  /*1b60*/  BSYNC B0 ;  /* 0x0000000000007941 */ /* 0x000fea0003800000 */
.L_x_1684:
[----:B------:R-:W-:-:S05]  /*1b70*/  IMAD R0, R0, R11, RZ ;  /* 0x0000000b00007224 */ /* 0x000fca00078e02ff */
[----:B------:R-:W-:-:S07]  /*1b80*/  VIMNMX R3, R3, R0, !PT ;  /* 0x0000000003037248 */ /* 0x000fce0007fe0100 */
.L_x_1683:
[----:B------:R-:W-:Y:S01]  /*1b90*/  SHF.R.S32.HI R0, RZ, 0x1f, R3 ;  /* 0x0000001fff007819 */ /* 0x000fe20000011403 */
[----:B------:R-:W-:Y:S01]  /*1ba0*/  BSSY B0, `(.L_x_1687) ;  /* 0x0000028000007945 */ /* 0x000fe20003800000 */
[----:B------:R-:W-:Y:S02]  /*1bb0*/  LOP3.LUT R223, R221, 0xff, RZ, 0xc0, !PT ;  /* 0x000000ffdddf7812 */ /* 0x000fe400078ec0ff */
[----:B------:R-:W-:Y:S02]  /*1bc0*/  LEA.HI R0, R0, R3, RZ, 0x7 ;  /* 0x0000000300007211 */ /* 0x000fe400078f38ff */
[----:B------:R-:W-:Y:S02]  /*1bd0*/  SHF.R.U32.HI R221, RZ, 0x10, R221 ;  /* 0x00000010ffdd7819 */ /* 0x000fe400000116dd */
[----:B------:R-:W-:-:S04]  /*1be0*/  SHF.R.S32.HI R0, RZ, 0x7, R0 ;  /* 0x00000007ff007819 */ /* 0x000fc80000011400 */
[----:B------:R-:W-:Y:S01]  /*1bf0*/  VIMNMX R9, RZ, R0, !PT ;  /* 0x00000000ff097248 */ /* 0x000fe20007fe0100 */
[----:B------:R-:W-:-:S03]  /*1c00*/  IMAD.MOV.U32 R0, RZ, RZ, RZ ;  /* 0x000000ffff007224 */ /* 0x000fc600078e00ff */
[----:B------:R-:W-:-:S13]  /*1c10*/  ISETP.GT.AND P0, PT, R8, R9, PT ;  /* 0x000000090800720c */ /* 0x000fda0003f04270 */
[----:B------:R-:W-:Y:S05]  /*1c20*/  @!P0 BRA `(.L_x_1688) ;  /* 0x00000000007c8947 */ /* 0x000fea0003800000 */
[----:B------:R-:W-:Y:S01]  /*1c30*/  ISETP.NE.AND P0, PT, R221, RZ, PT ;  /* 0x000000ffdd00720c */ /* 0x000fe20003f05270 */
[----:B------:R-:W-:-:S03]  /*1c40*/  ULDC UR4, c[0x0][0x9f0] ;  /* 0x00027c0000047ab9 */ /* 0x000fc60000000800 */
[----:B------:R-:W-:-:S04]  /*1c50*/  SEL R11, R221, UR4, P0 ;  /* 0x00000004dd0b7c07 */ /* 0x000fc80008000000 */
[-C--:B------:R-:W-:Y:S02]  /*1c60*/  IABS R6, R11.reuse ;  /* 0x0000000b00067213 */ /* 0x080fe40000000000 */
[----:B------:R-:W-:Y:S02]  /*1c70*/  IADD3 R0, R11, -0x1, R8 ;  /* 0xffffffff0b007810 */ /* 0x000fe40007ffe008 */
[----:B------:R-:W0:Y:S01]  /*1c80*/  I2F.RP R3, R6 ;  /* 0x0000000600037306 */ /* 0x000e220000209400 */
[----:B------:R-:W-:Y:S02]  /*1c90*/  IABS R13, R11 ;  /* 0x0000000b000d7213 */ /* 0x000fe40000000000 */
[----:B------:R-:W-:-:S05]  /*1ca0*/  IMAD.IADD R0, R0, 0x1, -R9 ;  /* 0x0000000100007824 */ /* 0x000fca00078e0a09 */
        /* <DEDUP_REMOVED lines=10> */
[----:B------:R-:W-:-:S04]  /*1d50*/  IMAD.HI.U32 R5, R5, R7, R4 ;  /* 0x0000000705057227 */ /* 0x000fc800078e0004 */
[----:B------:R-:W-:-:S04]  /*1d60*/  IMAD.MOV.U32 R4, RZ, RZ, R10 ;  /* 0x000000ffff047224 */ /* 0x000fc800078e000a */
        /* <DEDUP_REMOVED lines=11> */
.L_x_1688:
[----:B------:R-:W-:Y:S05]  /*1e20*/  BSYNC B0 ;  /* 0x0000000000007941 */ /* 0x000fea0003800000 */
.L_x_1687:
[----:B------:R-:W-:-:S05]  /*1e30*/  IMAD R3, R223, R0, R9 ;  /* 0x00000000df037224 */ /* 0x000fca00078e0209 */
[C---:B------:R-:W-:Y:S01]  /*1e40*/  VIADDMNMX R0, R3.reuse, R0, R8, PT ;  /* 0x0000000003007246 */ /* 0x040fe20003800108 */
[----:B------:R-:W-:-:S04]  /*1e50*/  IMAD R3, R3, 0x80, -R12 ;  /* 0x0000008003037824 */ /* 0x000fc800078e0a0c */
[----:B------:R-:W-:Y:S01]  /*1e60*/  IMAD R0, R0, 0x80, -R12 ;  /* 0x0000008000007824 */ /* 0x000fe200078e0a0c */
[----:B------:R-:W-:-:S04]  /*1e70*/  VIMNMX R3, RZ, R3, !PT ;  /* 0x00000003ff037248 */ /* 0x000fc80007fe0100 */
        /* <DEDUP_REMOVED lines=31> */
.L_x_1691:
[----:B------:R-:W-:Y:S05]  /*2070*/  BSYNC B6 ;  /* 0x0000000000067941 */ /* 0x000fea0003800000 */
.L_x_1690:
        /* <DEDUP_REMOVED lines=20> */
.L_x_1693:
[----:B------:R-:W-:Y:S05]  /*21c0*/  BSYNC B6 ;  /* 0x0000000000067941 */ /* 0x000fea0003800000 */
.L_x_1692:
[----:B------:R-:W-:Y:S01]  /*21d0*/  ULDC.64 UR4, c[0x0][0x9f8] ;  /* 0x00027e0000047ab9 */ /* 0x000fe20000000a00 */
[----:B------:R-:W-:Y:S01]  /*21e0*/  IMAD.MOV.U32 R0, RZ, RZ, R31 ;  /* 0x000000ffff007224 */ /* 0x000fe200078e001f */
[----:B------:R-:W-:Y:S01]  /*21f0*/  ISETP.NE.U32.AND P0, PT, RZ, UR4, PT ;  /* 0x00000004ff007c0c */ /* 0x000fe2000bf05070 */
[----:B------:R-:W0:Y:S03]  /*2200*/  LDC R15, c[0x0][0x3f4] ;  /* 0x0000fd00ff0f7b82 */ /* 0x000e260000000800 */
[----:B------:R-:W-:-:S05]  /*2210*/  ISETP.NE.AND.EX P0, PT, RZ, UR5, PT, P0 ;  /* 0x00000005ff007c0c */ /* 0x000fca000bf05300 */
[----:B------:R-:W1:Y:S08]  /*2220*/  LDC.64 R28, c[0x0][0x3f8] ;  /* 0x0000fe00ff1c7b82 */ /* 0x000e700000000a00 */
[----:B------:R-:W2:Y:S08]  /*2230*/  @P0 LDC.64 R4, c[0x0][0x9f8] ;  /* 0x00027e00ff040b82 */ /* 0x000eb00000000a00 */
[----:B------:R-:W3:Y:S01]  /*2240*/  LDC.64 R34, c[0x0][0x408] ;  /* 0x00010200ff227b82 */ /* 0x000ee20000000a00 */
[----:B--2---:R-:W-:-:S05]  /*2250*/  @P0 IMAD.WIDE R4, R31, 0x4, R4 ;  /* 0x000000041f040825 */ /* 0x004fca00078e0204 */
[----:B------:R3:W2:Y:S01]  /*2260*/  @P0 LDG.E R0, desc[UR52][R4.64] ;  /* 0x0000003404000981 */ /* 0x0006a2000c1e1900 */
[----:B------:R-:W-:Y:S01]  /*2270*/  SHF.R.S32.HI R11, RZ, 0x1f, R188 ;  /* 0x0000001fff0b7819 */ /* 0x000fe200000114bc */
[-C--:B-1----:R-:W-:Y:S01]  /*2280*/  IMAD.WIDE.U32 R6, R188, R28.reuse, R22 ;  /* 0x0000001cbc067225 */ /* 0x082fe200078e0016 */
[----:B0-----:R-:W-:Y:S02]  /*2290*/  ISETP.GE.AND P0, PT, R16, R15, PT ;  /* 0x0000000f1000720c */ /* 0x001fe40003f06270 */
[----:B------:R-:W-:Y:S01]  /*22a0*/  SHF.R.U32.HI R36, RZ, 0x3, R209 ;  /* 0x00000003ff247819 */ /* 0x000fe200000116d1 */
[C---:B------:R-:W-:Y:S01]  /*22b0*/  IMAD R8, R11.reuse, R28, RZ ;  /* 0x0000001c0b087224 */ /* 0x040fe200078e02ff */
[----:B-----5:R-:W-:Y:S01]  /*22c0*/  SHF.R.S32.HI R13, RZ, 0x1f, R24 ;  /* 0x0000001fff0d7819 */ /* 0x020fe20000011418 */
[----:B------:R-:W-:Y:S01]  /*22d0*/  IMAD.MOV.U32 R80, RZ, RZ, R6 ;  /* 0x000000ffff507224 */ /* 0x000fe200078e0006 */
[----:B------:R-:W-:Y:S01]  /*22e0*/  SHF.R.U32.HI R30, RZ, 0x3, R205 ;  /* 0x00000003ff1e7819 */ /* 0x000fe200000116cd */
[-C--:B---3--:R-:W-:Y:S01]  /*22f0*/  IMAD R4, R11, R34.reuse, RZ ;  /* 0x000000220b047224 */ /* 0x088fe200078e02ff */
[----:B------:R-:W-:Y:S01]  /*2300*/  SEL R11, R15, RZ, P0 ;  /* 0x000000ff0f0b7207 */ /* 0x000fe20000000000 */
[----:B------:R-:W-:Y:S01]  /*2310*/  IMAD.WIDE.U32 R84, R188, R34, R22 ;  /* 0x00000022bc547225 */ /* 0x000fe200078e0016 */
[----:B------:R-:W-:-:S02]  /*2320*/  SHF.R.U32.HI R21, RZ, 0x3, R204 ;  /* 0x00000003ff157819 */ /* 0x000fc400000116cc */
[----:B------:R-:W-:Y:S01]  /*2330*/  SHF.R.U32.HI R20, RZ, 0x3, R203 ;  /* 0x00000003ff147819 */ /* 0x000fe200000116cb */
[----:B------:R-:W-:Y:S01]  /*2340*/  IMAD.IADD R11, R16, 0x1, R11 ;  /* 0x00000001100b7824 */ /* 0x000fe200078e020b */
[----:B------:R-:W-:Y:S01]  /*2350*/  SHF.L.U64.HI R31, R34, 0x7, R35 ;  /* 0x00000007221f7819 */ /* 0x000fe20000010223 */
[C---:B------:R-:W-:Y:S02]  /*2360*/  IMAD R87, R188.reuse, R35, R4 ;  /* 0x00000023bc577224 */ /* 0x040fe400078e0204 */
[----:B------:R-:W-:Y:S01]  /*2370*/  IMAD.WIDE.U32 R4, R188, R34, R16 ;  /* 0x00000022bc047225 */ /* 0x000fe200078e0010 */
[----:B------:R-:W-:-:S03]  /*2380*/  SHF.R.S32.HI R6, RZ, 0x1f, R11 ;  /* 0x0000001fff067819 */ /* 0x000fc6000001140b */
[----:B------:R-:W-:Y:S01]  /*2390*/  IMAD.MOV.U32 R86, RZ, RZ, R4 ;  /* 0x000000ffff567224 */ /* 0x000fe200078e0004 */
[----:B------:R-:W-:Y:S01]  /*23a0*/  LEA.HI R12, R6, R11, RZ, 0x3 ;  /* 0x0000000b060c7211 */ /* 0x000fe200078f18ff */
[----:B------:R-:W-:Y:S02]  /*23b0*/  IMAD.IADD R85, R85, 0x1, R87 ;  /* 0x0000000155557824 */ /* 0x000fe400078e0257 */
[----:B------:R-:W-:Y:S01]  /*23c0*/  IMAD.IADD R87, R87, 0x1, R5 ;  /* 0x0000000157577824 */ /* 0x000fe200078e0205 */
[----:B------:R-:W-:Y:S01]  /*23d0*/  LOP3.LUT R4, R209, 0x38, R12, 0xf8, !PT ;  /* 0x00000038d1047812 */ /* 0x000fe200078ef80c */
[----:B------:R-:W-:Y:S01]  /*23e0*/  IMAD R83, R188, R29, R8 ;  /* 0x0000001dbc537224 */ /* 0x000fe200078e0208 */
[----:B------:R-:W-:Y:S01]  /*23f0*/  LEA.HI R5, R6, R11, RZ, 0x6 ;  /* 0x0000000b06057211 */ /* 0x000fe200078f30ff */
[----:B------:R-:W-:Y:S01]  /*2400*/  IMAD.WIDE.U32 R8, R188, R28, R16 ;  /* 0x0000001cbc087225 */ /* 0x000fe200078e0010 */
[----:B------:R-:W-:Y:S02]  /*2410*/  LOP3.LUT R4, R4, R36, RZ, 0x3c, !PT ;  /* 0x0000002404047212 */ /* 0x000fe400078e3cff */
[----:B------:R-:W0:Y:S01]  /*2420*/  S2R R36, SR_TID.X ;  /* 0x0000000000247919 */ /* 0x000e220000002100 */
[----:B------:R-:W-:Y:S01]  /*2430*/  IMAD.SHL.U32 R5, R5, 0x80, RZ ;  /* 0x0000008005057824 */ /* 0x000fe200078e00ff */
[----:B------:R-:W-:Y:S01]  /*2440*/  LOP3.LUT R6, R205, 0x38, R12, 0xf8, !PT ;  /* 0x00000038cd067812 */ /* 0x000fe200078ef80c */
[----:B------:R-:W-:Y:S01]  /*2450*/  IMAD.IADD R81, R7, 0x1, R83 ;  /* 0x0000000107517824 */ /* 0x000fe200078e0253 */
[----:B------:R-:W-:Y:S01]  /*2460*/  LOP3.LUT R76, R12, 0xfffffff8, RZ, 0xc0, !PT ;  /* 0xfffffff80c4c7812 */ /* 0x000fe200078ec0ff */
[----:B------:R-:W-:Y:S01]  /*2470*/  IMAD.MOV.U32 R82, RZ, RZ, R8 ;  /* 0x000000ffff527224 */ /* 0x000fe200078e0008 */
[--C-:B------:R-:W-:Y:S01]  /*2480*/  LOP3.LUT R8, R204, 0x38, R12.reuse, 0xf8, !PT ;  /* 0x00000038cc087812 */ /* 0x100fe200078ef80c */
[----:B------:R-:W-:Y:S01]  /*2490*/  IMAD.IADD R83, R83, 0x1, R9 ;  /* 0x0000000153537824 */ /* 0x000fe200078e0209 */
[----:B------:R-:W-:Y:S01]  /*24a0*/  LOP3.LUT R9, R203, 0x38, R12, 0xf8, !PT ;  /* 0x00000038cb097812 */ /* 0x000fe200078ef80c */
[----:B------:R-:W-:Y:S01]  /*24b0*/  IMAD R10, R13, R28, RZ ;  /* 0x0000001c0d0a7224 */ /* 0x000fe200078e02ff */
[----:B------:R-:W-:Y:S01]  /*24c0*/  LOP3.LUT R7, R5, 0xffffe000, RZ, 0xc0, !PT ;  /* 0xffffe00005077812 */ /* 0x000fe200078ec0ff */
[----:B------:R-:W-:Y:S01]  /*24d0*/  IMAD R13, R13, R34, RZ ;  /* 0x000000220d0d7224 */ /* 0x000fe200078e02ff */
[----:B------:R-:W-:Y:S01]  /*24e0*/  LOP3.LUT R5, R6, R30, RZ, 0x3c, !PT ;  /* 0x0000001e06057212 */ /* 0x000fe200078e3cff */
[----:B------:R-:W-:Y:S01]  /*24f0*/  IMAD R39, R24, R29, R10 ;  /* 0x0000001d18277224 */ /* 0x000fe200078e020a */
[----:B------:R-:W-:Y:S01]  /*2500*/  LOP3.LUT R6, R8, R21, RZ, 0x3c, !PT ;  /* 0x0000001508067212 */ /* 0x000fe200078e3cff */
[----:B------:R-:W-:Y:S01]  /*2510*/  IMAD.WIDE.U32 R80, R24, R28, R80 ;  /* 0x0000001c18507225 */ /* 0x000fe200078e0050 */
[----:B------:R-:W-:-:S02]  /*2520*/  LOP3.LUT R9, R9, R20, RZ, 0x3c, !PT ;  /* 0x0000001409097212 */ /* 0x000fc400078e3cff */
[-C--:B------:R-:W-:Y:S01]  /*2530*/  IADD3 R4, R4, R7.reuse, R213 ;  /* 0x0000000704047210 */ /* 0x080fe20007ffe0d5 */
[----:B------:R-:W-:Y:S01]  /*2540*/  IMAD.WIDE.U32 R82, R24, R28, R82 ;  /* 0x0000001c18527225 */ /* 0x000fe200078e0052 */
[-C--:B------:R-:W-:Y:S02]  /*2550*/  IADD3 R5, R5, R7.reuse, R212 ;  /* 0x0000000705057210 */ /* 0x080fe40007ffe0d4 */
[----:B------:R-:W-:Y:S01]  /*2560*/  IADD3 R6, R6, R7, R211 ;  /* 0x0000000706067210 */ /* 0x000fe20007ffe0d3 */
[C---:B------:R-:W-:Y:S01]  /*2570*/  IMAD R13, R24.reuse, R35, R13 ;  /* 0x00000023180d7224 */ /* 0x040fe200078e020d */
[----:B------:R-:W-:Y:S01]  /*2580*/  IADD3 R7, R9, R7, R210 ;  /* 0x0000000709077210 */ /* 0x000fe20007ffe0d2 */
[-C--:B------:R-:W-:Y:S01]  /*2590*/  IMAD.WIDE.U32 R84, R24, R34.reuse, R84 ;  /* 0x0000002218547225 */ /* 0x080fe200078e0054 */
[C-C-:B------:R-:W-:Y:S02]  /*25a0*/  SHF.L.U64.HI R8, R28.reuse, 0x5, R29.reuse ;  /* 0x000000051c087819 */ /* 0x140fe4000001021d */
[----:B------:R-:W-:Y:S01]  /*25b0*/  SHF.L.U64.HI R9, R28, 0x6, R29 ;  /* 0x000000061c097819 */ /* 0x000fe2000001021d */
[----:B------:R-:W-:Y:S01]  /*25c0*/  IMAD.WIDE.U32 R86, R24, R34, R86 ;  /* 0x0000002218567225 */ /* 0x000fe200078e0056 */
[----:B------:R-:W-:-:S02]  /*25d0*/  SHF.L.U64.HI R10, R28, 0x7, R29 ;  /* 0x000000071c0a7819 */ /* 0x000fc4000001021d */
[----:B0-----:R-:W-:Y:S01]  /*25e0*/  SHF.R.U32.HI R36, RZ, 0x7, R36 ;  /* 0x00000007ff247819 */ /* 0x001fe20000011624 */
[----:B------:R-:W-:Y:S01]  /*25f0*/  IMAD.IADD R3, R32, 0x1, R33 ;  /* 0x0000000120037824 */ /* 0x000fe200078e0221 */
[--C-:B------:R-:W-:Y:S01]  /*2600*/  SHF.L.U64.HI R29, R34, 0x5, R35.reuse ;  /* 0x00000005221d7819 */ /* 0x100fe20000010223 */
[----:B------:R-:W-:Y:S01]  /*2610*/  IMAD.SHL.U32 R20, R28, 0x20, RZ ;  /* 0x000000201c147824 */ /* 0x000fe200078e00ff */
[----:B------:R-:W-:Y:S01]  /*2620*/  ISETP.NE.AND P6, PT, R36, 0x1, PT ;  /* 0x000000012400780c */ /* 0x000fe20003fc5270 */
[----:B------:R-:W-:Y:S01]  /*2630*/  IMAD.SHL.U32 R21, R28, 0x40, RZ ;  /* 0x000000401c157824 */ /* 0x000fe200078e00ff */
[C---:B------:R-:W-:Y:S01]  /*2640*/  SHF.L.U64.HI R30, R34.reuse, 0x6, R35 ;  /* 0x00000006221e7819 */ /* 0x040fe20000010223 */
[C---:B------:R-:W-:Y:S01]  /*2650*/  IMAD.SHL.U32 R32, R34.reuse, 0x20, RZ ;  /* 0x0000002022207824 */ /* 0x040fe200078e00ff */
[----:B------:R-:W-:Y:S01]  /*2660*/  SHF.R.S32.HI R79, RZ, 0x3, R12 ;  /* 0x00000003ff4f7819 */ /* 0x000fe2000001140c */
[----:B------:R-:W-:Y:S01]  /*2670*/  IMAD.SHL.U32 R33, R34, 0x40, RZ ;  /* 0x0000004022217824 */ /* 0x000fe200078e00ff */
[----:B------:R-:W-:Y:S01]  /*2680*/  SHF.R.S32.HI R88, RZ, 0x1f, R76 ;  /* 0x0000001fff587819 */ /* 0x000fe2000001144c */
[----:B------:R-:W-:-:S02]  /*2690*/  VIADD R92, R36, 0x8 ;  /* 0x00000008245c7836 */ /* 0x000fc40000000000 */
[----:B------:R-:W-:Y:S02]  /*26a0*/  IMAD.IADD R38, R81, 0x1, R39 ;  /* 0x0000000151267824 */ /* 0x000fe400078e0227 */
[----:B------:R-:W-:Y:S02]  /*26b0*/  IMAD.SHL.U32 R28, R28, 0x80, RZ ;  /* 0x000000801c1c7824 */ /* 0x000fe400078e00ff */
[----:B------:R-:W-:Y:S05]  /*26c0*/  @!P6 WARPSYNC.ALL ;  /* 0x000000000000e948 */ /* 0x000fea0003800000 */
[----:B------:R-:W-:Y:S01]  /*26d0*/  ULDC UR4, c[0x0][0x2f4] ;  /* 0x0000bd0000047ab9 */ /* 0x000fe20000000800 */
[----:B------:R-:W-:Y:S01]  /*26e0*/  IMAD.SHL.U32 R34, R34, 0x80, RZ ;  /* 0x0000008022227824 */ /* 0x000fe200078e00ff */
[----:B------:R-:W-:Y:S01]  /*26f0*/  ISETP.GE.AND P1, PT, R16, UR4, PT ;  /* 0x0000000410007c0c */ /* 0x000fe2000bf26270 */
[----:B------:R-:W-:Y:S01]  /*2700*/  IMAD R35, R220, 0x20, R188 ;  /* 0x00000020dc237824 */ /* 0x000fe200078e02bc */
[----:B------:R-:W-:Y:S01]  /*2710*/  @!P6 BAR.SYNC.DEFER_BLOCKING 0x9, 0x100 ;  /* 0x024400000000eb1d */ /* 0x000fe20000010000 */
[----:B------:R-:W-:Y:S01]  /*2720*/  IMAD.SHL.U32 R36, R15, 0x2, RZ ;  /* 0x000000020f247824 */ /* 0x000fe200078e00ff */
[----:B------:R-:W-:Y:S01]  /*2730*/  ISETP.GE.AND P2, PT, R2, UR4, PT ;  /* 0x0000000402007c0c */ /* 0x000fe2000bf46270 */
[----:B------:R-:W-:-:S02]  /*2740*/  IMAD.IADD R39, R39, 0x1, R83 ;  /* 0x0000000127277824 */ /* 0x000fc400078e0253 */
[----:B------:R-:W-:Y:S02]  /*2750*/  IMAD.IADD R77, R85, 0x1, R13 ;  /* 0x00000001554d7824 */ /* 0x000fe400078e020d */
[----:B------:R-:W-:Y:S01]  /*2760*/  IMAD.IADD R78, R13, 0x1, R87 ;  /* 0x000000010d4e7824 */ /* 0x000fe200078e0257 */
[----:B--2---:R-:W-:-:S07]  /*2770*/  SHF.R.S32.HI R37, RZ, 0x1f, R0 ;  /* 0x0000001fff257819 */ /* 0x004fce0000011400 */
.L_x_1791:
[----:B------:R-:W0:Y:S01]  /*2780*/  LDC R98, c[0x0][0x430] ;  /* 0x00010c00ff627b82 */ /* 0x000e220000000800 */
[----:B------:R-:W-:Y:S02]  /*2790*/  VIADD R42, R27, 0xffffffff ;  /* 0xffffffff1b2a7836 */ /* 0x000fe40000000000 */
[----:B------:R-:W-:Y:S02]  /*27a0*/  IMAD.MOV.U32 R99, RZ, RZ, RZ ;  /* 0x000000ffff637224 */ /* 0x000fe400078e00ff */
[----:B------:R-:W-:-:S03]  /*27b0*/  IMAD R12, R42, 0x80, R35 ;  /* 0x000000802a0c7824 */ /* 0x000fc600078e0223 */
[----:B-1----:R-:W1:Y:S01]  /*27c0*/  LDC R102, c[0x0][0x3f4] ;  /* 0x0000fd00ff667b82 */ /* 0x002e620000000800 */
[----:B------:R-:W-:Y:S01]  /*27d0*/  IMAD.IADD R43, R3, 0x1, R12 ;  /* 0x00000001032b7824 */ /* 0x000fe200078e020c */
[----:B------:R-:W-:-:S03]  /*27e0*/  ISETP.GE.AND P3, PT, R12, R25, PT ;  /* 0x000000190c00720c */ /* 0x000fc60003f66270 */
[----:B---3--:R-:W-:Y:S01]  /*27f0*/  IMAD.MOV.U32 R11, RZ, RZ, R43 ;  /* 0x000000ffff0b7224 */ /* 0x008fe200078e002b */
[----:B------:R-:W-:Y:S02]  /*2800*/  ISETP.GT.OR P3, PT, R35, 0x7f, P3 ;  /* 0x0000007f2300780c */ /* 0x000fe40001f64670 */
[----:B0-----:R-:W-:-:S11]  /*2810*/  ISETP.NE.AND P4, PT, R98, 0x1, PT ;  /* 0x000000016200780c */ /* 0x001fd60003f85270 */
[----:B------:R-:W0:Y:S08]  /*2820*/  @!P3 LDC.64 R40, c[0x0][0x428] ;  /* 0x00010a00ff28bb82 */ /* 0x000e300000000a00 */
[----:B--2---:R-:W2:Y:S08]  /*2830*/  @!P3 LDC.64 R12, c[0x0][0x418] ;  /* 0x00010600ff0cbb82 */ /* 0x004eb00000000a00 */
[----:B------:R-:W3:Y:S08]  /*2840*/  @P4 LDC R14, c[0x0][0x434] ;  /* 0x00010d00ff0e4b82 */ /* 0x000ef00000000800 */
[----:B----4-:R-:W4:Y:S01]  /*2850*/  @P4 LDC R15, c[0x0][0x438] ;  /* 0x00010e00ff0f4b82 */ /* 0x010f220000000800 */
[----:B---3--:R-:W-:-:S05]  /*2860*/  @P4 IMAD.HI.U32 R14, R43, R14, RZ ;  /* 0x0000000e2b0e4227 */ /* 0x008fca00078e00ff */
[----:B----4-:R-:W-:Y:S01]  /*2870*/  @P4 SHF.R.U32.HI R11, RZ, R15, R14 ;  /* 0x0000000fff0b4219 */ /* 0x010fe2000001160e */
[----:B0-----:R-:W-:-:S03]  /*2880*/  @!P3 IMAD R14, R37, R40, RZ ;  /* 0x00000028250eb224 */ /* 0x001fc600078e02ff */
[--C-:B------:R-:W-:Y:S01]  /*2890*/  @!P3 SHF.R.S32.HI R15, RZ, 0x1f, R11.reuse ;  /* 0x0000001fff0fb819 */ /* 0x100fe2000001140b */
[----:B------:R-:W-:Y:S02]  /*28a0*/  @!P3 IMAD R27, R0, R41, R14 ;  /* 0x00000029001bb224 */ /* 0x000fe400078e020e */
[----:B------:R-:W-:-:S04]  /*28b0*/  @!P3 IMAD.MOV.U32 R14, RZ, RZ, R11 ;  /* 0x000000ffff0eb224 */ /* 0x000fc800078e000b */
[----:B------:R-:W-:-:S04]  /*28c0*/  @!P3 IMAD.WIDE.U32 R14, R0, R40, R14 ;  /* 0x00000028000eb225 */ /* 0x000fc800078e000e */
[----:B------:R-:W-:Y:S01]  /*28d0*/  @!P3 IMAD.IADD R15, R15, 0x1, R27 ;  /* 0x000000010f0fb824 */ /* 0x000fe200078e021b */
[----:B--2---:R-:W-:-:S04]  /*28e0*/  @!P3 LEA R12, P4, R14, R12, 0x2 ;  /* 0x0000000c0e0cb211 */ /* 0x004fc800078810ff */
[----:B------:R-:W-:-:S05]  /*28f0*/  @!P3 LEA.HI.X R13, R14, R13, R15, 0x2, P4 ;  /* 0x0000000d0e0db211 */ /* 0x000fca00020f140f */
[----:B------:R0:W5:Y:S01]  /*2900*/  @!P3 LDG.E R99, desc[UR52][R12.64] ;  /* 0x000000340c63b981 */ /* 0x000162000c1e1900 */
[----:B-1----:R-:W-:Y:S01]  /*2910*/  ISETP.GE.AND P3, PT, R102, 0x1, PT ;  /* 0x000000016600780c */ /* 0x002fe20003f66270 */
[----:B------:R-:W-:Y:S01]  /*2920*/  IMAD.MOV R11, RZ, RZ, -R11 ;  /* 0x000000ffff0b7224 */ /* 0x000fe200078e0a0b */
[----:B------:R-:W-:Y:S01]  /*2930*/  ISETP.GT.AND P4, PT, R42, R26, PT ;  /* 0x0000001a2a00720c */ /* 0x000fe20003f84270 */
[----:B------:R-:W-:Y:S01]  /*2940*/  IMAD R91, R19, 0x4000, R219 ;  /* 0x00004000135b7824 */ /* 0x000fe200078e02db */
[----:B------:R-:W-:Y:S05]  /*2950*/  YIELD ;  /* 0x0000000000007946 */ /* 0x000fea0003800000 */
[----:B------:R-:W-:Y:S01]  /*2960*/  BSSY B0, `(.L_x_1694) ;  /* 0x00005d8000007945 */ /* 0x000fe20003800000 */
[----:B------:R-:W-:Y:S01]  /*2970*/  IMAD R98, R98, R11, R43 ;  /* 0x0000000b62627224 */ /* 0x000fe200078e022b */
[----:B------:R-:W-:Y:S01]  /*2980*/  P2R R90, PR, RZ, 0x10 ;  /* 0x00000010ff5a7803 */ /* 0x000fe20000000000 */
[----:B------:R-:W-:-:S02]  /*2990*/  IMAD R91, R91, 0x2, R18 ;  /* 0x000000025b5b7824 */ /* 0x000fc400078e0212 */
[----:B------:R-:W-:Y:S01]  /*29a0*/  IMAD.MOV.U32 R27, RZ, RZ, R42 ;  /* 0x000000ffff1b7224 */ /* 0x000fe200078e002a */
[----:B0-----:R-:W-:Y:S06]  /*29b0*/  @!P3 BRA `(.L_x_1695) ;  /* 0x0000005400a4b947 */ /* 0x001fec0003800000 */
[----:B------:R-:W-:Y:S01]  /*29c0*/  SHF.R.S32.HI R97, RZ, 0x1f, R98 ;  /* 0x0000001fff617819 */ /* 0x000fe20000011462 */
[----:B------:R-:W-:Y:S01]  /*29d0*/  ULDC.64 UR4, c[0x0][0x300] ;  /* 0x0000c00000047ab9 */ /* 0x000fe20000000a00 */
[----:B-----5:R-:W-:Y:S01]  /*29e0*/  SHF.R.S32.HI R96, RZ, 0x1f, R99 ;  /* 0x0000001fff607819 */ /* 0x020fe20000011463 */
[C---:B------:R-:W-:Y:S01]  /*29f0*/  IMAD.WIDE.U32 R12, R98.reuse, UR4, RZ ;  /* 0x00000004620c7c25 */ /* 0x040fe2000f8e00ff */
[----:B------:R-:W-:Y:S02]  /*2a00*/  ULDC.U8 UR6, c[0x0][0x410] ;  /* 0x0001040000067ab9 */ /* 0x000fe40000000000 */
[----:B------:R-:W-:Y:S01]  /*2a10*/  ISETP.NE.AND P3, PT, RZ, UR6, PT ;  /* 0x00000006ff007c0c */ /* 0x000fe2000bf65270 */
[----:B------:R-:W-:Y:S02]  /*2a20*/  IMAD R11, R97, UR4, RZ ;  /* 0x00000004610b7c24 */ /* 0x000fe4000f8e02ff */
[----:B------:R-:W-:Y:S02]  /*2a30*/  IMAD R15, R31, R27, RZ ;  /* 0x0000001b1f0f7224 */ /* 0x000fe400078e02ff */
[----:B------:R-:W-:Y:S01]  /*2a40*/  IMAD R11, R98, UR5, R11 ;  /* 0x00000005620b7c24 */ /* 0x000fe2000f8e020b */
[----:B------:R-:W-:Y:S01]  /*2a50*/  ULDC.64 UR4, c[0x0][0x310] ;  /* 0x0000c40000047ab9 */ /* 0x000fe20000000a00 */
[----:B------:R-:W-:-:S02]  /*2a60*/  IMAD R95, R42, -0x80, R25 ;  /* 0xffffff802a5f7824 */ /* 0x000fc400078e0219 */
[----:B------:R-:W-:Y:S02]  /*2a70*/  IMAD R14, R96, UR4, RZ ;  /* 0x00000004600e7c24 */ /* 0x000fe4000f8e02ff */
[----:B------:R-:W-:Y:S01]  /*2a80*/  IMAD.IADD R13, R13, 0x1, R11 ;  /* 0x000000010d0d7824 */ /* 0x000fe200078e020b */
[----:B------:R-:W-:Y:S01]  /*2a90*/  VIMNMX R95, R95, 0x80, PT ;  /* 0x000000805f5f7848 */ /* 0x000fe20003fe0100 */
[C---:B------:R-:W-:Y:S02]  /*2aa0*/  IMAD R11, R99.reuse, UR5, R14 ;  /* 0x00000005630b7c24 */ /* 0x040fe4000f8e020e */
[----:B------:R-:W-:Y:S01]  /*2ab0*/  IMAD.WIDE.U32 R12, R99, UR4, R12 ;  /* 0x00000004630c7c25 */ /* 0x000fe2000f8e000c */
[----:B------:R-:W-:-:S03]  /*2ac0*/  ULDC.64 UR4, c[0x0][0x308] ;  /* 0x0000c20000047ab9 */ /* 0x000fc60000000a00 */
[----:B------:R-:W-:Y:S01]  /*2ad0*/  IMAD.IADD R13, R13, 0x1, R11 ;  /* 0x000000010d0d7824 */ /* 0x000fe200078e020b */
[----:B------:R-:W-:Y:S01]  /*2ae0*/  SHF.R.S32.HI R11, RZ, 0x1f, R27 ;  /* 0x0000001fff0b7819 */ /* 0x000fe2000001141b */
[----:B------:R-:W-:Y:S02]  /*2af0*/  IMAD R14, R10, R27, RZ ;  /* 0x0000001b0a0e7224 */ /* 0x000fe400078e02ff */
[----:B------:R-:W-:-:S04]  /*2b00*/  IMAD.WIDE.U32 R40, R197, UR4, R12 ;  /* 0x00000004c5287c25 */ /* 0x000fc8000f8e000c */
[----:B------:R-:W-:Y:S01]  /*2b10*/  IMAD R101, R197, UR5, R41 ;  /* 0x00000005c5657c24 */ /* 0x000fe2000f8e0229 */
[----:B------:R-:W-:Y:S01]  /*2b20*/  ULDC.64 UR4, c[0x0][0x2e8] ;  /* 0x0000ba0000047ab9 */ /* 0x000fe20000000a00 */
[C---:B------:R-:W-:Y:S01]  /*2b30*/  IMAD R89, R11.reuse, R28, R14 ;  /* 0x0000001c0b597224 */ /* 0x040fe200078e020e */
[----:B------:R-:W-:Y:S01]  /*2b40*/  LEA R106, P4, R40, UR4, 0x1 ;  /* 0x00000004286a7c11 */ /* 0x000fe2000f8808ff */
[----:B------:R-:W-:Y:S02]  /*2b50*/  IMAD R11, R11, R34, R15 ;  /* 0x000000220b0b7224 */ /* 0x000fe400078e020f */
[----:B------:R-:W-:Y:S01]  /*2b60*/  IMAD.WIDE.U32 R14, R28, R27, RZ ;  /* 0x0000001b1c0e7225 */ /* 0x000fe200078e00ff */
[----:B------:R-:W-:-:S03]  /*2b70*/  LEA.HI.X R101, R40, UR5, R101, 0x1, P4 ;  /* 0x0000000528657c11 */ /* 0x000fc6000a0f0c65 */
[----:B------:R-:W-:-:S04]  /*2b80*/  IMAD.WIDE.U32 R12, R34, R27, RZ ;  /* 0x0000001b220c7225 */ /* 0x000fc800078e00ff */
[----:B------:R-:W-:Y:S02]  /*2b90*/  IMAD.IADD R89, R15, 0x1, R89 ;  /* 0x000000010f597824 */ /* 0x000fe400078e0259 */
[----:B------:R-:W-:Y:S01]  /*2ba0*/  IMAD.IADD R11, R13, 0x1, R11 ;  /* 0x000000010d0b7824 */ /* 0x000fe200078e020b */
[----:B------:R-:W-:Y:S06]  /*2bb0*/  @!P3 BRA `(.L_x_1696) ;  /* 0x000000280090b947 */ /* 0x000fec0003800000 */
        /* <DEDUP_REMOVED lines=14> */
[----:B------:R-:W-:-:S04]  /*2ca0*/  LEA R40, P3, R41, UR4, 0x1 ;  /* 0x0000000429287c11 */ /* 0x000fc8000f8608ff */
[----:B------:R-:W-:Y:S01]  /*2cb0*/  LEA.HI.X R41, R41, UR5, R42, 0x1, P3 ;  /* 0x0000000529297c11 */ /* 0x000fe200098f0c2a */
[----:B------:R-:W-:Y:S01]  /*2cc0*/  ULDC.64 UR4, c[0x0][0x400] ;  /* 0x0001000000047ab9 */ /* 0x000fe20000000a00 */
[----:B------:R-:W-:-:S05]  /*2cd0*/  IADD3 R43, P3, R84, R12, RZ ;  /* 0x0000000c542b7210 */ /* 0x000fca0007f7e0ff */
[----:B------:R-:W-:Y:S01]  /*2ce0*/  IMAD.X R44, R11, 0x1, R77, P3 ;  /* 0x000000010b2c7824 */ /* 0x000fe200018e064d */
        /* <DEDUP_REMOVED lines=10> */
.L_x_1698:
[----:B------:R-:W-:Y:S05]  /*2d90*/  BSYNC B1 ;  /* 0x0000000000017941 */ /* 0x000fea0003800000 */
.L_x_1697:
        /* <DEDUP_REMOVED lines=15> */
[----:B------:R-:W-:Y:S01]  /*2e90*/  P2R R130, PR, RZ, 0x8 ;  /* 0x00000008ff827803 */ /* 0x000fe20000000000 */
[----:B------:R-:W-:Y:S01]  /*2ea0*/  IMAD.MOV.U32 R43, RZ, RZ, R71 ;  /* 0x000000ffff2b7224 */ /* 0x000fe200078e0047 */
[----:B------:R-:W-:-:S02]  /*2eb0*/  PRMT R122, R40, 0x7610, R122 ;  /* 0x00007610287a7816 */ /* 0x000fc4000000007a */
[----:B------:R-:W-:Y:S02]  /*2ec0*/  CS2R R58, SRZ ;  /* 0x00000000003a7805 */ /* 0x000fe4000001ff00 */
[----:B------:R-:W-:Y:S02]  /*2ed0*/  PRMT R123, R41, 0x7610, R123 ;  /* 0x00007610297b7816 */ /* 0x000fe4000000007b */
[----:B------:R-:W-:Y:S02]  /*2ee0*/  CS2R R62, SRZ ;  /* 0x00000000003e7805 */ /* 0x000fe4000001ff00 */
[----:B------:R-:W-:Y:S02]  /*2ef0*/  PRMT R135, R42, 0x7610, R135 ;  /* 0x000076102a877816 */ /* 0x000fe40000000087 */
[----:B------:R-:W-:Y:S01]  /*2f00*/  PRMT R136, R43, 0x7610, R136 ;  /* 0x000076102b887816 */ /* 0x000fe20000000088 */
        /* <DEDUP_REMOVED lines=21> */
.L_x_1700:
[----:B------:R-:W-:Y:S05]  /*3060*/  BSYNC B1 ;  /* 0x0000000000017941 */ /* 0x000fea0003800000 */
.L_x_1699:
        /* <DEDUP_REMOVED lines=23> */
[----:B------:R-:W-:-:S02]  /*31e0*/  CS2R R54, SRZ ;  /* 0x0000000000367805 */ /* 0x000fc4000001ff00 */
        /* <DEDUP_REMOVED lines=24> */
.L_x_1702:
[----:B------:R-:W-:Y:S05]  /*3370*/  BSYNC B1 ;  /* 0x0000000000017941 */ /* 0x000fea0003800000 */
.L_x_1701:
        /* <DEDUP_REMOVED lines=32> */
.L_x_1704:
[----:B------:R-:W-:Y:S05]  /*3580*/  BSYNC B1 ;  /* 0x0000000000017941 */ /* 0x000fea0003800000 */
.L_x_1703:
[----:B-----5:R-:W-:Y:S01]  /*3590*/  IMAD.MOV.U32 R11, RZ, RZ, R48 ;  /* 0x000000ffff0b7224 */ /* 0x020fe200078e0030 */
[----:B------:R-:W-:Y:S01]  /*35a0*/  UISETP.NE.AND UP0, UPT, UR39, 0x3, UPT ;  /* 0x000000032700788c */ /* 0x000fe2000bf05270 */
[----:B0-----:R-:W-:Y:S02]  /*35b0*/  IMAD.MOV.U32 R12, RZ, RZ, R49 ;  /* 0x000000ffff0c7224 */ /* 0x001fe400078e0031 */
        /* <DEDUP_REMOVED lines=9> */
[----:B------:R-:W-:Y:S01]  /*3650*/  PLOP3.LUT P5, PT, PT, PT, UP0, 0x80, 0x0 ;  /* 0x000000000000781c */ /* 0x000fe20003faf008 */
        /* <DEDUP_REMOVED lines=23> */
.L_x_1705:
[----:B------:R-:W-:Y:S01]  /*37d0*/  IMAD R89, R19, 0x8, R18 ;  /* 0x0000000813597824 */ /* 0x000fe200078e0212 */
[----:B------:R-:W-:Y:S01]  /*37e0*/  SHF.L.U32 R100, R199, 0x1f, RZ ;  /* 0x0000001fc7647819 */ /* 0x000fe200000006ff */
[----:B------:R-:W-:Y:S03]  /*37f0*/  BSSY B1, `(.L_x_1706) ;  /* 0x0000003000017945 */ /* 0x000fe60003800000 */
[----:B------:R-:W0:Y:S02]  /*3800*/  SYNCS.PHASECHK.TRANS64.TRYWAIT P6, [R89+URZ+0x28890], R100 ;  /* 0x02889064590075a7 */ /* 0x000e2400080c017f */
[----:B0-----:R-:W-:Y:S05]  /*3810*/  @!P6 BRA `(.L_x_1707) ;  /* 0x00000234001ce947 */ /* 0x001fea0003800000 */
.L_x_2113:
[----:B------:R-:W-:Y:S05]  /*3820*/  BSYNC B1 ;  /* 0x0000000000017941 */ /* 0x000fea0003800000 */
.L_x_1706:
[----:B------:R-:W-:-:S03]  /*3830*/  UMOV UR4, 0xffffffff ;  /* 0xffffffff00047882 */ /* 0x000fc60000000000 */
[----:B------:R-:W-:Y:S05]  /*3840*/  BRA.DIV UR4, `(.L_x_1708) ;  /* 0x0000023604247947 */ /* 0x000fea000b800000 */
[----:B------:R1:W2:Y:S04]  /*3850*/  SHFL.IDX PT, R75, R101, RZ, 0x181f ;  /* 0x00181fff654b7589 */ /* 0x0002a800000e0000 */
[----:B------:R1:W3:Y:S02]  /*3860*/  SHFL.IDX PT, R103, R106, RZ, 0x181f ;  /* 0x00181fff6a677589 */ /* 0x0002e400000e0000 */
.L_x_2117:
        /* <DEDUP_REMOVED lines=57> */
.L_x_1714:
[----:B------:R-:W-:Y:S05]  /*3c00*/  BSYNC B3 ;  /* 0x0000000000037941 */ /* 0x000fea0003800000 */
.L_x_1713:
[----:B0-----:R4:W-:Y:S02]  /*3c10*/  ST.E.128 desc[UR52][R72.64], R12 ;  /* 0x0000000c48007985 */ /* 0x0019e4000c101d34 */
.L_x_1712:
[----:B------:R-:W-:Y:S05]  /*3c20*/  BSYNC B2 ;  /* 0x0000000000027941 */ /* 0x000fea0003800000 */
.L_x_1711:
        /* <DEDUP_REMOVED lines=13> */
[----:B------:R-:W-:Y:S01]  /*3d00*/  PRMT R122, R122, 0x5410, R11 ;  /* 0x000054107a7a7816 */ /* 0x000fe2000000000b */
[----:B------:R-:W-:Y:S01]  /*3d10*/  IMAD.U32 R11, R12, 0x10000, RZ ;  /* 0x000100000c0b7824 */ /* 0x000fe200078e00ff */
[----:B------:R-:W-:-:S02]  /*3d20*/  PRMT R123, R123, 0x5410, R70 ;  /* 0x000054107b7b7816 */ /* 0x000fc40000000046 */
[----:B------:R-:W-:Y:S01]  /*3d30*/  LOP3.LUT R65, R14, 0xffff0000, RZ, 0xc0, !PT ;  /* 0xffff00000e417812 */ /* 0x000fe200078ec0ff */
[----:B------:R-:W-:Y:S01]  /*3d40*/  IMAD.U32 R14, R13, 0x10000, RZ ;  /* 0x000100000d0e7824 */ /* 0x000fe200078e00ff */
[----:B------:R-:W-:Y:S01]  /*3d50*/  PRMT R121, R121, 0x5410, R72 ;  /* 0x0000541079797816 */ /* 0x000fe20000000048 */
[----:B------:R-:W-:Y:S01]  /*3d60*/  IMAD.U32 R72, R123, 0x10000, RZ ;  /* 0x000100007b487824 */ /* 0x000fe200078e00ff */
[----:B------:R-:W-:Y:S02]  /*3d70*/  LOP3.LUT R13, R13, 0xffff0000, RZ, 0xc0, !PT ;  /* 0xffff00000d0d7812 */ /* 0x000fe400078ec0ff */
[----:B------:R-:W-:Y:S01]  /*3d80*/  LOP3.LUT R71, R122, 0xffff0000, RZ, 0xc0, !PT ;  /* 0xffff00007a477812 */ /* 0x000fe200078ec0ff */
[----:B------:R-:W-:Y:S01]  /*3d90*/  IMAD.U32 R70, R121, 0x10000, RZ ;  /* 0x0001000079467824 */ /* 0x000fe200078e00ff */
[----:B------:R-:W-:Y:S01]  /*3da0*/  LOP3.LUT R67, R120, 0xffff0000, RZ, 0xc0, !PT ;  /* 0xffff000078437812 */ /* 0x000fe200078ec0ff */
        /* <DEDUP_REMOVED lines=29> */
.L_x_1716:
[----:B------:R-:W-:Y:S05]  /*3f80*/  BSYNC B2 ;  /* 0x0000000000027941 */ /* 0x000fea0003800000 */
.L_x_1715:
[----:B0-----:R0:W-:Y:S02]  /*3f90*/  ST.E.128 desc[UR52][R68.64], R12 ;  /* 0x0000000c44007985 */ /* 0x0011e4000c101d34 */
.L_x_1710:
[----:B------:R-:W-:Y:S05]  /*3fa0*/  BSYNC B1 ;  /* 0x0000000000017941 */ /* 0x000fea0003800000 */
.L_x_1709:
[----:B------:R-:W-:-:S03]  /*3fb0*/  UMOV UR4, 0xffffffff ;  /* 0xffffffff00047882 */ /* 0x000fc60000000000 */
[----:B------:R-:W-:Y:S05]  /*3fc0*/  BRA.DIV UR4, `(.L_x_1717) ;  /* 0x0000022e04907947 */ /* 0x000fea000b800000 */
[----:B------:R1:W1:Y:S04]  /*3fd0*/  SHFL.IDX PT, R67, R101, 0x1, 0x181f ;  /* 0x00381f0065437f89 */ /* 0x00026800000e0000 */
[----:B0-----:R0:W0:Y:S02]  /*3fe0*/  SHFL.IDX PT, R69, R106, 0x1, 0x181f ;  /* 0x00381f006a457f89 */ /* 0x00102400000e0000 */
.L_x_2121:
[----:B------:R-:W-:Y:S01]  /*3ff0*/  ISETP.NE.AND P6, PT, R130, RZ, PT ;  /* 0x000000ff8200720c */ /* 0x000fe20003fc5270 */
[----:B------:R-:W-:-:S12]  /*4000*/  BSSY B1, `(.L_x_1718) ;  /* 0x0000072000017945 */ /* 0x000fd80003800000 */
[----:B------:R-:W-:Y:S05]  /*4010*/  @P6 BRA `(.L_x_1719) ;  /* 0x0000000400c06947 */ /* 0x000fea0003800000 */
[----:B------:R-:W-:Y:S04]  /*4020*/  BSSY B2, `(.L_x_1720) ;  /* 0x0000038000027945 */ /* 0x000fe80003800000 */
[----:B------:R-:W-:Y:S05]  /*4030*/  @P1 BRA `(.L_x_1721) ;  /* 0x0000000000d81947 */ /* 0x000fea0003800000 */
[----:B----4-:R4:W2:Y:S01]  /*4040*/  LDS.128 R12, [R91+0x19400] ;  /* 0x019400005b0c7984 */ /* 0x0108a20000000c00 */
[C---:B0-----:R-:W-:Y:S01]  /*4050*/  LEA R64, P6, R16.reuse, R69, 0x1 ;  /* 0x0000004510407211 */ /* 0x041fe200078c08ff */
[----:B------:R-:W-:Y:S03]  /*4060*/  BSSY B3, `(.L_x_1722) ;  /* 0x0000032000037945 */ /* 0x000fe60003800000 */
[----:B-1----:R-:W-:Y:S02]  /*4070*/  LEA.HI.X R65, R16, R67, R17, 0x1, P6 ;  /* 0x0000004310417211 */ /* 0x002fe400030f0c11 */
[----:B------:R-:W-:-:S13]  /*4080*/  ISETP.GE.AND P6, PT, R22, R102, PT ;  /* 0x000000661600720c */ /* 0x000fda0003fc6270 */
[----:B----4-:R-:W-:Y:S05]  /*4090*/  @P6 BRA `(.L_x_1723) ;  /* 0x0000000000b86947 */ /* 0x010fea0003800000 */
[----:B------:R-:W-:Y:S02]  /*40a0*/  SHF.R.U64 R11, R62, 0x10, R63 ;  /* 0x000000103e0b7819 */ /* 0x000fe4000000123f */
[----:B------:R-:W-:Y:S01]  /*40b0*/  SHF.R.U64 R71, R60, 0x10, R61 ;  /* 0x000000103c477819 */ /* 0x000fe2000000123d */
[----:B--2---:R-:W-:Y:S01]  /*40c0*/  IMAD.U32 R60, R14, 0x10000, RZ ;  /* 0x000100000e3c7824 */ /* 0x004fe200078e00ff */
[----:B------:R-:W-:Y:S02]  /*40d0*/  SHF.R.U32.HI R66, RZ, 0x10, R63 ;  /* 0x00000010ff427819 */ /* 0x000fe4000001163f */
[----:B------:R-:W-:Y:S02]  /*40e0*/  SHF.R.U32.HI R68, RZ, 0x10, R61 ;  /* 0x00000010ff447819 */ /* 0x000fe4000001163d */
[----:B------:R-:W-:Y:S01]  /*40f0*/  PRMT R118, R118, 0x5410, R11 ;  /* 0x0000541076767816 */ /* 0x000fe2000000000b */
[----:B------:R-:W-:Y:S01]  /*4100*/  IMAD.U32 R11, R12, 0x10000, RZ ;  /* 0x000100000c0b7824 */ /* 0x000fe200078e00ff */
[----:B------:R-:W-:-:S02]  /*4110*/  PRMT R116, R116, 0x5410, R71 ;  /* 0x0000541074747816 */ /* 0x000fc40000000047 */
[----:B------:R-:W-:Y:S02]  /*4120*/  PRMT R119, R119, 0x5410, R66 ;  /* 0x0000541077777816 */ /* 0x000fe40000000042 */
        /* <DEDUP_REMOVED lines=8> */
[----:B------:R-:W-:Y:S01]  /*41b0*/  FMUL.FTZ R73, R61, R70 ;  /* 0x000000463d497220 */ /* 0x000fe20000410000 */
[----:B------:R-:W-:Y:S01]  /*41c0*/  LOP3.LUT R62, R15, 0xffff0000, RZ, 0xc0, !PT ;  /* 0xffff00000f3e7812 */ /* 0x000fe200078ec0ff */
[C---:B------:R-:W-:Y:S01]  /*41d0*/  FMUL.FTZ R71, R13.reuse, R68 ;  /* 0x000000440d477220 */ /* 0x040fe20000410000 */
[----:B------:R-:W-:Y:S01]  /*41e0*/  LOP3.LUT R12, R12, 0xffff0000, RZ, 0xc0, !PT ;  /* 0xffff00000c0c7812 */ /* 0x000fe200078ec0ff */
[----:B------:R-:W-:Y:S01]  /*41f0*/  FMUL.FTZ R13, R13, R63 ;  /* 0x0000003f0d0d7220 */ /* 0x000fe20000410000 */
[----:B------:R-:W-:Y:S01]  /*4200*/  LOP3.LUT R119, R119, 0xffff0000, RZ, 0xc0, !PT ;  /* 0xffff000077777812 */ /* 0x000fe200078ec0ff */
[----:B------:R-:W-:Y:S01]  /*4210*/  FMUL.FTZ R61, R61, R66 ;  /* 0x000000423d3d7220 */ /* 0x000fe20000410000 */
[----:B------:R-:W-:Y:S01]  /*4220*/  LOP3.LUT R117, R117, 0xffff0000, RZ, 0xc0, !PT ;  /* 0xffff000075757812 */ /* 0x000fe200078ec0ff */
[----:B------:R-:W-:-:S02]  /*4230*/  IMAD.U32 R118, R118, 0x10000, RZ ;  /* 0x0001000076767824 */ /* 0x000fc400078e00ff */
[----:B------:R-:W-:Y:S01]  /*4240*/  FFMA.FTZ R71, R14, R63, -R71 ;  /* 0x0000003f0e477223 */ /* 0x000fe20000010847 */
[----:B------:R-:W-:Y:S02]  /*4250*/  IMAD.U32 R116, R116, 0x10000, RZ ;  /* 0x0001000074747824 */ /* 0x000fe400078e00ff */
[----:B------:R-:W-:Y:S01]  /*4260*/  FFMA.FTZ R68, R14, R68, R13 ;  /* 0x000000440e447223 */ /* 0x000fe2000001000d */
[C---:B------:R-:W-:Y:S01]  /*4270*/  FFMA.FTZ R73, R60.reuse, R66, -R73 ;  /* 0x000000423c497223 */ /* 0x040fe20000010849 */
[----:B------:R-:W-:Y:S02]  /*4280*/  IMAD.U32 R15, R15, 0x10000, RZ ;  /* 0x000100000f0f7824 */ /* 0x000fe400078e00ff */
[----:B------:R-:W-:Y:S01]  /*4290*/  FFMA.FTZ R60, R60, R70, R61 ;  /* 0x000000463c3c7223 */ /* 0x000fe2000001003d */
        /* <DEDUP_REMOVED lines=14> */
.L_x_1723:
[----:B------:R-:W-:Y:S05]  /*4380*/  BSYNC B3 ;  /* 0x0000000000037941 */ /* 0x000fea0003800000 */
.L_x_1722:
[----:B--2---:R0:W-:Y:S02]  /*4390*/  ST.E.128 desc[UR52][R64.64], R12 ;  /* 0x0000000c40007985 */ /* 0x0041e4000c101d34 */
.L_x_1721:
[----:B------:R-:W-:Y:S05]  /*43a0*/  BSYNC B2 ;  /* 0x0000000000027941 */ /* 0x000fea0003800000 */
.L_x_1720:
[----:B------:R-:W-:Y:S05]  /*43b0*/  @P2 BRA `(.L_x_1719) ;  /* 0x0000000000d82947 */ /* 0x000fea0003800000 */
[----:B0---4-:R0:W4:Y:S01]  /*43c0*/  LDS.128 R12, [R91+0x1d400] ;  /* 0x01d400005b0c7984 */ /* 0x0111220000000c00 */
[C---:B------:R-:W-:Y:S01]  /*43d0*/  LEA R60, P6, R2.reuse, R69, 0x1 ;  /* 0x00000045023c7211 */ /* 0x040fe200078c08ff */
[----:B------:R-:W-:Y:S03]  /*43e0*/  BSSY B2, `(.L_x_1724) ;  /* 0x0000032000027945 */ /* 0x000fe60003800000 */
[----:B-1----:R-:W-:Y:S02]  /*43f0*/  LEA.HI.X R61, R2, R67, R185, 0x1, P6 ;  /* 0x00000043023d7211 */ /* 0x002fe400030f0cb9 */
        /* <DEDUP_REMOVED lines=48> */
.L_x_1725:
[----:B------:R-:W-:Y:S05]  /*4700*/  BSYNC B2 ;  /* 0x0000000000027941 */ /* 0x000fea0003800000 */
.L_x_1724:
[----:B----4-:R0:W-:Y:S02]  /*4710*/  ST.E.128 desc[UR52][R60.64], R12 ;  /* 0x0000000c3c007985 */ /* 0x0101e4000c101d34 */
.L_x_1719:
[----:B------:R-:W-:Y:S05]  /*4720*/  BSYNC B1 ;  /* 0x0000000000017941 */ /* 0x000fea0003800000 */
.L_x_1718:
[----:B------:R-:W-:-:S03]  /*4730*/  UMOV UR4, 0xffffffff ;  /* 0xffffffff00047882 */ /* 0x000fc60000000000 */
[----:B------:R-:W-:Y:S05]  /*4740*/  BRA.DIV UR4, `(.L_x_1726) ;  /* 0x0000022604fc7947 */ /* 0x000fea000b800000 */
[----:B------:R1:W1:Y:S04]  /*4750*/  SHFL.IDX PT, R59, R101, 0x2, 0x181f ;  /* 0x00581f00653b7f89 */ /* 0x00026800000e0000 */
[----:B0-----:R0:W0:Y:S02]  /*4760*/  SHFL.IDX PT, R61, R106, 0x2, 0x181f ;  /* 0x00581f006a3d7f89 */ /* 0x00102400000e0000 */
.L_x_2125:
[----:B------:R-:W-:Y:S04]  /*4770*/  BSSY B1, `(.L_x_1727) ;  /* 0x0000072000017945 */ /* 0x000fe80003800000 */
        /* <DEDUP_REMOVED lines=14> */
[----:B------:R-:W-:Y:S02]  /*4860*/  PRMT R131, R131, 0x5410, R58 ;  /* 0x0000541083837816 */ /* 0x000fe4000000003a */
[----:B------:R-:W-:Y:S01]  /*4870*/  PRMT R128, R128, 0x5410, R11 ;  /* 0x0000541080807816 */ /* 0x000fe2000000000b */
[----:B------:R-:W-:Y:S01]  /*4880*/  IMAD.U32 R11, R12, 0x10000, RZ ;  /* 0x000100000c0b7824 */ /* 0x000fe200078e00ff */
[----:B------:R-:W-:Y:S01]  /*4890*/  LOP3.LUT R53, R14, 0xffff0000, RZ, 0xc0, !PT ;  /* 0xffff00000e357812 */ /* 0x000fe200078ec0ff */
[----:B------:R-:W-:Y:S01]  /*48a0*/  IMAD.U32 R14, R13, 0x10000, RZ ;  /* 0x000100000d0e7824 */ /* 0x000fe200078e00ff */
[----:B------:R-:W-:-:S02]  /*48b0*/  PRMT R132, R132, 0x5410, R55 ;  /* 0x0000541084847816 */ /* 0x000fc40000000037 */
[----:B------:R-:W-:Y:S02]  /*48c0*/  PRMT R129, R129, 0x5410, R60 ;  /* 0x0000541081817816 */ /* 0x000fe4000000003c */
        /* <DEDUP_REMOVED lines=34> */
.L_x_1732:
[----:B------:R-:W-:Y:S05]  /*4af0*/  BSYNC B3 ;  /* 0x0000000000037941 */ /* 0x000fea0003800000 */
.L_x_1731:
[----:B--2---:R0:W-:Y:S02]  /*4b00*/  ST.E.128 desc[UR52][R56.64], R12 ;  /* 0x0000000c38007985 */ /* 0x0041e4000c101d34 */
.L_x_1730:
[----:B------:R-:W-:Y:S05]  /*4b10*/  BSYNC B2 ;  /* 0x0000000000027941 */ /* 0x000fea0003800000 */
.L_x_1729:
        /* <DEDUP_REMOVED lines=53> */
.L_x_1734:
[----:B------:R-:W-:Y:S05]  /*4e70*/  BSYNC B2 ;  /* 0x0000000000027941 */ /* 0x000fea0003800000 */
.L_x_1733:
[----:B----4-:R0:W-:Y:S02]  /*4e80*/  ST.E.128 desc[UR52][R52.64], R12 ;  /* 0x0000000c34007985 */ /* 0x0101e4000c101d34 */
.L_x_1728:
[----:B------:R-:W-:Y:S05]  /*4e90*/  BSYNC B1 ;  /* 0x0000000000017941 */ /* 0x000fea0003800000 */
.L_x_1727:
[----:B------:R-:W-:-:S03]  /*4ea0*/  UMOV UR4, 0xffffffff ;  /* 0xffffffff00047882 */ /* 0x000fc60000000000 */
[----:B------:R-:W-:Y:S05]  /*4eb0*/  BRA.DIV UR4, `(.L_x_1735) ;  /* 0x00000222046c7947 */ /* 0x000fea000b800000 */
[----:B-1----:R-:W1:Y:S04]  /*4ec0*/  SHFL.IDX PT, R101, R101, 0x3, 0x181f ;  /* 0x00781f0065657f89 */ /* 0x002e6800000e0000 */
[----:B------:R0:W0:Y:S02]  /*4ed0*/  SHFL.IDX PT, R51, R106, 0x3, 0x181f ;  /* 0x00781f006a337f89 */ /* 0x00002400000e0000 */
.L_x_2129:
[----:B------:R-:W-:Y:S05]  /*4ee0*/  @P4 BRA `(.L_x_1736) ;  /* 0x0000003400fc4947 */ /* 0x000fea0003800000 */
[----:B------:R-:W-:Y:S04]  /*4ef0*/  BSSY B1, `(.L_x_1737) ;  /* 0x0000038000017945 */ /* 0x000fe80003800000 */
[----:B------:R-:W-:Y:S05]  /*4f00*/  @P1 BRA `(.L_x_1738) ;  /* 0x0000000000d81947 */ /* 0x000fea0003800000 */
[----:B0---4-:R0:W4:Y:S01]  /*4f10*/  LDS.128 R12, [R91+0x1b400] ;  /* 0x01b400005b0c7984 */ /* 0x0111220000000c00 */
[C---:B------:R-:W-:Y:S01]  /*4f20*/  LEA R48, P3, R16.reuse, R51, 0x1 ;  /* 0x0000003310307211 */ /* 0x040fe200078608ff */
[----:B------:R-:W-:Y:S03]  /*4f30*/  BSSY B2, `(.L_x_1739) ;  /* 0x0000032000027945 */ /* 0x000fe60003800000 */
[----:B-1----:R-:W-:Y:S02]  /*4f40*/  LEA.HI.X R49, R16, R101, R17, 0x1, P3 ;  /* 0x0000006510317211 */ /* 0x002fe400018f0c11 */
[----:B------:R-:W-:-:S13]  /*4f50*/  ISETP.GE.AND P3, PT, R22, R102, PT ;  /* 0x000000661600720c */ /* 0x000fda0003f66270 */
[----:B0-----:R-:W-:Y:S05]  /*4f60*/  @P3 BRA `(.L_x_1740) ;  /* 0x0000000000b83947 */ /* 0x001fea0003800000 */
[----:B------:R-:W-:Y:S02]  /*4f70*/  SHF.R.U64 R11, R46, 0x10, R47 ;  /* 0x000000102e0b7819 */ /* 0x000fe4000000122f */
[----:B------:R-:W-:Y:S01]  /*4f80*/  SHF.R.U64 R53, R44, 0x10, R45 ;  /* 0x000000102c357819 */ /* 0x000fe2000000122d */
[----:B----4-:R-:W-:Y:S01]  /*4f90*/  IMAD.U32 R44, R14, 0x10000, RZ ;  /* 0x000100000e2c7824 */ /* 0x010fe200078e00ff */
        /* <DEDUP_REMOVED lines=43> */
.L_x_1740:
[----:B------:R-:W-:Y:S05]  /*5250*/  BSYNC B2 ;  /* 0x0000000000027941 */ /* 0x000fea0003800000 */
.L_x_1739:
[----:B----4-:R0:W-:Y:S02]  /*5260*/  ST.E.128 desc[UR52][R48.64], R12 ;  /* 0x0000000c30007985 */ /* 0x0101e4000c101d34 */
.L_x_1738:
[----:B------:R-:W-:Y:S05]  /*5270*/  BSYNC B1 ;  /* 0x0000000000017941 */ /* 0x000fea0003800000 */
.L_x_1737:
        /* <DEDUP_REMOVED lines=21> */
[C---:B------:R-:W-:Y:S01]  /*53d0*/  LOP3.LUT R47, R105.reuse, 0xffff0000, RZ, 0xc0, !PT ;  /* 0xffff0000692f7812 */ /* 0x040fe200078ec0ff */
[----:B------:R-:W-:Y:S01]  /*53e0*/  IMAD.U32 R46, R104, 0x10000, RZ ;  /* 0x00010000682e7824 */ /* 0x000fe200078e00ff */
[----:B------:R-:W-:Y:S01]  /*53f0*/  LOP3.LUT R43, R74, 0xffff0000, RZ, 0xc0, !PT ;  /* 0xffff00004a2b7812 */ /* 0x000fe200078ec0ff */
[----:B------:R-:W-:Y:S01]  /*5400*/  IMAD.U32 R105, R105, 0x10000, RZ ;  /* 0x0001000069697824 */ /* 0x000fe200078e00ff */
[----:B------:R-:W-:Y:S01]  /*5410*/  LOP3.LUT R12, R12, 0xffff0000, RZ, 0xc0, !PT ;  /* 0xffff00000c0c7812 */ /* 0x000fe200078ec0ff */
[----:B------:R-:W-:Y:S01]  /*5420*/  FMUL.FTZ R49, R13, R47 ;  /* 0x0000002f0d317220 */ /* 0x000fe20000410000 */
[----:B------:R-:W-:Y:S01]  /*5430*/  LOP3.LUT R42, R15, 0xffff0000, RZ, 0xc0, !PT ;  /* 0xffff00000f2a7812 */ /* 0x000fe200078ec0ff */
[----:B------:R-:W-:Y:S01]  /*5440*/  FMUL.FTZ R50, R13, R43 ;  /* 0x0000002b0d327220 */ /* 0x000fe20000410000 */
[----:B------:R-:W-:Y:S01]  /*5450*/  FMUL.FTZ R13, R41, R48 ;  /* 0x00000030290d7220 */ /* 0x000fe20000410000 */
[----:B------:R-:W-:Y:S01]  /*5460*/  LOP3.LUT R107, R107, 0xffff0000, RZ, 0xc0, !PT ;  /* 0xffff00006b6b7812 */ /* 0x000fe200078ec0ff */
[----:B------:R-:W-:Y:S01]  /*5470*/  FMUL.FTZ R41, R41, R46 ;  /* 0x0000002e29297220 */ /* 0x000fe20000410000 */
[----:B------:R-:W-:Y:S01]  /*5480*/  LOP3.LUT R104, R104, 0xffff0000, RZ, 0xc0, !PT ;  /* 0xffff000068687812 */ /* 0x000fe200078ec0ff */
[----:B------:R-:W-:-:S02]  /*5490*/  IMAD.U32 R74, R74, 0x10000, RZ ;  /* 0x000100004a4a7824 */ /* 0x000fc400078e00ff */
[C---:B------:R-:W-:Y:S01]  /*54a0*/  FFMA.FTZ R49, R14.reuse, R43, -R49 ;  /* 0x0000002b0e317223 */ /* 0x040fe20000010831 */
[----:B------:R-:W-:Y:S01]  /*54b0*/  FFMA.FTZ R50, R14, R47, R50 ;  /* 0x0000002f0e327223 */ /* 0x000fe20000010032 */
[----:B------:R-:W-:Y:S01]  /*54c0*/  FFMA.FTZ R13, R40, R46, -R13 ;  /* 0x0000002e280d7223 */ /* 0x000fe2000001080d */
[----:B------:R-:W-:Y:S01]  /*54d0*/  FMUL.FTZ R14, R12, R105 ;  /* 0x000000690c0e7220 */ /* 0x000fe20000410000 */
[----:B------:R-:W-:Y:S02]  /*54e0*/  IMAD.U32 R15, R15, 0x10000, RZ ;  /* 0x000100000f0f7824 */ /* 0x000fe400078e00ff */
[----:B------:R-:W-:Y:S01]  /*54f0*/  FFMA.FTZ R40, R40, R48, R41 ;  /* 0x0000003028287223 */ /* 0x000fe20000010029 */
        /* <DEDUP_REMOVED lines=13> */
.L_x_1742:
[----:B------:R-:W-:Y:S05]  /*55d0*/  BSYNC B1 ;  /* 0x0000000000017941 */ /* 0x000fea0003800000 */
.L_x_1741:
[----:B----4-:R0:W-:Y:S01]  /*55e0*/  ST.E.128 desc[UR52][R44.64], R12 ;  /* 0x0000000c2c007985 */ /* 0x0101e2000c101d34 */
[----:B------:R-:W-:Y:S05]  /*55f0*/  BRA `(.L_x_1736) ;  /* 0x0000003000387947 */ /* 0x000fea0003800000 */
.L_x_1696:
[C---:B------:R-:W-:Y:S01]  /*5600*/  VIADD R40, R188.reuse, 0x20 ;  /* 0x00000020bc287836 */ /* 0x040fe20000000000 */
[----:B------:R-:W-:Y:S01]  /*5610*/  CS2R R46, SRZ ;  /* 0x00000000002e7805 */ /* 0x000fe2000001ff00 */
[----:B------:R-:W-:-:S03]  /*5620*/  VIADD R44, R188, 0x40 ;  /* 0x00000040bc2c7836 */ /* 0x000fc60000000000 */
[----:B------:R-:W-:-:S04]  /*5630*/  ISETP.GE.AND P4, PT, R40, R95, PT ;  /* 0x0000005f2800720c */ /* 0x000fc80003f86270 */
        /* <DEDUP_REMOVED lines=19> */
[----:B------:R-:W-:Y:S02]  /*5770*/  @!P5 IMAD.X R45, R89, 0x1, R39, P6 ;  /* 0x00000001592dd824 */ /* 0x000fe400030e0627 */
[----:B------:R-:W0:Y:S01]  /*5780*/  @!P5 LDC.64 R50, c[0x0][0x400] ;  /* 0x00010000ff32db82 */ /* 0x000e220000000a00 */
[----:B----4-:R-:W-:-:S04]  /*5790*/  @!P5 LEA R48, P6, R44, R48, 0x1 ;  /* 0x000000302c30d211 */ /* 0x010fc800078c08ff */
[----:B------:R-:W-:Y:S02]  /*57a0*/  @!P5 LEA.HI.X R49, R44, R49, R45, 0x1, P6 ;  /* 0x000000312c31d211 */ /* 0x000fe400030f0c2d */
[----:B------:R-:W-:-:S05]  /*57b0*/  @!P5 IADD3 R44, P6, R86, R12, RZ ;  /* 0x0000000c562cd210 */ /* 0x000fca0007fde0ff */
[----:B------:R-:W-:Y:S01]  /*57c0*/  @!P5 IMAD.X R45, R11, 0x1, R78, P6 ;  /* 0x000000010b2dd824 */ /* 0x000fe200030e064e */
[----:B0-----:R-:W-:-:S04]  /*57d0*/  @!P5 LEA R50, P6, R44, R50, 0x1 ;  /* 0x000000322c32d211 */ /* 0x001fc800078c08ff */
[----:B------:R-:W-:Y:S02]  /*57e0*/  @!P5 LEA.HI.X R51, R44, R51, R45, 0x1, P6 ;  /* 0x000000332c33d211 */ /* 0x000fe400030f0c2d */
[----:B------:R-:W-:Y:S02]  /*57f0*/  CS2R R44, SRZ ;  /* 0x00000000002c7805 */ /* 0x000fe4000001ff00 */
[----:B------:R-:W-:-:S04]  /*5800*/  @!P4 LEA R56, P6, R42, R56, 0x1 ;  /* 0x000000382a38c211 */ /* 0x000fc800078c08ff */
[----:B------:R-:W-:Y:S02]  /*5810*/  @!P4 LEA.HI.X R57, R42, R57, R43, 0x1, P6 ;  /* 0x000000392a39c211 */ /* 0x000fe400030f0c2b */
[----:B------:R-:W-:Y:S02]  /*5820*/  CS2R R42, SRZ ;  /* 0x00000000002a7805 */ /* 0x000fe4000001ff00 */
[C---:B-1----:R-:W-:Y:S01]  /*5830*/  @!P4 LEA R58, P6, R40.reuse, R58, 0x1 ;  /* 0x0000003a283ac211 */ /* 0x042fe200078c08ff */
[----:B------:R0:W5:Y:S03]  /*5840*/  @!P5 LDG.E.128 R44, desc[UR52][R50.64] ;  /* 0x00000034322cd981 */ /* 0x000166000c1e1d00 */
[----:B------:R-:W-:Y:S02]  /*5850*/  @!P4 LEA.HI.X R59, R40, R59, R41, 0x1, P6 ;  /* 0x0000003b283bc211 */ /* 0x000fe400030f0c29 */
[----:B------:R-:W-:-:S02]  /*5860*/  CS2R R40, SRZ ;  /* 0x0000000000287805 */ /* 0x000fc4000001ff00 */
[----:B------:R-:W-:Y:S02]  /*5870*/  CS2R R54, SRZ ;  /* 0x0000000000367805 */ /* 0x000fe4000001ff00 */
[----:B------:R-:W-:Y:S02]  /*5880*/  CS2R R52, SRZ ;  /* 0x0000000000347805 */ /* 0x000fe4000001ff00 */
[----:B------:R1:W5:Y:S01]  /*5890*/  @!P5 LDG.E.128 R40, desc[UR52][R48.64] ;  /* 0x000000343028d981 */ /* 0x000362000c1e1d00 */
[----:B0-----:R-:W-:-:S03]  /*58a0*/  CS2R R50, SRZ ;  /* 0x0000000000327805 */ /* 0x001fc6000001ff00 */
[----:B------:R0:W5:Y:S01]  /*58b0*/  @!P4 LDG.E.128 R52, desc[UR52][R58.64] ;  /* 0x000000343a34c981 */ /* 0x000162000c1e1d00 */
[----:B-1----:R-:W-:-:S06]  /*58c0*/  CS2R R48, SRZ ;  /* 0x0000000000307805 */ /* 0x002fcc000001ff00 */
[----:B------:R1:W5:Y:S01]  /*58d0*/  @!P4 LDG.E.128 R48, desc[UR52][R56.64] ;  /* 0x000000343830c981 */ /* 0x000362000c1e1d00 */
[----:B--2---:R-:W-:Y:S01]  /*58e0*/  @!P3 LEA R64, P4, R62, R64, 0x1 ;  /* 0x000000403e40b211 */ /* 0x004fe200078808ff */
[----:B------:R-:W-:-:S03]  /*58f0*/  VIADD R68, R188, 0x60 ;  /* 0x00000060bc447836 */ /* 0x000fc60000000000 */
[----:B------:R-:W-:Y:S02]  /*5900*/  @!P3 LEA.HI.X R65, R62, R65, R63, 0x1, P4 ;  /* 0x000000413e41b211 */ /* 0x000fe400020f0c3f */
[----:B---3--:R-:W-:-:S04]  /*5910*/  @!P3 LEA R66, P4, R60, R66, 0x1 ;  /* 0x000000423c42b211 */ /* 0x008fc800078808ff */
[----:B------:R-:W-:Y:S02]  /*5920*/  @!P3 LEA.HI.X R67, R60, R67, R61, 0x1, P4 ;  /* 0x000000433c43b211 */ /* 0x000fe400020f0c3d */
[----:B------:R-:W-:-:S04]  /*5930*/  ISETP.GE.AND P4, PT, R68, R95, PT ;  /* 0x0000005f4400720c */ /* 0x000fc80003f86270 */
[----:B------:R-:W-:Y:S02]  /*5940*/  ISETP.GE.OR P4, PT, R16, R102, P4 ;  /* 0x000000661000720c */ /* 0x000fe40002786670 */
[----:B0-----:R-:W-:Y:S02]  /*5950*/  CS2R R58, SRZ ;  /* 0x00000000003a7805 */ /* 0x001fe4000001ff00 */
[----:B-1----:R-:W-:Y:S02]  /*5960*/  CS2R R56, SRZ ;  /* 0x0000000000387805 */ /* 0x002fe4000001ff00 */
[----:B------:R-:W-:Y:S02]  /*5970*/  CS2R R62, SRZ ;  /* 0x00000000003e7805 */ /* 0x000fe4000001ff00 */
[----:B------:R-:W-:Y:S01]  /*5980*/  CS2R R60, SRZ ;  /* 0x00000000003c7805 */ /* 0x000fe2000001ff00 */
        /* <DEDUP_REMOVED lines=12> */
[----:B------:R-:W-:Y:S01]  /*5a50*/  IMAD.MOV.U32 R13, RZ, RZ, R11 ;  /* 0x000000ffff0d7224 */ /* 0x000fe200078e000b */
[----:B------:R-:W-:-:S04]  /*5a60*/  ULDC.64 UR6, c[0x0][0x400] ;  /* 0x0001000000067ab9 */ /* 0x000fc80000000a00 */
[----:B------:R-:W1:Y:S01]  /*5a70*/  LDC.64 R66, c[0x0][0x408] ;  /* 0x00010200ff427b82 */ /* 0x000e620000000a00 */
[----:B0-----:R-:W-:-:S04]  /*5a80*/  IMAD.WIDE.U32 R14, R64, 0x60, R14 ;  /* 0x00000060400e7825 */ /* 0x001fc800078e000e */
[----:B------:R-:W-:Y:S01]  /*5a90*/  IMAD R65, R65, 0x60, RZ ;  /* 0x0000006041417824 */ /* 0x000fe200078e02ff */
[----:B------:R-:W-:Y:S01]  /*5aa0*/  IADD3 R14, P4, R82, R14, RZ ;  /* 0x0000000e520e7210 */ /* 0x000fe20007f9e0ff */
[----:B-1----:R-:W-:-:S03]  /*5ab0*/  IMAD.WIDE.U32 R12, R66, 0x60, R12 ;  /* 0x00000060420c7825 */ /* 0x002fc600078e000c */
[----:B------:R-:W-:Y:S01]  /*5ac0*/  IADD3.X R15, R39, R15, R65, P4, !PT ;  /* 0x0000000f270f7210 */ /* 0x000fe200027fe441 */
[----:B------:R-:W-:Y:S01]  /*5ad0*/  IMAD R67, R67, 0x60, RZ ;  /* 0x0000006043437824 */ /* 0x000fe200078e02ff */
[----:B------:R-:W-:-:S04]  /*5ae0*/  IADD3 R11, P4, R86, R12, RZ ;  /* 0x0000000c560b7210 */ /* 0x000fc80007f9e0ff */
[----:B------:R-:W-:Y:S02]  /*5af0*/  IADD3.X R12, R78, R13, R67, P4, !PT ;  /* 0x0000000d4e0c7210 */ /* 0x000fe400027fe443 */
[----:B------:R-:W-:-:S04]  /*5b00*/  LEA R64, P4, R14, UR4, 0x1 ;  /* 0x000000040e407c11 */ /* 0x000fc8000f8808ff */
[----:B------:R-:W-:Y:S02]  /*5b10*/  LEA.HI.X R65, R14, UR5, R15, 0x1, P4 ;  /* 0x000000050e417c11 */ /* 0x000fe4000a0f0c0f */
[----:B------:R-:W-:-:S04]  /*5b20*/  LEA R68, P4, R11, UR6, 0x1 ;  /* 0x000000060b447c11 */ /* 0x000fc8000f8808ff */
[----:B------:R-:W-:Y:S01]  /*5b30*/  LEA.HI.X R69, R11, UR7, R12, 0x1, P4 ;  /* 0x000000070b457c11 */ /* 0x000fe2000a0f0c0c */
[----:B------:R-:W5:Y:S05]  /*5b40*/  LDG.E.128 R64, desc[UR52][R64.64] ;  /* 0x0000003440407981 */ /* 0x000f6a000c1e1d00 */
[----:B------:R-:W5:Y:S03]  /*5b50*/  LDG.E.128 R68, desc[UR52][R68.64] ;  /* 0x0000003444447981 */ /* 0x000f66000c1e1d00 */
.L_x_1744:
[----:B------:R-:W-:Y:S05]  /*5b60*/  BSYNC B1 ;  /* 0x0000000000017941 */ /* 0x000fea0003800000 */
.L_x_1743:
        /* <DEDUP_REMOVED lines=68> */
.L_x_1745:
[----:B------:R-:W-:Y:S01]  /*5fb0*/  IMAD R89, R19, 0x8, R18 ;  /* 0x0000000813597824 */ /* 0x000fe200078e0212 */
[----:B------:R-:W-:Y:S01]  /*5fc0*/  SHF.L.U32 R100, R199, 0x1f, RZ ;  /* 0x0000001fc7647819 */ /* 0x000fe200000006ff */
[----:B------:R-:W0:Y:S01]  /*5fd0*/  LDC R107, c[0x0][0x2f4] ;  /* 0x0000bd00ff6b7b82 */ /* 0x000e220000000800 */
[----:B------:R-:W-:Y:S02]  /*5fe0*/  BSSY B1, `(.L_x_1746) ;  /* 0x0000003000017945 */ /* 0x000fe40003800000 */
[----:B------:R-:W1:Y:S02]  /*5ff0*/  SYNCS.PHASECHK.TRANS64.TRYWAIT P4, [R89+URZ+0x28890], R100 ;  /* 0x02889064590075a7 */ /* 0x000e64000808017f */
[----:B-1----:R-:W-:Y:S05]  /*6000*/  @!P4 BRA `(.L_x_1747) ;  /* 0x000002100064c947 */ /* 0x002fea0003800000 */
.L_x_2130:
[----:B------:R-:W-:Y:S05]  /*6010*/  BSYNC B1 ;  /* 0x0000000000017941 */ /* 0x000fea0003800000 */
.L_x_1746:
[----:B------:R-:W-:Y:S01]  /*6020*/  UMOV UR4, 0xffffffff ;  /* 0xffffffff00047882 */ /* 0x000fe20000000000 */
[----:B0-----:R-:W-:Y:S02]  /*6030*/  IMAD.IADD R109, R107, 0x1, -R36 ;  /* 0x000000016b6d7824 */ /* 0x001fe400078e0a24 */
[----:B------:R-:W-:Y:S05]  /*6040*/  BRA.DIV UR4, `(.L_x_1748) ;  /* 0x0000021204687947 */ /* 0x000fea000b800000 */
[----:B------:R0:W2:Y:S04]  /*6050*/  SHFL.IDX PT, R105, R101, RZ, 0x181f ;  /* 0x00181fff65697589 */ /* 0x0000a800000e0000 */
[----:B------:R0:W3:Y:S02]  /*6060*/  SHFL.IDX PT, R104, R106, RZ, 0x181f ;  /* 0x00181fff6a687589 */ /* 0x0000e400000e0000 */
.L_x_2134:
[----:B------:R-:W-:Y:S01]  /*6070*/  ISETP.GE.OR P4, PT, R188, R95, P1 ;  /* 0x0000005fbc00720c */ /* 0x000fe20000f86670 */
[----:B------:R-:W-:-:S12]  /*6080*/  BSSY B1, `(.L_x_1749) ;  /* 0x0000079000017945 */ /* 0x000fd80003800000 */
[----:B------:R-:W-:Y:S05]  /*6090*/  @P4 BRA `(.L_x_1750) ;  /* 0x0000000400dc4947 */ /* 0x000fea0003800000 */
[----:B------:R-:W-:Y:S01]  /*60a0*/  SEL R11, R36, R109, !P0 ;  /* 0x0000006d240b7207 */ /* 0x000fe20004000000 */
[----:B------:R-:W-:Y:S01]  /*60b0*/  BSSY B2, `(.L_x_1751) ;  /* 0x0000071000027945 */ /* 0x000fe20003800000 */
[----:B------:R-:W-:Y:S02]  /*60c0*/  SHF.R.U32.HI R13, RZ, 0x3, R209 ;  /* 0x00000003ff0d7819 */ /* 0x000fe400000116d1 */
[----:B------:R-:W-:Y:S02]  /*60d0*/  SHF.R.S32.HI R12, RZ, 0x1f, R11 ;  /* 0x0000001fff0c7819 */ /* 0x000fe4000001140b */
[----:B---3--:R-:W-:Y:S02]  /*60e0*/  LEA R102, P4, R76, R104, 0x1 ;  /* 0x000000684c667211 */ /* 0x008fe400078808ff */
[----:B------:R-:W-:Y:S02]  /*60f0*/  LEA.HI R12, R12, R11, RZ, 0x4 ;  /* 0x0000000b0c0c7211 */ /* 0x000fe400078f20ff */
[----:B--2---:R-:W-:-:S02]  /*6100*/  LEA.HI.X R103, R76, R105, R88, 0x1, P4 ;  /* 0x000000694c677211 */ /* 0x004fc400020f0c58 */
        /* <DEDUP_REMOVED lines=12> */
[----:B------:R-:W-:-:S03]  /*61d0*/  IMAD R72, R13, 0x2, R18 ;  /* 0x000000020d487824 */ /* 0x000fc600078e0212 */
[----:B------:R2:W3:Y:S04]  /*61e0*/  LDS.128 R12, [R11+0x18400] ;  /* 0x018400000b0c7984 */ /* 0x0004e80000000c00 */
[----:B------:R-:W4:Y:S01]  /*61f0*/  LDS.128 R72, [R72+0x18400] ;  /* 0x0184000048487984 */ /* 0x000f220000000c00 */
[----:B------:R-:W-:Y:S05]  /*6200*/  @P3 BRA `(.L_x_1752) ;  /* 0x00000004006c3947 */ /* 0x000fea0003800000 */
[----:B------:R-:W-:Y:S01]  /*6210*/  SHF.R.U32.HI R142, RZ, 0x10, R45 ;  /* 0x00000010ff8e7819 */ /* 0x000fe2000001162d */
[----:B----4-:R-:W-:Y:S01]  /*6220*/  IMAD.U32 R136, R75, 0x10000, RZ ;  /* 0x000100004b887824 */ /* 0x010fe200078e00ff */
[----:B------:R-:W-:Y:S01]  /*6230*/  SHF.R.U32.HI R147, RZ, 0x10, R41 ;  /* 0x00000010ff937819 */ /* 0x000fe20000011629 */
[----:B---3--:R-:W-:Y:S01]  /*6240*/  IMAD.U32 R135, R15, 0x10000, RZ ;  /* 0x000100000f877824 */ /* 0x008fe200078e00ff */
[----:B------:R-:W-:Y:S01]  /*6250*/  PRMT R141, R141, 0x5410, R142 ;  /* 0x000054108d8d7816 */ /* 0x000fe2000000008e */
[----:B--2---:R-:W-:Y:S01]  /*6260*/  IMAD.U32 R11, R14, 0x10000, RZ ;  /* 0x000100000e0b7824 */ /* 0x004fe200078e00ff */
[----:B------:R-:W-:Y:S02]  /*6270*/  PRMT R140, R140, 0x5410, R147 ;  /* 0x000054108c8c7816 */ /* 0x000fe40000000093 */
[----:B------:R-:W-:Y:S01]  /*6280*/  SHF.R.U64 R40, R40, 0x10, R41 ;  /* 0x0000001028287819 */ /* 0x000fe20000001229 */
[----:B------:R-:W-:Y:S01]  /*6290*/  IMAD.U32 R142, R141, 0x10000, RZ ;  /* 0x000100008d8e7824 */ /* 0x000fe200078e00ff */
[----:B------:R-:W-:Y:S01]  /*62a0*/  SHF.R.U32.HI R143, RZ, 0x10, R43 ;  /* 0x00000010ff8f7819 */ /* 0x000fe2000001162b */
[----:B------:R-:W-:Y:S01]  /*62b0*/  IMAD.U32 R41, R72, 0x10000, RZ ;  /* 0x0001000048297824 */ /* 0x000fe200078e00ff */
[----:B------:R-:W-:Y:S01]  /*62c0*/  SHF.R.U64 R146, R44, 0x10, R45 ;  /* 0x000000102c927819 */ /* 0x000fe2000000122d */
[----:B------:R-:W-:Y:S01]  /*62d0*/  IMAD.U32 R44, R13, 0x10000, RZ ;  /* 0x000100000d2c7824 */ /* 0x000fe200078e00ff */
[----:B------:R-:W-:Y:S01]  /*62e0*/  SHF.R.U64 R145, R42, 0x10, R43 ;  /* 0x000000102a917819 */ /* 0x000fe2000000122b */
[----:B------:R-:W-:Y:S01]  /*62f0*/  IMAD.U32 R43, R73, 0x10000, RZ ;  /* 0x00010000492b7824 */ /* 0x000fe200078e00ff */
[----:B------:R-:W-:-:S02]  /*6300*/  SHF.R.U64 R45, R46, 0x10, R47 ;  /* 0x000000102e2d7819 */ /* 0x000fc4000000122f */
[----:B------:R-:W-:Y:S02]  /*6310*/  SHF.R.U32.HI R144, RZ, 0x10, R47 ;  /* 0x00000010ff907819 */ /* 0x000fe4000001162f */
[----:B------:R-:W-:Y:S01]  /*6320*/  LOP3.LUT R47, R75, 0xffff0000, RZ, 0xc0, !PT ;  /* 0xffff00004b2f7812 */ /* 0x000fe200078ec0ff */
[----:B------:R-:W-:Y:S01]  /*6330*/  IMAD.U32 R75, R140, 0x10000, RZ ;  /* 0x000100008c4b7824 */ /* 0x000fe200078e00ff */
[----:B------:R-:W-:Y:S02]  /*6340*/  LOP3.LUT R46, R73, 0xffff0000, RZ, 0xc0, !PT ;  /* 0xffff0000492e7812 */ /* 0x000fe400078ec0ff */
[----:B------:R-:W-:Y:S02]  /*6350*/  PRMT R73, R111, 0x5432, R40 ;  /* 0x000054326f497816 */ /* 0x000fe40000000028 */
[----:B------:R-:W-:Y:S02]  /*6360*/  PRMT R138, R138, 0x5410, R143 ;  /* 0x000054108a8a7816 */ /* 0x000fe4000000008f */
[----:B------:R-:W-:-:S02]  /*6370*/  LOP3.LUT R141, R141, 0xffff0000, RZ, 0xc0, !PT ;  /* 0xffff00008d8d7812 */ /* 0x000fc400078ec0ff */
[----:B------:R-:W-:Y:S01]  /*6380*/  PRMT R40, R110, 0x5432, R145 ;  /* 0x000054326e287816 */ /* 0x000fe20000000091 */
[-C--:B------:R-:W-:Y:S01]  /*6390*/  FMUL.FTZ R145, R43, R142.reuse ;  /* 0x0000008e2b917220 */ /* 0x080fe20000410000 */
[----:B------:R-:W-:Y:S01]  /*63a0*/  PRMT R143, R137, 0x5410, R144 ;  /* 0x00005410898f7816 */ /* 0x000fe20000000090 */
[-C--:B------:R-:W-:Y:S01]  /*63b0*/  FMUL.FTZ R137, R43, R75.reuse ;  /* 0x0000004b2b897220 */ /* 0x080fe20000410000 */
[----:B------:R-:W-:Y:S01]  /*63c0*/  LOP3.LUT R140, R140, 0xffff0000, RZ, 0xc0, !PT ;  /* 0xffff00008c8c7812 */ /* 0x000fe200078ec0ff */
[----:B------:R-:W-:Y:S01]  /*63d0*/  FFMA.FTZ R43, R44, R75, -R145 ;  /* 0x0000004b2c2b7223 */ /* 0x000fe20000010891 */
[----:B------:R-:W-:Y:S01]  /*63e0*/  LOP3.LUT R133, R13, 0xffff0000, RZ, 0xc0, !PT ;  /* 0xffff00000d857812 */ /* 0x000fe200078ec0ff */
[----:B------:R-:W-:Y:S01]  /*63f0*/  IMAD.U32 R144, R143, 0x10000, RZ ;  /* 0x000100008f907824 */ /* 0x000fe200078e00ff */
[----:B------:R-:W-:Y:S01]  /*6400*/  PRMT R139, R139, 0x5410, R146 ;  /* 0x000054108b8b7816 */ /* 0x000fe20000000092 */
[----:B------:R-:W-:Y:S01]  /*6410*/  FMUL.FTZ R146, R46, R141 ;  /* 0x0000008d2e927220 */ /* 0x000fe20000410000 */
[----:B------:R-:W-:Y:S01]  /*6420*/  FFMA.FTZ R44, R44, R142, R137 ;  /* 0x0000008e2c2c7223 */ /* 0x000fe20000010089 */
[----:B------:R-:W-:Y:S01]  /*6430*/  FMUL.FTZ R142, R46, R140 ;  /* 0x0000008c2e8e7220 */ /* 0x000fe20000410000 */
[----:B------:R-:W-:-:S02]  /*6440*/  IMAD.U32 R137, R138, 0x10000, RZ ;  /* 0x000100008a897824 */ /* 0x000fc400078e00ff */
[----:B------:R-:W-:Y:S01]  /*6450*/  FFMA.FTZ R46, R133, R140, -R146 ;  /* 0x0000008c852e7223 */ /* 0x000fe20000010892 */
[----:B------:R-:W-:Y:S01]  /*6460*/  LOP3.LUT R143, R143, 0xffff0000, RZ, 0xc0, !PT ;  /* 0xffff00008f8f7812 */ /* 0x000fe200078ec0ff */
[C---:B------:R-:W-:Y:S01]  /*6470*/  FMUL.FTZ R140, R136.reuse, R144 ;  /* 0x00000090888c7220 */ /* 0x040fe20000410000 */
[----:B------:R-:W-:Y:S01]  /*6480*/  LOP3.LUT R42, R15, 0xffff0000, RZ, 0xc0, !PT ;  /* 0xffff00000f2a7812 */ /* 0x000fe200078ec0ff */
[----:B------:R-:W-:Y:S01]  /*6490*/  FMUL.FTZ R145, R136, R137 ;  /* 0x0000008988917220 */ /* 0x000fe20000410000 */
[----:B------:R-:W-:Y:S01]  /*64a0*/  FFMA.FTZ R75, R133, R141, R142 ;  /* 0x0000008d854b7223 */ /* 0x000fe2000001008e */
[----:B------:R-:W-:Y:S01]  /*64b0*/  LOP3.LUT R138, R138, 0xffff0000, RZ, 0xc0, !PT ;  /* 0xffff00008a8a7812 */ /* 0x000fe200078ec0ff */
[----:B------:R-:W-:Y:S01]  /*64c0*/  FFMA.FTZ R137, R135, R137, -R140 ;  /* 0x0000008987897223 */ /* 0x000fe2000001088c */
[----:B------:R-:W-:Y:S01]  /*64d0*/  FMUL.FTZ R133, R47, R143 ;  /* 0x0000008f2f857220 */ /* 0x000fe20000410000 */
[----:B------:R-:W-:Y:S01]  /*64e0*/  IMAD.U32 R140, R139, 0x10000, RZ ;  /* 0x000100008b8c7824 */ /* 0x000fe200078e00ff */
[----:B------:R-:W-:Y:S01]  /*64f0*/  LOP3.LUT R72, R72, 0xffff0000, RZ, 0xc0, !PT ;  /* 0xffff000048487812 */ /* 0x000fe200078ec0ff */
[----:B------:R-:W-:-:S02]  /*6500*/  IMAD.U32 R136, R73, 0x10000, RZ ;  /* 0x0001000049887824 */ /* 0x000fc400078e00ff */
[-C--:B------:R-:W-:Y:S01]  /*6510*/  FMUL.FTZ R47, R47, R138.reuse ;  /* 0x0000008a2f2f7220 */ /* 0x080fe20000410000 */
[----:B------:R-:W-:Y:S01]  /*6520*/  FFMA.FTZ R142, R42, R138, -R133 ;  /* 0x0000008a2a8e7223 */ /* 0x000fe20000010885 */
[----:B------:R-:W-:Y:S01]  /*6530*/  LOP3.LUT R139, R139, 0xffff0000, RZ, 0xc0, !PT ;  /* 0xffff00008b8b7812 */ /* 0x000fe200078ec0ff */
[----:B------:R-:W-:Y:S01]  /*6540*/  FMUL.FTZ R138, R41, R140 ;  /* 0x0000008c298a7220 */ /* 0x000fe20000410000 */
[----:B------:R-:W-:Y:S01]  /*6550*/  LOP3.LUT R73, R73, 0xffff0000, RZ, 0xc0, !PT ;  /* 0xffff000049497812 */ /* 0x000fe200078ec0ff */
[----:B------:R-:W-:Y:S01]  /*6560*/  IMAD.U32 R13, R12, 0x10000, RZ ;  /* 0x000100000c0d7824 */ /* 0x000fe200078e00ff */
[----:B------:R-:W-:Y:S01]  /*6570*/  PRMT R45, R108, 0x5432, R45 ;  /* 0x000054326c2d7816 */ /* 0x000fe2000000002d */
[----:B------:R-:W-:Y:S01]  /*6580*/  FMUL.FTZ R41, R41, R136 ;  /* 0x0000008829297220 */ /* 0x000fe20000410000 */
[----:B------:R-:W-:Y:S01]  /*6590*/  FFMA.FTZ R145, R135, R144, R145 ;  /* 0x0000009087917223 */ /* 0x000fe20000010091 */
[----:B------:R-:W-:Y:S01]  /*65a0*/  LOP3.LUT R12, R12, 0xffff0000, RZ, 0xc0, !PT ;  /* 0xffff00000c0c7812 */ /* 0x000fe200078ec0ff */
[----:B------:R-:W-:Y:S01]  /*65b0*/  FFMA.FTZ R144, R42, R143, R47 ;  /* 0x0000008f2a907223 */ /* 0x000fe2000001002f */
[----:B------:R-:W-:Y:S01]  /*65c0*/  LOP3.LUT R15, R14, 0xffff0000, RZ, 0xc0, !PT ;  /* 0xffff00000e0f7812 */ /* 0x000fe200078ec0ff */
[C---:B------:R-:W-:Y:S01]  /*65d0*/  FMUL.FTZ R47, R72.reuse, R139 ;  /* 0x0000008b482f7220 */ /* 0x040fe20000410000 */
[----:B------:R-:W-:Y:S01]  /*65e0*/  FFMA.FTZ R140, R13, R140, R41 ;  /* 0x0000008c0d8c7223 */ /* 0x000fe20000010029 */
[----:B------:R-:W-:Y:S01]  /*65f0*/  FMUL.FTZ R133, R72, R73 ;  /* 0x0000004948857220 */ /* 0x000fe20000410000 */
[----:B------:R-:W-:-:S02]  /*6600*/  IMAD.U32 R14, R74, 0x10000, RZ ;  /* 0x000100004a0e7824 */ /* 0x000fc400078e00ff */
[----:B------:R-:W-:Y:S01]  /*6610*/  FFMA.FTZ R138, R13, R136, -R138 ;  /* 0x000000880d8a7223 */ /* 0x000fe2000001088a */
[C---:B------:R-:W-:Y:S01]  /*6620*/  IMAD.U32 R41, R45.reuse, 0x10000, RZ ;  /* 0x000100002d297824 */ /* 0x040fe200078e00ff */
[----:B------:R-:W-:Y:S01]  /*6630*/  LOP3.LUT R74, R74, 0xffff0000, RZ, 0xc0, !PT ;  /* 0xffff00004a4a7812 */ /* 0x000fe200078ec0ff */
[----:B------:R-:W-:Y:S01]  /*6640*/  IMAD.U32 R13, R40, 0x10000, RZ ;  /* 0x00010000280d7824 */ /* 0x000fe200078e00ff */
[----:B------:R-:W-:Y:S01]  /*6650*/  LOP3.LUT R45, R45, 0xffff0000, RZ, 0xc0, !PT ;  /* 0xffff00002d2d7812 */ /* 0x000fe200078ec0ff */
[C---:B------:R-:W-:Y:S01]  /*6660*/  FFMA.FTZ R47, R12.reuse, R73, -R47 ;  /* 0x000000490c2f7223 */ /* 0x040fe2000001082f */
[----:B------:R-:W-:Y:S01]  /*6670*/  FFMA.FTZ R133, R12, R139, R133 ;  /* 0x0000008b0c857223 */ /* 0x000fe20000010085 */
[----:B------:R-:W-:Y:S01]  /*6680*/  FMUL.FTZ R12, R14, R41 ;  /* 0x000000290e0c7220 */ /* 0x000fe20000410000 */
[----:B------:R-:W-:Y:S01]  /*6690*/  LOP3.LUT R40, R40, 0xffff0000, RZ, 0xc0, !PT ;  /* 0xffff000028287812 */ /* 0x000fe200078ec0ff */
[----:B------:R-:W-:Y:S01]  /*66a0*/  FMUL.FTZ R14, R14, R13 ;  /* 0x0000000d0e0e7220 */ /* 0x000fe20000410000 */
[----:B------:R-:W-:Y:S01]  /*66b0*/  FMUL.FTZ R42, R74, R45 ;  /* 0x0000002d4a2a7220 */ /* 0x000fe20000410000 */
[C---:B------:R-:W-:Y:S01]  /*66c0*/  FFMA.FTZ R12, R11.reuse, R13, -R12 ;  /* 0x0000000d0b0c7223 */ /* 0x040fe2000001080c */
[----:B------:R-:W-:Y:S01]  /*66d0*/  F2FP.BF16.F32.PACK_AB R137, R142, R137 ;  /* 0x000000898e89723e */ /* 0x000fe200000010ff */
[----:B------:R-:W-:Y:S01]  /*66e0*/  FFMA.FTZ R14, R11, R41, R14 ;  /* 0x000000290b0e7223 */ /* 0x000fe2000001000e */
[-C--:B------:R-:W-:Y:S01]  /*66f0*/  FMUL.FTZ R74, R74, R40.reuse ;  /* 0x000000284a4a7220 */ /* 0x080fe20000410000 */
[----:B------:R-:W-:Y:S01]  /*6700*/  FFMA.FTZ R11, R15, R40, -R42 ;  /* 0x000000280f0b7223 */ /* 0x000fe2000001082a */
[----:B------:R-:W-:-:S02]  /*6710*/  F2FP.BF16.F32.PACK_AB R138, R47, R138 ;  /* 0x0000008a2f8a723e */ /* 0x000fc400000010ff */
[----:B------:R-:W-:Y:S01]  /*6720*/  FFMA.FTZ R15, R15, R45, R74 ;  /* 0x0000002d0f0f7223 */ /* 0x000fe2000001004a */
        /* <DEDUP_REMOVED lines=9> */
.L_x_1752:
[----:B------:R-:W-:Y:S05]  /*67c0*/  BSYNC B2 ;  /* 0x0000000000027941 */ /* 0x000fea0003800000 */
.L_x_1751:
[----:B------:R-:W-:Y:S01]  /*67d0*/  ISETP.GE.AND P4, PT, R134, R107, PT ;  /* 0x0000006b8600720c */ /* 0x000fe20003f86270 */
[----:B---3--:R3:W-:-:S12]  /*67e0*/  ST.E.128 desc[UR52][R102.64], R12 ;  /* 0x0000000c66007985 */ /* 0x0087d8000c101d34 */
[----:B------:R-:W-:-:S05]  /*67f0*/  @!P4 IMAD.WIDE R104, R134, 0x2, R104 ;  /* 0x000000028668c825 */ /* 0x000fca00078e0268 */
[----:B----4-:R3:W-:Y:S02]  /*6800*/  @!P4 ST.E.128 desc[UR52][R104.64], R72 ;  /* 0x000000486800c985 */ /* 0x0107e4000c101d34 */
.L_x_1750:
[----:B------:R-:W-:Y:S05]  /*6810*/  BSYNC B1 ;  /* 0x0000000000017941 */ /* 0x000fea0003800000 */
.L_x_1749:
[----:B------:R-:W-:-:S03]  /*6820*/  UMOV UR4, 0xffffffff ;  /* 0xffffffff00047882 */ /* 0x000fc60000000000 */
[----:B------:R-:W-:Y:S05]  /*6830*/  BRA.DIV UR4, `(.L_x_1753) ;  /* 0x0000020a04b87947 */ /* 0x000fea000b800000 */
[----:B------:R4:W0:Y:S04]  /*6840*/  SHFL.IDX PT, R47, R101, 0x1, 0x181f ;  /* 0x00381f00652f7f89 */ /* 0x00082800000e0000 */
[----:B------:R4:W0:Y:S02]  /*6850*/  SHFL.IDX PT, R46, R106, 0x1, 0x181f ;  /* 0x00381f006a2e7f89 */ /* 0x00082400000e0000 */
.L_x_2138:
[----:B--2---:R-:W-:Y:S01]  /*6860*/  VIADD R11, R188, 0x20 ;  /* 0x00000020bc0b7836 */ /* 0x004fe20000000000 */
[----:B------:R-:W-:Y:S04]  /*6870*/  BSSY B1, `(.L_x_1754) ;  /* 0x000007c000017945 */ /* 0x000fe80003800000 */
[----:B------:R-:W-:-:S13]  /*6880*/  ISETP.GE.OR P4, PT, R11, R95, P1 ;  /* 0x0000005f0b00720c */ /* 0x000fda0000f86670 */
[----:B------:R-:W-:Y:S05]  /*6890*/  @P4 BRA `(.L_x_1755) ;  /* 0x0000000400e44947 */ /* 0x000fea0003800000 */
[----:B------:R-:W-:Y:S01]  /*68a0*/  SEL R11, R36, R109, !P0 ;  /* 0x0000006d240b7207 */ /* 0x000fe20004000000 */
[----:B------:R-:W-:Y:S01]  /*68b0*/  BSSY B2, `(.L_x_1756) ;  /* 0x0000073000027945 */ /* 0x000fe20003800000 */
[----:B---3--:R-:W-:Y:S02]  /*68c0*/  SHF.R.U32.HI R13, RZ, 0x3, R205 ;  /* 0x00000003ff0d7819 */ /* 0x008fe400000116cd */
        /* <DEDUP_REMOVED lines=17> */
[----:B------:R0:W2:Y:S04]  /*69e0*/  LDS.128 R12, [R11+0x18400] ;  /* 0x018400000b0c7984 */ /* 0x0000a80000000c00 */
[----:B------:R-:W3:Y:S01]  /*69f0*/  LDS.128 R40, [R40+0x18400] ;  /* 0x0184000028287984 */ /* 0x000ee20000000c00 */
[----:B------:R-:W-:Y:S05]  /*6a00*/  @P3 BRA `(.L_x_1757) ;  /* 0x0000000400743947 */ /* 0x000fea0003800000 */
[----:B------:R-:W-:Y:S01]  /*6a10*/  SHF.R.U32.HI R105, RZ, 0x10, R49 ;  /* 0x00000010ff697819 */ /* 0x000fe20000011631 */
[----:B0-2---:R-:W-:Y:S01]  /*6a20*/  IMAD.U32 R11, R14, 0x10000, RZ ;  /* 0x000100000e0b7824 */ /* 0x005fe200078e00ff */
[----:B------:R-:W-:Y:S02]  /*6a30*/  SHF.R.U32.HI R73, RZ, 0x10, R53 ;  /* 0x00000010ff497819 */ /* 0x000fe40000011635 */
[----:B------:R-:W-:Y:S02]  /*6a40*/  PRMT R128, R128, 0x5410, R105 ;  /* 0x0000541080807816 */ /* 0x000fe40000000069 */
[----:B------:R-:W-:Y:S02]  /*6a50*/  PRMT R132, R132, 0x5410, R73 ;  /* 0x0000541084847816 */ /* 0x000fe40000000049 */
[----:B------:R-:W-:Y:S02]  /*6a60*/  SHF.R.U32.HI R75, RZ, 0x10, R55 ;  /* 0x00000010ff4b7819 */ /* 0x000fe40000011637 */
[----:B------:R-:W-:Y:S01]  /*6a70*/  SHF.R.U64 R102, R52, 0x10, R53 ;  /* 0x0000001034667819 */ /* 0x000fe20000001235 */
[----:B---3--:R-:W-:Y:S01]  /*6a80*/  IMAD.U32 R52, R41, 0x10000, RZ ;  /* 0x0001000029347824 */ /* 0x008fe200078e00ff */
[----:B------:R-:W-:Y:S01]  /*6a90*/  SHF.R.U64 R74, R54, 0x10, R55 ;  /* 0x00000010364a7819 */ /* 0x000fe20000001237 */
[----:B------:R-:W-:Y:S01]  /*6aa0*/  IMAD.U32 R73, R132, 0x10000, RZ ;  /* 0x0001000084497824 */ /* 0x000fe200078e00ff */
[----:B------:R-:W-:Y:S01]  /*6ab0*/  SHF.R.U32.HI R103, RZ, 0x10, R51 ;  /* 0x00000010ff677819 */ /* 0x000fe20000011633 */
[----:B------:R-:W-:Y:S01]  /*6ac0*/  IMAD.U32 R55, R128, 0x10000, RZ ;  /* 0x0001000080377824 */ /* 0x000fe200078e00ff */
[----:B------:R-:W-:Y:S01]  /*6ad0*/  PRMT R130, R130, 0x5410, R75 ;  /* 0x0000541082827816 */ /* 0x000fe2000000004b */
[----:B------:R-:W-:Y:S01]  /*6ae0*/  IMAD.U32 R54, R43, 0x10000, RZ ;  /* 0x000100002b367824 */ /* 0x000fe200078e00ff */
[----:B------:R-:W-:Y:S01]  /*6af0*/  SHF.R.U64 R134, R48, 0x10, R49 ;  /* 0x0000001030867819 */ /* 0x000fe20000001231 */
[----:B------:R-:W-:Y:S01]  /*6b00*/  IMAD.U32 R49, R13, 0x10000, RZ ;  /* 0x000100000d317824 */ /* 0x000fe200078e00ff */
[----:B------:R-:W-:Y:S01]  /*6b10*/  PRMT R131, R131, 0x5410, R102 ;  /* 0x0000541083837816 */ /* 0x000fe20000000066 */
[C---:B------:R-:W-:Y:S01]  /*6b20*/  FMUL.FTZ R102, R52.reuse, R55 ;  /* 0x0000003734667220 */ /* 0x040fe20000410000 */
[----:B------:R-:W-:Y:S01]  /*6b30*/  PRMT R129, R129, 0x5410, R74 ;  /* 0x0000541081817816 */ /* 0x000fe2000000004a */
[----:B------:R-:W-:Y:S01]  /*6b40*/  FMUL.FTZ R74, R52, R73 ;  /* 0x00000049344a7220 */ /* 0x000fe20000410000 */
[----:B------:R-:W-:Y:S01]  /*6b50*/  LOP3.LUT R53, R41, 0xffff0000, RZ, 0xc0, !PT ;  /* 0xffff000029357812 */ /* 0x000fe200078ec0ff */
[----:B------:R-:W-:Y:S01]  /*6b60*/  IMAD.U32 R52, R130, 0x10000, RZ ;  /* 0x0001000082347824 */ /* 0x000fe200078e00ff */
[----:B------:R-:W-:Y:S01]  /*6b70*/  PRMT R126, R126, 0x5410, R103 ;  /* 0x000054107e7e7816 */ /* 0x000fe20000000067 */
[C---:B------:R-:W-:Y:S01]  /*6b80*/  FFMA.FTZ R74, R49.reuse, R55, -R74 ;  /* 0x00000037314a7223 */ /* 0x040fe2000001084a */
[----:B------:R-:W-:Y:S01]  /*6b90*/  LOP3.LUT R132, R132, 0xffff0000, RZ, 0xc0, !PT ;  /* 0xffff000084847812 */ /* 0x000fe200078ec0ff */
[----:B------:R-:W-:Y:S01]  /*6ba0*/  FFMA.FTZ R102, R49, R73, R102 ;  /* 0x0000004931667223 */ /* 0x000fe20000010066 */
[----:B------:R-:W-:Y:S01]  /*6bb0*/  LOP3.LUT R128, R128, 0xffff0000, RZ, 0xc0, !PT ;  /* 0xffff000080807812 */ /* 0x000fe200078ec0ff */
[----:B------:R-:W-:Y:S01]  /*6bc0*/  IMAD.U32 R49, R126, 0x10000, RZ ;  /* 0x000100007e317824 */ /* 0x000fe200078e00ff */
[----:B------:R-:W-:Y:S01]  /*6bd0*/  SHF.R.U64 R104, R50, 0x10, R51 ;  /* 0x0000001032687819 */ /* 0x000fe20000001233 */
[----:B------:R-:W-:Y:S01]  /*6be0*/  FMUL.FTZ R55, R53, R132 ;  /* 0x0000008435377220 */ /* 0x000fe20000410000 */
[----:B------:R-:W-:Y:S01]  /*6bf0*/  LOP3.LUT R50, R13, 0xffff0000, RZ, 0xc0, !PT ;  /* 0xffff00000d327812 */ /* 0x000fe200078ec0ff */
[----:B------:R-:W-:Y:S01]  /*6c00*/  FMUL.FTZ R53, R53, R128 ;  /* 0x0000008035357220 */ /* 0x000fe20000410000 */
[----:B------:R-:W-:Y:S01]  /*6c10*/  PRMT R125, R125, 0x5410, R104 ;  /* 0x000054107d7d7816 */ /* 0x000fe20000000068 */
[----:B------:R-:W-:Y:S01]  /*6c20*/  IMAD.U32 R51, R15, 0x10000, RZ ;  /* 0x000100000f337824 */ /* 0x000fe200078e00ff */
[----:B------:R-:W-:Y:S01]  /*6c30*/  PRMT R127, R127, 0x5410, R134 ;  /* 0x000054107f7f7816 */ /* 0x000fe20000000086 */
[C---:B------:R-:W-:Y:S01]  /*6c40*/  FMUL.FTZ R104, R54.reuse, R52 ;  /* 0x0000003436687220 */ /* 0x040fe20000410000 */
[----:B------:R-:W-:Y:S01]  /*6c50*/  LOP3.LUT R43, R43, 0xffff0000, RZ, 0xc0, !PT ;  /* 0xffff00002b2b7812 */ /* 0x000fe200078ec0ff */
[----:B------:R-:W-:Y:S01]  /*6c60*/  FMUL.FTZ R73, R54, R49 ;  /* 0x0000003136497220 */ /* 0x000fe20000410000 */
[----:B------:R-:W-:Y:S01]  /*6c70*/  LOP3.LUT R130, R130, 0xffff0000, RZ, 0xc0, !PT ;  /* 0xffff000082827812 */ /* 0x000fe200078ec0ff */
[----:B------:R-:W-:Y:S01]  /*6c80*/  FFMA.FTZ R55, R50, R128, -R55 ;  /* 0x0000008032377223 */ /* 0x000fe20000010837 */
[----:B------:R-:W-:Y:S01]  /*6c90*/  LOP3.LUT R126, R126, 0xffff0000, RZ, 0xc0, !PT ;  /* 0xffff00007e7e7812 */ /* 0x000fe200078ec0ff */
[----:B------:R-:W-:Y:S01]  /*6ca0*/  FFMA.FTZ R53, R50, R132, R53 ;  /* 0x0000008432357223 */ /* 0x000fe20000010035 */
[----:B------:R-:W-:-:S02]  /*6cb0*/  IMAD.U32 R41, R40, 0x10000, RZ ;  /* 0x0001000028297824 */ /* 0x000fc400078e00ff */
[----:B------:R-:W-:Y:S01]  /*6cc0*/  FFMA.FTZ R104, R51, R49, -R104 ;  /* 0x0000003133687223 */ /* 0x000fe20000010868 */
[----:B------:R-:W-:Y:S02]  /*6cd0*/  IMAD.U32 R50, R131, 0x10000, RZ ;  /* 0x0001000083327824 */ /* 0x000fe400078e00ff */
[----:B------:R-:W-:Y:S01]  /*6ce0*/  FFMA.FTZ R73, R51, R52, R73 ;  /* 0x0000003433497223 */ /* 0x000fe20000010049 */
[----:B------:R-:W-:Y:S02]  /*6cf0*/  IMAD.U32 R49, R127, 0x10000, RZ ;  /* 0x000100007f317824 */ /* 0x000fe400078e00ff */
[C---:B------:R-:W-:Y:S01]  /*6d00*/  FMUL.FTZ R52, R43.reuse, R130 ;  /* 0x000000822b347220 */ /* 0x040fe20000410000 */
[----:B------:R-:W-:Y:S01]  /*6d10*/  FMUL.FTZ R54, R43, R126 ;  /* 0x0000007e2b367220 */ /* 0x000fe20000410000 */
[----:B------:R-:W-:Y:S01]  /*6d20*/  LOP3.LUT R15, R15, 0xffff0000, RZ, 0xc0, !PT ;  /* 0xffff00000f0f7812 */ /* 0x000fe200078ec0ff */
[C---:B------:R-:W-:Y:S01]  /*6d30*/  FMUL.FTZ R43, R41.reuse, R50 ;  /* 0x00000032292b7220 */ /* 0x040fe20000410000 */
[----:B------:R-:W-:Y:S01]  /*6d40*/  IMAD.U32 R48, R12, 0x10000, RZ ;  /* 0x000100000c307824 */ /* 0x000fe200078e00ff */
[----:B------:R-:W-:Y:S01]  /*6d50*/  LOP3.LUT R40, R40, 0xffff0000, RZ, 0xc0, !PT ;  /* 0xffff000028287812 */ /* 0x000fe200078ec0ff */
[-C--:B------:R-:W-:Y:S01]  /*6d60*/  FMUL.FTZ R41, R41, R49.reuse ;  /* 0x0000003129297220 */ /* 0x080fe20000410000 */
[----:B------:R-:W-:Y:S01]  /*6d70*/  LOP3.LUT R131, R131, 0xffff0000, RZ, 0xc0, !PT ;  /* 0xffff000083837812 */ /* 0x000fe200078ec0ff */
[----:B------:R-:W-:Y:S01]  /*6d80*/  FFMA.FTZ R51, R15, R126, -R52 ;  /* 0x0000007e0f337223 */ /* 0x000fe20000010834 */
[----:B------:R-:W-:Y:S01]  /*6d90*/  LOP3.LUT R127, R127, 0xffff0000, RZ, 0xc0, !PT ;  /* 0xffff00007f7f7812 */ /* 0x000fe200078ec0ff */
[----:B------:R-:W-:Y:S01]  /*6da0*/  FFMA.FTZ R54, R15, R130, R54 ;  /* 0x000000820f367223 */ /* 0x000fe20000010036 */
[C---:B------:R-:W-:Y:S01]  /*6db0*/  FFMA.FTZ R43, R48.reuse, R49, -R43 ;  /* 0x00000031302b7223 */ /* 0x040fe2000001082b */
[----:B------:R-:W-:Y:S01]  /*6dc0*/  FFMA.FTZ R41, R48, R50, R41 ;  /* 0x0000003230297223 */ /* 0x000fe20000010029 */
[----:B------:R-:W-:Y:S01]  /*6dd0*/  LOP3.LUT R12, R12, 0xffff0000, RZ, 0xc0, !PT ;  /* 0xffff00000c0c7812 */ /* 0x000fe200078ec0ff */
[----:B------:R-:W-:-:S02]  /*6de0*/  IMAD.U32 R13, R42, 0x10000, RZ ;  /* 0x000100002a0d7824 */ /* 0x000fc400078e00ff */
[C---:B------:R-:W-:Y:S01]  /*6df0*/  FMUL.FTZ R15, R40.reuse, R131 ;  /* 0x00000083280f7220 */ /* 0x040fe20000410000 */
[-C--:B------:R-:W-:Y:S01]  /*6e00*/  FMUL.FTZ R49, R40, R127.reuse ;  /* 0x0000007f28317220 */ /* 0x080fe20000410000 */
[----:B------:R-:W-:Y:S01]  /*6e10*/  IMAD.U32 R48, R129, 0x10000, RZ ;  /* 0x0001000081307824 */ /* 0x000fe200078e00ff */
[----:B------:R-:W-:Y:S01]  /*6e20*/  LOP3.LUT R42, R42, 0xffff0000, RZ, 0xc0, !PT ;  /* 0xffff00002a2a7812 */ /* 0x000fe200078ec0ff */
[----:B------:R-:W-:Y:S01]  /*6e30*/  IMAD.U32 R40, R125, 0x10000, RZ ;  /* 0x000100007d287824 */ /* 0x000fe200078e00ff */
[----:B------:R-:W-:Y:S01]  /*6e40*/  LOP3.LUT R129, R129, 0xffff0000, RZ, 0xc0, !PT ;  /* 0xffff000081817812 */ /* 0x000fe200078ec0ff */
[----:B------:R-:W-:Y:S01]  /*6e50*/  FFMA.FTZ R50, R12, R127, -R15 ;  /* 0x0000007f0c327223 */ /* 0x000fe2000001080f */
[----:B------:R-:W-:Y:S01]  /*6e60*/  LOP3.LUT R125, R125, 0xffff0000, RZ, 0xc0, !PT ;  /* 0xffff00007d7d7812 */ /* 0x000fe200078ec0ff */
[C---:B------:R-:W-:Y:S01]  /*6e70*/  FMUL.FTZ R52, R13.reuse, R48 ;  /* 0x000000300d347220 */ /* 0x040fe20000410000 */
[----:B------:R-:W-:Y:S01]  /*6e80*/  LOP3.LUT R14, R14, 0xffff0000, RZ, 0xc0, !PT ;  /* 0xffff00000e0e7812 */ /* 0x000fe200078ec0ff */
[C---:B------:R-:W-:Y:S01]  /*6e90*/  FMUL.FTZ R15, R42.reuse, R129 ;  /* 0x000000812a0f7220 */ /* 0x040fe20000410000 */
        /* <DEDUP_REMOVED lines=17> */
[----:B------:R-:W-:Y:S01]  /*6fb0*/  F2FP.BF16.F32.PACK_AB R42, R42, R13 ;  /* 0x0000000d2a2a723e */ /* 0x000fe200000010ff */
[----:B------:R-:W-:-:S02]  /*6fc0*/  IMAD.MOV.U32 R13, RZ, RZ, R55 ;  /* 0x000000ffff0d7224 */ /* 0x000fc400078e0037 */
[----:B------:R-:W-:-:S07]  /*6fd0*/  IMAD.MOV.U32 R15, RZ, RZ, R51 ;  /* 0x000000ffff0f7224 */ /* 0x000fce00078e0033 */
.L_x_1757:
[----:B------:R-:W-:Y:S05]  /*6fe0*/  BSYNC B2 ;  /* 0x0000000000027941 */ /* 0x000fea0003800000 */
.L_x_1756:
[----:B------:R-:W-:Y:S01]  /*6ff0*/  ISETP.GE.AND P4, PT, R72, R107, PT ;  /* 0x0000006b4800720c */ /* 0x000fe20003f86270 */
[----:B--2---:R2:W-:-:S12]  /*7000*/  ST.E.128 desc[UR52][R44.64], R12 ;  /* 0x0000000c2c007985 */ /* 0x0045d8000c101d34 */
[----:B------:R-:W-:-:S05]  /*7010*/  @!P4 IMAD.WIDE R46, R72, 0x2, R46 ;  /* 0x00000002482ec825 */ /* 0x000fca00078e022e */
[----:B---3--:R2:W-:Y:S02]  /*7020*/  @!P4 ST.E.128 desc[UR52][R46.64], R40 ;  /* 0x000000282e00c985 */ /* 0x0085e4000c101d34 */
.L_x_1755:
[----:B------:R-:W-:Y:S05]  /*7030*/  BSYNC B1 ;  /* 0x0000000000017941 */ /* 0x000fea0003800000 */
.L_x_1754:
[----:B------:R-:W-:-:S03]  /*7040*/  UMOV UR4, 0xffffffff ;  /* 0xffffffff00047882 */ /* 0x000fc60000000000 */
[----:B------:R-:W-:Y:S05]  /*7050*/  BRA.DIV UR4, `(.L_x_1758) ;  /* 0x0000020204fc7947 */ /* 0x000fea000b800000 */
[----:B0-2---:R0:W2:Y:S04]  /*7060*/  SHFL.IDX PT, R47, R101, 0x2, 0x181f ;  /* 0x00581f00652f7f89 */ /* 0x0050a800000e0000 */
[----:B------:R0:W0:Y:S02]  /*7070*/  SHFL.IDX PT, R46, R106, 0x2, 0x181f ;  /* 0x00581f006a2e7f89 */ /* 0x00002400000e0000 */
.L_x_2142:
[----:B------:R-:W-:Y:S01]  /*7080*/  VIADD R11, R188, 0x40 ;  /* 0x00000040bc0b7836 */ /* 0x000fe20000000000 */
        /* <DEDUP_REMOVED lines=24> */
[----:B------:R-:W2:Y:S01]  /*7210*/  LDS.128 R40, [R40+0x18400] ;  /* 0x0184000028287984 */ /* 0x000ea20000000c00 */
[----:B------:R-:W-:Y:S05]  /*7220*/  @P3 BRA `(.L_x_1762) ;  /* 0x0000000400683947 */ /* 0x000fea0003800000 */
[----:B------:R-:W-:Y:S01]  /*7230*/  SHF.R.U64 R73, R60, 0x10, R61 ;  /* 0x000000103c497819 */ /* 0x000fe2000000123d */
[----:B--2---:R-:W-:Y:S01]  /*7240*/  IMAD.U32 R52, R41, 0x10000, RZ ;  /* 0x0001000029347824 */ /* 0x004fe200078e00ff */
[----:B------:R-:W-:Y:S01]  /*7250*/  SHF.R.U64 R75, R56, 0x10, R57 ;  /* 0x00000010384b7819 */ /* 0x000fe20000001239 */
[----:B0-----:R-:W-:Y:S01]  /*7260*/  IMAD.U32 R49, R13, 0x10000, RZ ;  /* 0x000100000d317824 */ /* 0x001fe200078e00ff */
[----:B------:R-:W-:Y:S01]  /*7270*/  SHF.R.U32.HI R60, RZ, 0x10, R61 ;  /* 0x00000010ff3c7819 */ /* 0x000fe2000001163d */
[----:B------:R-:W-:Y:S01]  /*7280*/  IMAD.U32 R54, R43, 0x10000, RZ ;  /* 0x000100002b367824 */ /* 0x000fe200078e00ff */
[----:B------:R-:W-:Y:S02]  /*7290*/  SHF.R.U32.HI R56, RZ, 0x10, R57 ;  /* 0x00000010ff387819 */ /* 0x000fe40000011639 */
[----:B------:R-:W-:Y:S02]  /*72a0*/  SHF.R.U64 R57, R58, 0x10, R59 ;  /* 0x000000103a397819 */ /* 0x000fe4000000123b */
[----:B------:R-:W-:-:S02]  /*72b0*/  PRMT R123, R123, 0x5410, R60 ;  /* 0x000054107b7b7816 */ /* 0x000fc4000000003c */
[----:B------:R-:W-:Y:S02]  /*72c0*/  PRMT R121, R121, 0x5410, R56 ;  /* 0x0000541079797816 */ /* 0x000fe40000000038 */
[----:B------:R-:W-:Y:S02]  /*72d0*/  SHF.R.U32.HI R58, RZ, 0x10, R59 ;  /* 0x00000010ff3a7819 */ /* 0x000fe4000001163b */
[----:B------:R-:W-:Y:S01]  /*72e0*/  PRMT R124, R124, 0x5410, R57 ;  /* 0x000054107c7c7816 */ /* 0x000fe20000000039 */
[----:B------:R-:W-:Y:S01]  /*72f0*/  IMAD.U32 R57, R123, 0x10000, RZ ;  /* 0x000100007b397824 */ /* 0x000fe200078e00ff */
[--C-:B------:R-:W-:Y:S01]  /*7300*/  SHF.R.U64 R59, R62, 0x10, R63.reuse ;  /* 0x000000103e3b7819 */ /* 0x100fe2000000123f */
[----:B------:R-:W-:Y:S01]  /*7310*/  IMAD.U32 R56, R121, 0x10000, RZ ;  /* 0x0001000079387824 */ /* 0x000fe200078e00ff */
[----:B------:R-:W-:Y:S02]  /*7320*/  SHF.R.U32.HI R62, RZ, 0x10, R63 ;  /* 0x00000010ff3e7819 */ /* 0x000fe4000001163f */
        /* <DEDUP_REMOVED lines=71> */
[----:B------:R-:W-:Y:S02]  /*77a0*/  F2FP.BF16.F32.PACK_AB R15, R60, R63 ;  /* 0x0000003f3c0f723e */ /* 0x000fe400000010ff */
[----:B------:R-:W-:-:S02]  /*77b0*/  F2FP.BF16.F32.PACK_AB R41, R54, R57 ;  /* 0x000000393629723e */ /* 0x000fc400000010ff */
[----:B------:R-:W-:-:S07]  /*77c0*/  F2FP.BF16.F32.PACK_AB R40, R51, R52 ;  /* 0x000000343328723e */ /* 0x000fce00000010ff */
.L_x_1762:
[----:B------:R-:W-:Y:S05]  /*77d0*/  BSYNC B2 ;  /* 0x0000000000027941 */ /* 0x000fea0003800000 */
.L_x_1761:
[----:B------:R-:W-:Y:S01]  /*77e0*/  ISETP.GE.AND P4, PT, R11, R107, PT ;  /* 0x0000006b0b00720c */ /* 0x000fe20003f86270 */
[----:B0-----:R0:W-:-:S12]  /*77f0*/  ST.E.128 desc[UR52][R44.64], R12 ;  /* 0x0000000c2c007985 */ /* 0x0011d8000c101d34 */
[----:B------:R-:W-:-:S05]  /*7800*/  @!P4 IMAD.WIDE R46, R11, 0x2, R46 ;  /* 0x000000020b2ec825 */ /* 0x000fca00078e022e */
[----:B--2---:R0:W-:Y:S02]  /*7810*/  @!P4 ST.E.128 desc[UR52][R46.64], R40 ;  /* 0x000000282e00c985 */ /* 0x0041e4000c101d34 */
.L_x_1760:
[----:B------:R-:W-:Y:S05]  /*7820*/  BSYNC B1 ;  /* 0x0000000000017941 */ /* 0x000fea0003800000 */
.L_x_1759:
[----:B------:R-:W-:-:S03]  /*7830*/  UMOV UR4, 0xffffffff ;  /* 0xffffffff00047882 */ /* 0x000fc60000000000 */
[----:B------:R-:W-:Y:S05]  /*7840*/  BRA.DIV UR4, `(.L_x_1763) ;  /* 0x000001fe044c7947 */ /* 0x000fea000b800000 */
[----:B0---4-:R-:W0:Y:S04]  /*7850*/  SHFL.IDX PT, R101, R101, 0x3, 0x181f ;  /* 0x00781f0065657f89 */ /* 0x011e2800000e0000 */
[----:B------:R-:W4:Y:S02]  /*7860*/  SHFL.IDX PT, R106, R106, 0x3, 0x181f ;  /* 0x00781f006a6a7f89 */ /* 0x000f2400000e0000 */
.L_x_2146:
[----:B------:R-:W-:-:S05]  /*7870*/  VIADD R11, R188, 0x60 ;  /* 0x00000060bc0b7836 */ /* 0x000fca0000000000 */
[----:B------:R-:W-:-:S13]  /*7880*/  ISETP.GE.OR P4, PT, R11, R95, P1 ;  /* 0x0000005f0b00720c */ /* 0x000fda0000f86670 */
[----:B------:R-:W-:Y:S05]  /*7890*/  @P4 BRA `(.L_x_1736) ;  /* 0x0000000c00904947 */ /* 0x000fea0003800000 */
[----:B------:R-:W-:Y:S01]  /*78a0*/  SEL R109, R36, R109, !P0 ;  /* 0x0000006d246d7207 */ /* 0x000fe20004000000 */
[----:B------:R-:W-:Y:S01]  /*78b0*/  BSSY B1, `(.L_x_1764) ;  /* 0x0000072000017945 */ /* 0x000fe20003800000 */
[----:B---3--:R-:W-:Y:S02]  /*78c0*/  SHF.R.U32.HI R13, RZ, 0x3, R203 ;  /* 0x00000003ff0d7819 */ /* 0x008fe400000116cb */
[----:B------:R-:W-:Y:S02]  /*78d0*/  SHF.R.S32.HI R12, RZ, 0x1f, R109 ;  /* 0x0000001fff0c7819 */ /* 0x000fe4000001146d */
[----:B----4-:R-:W-:Y:S02]  /*78e0*/  LEA R44, P4, R76, R106, 0x1 ;  /* 0x0000006a4c2c7211 */ /* 0x010fe400078808ff */
[----:B------:R-:W-:Y:S02]  /*78f0*/  LEA.HI R12, R12, R109, RZ, 0x4 ;  /* 0x0000006d0c0c7211 */ /* 0x000fe400078f20ff */
[----:B0-----:R-:W-:-:S02]  /*7900*/  LEA.HI.X R45, R76, R101, R88, 0x1, P4 ;  /* 0x000000654c2d7211 */ /* 0x001fc400020f0c58 */
        /* <DEDUP_REMOVED lines=16> */
[----:B------:R-:W-:Y:S01]  /*7a10*/  SHF.R.U64 R54, R68, 0x10, R69 ;  /* 0x0000001044367819 */ /* 0x000fe20000001245 */
[----:B----4-:R-:W-:Y:S01]  /*7a20*/  IMAD.U32 R50, R41, 0x10000, RZ ;  /* 0x0001000029327824 */ /* 0x010fe200078e00ff */
[----:B------:R-:W-:Y:S01]  /*7a30*/  SHF.R.U64 R58, R64, 0x10, R65 ;  /* 0x00000010403a7819 */ /* 0x000fe20000001241 */
[----:B--23--:R-:W-:Y:S01]  /*7a40*/  IMAD.U32 R47, R13, 0x10000, RZ ;  /* 0x000100000d2f7824 */ /* 0x00cfe200078e00ff */
[----:B------:R-:W-:Y:S01]  /*7a50*/  SHF.R.U32.HI R69, RZ, 0x10, R69 ;  /* 0x00000010ff457819 */ /* 0x000fe20000011645 */
[----:B------:R-:W-:Y:S01]  /*7a60*/  IMAD.U32 R52, R43, 0x10000, RZ ;  /* 0x000100002b347824 */ /* 0x000fe200078e00ff */
[----:B------:R-:W-:Y:S01]  /*7a70*/  SHF.R.U32.HI R65, RZ, 0x10, R65 ;  /* 0x00000010ff417819 */ /* 0x000fe20000011641 */
[----:B------:R-:W-:Y:S01]  /*7a80*/  IMAD.U32 R48, R40, 0x10000, RZ ;  /* 0x0001000028307824 */ /* 0x000fe200078e00ff */
[----:B------:R-:W-:Y:S01]  /*7a90*/  SHF.R.U64 R55, R66, 0x10, R67 ;  /* 0x0000001042377819 */ /* 0x000fe20000001243 */
[----:B0-----:R-:W-:Y:S01]  /*7aa0*/  IMAD.U32 R11, R12, 0x10000, RZ ;  /* 0x000100000c0b7824 */ /* 0x001fe200078e00ff */
[----:B------:R-:W-:-:S02]  /*7ab0*/  PRMT R116, R116, 0x5410, R69 ;  /* 0x0000541074747816 */ /* 0x000fc40000000045 */
[----:B------:R-:W-:Y:S02]  /*7ac0*/  PRMT R112, R112, 0x5410, R65 ;  /* 0x0000541070707816 */ /* 0x000fe40000000041 */
[----:B------:R-:W-:Y:S02]  /*7ad0*/  SHF.R.U64 R56, R70, 0x10, R71 ;  /* 0x0000001046387819 */ /* 0x000fe40000001247 */
[----:B------:R-:W-:Y:S01]  /*7ae0*/  PRMT R108, R108, 0x5410, R55 ;  /* 0x000054106c6c7816 */ /* 0x000fe20000000037 */
[----:B------:R-:W-:Y:S01]  /*7af0*/  IMAD.U32 R55, R116, 0x10000, RZ ;  /* 0x0001000074377824 */ /* 0x000fe200078e00ff */
[----:B------:R-:W-:Y:S02]  /*7b00*/  SHF.R.U32.HI R71, RZ, 0x10, R71 ;  /* 0x00000010ff477819 */ /* 0x000fe40000011647 */
[----:B------:R-:W-:Y:S01]  /*7b10*/  PRMT R115, R115, 0x5410, R54 ;  /* 0x0000541073737816 */ /* 0x000fe20000000036 */
[----:B------:R-:W-:Y:S01]  /*7b20*/  IMAD.U32 R54, R112, 0x10000, RZ ;  /* 0x0001000070367824 */ /* 0x000fe200078e00ff */
[----:B------:R-:W-:-:S02]  /*7b30*/  SHF.R.U32.HI R67, RZ, 0x10, R67 ;  /* 0x00000010ff437819 */ /* 0x000fc40000011643 */
[----:B------:R-:W-:Y:S01]  /*7b40*/  PRMT R113, R113, 0x5410, R56 ;  /* 0x0000541071717816 */ /* 0x000fe20000000038 */
[-C--:B------:R-:W-:Y:S01]  /*7b50*/  FMUL.FTZ R56, R50, R55.reuse ;  /* 0x0000003732387220 */ /* 0x080fe20000410000 */
[----:B------:R-:W-:Y:S01]  /*7b60*/  PRMT R114, R114, 0x5410, R71 ;  /* 0x0000541072727816 */ /* 0x000fe20000000047 */
[-C--:B------:R-:W-:Y:S01]  /*7b70*/  FMUL.FTZ R50, R50, R54.reuse ;  /* 0x0000003632327220 */ /* 0x080fe20000410000 */
[----:B------:R-:W-:Y:S01]  /*7b80*/  PRMT R110, R110, 0x5410, R67 ;  /* 0x000054106e6e7816 */ /* 0x000fe20000000043 */
[----:B------:R-:W-:Y:S01]  /*7b90*/  FFMA.FTZ R56, R47, R54, -R56 ;  /* 0x000000362f387223 */ /* 0x000fe20000010838 */
[----:B------:R-:W-:Y:S01]  /*7ba0*/  LOP3.LUT R51, R41, 0xffff0000, RZ, 0xc0, !PT ;  /* 0xffff000029337812 */ /* 0x000fe200078ec0ff */
[----:B------:R-:W-:Y:S01]  /*7bb0*/  IMAD.U32 R57, R114, 0x10000, RZ ;  /* 0x0001000072397824 */ /* 0x000fe200078e00ff */
[----:B------:R-:W-:Y:S01]  /*7bc0*/  LOP3.LUT R112, R112, 0xffff0000, RZ, 0xc0, !PT ;  /* 0xffff000070707812 */ /* 0x000fe200078ec0ff */
[----:B------:R-:W-:Y:S01]  /*7bd0*/  FFMA.FTZ R55, R47, R55, R50 ;  /* 0x000000372f377223 */ /* 0x000fe20000010032 */
[----:B------:R-:W-:Y:S01]  /*7be0*/  LOP3.LUT R116, R116, 0xffff0000, RZ, 0xc0, !PT ;  /* 0xffff000074747812 */ /* 0x000fe200078ec0ff */
[----:B------:R-:W-:Y:S01]  /*7bf0*/  IMAD.U32 R47, R110, 0x10000, RZ ;  /* 0x000100006e2f7824 */ /* 0x000fe200078e00ff */
        /* <DEDUP_REMOVED lines=11> */
[----:B------:R-:W-:Y:S01]  /*7cb0*/  FFMA.FTZ R116, R13, R116, R50 ;  /* 0x000000740d747223 */ /* 0x000fe20000010032 */
[----:B------:R-:W-:Y:S01]  /*7cc0*/  LOP3.LUT R41, R15, 0xffff0000, RZ, 0xc0, !PT ;  /* 0xffff00000f297812 */ /* 0x000fe200078ec0ff */
[----:B------:R-:W-:Y:S01]  /*7cd0*/  FFMA.FTZ R51, R13, R112, -R54 ;  /* 0x000000700d337223 */ /* 0x000fe20000010836 */
[C---:B------:R-:W-:Y:S01]  /*7ce0*/  FFMA.FTZ R59, R40.reuse, R47, -R59 ;  /* 0x0000002f283b7223 */ /* 0x040fe2000001083b */
[----:B------:R-:W-:Y:S01]  /*7cf0*/  FFMA.FTZ R57, R40, R57, R52 ;  /* 0x0000003928397223 */ /* 0x000fe20000010034 */
[----:B------:R-:W-:Y:S01]  /*7d00*/  FMUL.FTZ R50, R53, R114 ;  /* 0x0000007235327220 */ /* 0x000fe20000410000 */
[----:B------:R-:W-:-:S02]  /*7d10*/  IMAD.U32 R13, R111, 0x10000, RZ ;  /* 0x000100006f0d7824 */ /* 0x000fc400078e00ff */
[-C--:B------:R-:W-:Y:S01]  /*7d20*/  FMUL.FTZ R52, R53, R110.reuse ;  /* 0x0000006e35347220 */ /* 0x080fe20000410000 */
[----:B------:R-:W-:Y:S02]  /*7d30*/  IMAD.U32 R40, R115, 0x10000, RZ ;  /* 0x0001000073287824 */ /* 0x000fe400078e00ff */
[----:B------:R-:W-:Y:S01]  /*7d40*/  FFMA.FTZ R110, R41, R110, -R50 ;  /* 0x0000006e296e7223 */ /* 0x000fe20000010832 */
[CC--:B------:R-:W-:Y:S01]  /*7d50*/  FMUL.FTZ R47, R48.reuse, R13.reuse ;  /* 0x0000000d302f7220 */ /* 0x0c0fe20000410000 */
[----:B------:R-:W-:Y:S01]  /*7d60*/  LOP3.LUT R115, R115, 0xffff0000, RZ, 0xc0, !PT ;  /* 0xffff000073737812 */ /* 0x000fe200078ec0ff */
[-C--:B------:R-:W-:Y:S01]  /*7d70*/  FMUL.FTZ R50, R48, R40.reuse ;  /* 0x0000002830327220 */ /* 0x080fe20000410000 */
[C---:B------:R-:W-:Y:S01]  /*7d80*/  IMAD.U32 R43, R42.reuse, 0x10000, RZ ;  /* 0x000100002a2b7824 */ /* 0x040fe200078e00ff */
[----:B------:R-:W-:Y:S01]  /*7d90*/  LOP3.LUT R42, R42, 0xffff0000, RZ, 0xc0, !PT ;  /* 0xffff00002a2a7812 */ /* 0x000fe200078ec0ff */
[----:B------:R-:W-:Y:S02]  /*7da0*/  IMAD.U32 R48, R113, 0x10000, RZ ;  /* 0x0001000071307824 */ /* 0x000fe400078e00ff */
[C---:B------:R-:W-:Y:S01]  /*7db0*/  FFMA.FTZ R50, R11.reuse, R13, -R50 ;  /* 0x0000000d0b327223 */ /* 0x040fe20000010832 */
[----:B------:R-:W-:Y:S01]  /*7dc0*/  FFMA.FTZ R47, R11, R40, R47 ;  /* 0x000000280b2f7223 */ /* 0x000fe2000001002f */
[----:B------:R-:W-:Y:S01]  /*7dd0*/  LOP3.LUT R113, R113, 0xffff0000, RZ, 0xc0, !PT ;  /* 0xffff000071717812 */ /* 0x000fe200078ec0ff */
[----:B------:R-:W-:Y:S01]  /*7de0*/  FFMA.FTZ R114, R41, R114, R52 ;  /* 0x0000007229727223 */ /* 0x000fe20000010034 */
[----:B------:R-:W-:Y:S01]  /*7df0*/  LOP3.LUT R12, R12, 0xffff0000, RZ, 0xc0, !PT ;  /* 0xffff00000c0c7812 */ /* 0x000fe200078ec0ff */
[----:B------:R-:W-:Y:S01]  /*7e00*/  FMUL.FTZ R41, R49, R115 ;  /* 0x0000007331297220 */ /* 0x000fe20000410000 */
[----:B------:R-:W-:Y:S01]  /*7e10*/  LOP3.LUT R111, R111, 0xffff0000, RZ, 0xc0, !PT ;  /* 0xffff00006f6f7812 */ /* 0x000fe200078ec0ff */
[C---:B------:R-:W-:Y:S01]  /*7e20*/  IMAD.U32 R40, R108.reuse, 0x10000, RZ ;  /* 0x000100006c287824 */ /* 0x040fe200078e00ff */
[----:B------:R-:W-:Y:S01]  /*7e30*/  LOP3.LUT R11, R108, 0xffff0000, RZ, 0xc0, !PT ;  /* 0xffff00006c0b7812 */ /* 0x000fe200078ec0ff */
[C---:B------:R-:W-:Y:S01]  /*7e40*/  IMAD.U32 R15, R14.reuse, 0x10000, RZ ;  /* 0x000100000e0f7824 */ /* 0x040fe200078e00ff */
[----:B------:R-:W-:Y:S01]  /*7e50*/  LOP3.LUT R14, R14, 0xffff0000, RZ, 0xc0, !PT ;  /* 0xffff00000e0e7812 */ /* 0x000fe200078ec0ff */
[----:B------:R-:W-:Y:S01]  /*7e60*/  FMUL.FTZ R52, R43, R48 ;  /* 0x000000302b347220 */ /* 0x000fe20000410000 */
[----:B------:R-:W-:Y:S01]  /*7e70*/  FMUL.FTZ R13, R42, R113 ;  /* 0x000000712a0d7220 */ /* 0x000fe20000410000 */
[-C--:B------:R-:W-:Y:S01]  /*7e80*/  FMUL.FTZ R49, R49, R111.reuse ;  /* 0x0000006f31317220 */ /* 0x080fe20000410000 */
        /* <DEDUP_REMOVED lines=13> */
[----:B------:R-:W-:Y:S02]  /*7f60*/  F2FP.BF16.F32.PACK_AB R40, R12, R47 ;  /* 0x0000002f0c28723e */ /* 0x000fe400000010ff */
[----:B------:R-:W-:Y:S01]  /*7f70*/  F2FP.BF16.F32.PACK_AB R14, R13, R52 ;  /* 0x000000340d0e723e */ /* 0x000fe200000010ff */
[----:B------:R-:W-:Y:S01]  /*7f80*/  IMAD.MOV.U32 R12, RZ, RZ, R50 ;  /* 0x000000ffff0c7224 */ /* 0x000fe200078e0032 */
[----:B------:R-:W-:Y:S01]  /*7f90*/  F2FP.BF16.F32.PACK_AB R42, R42, R43 ;  /* 0x0000002b2a2a723e */ /* 0x000fe200000010ff */
[----:B------:R-:W-:Y:S01]  /*7fa0*/  IMAD.MOV.U32 R13, RZ, RZ, R51 ;  /* 0x000000ffff0d7224 */ /* 0x000fe200078e0033 */
[----:B------:R-:W-:Y:S01]  /*7fb0*/  F2FP.BF16.F32.PACK_AB R15, R110, R59 ;  /* 0x0000003b6e0f723e */ /* 0x000fe200000010ff */
[----:B------:R-:W-:-:S07]  /*7fc0*/  IMAD.MOV.U32 R43, RZ, RZ, R57 ;  /* 0x000000ffff2b7224 */ /* 0x000fce00078e0039 */
.L_x_1765:
[----:B------:R-:W-:Y:S05]  /*7fd0*/  BSYNC B1 ;  /* 0x0000000000017941 */ /* 0x000fea0003800000 */
.L_x_1764:
[----:B---3--:R3:W-:Y:S01]  /*7fe0*/  ST.E.128 desc[UR52][R44.64], R12 ;  /* 0x0000000c2c007985 */ /* 0x0087e2000c101d34 */
[----:B------:R-:W-:Y:S01]  /*7ff0*/  ISETP.GE.AND P3, PT, R46, R107, PT ;  /* 0x0000006b2e00720c */ /* 0x000fe20003f66270 */
[----:B------:R-:W-:-:S12]  /*8000*/  IMAD.MOV.U32 R107, RZ, RZ, R101 ;  /* 0x000000ffff6b7224 */ /* 0x000fd800078e0065 */
[----:B------:R-:W-:Y:S05]  /*8010*/  @P3 BRA `(.L_x_1736) ;  /* 0x0000000400b03947 */ /* 0x000fea0003800000 */
[----:B--2---:R-:W-:-:S05]  /*8020*/  IMAD.WIDE R46, R46, 0x2, R106 ;  /* 0x000000022e2e7825 */ /* 0x004fca00078e026a */
[----:B----4-:R2:W-:Y:S01]  /*8030*/  ST.E.128 desc[UR52][R46.64], R40 ;  /* 0x000000282e007985 */ /* 0x0105e2000c101d34 */
[----:B------:R-:W-:Y:S05]  /*8040*/  BRA `(.L_x_1736) ;  /* 0x0000000400a47947 */ /* 0x000fea0003800000 */
.L_x_1695:
[----:B------:R-:W-:-:S06]  /*8050*/  UISETP.NE.AND UP0, UPT, UR39, 0x3, UPT ;  /* 0x000000032700788c */ /* 0x000fcc000bf05270 */
[----:B------:R-:W-:-:S13]  /*8060*/  PLOP3.LUT P5, PT, PT, PT, UP0, 0x80, 0x0 ;  /* 0x000000000000781c */ /* 0x000fda0003faf008 */
[----:B------:R-:W-:Y:S05]  /*8070*/  @!P5 BRA `(.L_x_1766) ;  /* 0x000000000004d947 */ /* 0x000fea0003800000 */
[----:B------:R-:W-:Y:S01]  /*8080*/  BPT.TRAP 0x1 ;  /* 0x000000040000795c */ /* 0x000fe20000300000 */
.L_x_1766:
[----:B------:R-:W-:Y:S01]  /*8090*/  IMAD R89, R19, 0x8, R18 ;  /* 0x0000000813597824 */ /* 0x000fe200078e0212 */
[----:B------:R-:W-:Y:S01]  /*80a0*/  SHF.L.U32 R100, R199, 0x1f, RZ ;  /* 0x0000001fc7647819 */ /* 0x000fe200000006ff */
[----:B------:R-:W-:Y:S01]  /*80b0*/  BSSY B1, `(.L_x_1767) ;  /* 0x0000004000017945 */ /* 0x000fe20003800000 */
[----:B------:R-:W-:Y:S02]  /*80c0*/  SHF.R.S32.HI R97, RZ, 0x1f, R98 ;  /* 0x0000001fff617819 */ /* 0x000fe40000011462 */
[----:B------:R-:W0:Y:S02]  /*80d0*/  SYNCS.PHASECHK.TRANS64.TRYWAIT P3, [R89+URZ+0x28890], R100 ;  /* 0x02889064590075a7 */ /* 0x000e24000806017f */
[----:B0-----:R-:W-:Y:S05]  /*80e0*/  @!P3 BRA `(.L_x_1768) ;  /* 0x000001f40070b947 */ /* 0x001fea0003800000 */
.L_x_2147:
[----:B------:R-:W-:Y:S05]  /*80f0*/  BSYNC B1 ;  /* 0x0000000000017941 */ /* 0x000fea0003800000 */
.L_x_1767:
[----:B------:R-:W-:Y:S01]  /*8100*/  ULDC.64 UR4, c[0x0][0x300] ;  /* 0x0000c00000047ab9 */ /* 0x000fe20000000a00 */
[----:B-----5:R-:W-:Y:S01]  /*8110*/  SHF.R.S32.HI R96, RZ, 0x1f, R99 ;  /* 0x0000001fff607819 */ /* 0x020fe20000011463 */
[----:B------:R-:W-:Y:S01]  /*8120*/  IMAD R11, R97, UR4, RZ ;  /* 0x00000004610b7c24 */ /* 0x000fe2000f8e02ff */
[----:B------:R-:W-:Y:S01]  /*8130*/  ULDC.64 UR6, c[0x0][0x2e8] ;  /* 0x0000ba0000067ab9 */ /* 0x000fe20000000a00 */
[----:B------:R-:W-:-:S04]  /*8140*/  IMAD.WIDE.U32 R12, R98, UR4, RZ ;  /* 0x00000004620c7c25 */ /* 0x000fc8000f8e00ff */
        /* <DEDUP_REMOVED lines=20> */
.L_x_2151:
        /* <DEDUP_REMOVED lines=13> */
.L_x_1771:
[----:B------:R-:W-:Y:S05]  /*8360*/  BSYNC B1 ;  /* 0x0000000000017941 */ /* 0x000fea0003800000 */
.L_x_1770:
[----:B------:R-:W-:-:S03]  /*8370*/  UMOV UR4, 0xffffffff ;  /* 0xffffffff00047882 */ /* 0x000fc60000000000 */
[----:B------:R-:W-:Y:S05]  /*8380*/  BRA.DIV UR4, `(.L_x_1772) ;  /* 0x000001f604247947 */ /* 0x000fea000b800000 */
[----:B--2-4-:R2:W4:Y:S04]  /*8390*/  SHFL.IDX PT, R41, R45, 0x1, 0x181f ;  /* 0x00381f002d297f89 */ /* 0x01452800000e0000 */
[----:B---3--:R2:W3:Y:S02]  /*83a0*/  SHFL.IDX PT, R14, R44, 0x1, 0x181f ;  /* 0x00381f002c0e7f89 */ /* 0x0084e400000e0000 */
.L_x_2155:
        /* <DEDUP_REMOVED lines=14> */
.L_x_1774:
[----:B------:R-:W-:Y:S05]  /*8490*/  BSYNC B1 ;  /* 0x0000000000017941 */ /* 0x000fea0003800000 */
.L_x_1773:
[----:B------:R-:W-:-:S03]  /*84a0*/  UMOV UR4, 0xffffffff ;  /* 0xffffffff00047882 */ /* 0x000fc60000000000 */
[----:B------:R-:W-:Y:S05]  /*84b0*/  BRA.DIV UR4, `(.L_x_1775) ;  /* 0x000001f604207947 */ /* 0x000fea000b800000 */
[----:B---34-:R3:W4:Y:S04]  /*84c0*/  SHFL.IDX PT, R41, R45, 0x2, 0x181f ;  /* 0x00581f002d297f89 */ /* 0x01872800000e0000 */
[----:B------:R3:W0:Y:S02]  /*84d0*/  SHFL.IDX PT, R14, R44, 0x2, 0x181f ;  /* 0x00581f002c0e7f89 */ /* 0x00062400000e0000 */
.L_x_2159:
        /* <DEDUP_REMOVED lines=14> */
.L_x_1777:
[----:B------:R-:W-:Y:S05]  /*85c0*/  BSYNC B1 ;  /* 0x0000000000017941 */ /* 0x000fea0003800000 */
.L_x_1776:
[----:B------:R-:W-:-:S03]  /*85d0*/  UMOV UR4, 0xffffffff ;  /* 0xffffffff00047882 */ /* 0x000fc60000000000 */
[----:B------:R-:W-:Y:S05]  /*85e0*/  BRA.DIV UR4, `(.L_x_1778) ;  /* 0x000001f6041c7947 */ /* 0x000fea000b800000 */
[----:B0---4-:R0:W4:Y:S04]  /*85f0*/  SHFL.IDX PT, R41, R45, 0x3, 0x181f ;  /* 0x00781f002d297f89 */ /* 0x01112800000e0000 */
[----:B------:R0:W0:Y:S02]  /*8600*/  SHFL.IDX PT, R14, R44, 0x3, 0x181f ;  /* 0x00781f002c0e7f89 */ /* 0x00002400000e0000 */
.L_x_2163:
        /* <DEDUP_REMOVED lines=13> */
.L_x_1736:
[----:B------:R-:W-:Y:S05]  /*86e0*/  BSYNC B0 ;  /* 0x0000000000007941 */ /* 0x000fea0003800000 */
.L_x_1694:
[----:B0-----:R-:W0:Y:S01]  /*86f0*/  S2R R11, SR_TID.X ;  /* 0x00000000000b7919 */ /* 0x001e220000002100 */
[----:B------:R-:W-:Y:S01]  /*8700*/  @!PT LDS RZ, [RZ] ;  /* 0x00000000fffff984 */ /* 0x000fe20000000800 */
[----:B------:R-:W-:Y:S01]  /*8710*/  @!PT LDS RZ, [RZ] ;  /* 0x00000000fffff984 */ /* 0x000fe20000000800 */
[----:B------:R-:W-:Y:S01]  /*8720*/  @!PT LDS RZ, [RZ] ;  /* 0x00000000fffff984 */ /* 0x000fe20000000800 */
[----:B------:R-:W-:Y:S01]  /*8730*/  @!PT LDS RZ, [RZ] ;  /* 0x00000000fffff984 */ /* 0x000fe20000000800 */
[----:B------:R5:W-:Y:S06]  /*8740*/  MEMBAR.ALL.CTA ;  /* 0x0000000000007992 */ /* 0x000bec0000008000 */
[----:B-----5:R-:W5:Y:S01]  /*8750*/  FENCE.VIEW.ASYNC.S ;  /* 0x00000000000073c6 */ /* 0x020f620000000000 */
[----:B------:R-:W-:Y:S05]  /*8760*/  WARPSYNC.ALL ;  /* 0x0000000000007948 */ /* 0x000fea0003800000 */
[----:B------:R-:W-:Y:S01]  /*8770*/  BSSY B0, `(.L_x_1779) ;  /* 0x0000009000007945 */ /* 0x000fe20003800000 */
[----:B0-----:R-:W-:Y:S01]  /*8780*/  LOP3.LUT R11, R11, 0x7f, RZ, 0xc0, !PT ;  /* 0x0000007f0b0b7812 */ /* 0x001fe200078ec0ff */
[----:B-----5:R0:W-:Y:S03]  /*8790*/  BAR.SYNC.DEFER_BLOCKING R92, 0x80 ;  /* 0x0002005c0000751d */ /* 0x0201e60000010000 */
[----:B------:R-:W-:-:S13]  /*87a0*/  ISETP.NE.AND P3, PT, R11, RZ, PT ;  /* 0x000000ff0b00720c */ /* 0x000fda0003f65270 */
[----:B------:R-:W-:-:S05]  /*87b0*/  @!P3 VIADD R11, R89, 0x288a0 ;  /* 0x000288a0590bb836 */ /* 0x000fca0000000000 */
[----:B------:R-:W-:-:S04]  /*87c0*/  @!P3 PRMT R11, RZ, 0x654, R11 ;  /* 0x00000654ff0bb816 */ /* 0x000fc8000000000b */
[----:B------:R0:W-:Y:S01]  /*87d0*/  @!P3 SYNCS.ARRIVE.TRANS64.RED.A1T0 RZ, [R11+URZ], RZ ;  /* 0x000000ff0bffb9a7 */ /* 0x0001e2000810043f */
[----:B------:R-:W-:Y:S05]  /*87e0*/  @!P5 BRA `(.L_x_1780) ;  /* 0x000000000004d947 */ /* 0x000fea0003800000 */
[----:B------:R-:W-:Y:S01]  /*87f0*/  BPT.TRAP 0x1 ;  /* 0x000000040000795c */ /* 0x000fe20000300000 */
.L_x_1780:
[----:B------:R-:W-:Y:S05]  /*8800*/  BSYNC B0 ;  /* 0x0000000000007941 */ /* 0x000fea0003800000 */
.L_x_1779:
[----:B------:R-:W5:Y:S01]  /*8810*/  SYNCS.PHASECHK.TRANS64.TRYWAIT P4, [R89+URZ+0x288b0], R100 ;  /* 0x0288b064590075a7 */ /* 0x000f62000808017f */
[----:B------:R-:W-:Y:S01]  /*8820*/  ULDC UR40, c[0x0][0x2f4] ;  /* 0x0000bd0000287ab9 */ /* 0x000fe20000000800 */
[----:B------:R-:W-:Y:S04]  /*8830*/  BSSY B0, `(.L_x_1781) ;  /* 0x0000002000007945 */ /* 0x000fe80003800000 */
[----:B-----5:R-:W-:Y:S05]  /*8840*/  @!P4 BRA `(.L_x_1782) ;  /* 0x000001f000ccc947 */ /* 0x020fea0003800000 */
.L_x_2164:
[----:B------:R-:W-:Y:S05]  /*8850*/  BSYNC B0 ;  /* 0x0000000000007941 */ /* 0x000fea0003800000 */
.L_x_1781:
[----:B------:R-:W-:Y:S01]  /*8860*/  ULDC.64 UR4, c[0x0][0x328] ;  /* 0x0000ca0000047ab9 */ /* 0x000fe20000000a00 */
[----:B------:R-:W-:Y:S01]  /*8870*/  ULDC.64 UR6, c[0x0][0x318] ;  /* 0x0000c60000067ab9 */ /* 0x000fe20000000a00 */
[----:B------:R-:W-:Y:S01]  /*8880*/  IMAD R97, R97, UR4, RZ ;  /* 0x0000000461617c24 */ /* 0x000fe2000f8e02ff */
[----:B------:R-:W-:Y:S01]  /*8890*/  BSSY B0, `(.L_x_1783) ;  /* 0x000001d000007945 */ /* 0x000fe20003800000 */
[----:B---34-:R-:W-:-:S04]  /*88a0*/  IMAD.WIDE.U32 R12, R98, UR4, RZ ;  /* 0x00000004620c7c25 */ /* 0x018fc8000f8e00ff */
[----:B------:R-:W-:Y:S01]  /*88b0*/  IMAD R97, R98, UR5, R97 ;  /* 0x0000000562617c24 */ /* 0x000fe2000f8e0261 */
[----:B------:R-:W-:Y:S01]  /*88c0*/  ULDC.64 UR4, c[0x0][0x338] ;  /* 0x0000ce0000047ab9 */ /* 0x000fe20000000a00 */
[----:B------:R-:W-:Y:S02]  /*88d0*/  IMAD.IADD R95, R95, 0x1, -R188 ;  /* 0x000000015f5f7824 */ /* 0x000fe400078e0abc */
[----:B------:R-:W-:Y:S02]  /*88e0*/  IMAD R96, R96, UR4, RZ ;  /* 0x0000000460607c24 */ /* 0x000fe4000f8e02ff */
[----:B------:R-:W-:Y:S02]  /*88f0*/  IMAD.IADD R13, R13, 0x1, R97 ;  /* 0x000000010d0d7824 */ /* 0x000fe400078e0261 */
[C---:B0-----:R-:W-:Y:S02]  /*8900*/  IMAD R11, R99.reuse, UR5, R96 ;  /* 0x00000005630b7c24 */ /* 0x041fe4000f8e0260 */
[----:B------:R-:W-:Y:S01]  /*8910*/  IMAD.WIDE.U32 R12, R99, UR4, R12 ;  /* 0x00000004630c7c25 */ /* 0x000fe2000f8e000c */
[----:B------:R-:W-:-:S03]  /*8920*/  ULDC.64 UR4, c[0x0][0x330] ;  /* 0x0000cc0000047ab9 */ /* 0x000fc60000000a00 */
[----:B------:R-:W-:Y:S02]  /*8930*/  IMAD.IADD R13, R13, 0x1, R11 ;  /* 0x000000010d0d7824 */ /* 0x000fe400078e020b */
[----:B------:R-:W-:-:S04]  /*8940*/  IMAD.WIDE.U32 R12, R197, UR4, R12 ;  /* 0x00000004c50c7c25 */ /* 0x000fc8000f8e000c */
[----:B------:R-:W-:Y:S01]  /*8950*/  IMAD R11, R197, UR5, R13 ;  /* 0x00000005c50b7c24 */ /* 0x000fe2000f8e020d */
[----:B-12---:R-:W-:-:S04]  /*8960*/  LEA R44, P4, R12, UR6, 0x1 ;  /* 0x000000060c2c7c11 */ /* 0x006fc8000f8808ff */
        /* <DEDUP_REMOVED lines=15> */
.L_x_1784:
[----:B------:R-:W-:Y:S05]  /*8a60*/  BSYNC B0 ;  /* 0x0000000000007941 */ /* 0x000fea0003800000 */
.L_x_1783:
        /* <DEDUP_REMOVED lines=15> */
.L_x_1786:
[----:B------:R-:W-:Y:S05]  /*8b60*/  BSYNC B0 ;  /* 0x0000000000007941 */ /* 0x000fea0003800000 */
.L_x_1785:
        /* <DEDUP_REMOVED lines=15> */
.L_x_1788:
[----:B------:R-:W-:Y:S05]  /*8c60*/  BSYNC B0 ;  /* 0x0000000000007941 */ /* 0x000fea0003800000 */
.L_x_1787:
[----:B------:R-:W-:Y:S01]  /*8c70*/  ISETP.GE.AND P4, PT, R95, 0x61, PT ;  /* 0x000000615f00780c */ /* 0x000fe20003f86270 */
[----:B------:R-:W3:Y:S01]  /*8c80*/  SHFL.IDX PT, R11, R11, 0x3, 0x181f ;  /* 0x00781f000b0b7f89 */ /* 0x000ee200000e0000 */
[----:B------:R-:W-:Y:S03]  /*8c90*/  BSSY B0, `(.L_x_1789) ;  /* 0x000000d000007945 */ /* 0x000fe60003800000 */
[----:B01----:R0:W1:Y:S08]  /*8ca0*/  SHFL.IDX PT, R43, R44, 0x3, 0x181f ;  /* 0x00781f002c2b7f89 */ /* 0x00307000000e0000 */
[----:B0-----:R-:W-:Y:S05]  /*8cb0*/  @!P4 BRA `(.L_x_1790) ;  /* 0x000000000028c947 */ /* 0x001fea0003800000 */
[----:B------:R-:W-:-:S13]  /*8cc0*/  ISETP.GE.AND P4, PT, R16, UR40, PT ;  /* 0x0000002810007c0c */ /* 0x000fda000bf86270 */
[----:B--2---:R-:W0:Y:S01]  /*8cd0*/  @!P4 LDS.128 R12, [R91+0x3400] ;  /* 0x003400005b0cc984 */ /* 0x004e220000000c00 */
        /* <DEDUP_REMOVED lines=8> */
.L_x_1790:
[----:B------:R-:W-:Y:S05]  /*8d60*/  BSYNC B0 ;  /* 0x0000000000007941 */ /* 0x000fea0003800000 */
.L_x_1789:
[----:B------:R-:W-:Y:S01]  /*8d70*/  @!PT LDS RZ, [RZ] ;  /* 0x00000000fffff984 */ /* 0x000fe20000000800 */
[----:B------:R-:W-:Y:S01]  /*8d80*/  @!PT LDS RZ, [RZ] ;  /* 0x00000000fffff984 */ /* 0x000fe20000000800 */
[----:B------:R-:W-:Y:S01]  /*8d90*/  @!PT LDS RZ, [RZ] ;  /* 0x00000000fffff984 */ /* 0x000fe20000000800 */
[----:B------:R-:W-:Y:S01]  /*8da0*/  @!PT LDS RZ, [RZ] ;  /* 0x00000000fffff984 */ /* 0x000fe20000000800 */
[----:B------:R4:W-:Y:S06]  /*8db0*/  MEMBAR.ALL.CTA ;  /* 0x0000000000007992 */ /* 0x0009ec0000008000 */
[----:B----4-:R-:W4:Y:S01]  /*8dc0*/  FENCE.VIEW.ASYNC.S ;  /* 0x00000000000073c6 */ /* 0x010f220000000000 */
[----:B------:R-:W-:Y:S01]  /*8dd0*/  @!P3 VIADD R89, R89, 0x288c0 ;  /* 0x000288c05959b836 */ /* 0x000fe20000000000 */
[----:B----4-:R4:W-:Y:S01]  /*8de0*/  BAR.SYNC.DEFER_BLOCKING R92, 0x80 ;  /* 0x0002005c0000751d */ /* 0x0109e20000010000 */
[----:B------:R-:W-:Y:S01]  /*8df0*/  ISETP.NE.AND P4, PT, R90, RZ, PT ;  /* 0x000000ff5a00720c */ /* 0x000fe20003f85270 */
[----:B------:R-:W-:-:S02]  /*8e00*/  VIADD R19, R19, 0x1 ;  /* 0x0000000113137836 */ /* 0x000fc40000000000 */
[----:B------:R-:W-:-:S04]  /*8e10*/  @!P3 PRMT R89, RZ, 0x654, R89 ;  /* 0x00000654ff59b816 */ /* 0x000fc80000000059 */
[----:B------:R4:W-:Y:S01]  /*8e20*/  @!P3 SYNCS.ARRIVE.TRANS64.RED.A1T0 RZ, [R89+URZ], RZ ;  /* 0x000000ff59ffb9a7 */ /* 0x0009e2000810043f */
[----:B------:R-:W-:-:S04]  /*8e30*/  ISETP.NE.AND P3, PT, R19, 0x2, PT ;  /* 0x000000021300780c */ /* 0x000fc80003f65270 */
[----:B0-----:R-:W-:Y:S02]  /*8e40*/  SEL R12, RZ, 0x1, P3 ;  /* 0x00000001ff0c7807 */ /* 0x001fe40001800000 */
[----:B------:R-:W-:Y:S02]  /*8e50*/  SEL R19, R19, RZ, P3 ;  /* 0x000000ff13137207 */ /* 0x000fe40001800000 */
[----:B------:R-:W-:Y:S01]  /*8e60*/  LOP3.LUT R199, R199, R12, RZ, 0x3c, !PT ;  /* 0x0000000cc7c77212 */ /* 0x000fe200078e3cff */
[----:B------:R-:W-:Y:S06]  /*8e70*/  @P4 BRA `(.L_x_1791) ;  /* 0xffffff9800404947 */ /* 0x000fec000383ffff */
[----:B---3--:R-:W0:Y:S01]  /*8e80*/  S2R R11, SR_TID.X ;  /* 0x00000000000b7919 */ /* 0x008e220000002100 */
[----:B------:R-:W-:Y:S02]  /*8e90*/  PLOP3.LUT P0, PT, PT, PT, PT, 0x8, 0x0 ;  /* 0x000000000000781c */ /* 0x000fe40003f0e170 */
[----:B0-----:R-:W-:-:S04]  /*8ea0*/  SHF.R.U32.HI R11, RZ, 0x7, R11 ;  /* 0x00000007ff0b7819 */ /* 0x001fc8000001160b */
[----:B------:R-:W-:-:S13]  /*8eb0*/  ISETP.NE.AND P4, PT, R11, 0x1, PT ;  /* 0x000000010b00780c */ /* 0x000fda0003f85270 */
[----:B------:R-:W-:Y:S06]  /*8ec0*/  @!P4 BAR.ARV 0x9, 0x100 ;  /* 0x024400000000cb1d */ /* 0x000fec0000002000 */
.L_x_1689:
[----:B------:R-:W0:Y:S01]  /*8ed0*/  LDC R0, c[0x0][0x448] ;  /* 0x00011200ff007b82 */ /* 0x000e220000000800 */
[----:B------:R-:W-:-:S07]  /*8ee0*/  IADD3 R5, R198, 0x1, -R196 ;  /* 0x00000001c6057810 */ /* 0x000fce0007ffe8c4 */
[----:B------:R-:W3:Y:S01]  /*8ef0*/  LDC.64 R6, c[0x0][0x9e0] ;  /* 0x00027800ff067b82 */ /* 0x000ee20000000a00 */
[----:B0-----:R-:W-:Y:S01]  /*8f00*/  ISETP.NE.AND P1, PT, R0, 0x1, PT ;  /* 0x000000010000780c */ /* 0x001fe20003f25270 */
[----:B------:R-:W-:Y:S01]  /*8f10*/  VIADD R0, R200, 0x7f ;  /* 0x0000007fc8007836 */ /* 0x000fe20000000000 */
[----:B---3--:R-:W-:-:S11]  /*8f20*/  ISETP.GE.AND P2, PT, R7, 0x1, PT ;  /* 0x000000010700780c */ /* 0x008fd60003f46270 */
[----:B------:R-:W0:Y:S08]  /*8f30*/  @P1 LDC R3, c[0x0][0x44c] ;  /* 0x00011300ff031b82 */ /* 0x000e300000000800 */
[----:B------:R-:W3:Y:S01]  /*8f40*/  @P1 LDC R4, c[0x0][0x450] ;  /* 0x00011400ff041b82 */ /* 0x000ee20000000800 */
[----:B0-----:R-:W-:-:S05]  /*8f50*/  @P1 IMAD.HI.U32 R3, R0, R3, RZ ;  /* 0x0000000300031227 */ /* 0x001fca00078e00ff */
[----:B---3--:R-:W-:-:S05]  /*8f60*/  @P1 SHF.R.U32.HI R0, RZ, R4, R3 ;  /* 0x00000004ff001219 */ /* 0x008fca0000011603 */
[----:B------:R-:W-:Y:S01]  /*8f70*/  IMAD.IADD R5, R5, 0x1, R0 ;  /* 0x0000000105057824 */ /* 0x000fe200078e0200 */
[----:B------:R-:W-:Y:S06]  /*8f80*/  @P0 BRA `(.L_x_1792) ;  /* 0x00000000000c0947 */ /* 0x000fec0003800000 */
[----:B------:R-:W0:Y:S01]  /*8f90*/  FENCE.VIEW.ASYNC.G ;  /* 0x00000000000073c6 */ /* 0x000e220000000100 */
[----:B------:R-:W-:Y:S05]  /*8fa0*/  WARPSYNC.ALL ;  /* 0x0000000000007948 */ /* 0x000fea0003800000 */
[----:B0-----:R-:W-:Y:S06]  /*8fb0*/  BAR.ARV 0xc, 0x180 ;  /* 0x0306000000007b1d */ /* 0x001fec0000002000 */
.L_x_1792:
        /* <DEDUP_REMOVED lines=13> */
.L_x_1795:
[----:B------:R-:W-:-:S13]  /*9090*/  ISETP.NE.AND P0, PT, R7, 0x1, PT ;  /* 0x000000010700780c */ /* 0x000fda0003f05270 */
[----:B------:R-:W0:Y:S02]  /*90a0*/  @P0 LDC.64 R4, c[0x0][0x9e8] ;  /* 0x00027a00ff040b82 */ /* 0x000e240000000a00 */
[----:B0-----:R-:W-:-:S05]  /*90b0*/  @P0 IMAD.HI.U32 R4, R3, R4, RZ ;  /* 0x0000000403040227 */ /* 0x001fca00078e00ff */
[----:B------:R-:W-:-:S07]  /*90c0*/  @P0 SHF.R.U32.HI R3, RZ, R5, R4 ;  /* 0x00000005ff030219 */ /* 0x000fce0000011604 */
.L_x_1796:
[----:B------:R-:W-:Y:S05]  /*90d0*/  BSYNC B0 ;  /* 0x0000000000007941 */ /* 0x000fea0003800000 */
.L_x_1794:
[----:B------:R-:W-:-:S05]  /*90e0*/  IMAD R3, R3, R7, R7 ;  /* 0x0000000703037224 */ /* 0x000fca00078e0207 */
[----:B------:R-:W-:-:S07]  /*90f0*/  VIMNMX R0, R0, R3, PT ;  /* 0x0000000300007248 */ /* 0x000fce0003fe0100 */
.L_x_1793:
[----:B------:R-:W0:Y:S01]  /*9100*/  @P1 LDC R5, c[0x0][0x44c] ;  /* 0x00011300ff051b82 */ /* 0x000e220000000800 */
[----:B------:R-:W-:Y:S01]  /*9110*/  VIADD R0, R0, 0x7f ;  /* 0x0000007f00007836 */ /* 0x000fe20000000000 */
[----:B------:R-:W-:Y:S01]  /*9120*/  ULDC UR4, c[0x0][0x9dc] ;  /* 0x0002770000047ab9 */ /* 0x000fe20000000800 */
[----:B------:R-:W-:-:S03]  /*9130*/  IMAD.MOV.U32 R4, RZ, RZ, R200 ;  /* 0x000000ffff047224 */ /* 0x000fc600078e00c8 */
[----:B------:R-:W-:Y:S02]  /*9140*/  SHF.R.S32.HI R3, RZ, 0x1f, R0 ;  /* 0x0000001fff037819 */ /* 0x000fe40000011400 */
[----:B------:R-:W3:Y:S02]  /*9150*/  @P1 LDC R6, c[0x0][0x450] ;  /* 0x00011400ff061b82 */ /* 0x000ee40000000800 */
[----:B------:R-:W-:-:S04]  /*9160*/  LEA.HI R3, R3, R0, RZ, 0x7 ;  /* 0x0000000003037211 */ /* 0x000fc800078f38ff */
[----:B------:R-:W-:-:S04]  /*9170*/  SHF.R.S32.HI R3, RZ, 0x7, R3 ;  /* 0x00000007ff037819 */ /* 0x000fc80000011403 */
[----:B------:R-:W-:Y:S01]  /*9180*/  VIMNMX R9, R94, R3, PT ;  /* 0x000000035e097248 */ /* 0x000fe20003fe0100 */
[----:B0-----:R-:W-:-:S05]  /*9190*/  @P1 IMAD.HI.U32 R5, R200, R5, RZ ;  /* 0x00000005c8051227 */ /* 0x001fca00078e00ff */
[----:B---3--:R-:W-:-:S05]  /*91a0*/  @P1 SHF.R.U32.HI R4, RZ, R6, R5 ;  /* 0x00000006ff041219 */ /* 0x008fca0000011605 */
        /* <DEDUP_REMOVED lines=13> */
.L_x_1799:
[----:B------:R-:W-:-:S13]  /*9280*/  ISETP.NE.AND P0, PT, R7, 0x1, PT ;  /* 0x000000010700780c */ /* 0x000fda0003f05270 */
[----:B------:R-:W0:Y:S02]  /*9290*/  @P0 LDC.64 R4, c[0x0][0x9e8] ;  /* 0x00027a00ff040b82 */ /* 0x000e240000000a00 */
[----:B0-----:R-:W-:-:S05]  /*92a0*/  @P0 IMAD.HI.U32 R4, R0, R4, RZ ;  /* 0x0000000400040227 */ /* 0x001fca00078e00ff */
[----:B------:R-:W-:-:S07]  /*92b0*/  @P0 SHF.R.U32.HI R0, RZ, R5, R4 ;  /* 0x00000005ff000219 */ /* 0x000fce0000011604 */
.L_x_1800:
[----:B------:R-:W-:Y:S05]  /*92c0*/  BSYNC B0 ;  /* 0x0000000000007941 */ /* 0x000fea0003800000 */
.L_x_1798:
[----:B------:R-:W-:-:S05]  /*92d0*/  IMAD R0, R0, R7, RZ ;  /* 0x0000000700007224 */ /* 0x000fca00078e02ff */
[----:B------:R-:W-:-:S07]  /*92e0*/  VIMNMX R3, R3, R0, !PT ;  /* 0x0000000003037248 */ /* 0x000fce0007fe0100 */
.L_x_1797:
[----:B------:R-:W-:Y:S01]  /*92f0*/  SHF.R.S32.HI R0, RZ, 0x1f, R3 ;  /* 0x0000001fff007819 */ /* 0x000fe20000011403 */
[----:B------:R-:W-:Y:S01]  /*9300*/  BSSY B0, `(.L_x_1801) ;  /* 0x0000026000007945 */ /* 0x000fe20003800000 */
[----:B------:R-:W-:Y:S02]  /*9310*/  IMAD.MOV.U32 R88, RZ, RZ, RZ ;  /* 0x000000ffff587224 */ /* 0x000fe400078e00ff */
[----:B------:R-:W-:-:S04]  /*9320*/  LEA.HI R0, R0, R3, RZ, 0x7 ;  /* 0x0000000300007211 */ /* 0x000fc800078f38ff */
[----:B------:R-:W-:-:S04]  /*9330*/  SHF.R.S32.HI R0, RZ, 0x7, R0 ;  /* 0x00000007ff007819 */ /* 0x000fc80000011400 */
[----:B------:R-:W-:-:S04]  /*9340*/  VIMNMX R208, RZ, R0, !PT ;  /* 0x00000000ffd07248 */ /* 0x000fc80007fe0100 */
        /* <DEDUP_REMOVED lines=16> */
[----:B------:R0:W3:Y:S02]  /*9450*/  F2I.FTZ.U32.TRUNC.NTZ R5, R4 ;  /* 0x0000000400057305 */ /* 0x0000e4000021f000 */
[----:B0-----:R-:W-:Y:S02]  /*9460*/  IMAD.MOV.U32 R4, RZ, RZ, RZ ;  /* 0x000000ffff047224 */ /* 0x001fe400078e00ff */
[----:B---3--:R-:W-:-:S04]  /*9470*/  IMAD.MOV R7, RZ, RZ, -R5 ;  /* 0x000000ffff077224 */ /* 0x008fc800078e0a05 */
        /* <DEDUP_REMOVED lines=14> */
.L_x_1802:
[----:B------:R-:W-:Y:S05]  /*9560*/  BSYNC B0 ;  /* 0x0000000000007941 */ /* 0x000fea0003800000 */
.L_x_1801:
[-C--:B------:R-:W-:Y:S01]  /*9570*/  IMAD R208, R223, R88.reuse, R208 ;  /* 0x00000058dfd07224 */ /* 0x080fe200078e02d0 */
[----:B------:R-:W-:Y:S02]  /*9580*/  PLOP3.LUT P0, PT, PT, PT, PT, 0x80, 0x0 ;  /* 0x000000000000781c */ /* 0x000fe40003f0f070 */
[----:B------:R-:W-:Y:S02]  /*9590*/  CS2R R20, SRZ ;  /* 0x0000000000147805 */ /* 0x000fe4000001ff00 */
[----:B------:R-:W-:Y:S02]  /*95a0*/  CS2R R150, SRZ ;  /* 0x0000000000967805 */ /* 0x000fe4000001ff00 */
[----:B------:R-:W-:Y:S02]  /*95b0*/  CS2R R148, SRZ ;  /* 0x0000000000947805 */ /* 0x000fe4000001ff00 */
[----:B------:R-:W-:Y:S02]  /*95c0*/  VIADDMNMX R88, R208, R88, R9, PT ;  /* 0x00000058d0587246 */ /* 0x000fe40003800109 */
[----:B------:R-:W-:-:S02]  /*95d0*/  CS2R R146, SRZ ;  /* 0x0000000000927805 */ /* 0x000fc4000001ff00 */
[----:B------:R-:W-:Y:S02]  /*95e0*/  CS2R R144, SRZ ;  /* 0x0000000000907805 */ /* 0x000fe4000001ff00 */
[----:B------:R-:W-:Y:S02]  /*95f0*/  CS2R R142, SRZ ;  /* 0x00000000008e7805 */ /* 0x000fe4000001ff00 */
[----:B------:R-:W-:Y:S02]  /*9600*/  ISETP.GT.AND P1, PT, R88, R208, PT ;  /* 0x000000d05800720c */ /* 0x000fe40003f24270 */
        /* <DEDUP_REMOVED lines=28> */
[----:B------:R-:W-:Y:S01]  /*97d0*/  UMOV UR4, 0xffffffff ;  /* 0xffffffff00047882 */ /* 0x000fe20000000000 */
[----:B------:R-:W-:Y:S02]  /*97e0*/  VIADD R3, R18, 0x10400 ;  /* 0x0001040012037836 */ /* 0x000fe40000000000 */
[----:B------:R-:W-:Y:S05]  /*97f0*/  BRA.DIV UR4, `(.L_x_1804) ;  /* 0x000001e204f47947 */ /* 0x000fea000b800000 */
[----:B------:R-:W3:Y:S04]  /*9800*/  LDL R0, [R1+0x34] ;  /* 0x0000340001007983 */ /* 0x000ee80000100800 */
[----:B---3--:R0:W3:Y:S02]  /*9810*/  SHFL.IDX PT, R201, R0, RZ, 0x1f ;  /* 0x00001fff00c97589 */ /* 0x0080e400000e0000 */
.L_x_2167:
[----:B0--3--:R-:W-:Y:S01]  /*9820*/  LEA.HI R0, R201, R201, RZ, 0x1 ;  /* 0x000000c9c9007211 */ /* 0x009fe200078f08ff */
[----:B------:R-:W-:Y:S01]  /*9830*/  BSSY B6, `(.L_x_1805) ;  /* 0x0000019000067945 */ /* 0x000fe20003800000 */
[----:B------:R-:W-:Y:S02]  /*9840*/  LOP3.LUT P0, RZ, R3, 0x3ff, RZ, 0xc0, !PT ;  /* 0x000003ff03ff7812 */ /* 0x000fe4000780c0ff */
[----:B------:R-:W-:Y:S02]  /*9850*/  LOP3.LUT R0, R0, 0x1e, RZ, 0xc0, !PT ;  /* 0x0000001e00007812 */ /* 0x000fe400078ec0ff */
[----:B------:R-:W-:-:S03]  /*9860*/  P2R R25, PR, RZ, 0x1 ;  /* 0x00000001ff197803 */ /* 0x000fc60000000000 */
[----:B------:R-:W-:-:S04]  /*9870*/  IMAD.IADD R0, R201, 0x1, -R0 ;  /* 0x00000001c9007824 */ /* 0x000fc800078e0a00 */
[----:B------:R-:W-:-:S05]  /*9880*/  IMAD R0, R0, 0x2000, R3 ;  /* 0x0000200000007824 */ /* 0x000fca00078e0203 */
[----:B------:R-:W-:-:S04]  /*9890*/  SHF.R.U32.HI R0, RZ, 0x4, R0 ;  /* 0x00000004ff007819 */ /* 0x000fc80000011600 */
[----:B------:R-:W-:Y:S01]  /*98a0*/  LOP3.LUT R36, R0, 0x3fff, RZ, 0xc0, !PT ;  /* 0x00003fff00247812 */ /* 0x000fe200078ec0ff */
[----:B------:R-:W-:Y:S06]  /*98b0*/  @!P0 BRA `(.L_x_1806) ;  /* 0x0000000000408947 */ /* 0x000fec0003800000 */
[----:B------:R-:W-:Y:S01]  /*98c0*/  MOV R0, 0x0 ;  /* 0x0000000000007802 */ /* 0x000fe20000000f00 */
[----:B------:R-:W-:Y:S01]  /*98d0*/  ULDC.64 UR4, c[0x4][0x80] ;  /* 0x0100200000047ab9 */ /* 0x000fe20000000a00 */
[----:B------:R-:W-:Y:S01]  /*98e0*/  ULDC.64 UR6, c[0x4][0x88] ;  /* 0x0100220000067ab9 */ /* 0x000fe20000000a00 */
[----:B------:R-:W-:Y:S01]  /*98f0*/  IMAD.U32 R4, RZ, RZ, UR4 ;  /* 0x00000004ff047e24 */ /* 0x000fe2000f8e00ff */
[----:B------:R0:W3:Y:S01]  /*9900*/  LDC.64 R14, c[0x4][R0] ;  /* 0x01000000000e7b82 */ /* 0x0000e20000000a00 */
        /* <DEDUP_REMOVED lines=8> */
[----:B0-2---:R-:W-:-:S07]  /*9990*/  IMAD.MOV.U32 R13, RZ, RZ, RZ ;  /* 0x000000ffff0d7224 */ /* 0x005fce00078e00ff */
[----:B------:R-:W-:-:S07]  /*99a0*/  LEPC R20, `(.L_x_1806) ;  /* 0x000000001014794e */ /* 0x000fce0000000000 */
[----:B-1-345:R-:W-:Y:S05]  /*99b0*/  CALL.ABS.NOINC R14 ;  /* 0x000000000e007343 */ /* 0x03afea0003c00000 */
.L_x_1806:
[----:B------:R-:W-:Y:S05]  /*99c0*/  BSYNC B6 ;  /* 0x0000000000067941 */ /* 0x000fea0003800000 */
.L_x_1805:
        /* <DEDUP_REMOVED lines=13> */
.L_x_1810:
[----:B---3--:R3:W0:Y:S02]  /*9aa0*/  SYNCS.PHASECHK.TRANS64.TRYWAIT P0, [R18+URZ+0x28800], R3 ;  /* 0x02880003120075a7 */ /* 0x008624000800017f */
[----:B0-----:R-:W-:Y:S05]  /*9ab0*/  @!P0 NANOSLEEP.SYNCS 0x989680 ;  /* 0x009896800000895d */ /* 0x001fea0003900000 */
[----:B------:R-:W0:Y:S02]  /*9ac0*/  @!P0 SYNCS.PHASECHK.TRANS64 P0, [R18+URZ+0x28800], R3 ;  /* 0x02880003120085a7 */ /* 0x000e24000800007f */
[----:B0-----:R-:W-:Y:S05]  /*9ad0*/  @!P0 BRA `(.L_x_1810) ;  /* 0xfffffffc00f08947 */ /* 0x001fea000383ffff */
.L_x_1809:
[----:B------:R-:W-:Y:S05]  /*9ae0*/  BSYNC B0 ;  /* 0x0000000000007941 */ /* 0x000fea0003800000 */
.L_x_1808:
[----:B------:R-:W-:Y:S05]  /*9af0*/  BRA `(.L_x_1811) ;  /* 0x00000054002c7947 */ /* 0x000fea0003800000 */
.L_x_1807:
[----:B------:R-:W-:Y:S01]  /*9b00*/  ISETP.NE.AND P0, PT, R25, RZ, PT ;  /* 0x000000ff1900720c */ /* 0x000fe20003f05270 */
[----:B------:R-:W-:Y:S01]  /*9b10*/  ULDC.64 UR4, c[0x0][0x3f8] ;  /* 0x0000fe0000047ab9 */ /* 0x000fe20000000a00 */
[----:B-----5:R-:W-:Y:S01]  /*9b20*/  SHF.R.S32.HI R0, RZ, 0x1f, R24 ;  /* 0x0000001fff007819 */ /* 0x020fe20000011418 */
[----:B------:R-:W-:Y:S01]  /*9b30*/  ULDC.64 UR6, c[0x0][0x408] ;  /* 0x0001020000067ab9 */ /* 0x000fe20000000a00 */
[----:B------:R-:W-:Y:S01]  /*9b40*/  IMAD.WIDE.U32 R26, R24, UR4, RZ ;  /* 0x00000004181a7c25 */ /* 0x000fe2000f8e00ff */
[----:B------:R-:W-:Y:S03]  /*9b50*/  BSSY B6, `(.L_x_1812) ;  /* 0x0000019000067945 */ /* 0x000fe60003800000 */
[C---:B------:R-:W-:Y:S02]  /*9b60*/  IMAD R3, R0.reuse, UR4, RZ ;  /* 0x0000000400037c24 */ /* 0x040fe4000f8e02ff */
[----:B------:R-:W-:-:S02]  /*9b70*/  IMAD R5, R0, UR6, RZ ;  /* 0x0000000600057c24 */ /* 0x000fc4000f8e02ff */
[C---:B------:R-:W-:Y:S02]  /*9b80*/  IMAD R3, R24.reuse, UR5, R3 ;  /* 0x0000000518037c24 */ /* 0x040fe4000f8e0203 */
[C---:B------:R-:W-:Y:S02]  /*9b90*/  IMAD R5, R24.reuse, UR7, R5 ;  /* 0x0000000718057c24 */ /* 0x040fe4000f8e0205 */
[----:B------:R-:W-:-:S04]  /*9ba0*/  IMAD.WIDE.U32 R24, R24, UR6, RZ ;  /* 0x0000000618187c25 */ /* 0x000fc8000f8e00ff */
[----:B------:R-:W-:Y:S02]  /*9bb0*/  IMAD.IADD R29, R3, 0x1, R27 ;  /* 0x00000001031d7824 */ /* 0x000fe400078e021b */
[----:B------:R-:W-:Y:S01]  /*9bc0*/  IMAD.IADD R31, R5, 0x1, R25 ;  /* 0x00000001051f7824 */ /* 0x000fe200078e0219 */
        /* <DEDUP_REMOVED lines=16> */
[----:B-1-34-:R-:W-:Y:S05]  /*9cd0*/  CALL.ABS.NOINC R14 ;  /* 0x000000000e007343 */ /* 0x01afea0003c00000 */
.L_x_1813:
[----:B------:R-:W-:Y:S05]  /*9ce0*/  BSYNC B6 ;  /* 0x0000000000067941 */ /* 0x000fea0003800000 */
.L_x_1812:
[----:B------:R-:W-:Y:S01]  /*9cf0*/  ULDC.U8 UR4, c[0x0][0x410] ;  /* 0x0001040000047ab9 */ /* 0x000fe20000000000 */
[----:B------:R-:W-:Y:S01]  /*9d00*/  IMAD.IADD R56, R188, 0x1, R200 ;  /* 0x00000001bc387824 */ /* 0x000fe200078e02c8 */
[----:B------:R-:W-:Y:S01]  /*9d10*/  ISETP.NE.AND P0, PT, RZ, UR4, PT ;  /* 0x00000004ff007c0c */ /* 0x000fe2000bf05270 */
[----:B------:R-:W-:Y:S02]  /*9d20*/  BSSY B0, `(.L_x_1814) ;  /* 0x0000520000007945 */ /* 0x000fe40003800000 */
[----:B------:R-:W-:-:S10]  /*9d30*/  IMAD R3, R220, 0x20, R56 ;  /* 0x00000020dc037824 */ /* 0x000fd400078e0238 */
[----:B------:R-:W-:Y:S05]  /*9d40*/  @!P0 BRA `(.L_x_1815) ;  /* 0x00000028006c8947 */ /* 0x000fea0003800000 */
[----:B------:R-:W0:Y:S01]  /*9d50*/  LDC R75, c[0x0][0x448] ;  /* 0x00011200ff4b7b82 */ /* 0x000e220000000800 */
[----:B------:R-:W-:Y:S01]  /*9d60*/  ULDC.64 UR4, c[0x0][0x3f8] ;  /* 0x0000fe0000047ab9 */ /* 0x000fe20000000a00 */
[----:B------:R-:W-:Y:S01]  /*9d70*/  ULDC.64 UR6, c[0x0][0x408] ;  /* 0x0001020000067ab9 */ /* 0x000fe20000000a00 */
[----:B------:R-:W-:Y:S01]  /*9d80*/  IMAD.MOV.U32 R8, RZ, RZ, R26 ;  /* 0x000000ffff087224 */ /* 0x000fe200078e001a */
[----:B------:R-:W-:Y:S01]  /*9d90*/  SHF.R.S32.HI R67, RZ, 0x1f, R186 ;  /* 0x0000001fff437819 */ /* 0x000fe200000114ba */
[----:B------:R-:W-:Y:S02]  /*9da0*/  IMAD.MOV.U32 R9, RZ, RZ, R29 ;  /* 0x000000ffff097224 */ /* 0x000fe400078e001d */
[----:B------:R-:W-:Y:S02]  /*9db0*/  IMAD.MOV.U32 R10, RZ, RZ, R24 ;  /* 0x000000ffff0a7224 */ /* 0x000fe400078e0018 */
[----:B------:R-:W-:Y:S01]  /*9dc0*/  IMAD.MOV.U32 R11, RZ, RZ, R31 ;  /* 0x000000ffff0b7224 */ /* 0x000fe200078e001f */
[----:B0-----:R-:W-:-:S13]  /*9dd0*/  ISETP.NE.AND P0, PT, R75, 0x1, PT ;  /* 0x000000014b00780c */ /* 0x001fda0003f05270 */
[----:B------:R-:W0:Y:S08]  /*9de0*/  @P0 LDC R0, c[0x0][0x44c] ;  /* 0x00011300ff000b82 */ /* 0x000e300000000800 */
[----:B------:R-:W3:Y:S01]  /*9df0*/  @P0 LDC R5, c[0x0][0x450] ;  /* 0x00011400ff050b82 */ /* 0x000ee20000000800 */
[----:B0-----:R-:W-:-:S05]  /*9e00*/  @P0 IMAD.HI.U32 R0, R3, R0, RZ ;  /* 0x0000000003000227 */ /* 0x001fca00078e00ff */
[----:B---3--:R-:W-:-:S04]  /*9e10*/  @P0 SHF.R.U32.HI R3, RZ, R5, R0 ;  /* 0x00000005ff030219 */ /* 0x008fc80000011600 */
[----:B------:R-:W-:Y:S01]  /*9e20*/  SHF.R.S32.HI R0, RZ, 0x1f, R3 ;  /* 0x0000001fff007819 */ /* 0x000fe20000011403 */
[----:B------:R-:W-:-:S04]  /*9e30*/  IMAD.WIDE.U32 R8, R3, UR4, R8 ;  /* 0x0000000403087c25 */ /* 0x000fc8000f8e0008 */
[C---:B------:R-:W-:Y:S02]  /*9e40*/  IMAD R4, R0.reuse, UR4, RZ ;  /* 0x0000000400047c24 */ /* 0x040fe4000f8e02ff */
[----:B------:R-:W-:Y:S02]  /*9e50*/  IMAD R0, R0, UR6, RZ ;  /* 0x0000000600007c24 */ /* 0x000fe4000f8e02ff */
[C---:B--2---:R-:W-:Y:S01]  /*9e60*/  IMAD R13, R3.reuse, UR5, R4 ;  /* 0x00000005030d7c24 */ /* 0x044fe2000f8e0204 */
[----:B------:R-:W-:Y:S01]  /*9e70*/  ULDC.64 UR4, c[0x0][0x3e8] ;  /* 0x0000fa0000047ab9 */ /* 0x000fe20000000a00 */
[C---:B------:R-:W-:Y:S01]  /*9e80*/  IMAD.WIDE.U32 R10, R3.reuse, UR6, R10 ;  /* 0x00000006030a7c25 */ /* 0x040fe2000f8e000a */
[----:B------:R-:W-:Y:S01]  /*9e90*/  LEA R5, P0, R8, UR4, 0x1 ;  /* 0x0000000408057c11 */ /* 0x000fe2000f8008ff */
[----:B------:R-:W-:Y:S02]  /*9ea0*/  UMOV UR4, 0xffffffff ;  /* 0xffffffff00047882 */ /* 0x000fe40000000000 */
[----:B------:R-:W-:Y:S01]  /*9eb0*/  IMAD R3, R3, UR7, R0 ;  /* 0x0000000703037c24 */ /* 0x000fe2000f8e0200 */
[----:B------:R-:W-:Y:S01]  /*9ec0*/  ULDC.64 UR6, c[0x0][0x400] ;  /* 0x0001000000067ab9 */ /* 0x000fe20000000a00 */
[----:B------:R-:W-:Y:S01]  /*9ed0*/  IMAD.IADD R9, R9, 0x1, R13 ;  /* 0x0000000109097824 */ /* 0x000fe200078e020d */
[----:B------:R-:W-:Y:S01]  /*9ee0*/  LEA R7, P1, R10, UR6, 0x1 ;  /* 0x000000060a077c11 */ /* 0x000fe2000f8208ff */
[----:B------:R-:W-:-:S03]  /*9ef0*/  IMAD.IADD R3, R11, 0x1, R3 ;  /* 0x000000010b037824 */ /* 0x000fc600078e0203 */
[----:B------:R-:W-:Y:S02]  /*9f00*/  LEA.HI.X R6, R8, UR5, R9, 0x1, P0 ;  /* 0x0000000508067c11 */ /* 0x000fe400080f0c09 */
[----:B------:R-:W-:Y:S01]  /*9f10*/  LEA.HI.X R8, R10, UR7, R3, 0x1, P1 ;  /* 0x000000070a087c11 */ /* 0x000fe200088f0c03 */
[----:B------:R-:W-:Y:S06]  /*9f20*/  BRA.DIV UR4, `(.L_x_1816) ;  /* 0x000001de04547947 */ /* 0x000fec000b800000 */
[----:B------:R0:W2:Y:S04]  /*9f30*/  SHFL.IDX PT, R0, R6, RZ, 0x181f ;  /* 0x00181fff06007589 */ /* 0x0000a800000e0000 */
[----:B------:R0:W3:Y:S04]  /*9f40*/  SHFL.IDX PT, R3, R5, RZ, 0x181f ;  /* 0x00181fff05037589 */ /* 0x0000e800000e0000 */
[----:B------:R0:W0:Y:S04]  /*9f50*/  SHFL.IDX PT, R4, R8, RZ, 0x181f ;  /* 0x00181fff08047589 */ /* 0x00002800000e0000 */
[----:B------:R0:W0:Y:S02]  /*9f60*/  SHFL.IDX PT, R14, R7, RZ, 0x181f ;  /* 0x00181fff070e7589 */ /* 0x00002400000e0000 */
.L_x_2173:
[----:B------:R-:W-:Y:S01]  /*9f70*/  IMAD R75, R196, R75, RZ ;  /* 0x0000004bc44b7224 */ /* 0x000fe200078e02ff */
[----:B------:R-:W-:Y:S01]  /*9f80*/  BSSY B1, `(.L_x_1817) ;  /* 0x000001e000017945 */ /* 0x000fe20003800000 */
[----:B------:R-:W-:Y:S02]  /*9f90*/  CS2R R48, SRZ ;  /* 0x0000000000307805 */ /* 0x000fe4000001ff00 */
[----:B------:R-:W-:Y:S02]  /*9fa0*/  CS2R R38, SRZ ;  /* 0x0000000000267805 */ /* 0x000fe4000001ff00 */
[----:B------:R-:W-:Y:S02]  /*9fb0*/  CS2R R46, SRZ ;  /* 0x00000000002e7805 */ /* 0x000fe4000001ff00 */
[----:B------:R-:W-:Y:S02]  /*9fc0*/  ISETP.GE.AND P0, PT, R56, R75, PT ;  /* 0x0000004b3800720c */ /* 0x000fe40003f06270 */
[----:B------:R-:W-:-:S11]  /*9fd0*/  CS2R R40, SRZ ;  /* 0x0000000000287805 */ /* 0x000fd6000001ff00 */
        /* <DEDUP_REMOVED lines=8> */
[C---:B------:R-:W-:Y:S01]  /*a060*/  @!P5 IMAD.SHL.U32 R15, R186.reuse, 0x2, RZ ;  /* 0x00000002ba0fd824 */ /* 0x040fe200078e00ff */
[----:B------:R-:W-:Y:S02]  /*a070*/  @!P5 SHF.L.U64.HI R9, R186, 0x1, R67 ;  /* 0x00000001ba09d819 */ /* 0x000fe40000010243 */
[CC--:B---3--:R-:W-:Y:S02]  /*a080*/  @!P4 IADD3 R10, P0, R3.reuse, R12.reuse, RZ ;  /* 0x0000000c030ac210 */ /* 0x0c8fe40007f1e0ff */
[----:B0-----:R-:W-:Y:S02]  /*a090*/  @!P4 IADD3 R12, P1, R14, R12, RZ ;  /* 0x0000000c0e0cc210 */ /* 0x001fe40007f3e0ff */
[-C--:B------:R-:W-:Y:S01]  /*a0a0*/  @!P5 IADD3 R20, P2, R3, R15.reuse, RZ ;  /* 0x0000000f0314d210 */ /* 0x080fe20007f5e0ff */
[----:B--2---:R-:W-:Y:S01]  /*a0b0*/  @!P4 IMAD.X R11, R0, 0x1, R13, P0 ;  /* 0x00000001000bc824 */ /* 0x004fe200000e060d */
[----:B------:R-:W-:Y:S02]  /*a0c0*/  @!P5 IADD3 R14, P3, R14, R15, RZ ;  /* 0x0000000f0e0ed210 */ /* 0x000fe40007f7e0ff */
[----:B------:R-:W-:-:S02]  /*a0d0*/  CS2R R46, SRZ ;  /* 0x00000000002e7805 */ /* 0x000fc4000001ff00 */
[----:B------:R-:W-:Y:S01]  /*a0e0*/  CS2R R48, SRZ ;  /* 0x0000000000307805 */ /* 0x000fe2000001ff00 */
[----:B------:R-:W-:Y:S02]  /*a0f0*/  @!P5 IMAD.X R21, R0, 0x1, R9, P2 ;  /* 0x000000010015d824 */ /* 0x000fe400010e0609 */
[C---:B------:R-:W-:Y:S02]  /*a100*/  @!P4 IMAD.X R13, R4.reuse, 0x1, R13, P1 ;  /* 0x00000001040dc824 */ /* 0x040fe400008e060d */
[----:B------:R-:W-:Y:S01]  /*a110*/  @!P5 IMAD.X R15, R4, 0x1, R9, P3 ;  /* 0x00000001040fd824 */ /* 0x000fe200018e0609 */
[----:B------:R0:W5:Y:S04]  /*a120*/  @!P5 LD.E.64 R40, desc[UR52][R20.64] ;  /* 0x000000341428d980 */ /* 0x000168000c101b00 */
[----:B------:R0:W5:Y:S04]  /*a130*/  @!P5 LD.E.64 R38, desc[UR52][R14.64] ;  /* 0x000000340e26d980 */ /* 0x000168000c101b00 */
[----:B------:R0:W5:Y:S04]  /*a140*/  @!P4 LD.E.64 R46, desc[UR52][R10.64] ;  /* 0x000000340a2ec980 */ /* 0x000168000c101b00 */
[----:B------:R0:W5:Y:S02]  /*a150*/  @!P4 LD.E.64 R48, desc[UR52][R12.64] ;  /* 0x000000340c30c980 */ /* 0x000164000c101b00 */
.L_x_1818:
[----:B------:R-:W-:Y:S05]  /*a160*/  BSYNC B1 ;  /* 0x0000000000017941 */ /* 0x000fea0003800000 */
.L_x_1817:
[----:B--2--5:R-:W-:Y:S01]  /*a170*/  IMAD.MOV.U32 R0, RZ, RZ, R48 ;  /* 0x000000ffff007224 */ /* 0x024fe200078e0030 */
[----:B------:R-:W-:Y:S01]  /*a180*/  UMOV UR4, 0xffffffff ;  /* 0xffffffff00047882 */ /* 0x000fe20000000000 */
[----:B---3--:R-:W-:Y:S01]  /*a190*/  IMAD.MOV.U32 R3, RZ, RZ, R49 ;  /* 0x000000ffff037224 */ /* 0x008fe200078e0031 */
[----:B-1----:R-:W-:Y:S01]  /*a1a0*/  CS2R R42, SRZ ;  /* 0x00000000002a7805 */ /* 0x002fe2000001ff00 */
[----:B0-----:R-:W-:Y:S01]  /*a1b0*/  IMAD.MOV.U32 R4, RZ, RZ, R38 ;  /* 0x000000ffff047224 */ /* 0x001fe200078e0026 */
        /* <DEDUP_REMOVED lines=12> */
[----:B------:R-:W-:Y:S01]  /*a280*/  PRMT R72, R9, 0x7610, R72 ;  /* 0x0000761009487816 */ /* 0x000fe20000000048 */
[----:B------:R-:W-:Y:S06]  /*a290*/  BRA.DIV UR4, `(.L_x_1819) ;  /* 0x000001da04e87947 */ /* 0x000fec000b800000 */
[----:B------:R0:W1:Y:S04]  /*a2a0*/  SHFL.IDX PT, R0, R6, 0x1, 0x181f ;  /* 0x00381f0006007f89 */ /* 0x00006800000e0000 */
[----:B------:R0:W2:Y:S04]  /*a2b0*/  SHFL.IDX PT, R3, R5, 0x1, 0x181f ;  /* 0x00381f0005037f89 */ /* 0x0000a800000e0000 */
[----:B------:R0:W3:Y:S04]  /*a2c0*/  SHFL.IDX PT, R4, R8, 0x1, 0x181f ;  /* 0x00381f0008047f89 */ /* 0x0000e800000e0000 */
[----:B------:R0:W0:Y:S02]  /*a2d0*/  SHFL.IDX PT, R14, R7, 0x1, 0x181f ;  /* 0x00381f00070e7f89 */ /* 0x00002400000e0000 */
.L_x_2179:
[----:B------:R-:W-:Y:S01]  /*a2e0*/  VIADD R10, R56, 0x20 ;  /* 0x00000020380a7836 */ /* 0x000fe20000000000 */
[----:B------:R-:W-:Y:S01]  /*a2f0*/  BSSY B1, `(.L_x_1820) ;  /* 0x000001d000017945 */ /* 0x000fe20003800000 */
[----:B------:R-:W-:Y:S02]  /*a300*/  CS2R R28, SRZ ;  /* 0x00000000001c7805 */ /* 0x000fe4000001ff00 */
[----:B------:R-:W-:Y:S02]  /*a310*/  CS2R R44, SRZ ;  /* 0x00000000002c7805 */ /* 0x000fe4000001ff00 */
[----:B------:R-:W-:Y:S02]  /*a320*/  CS2R R30, SRZ ;  /* 0x00000000001e7805 */ /* 0x000fe4000001ff00 */
        /* <DEDUP_REMOVED lines=11> */
[CC--:B--2---:R-:W-:Y:S02]  /*a3e0*/  @!P4 IADD3 R10, P0, R3.reuse, R12.reuse, RZ ;  /* 0x0000000c030ac210 */ /* 0x0c4fe40007f1e0ff */
[-C--:B------:R-:W-:Y:S02]  /*a3f0*/  @!P5 IADD3 R20, P2, R3, R11.reuse, RZ ;  /* 0x0000000b0314d210 */ /* 0x080fe40007f5e0ff */
[C---:B0-----:R-:W-:Y:S02]  /*a400*/  @!P4 IADD3 R12, P1, R14.reuse, R12, RZ ;  /* 0x0000000c0e0cc210 */ /* 0x041fe40007f3e0ff */
[----:B------:R-:W-:Y:S01]  /*a410*/  @!P5 IADD3 R14, P3, R14, R11, RZ ;  /* 0x0000000b0e0ed210 */ /* 0x000fe20007f7e0ff */
[----:B-1----:R-:W-:Y:S01]  /*a420*/  @!P5 IMAD.X R21, R0, 0x1, R15, P2 ;  /* 0x000000010015d824 */ /* 0x002fe200010e060f */
[----:B------:R-:W-:-:S02]  /*a430*/  CS2R R44, SRZ ;  /* 0x00000000002c7805 */ /* 0x000fc4000001ff00 */
[----:B------:R-:W-:Y:S01]  /*a440*/  CS2R R42, SRZ ;  /* 0x00000000002a7805 */ /* 0x000fe2000001ff00 */
[--C-:B------:R-:W-:Y:S02]  /*a450*/  @!P4 IMAD.X R11, R0, 0x1, R9.reuse, P0 ;  /* 0x00000001000bc824 */ /* 0x100fe400000e0609 */
[C---:B---3--:R-:W-:Y:S01]  /*a460*/  @!P4 IMAD.X R13, R4.reuse, 0x1, R9, P1 ;  /* 0x00000001040dc824 */ /* 0x048fe200008e0609 */
[----:B------:R0:W5:Y:S01]  /*a470*/  @!P5 LD.E.64 R30, desc[UR52][R20.64] ;  /* 0x00000034141ed980 */ /* 0x000162000c101b00 */
[----:B------:R-:W-:-:S03]  /*a480*/  @!P5 IMAD.X R15, R4, 0x1, R15, P3 ;  /* 0x00000001040fd824 */ /* 0x000fc600018e060f */
[----:B------:R0:W5:Y:S04]  /*a490*/  @!P4 LD.E.64 R44, desc[UR52][R10.64] ;  /* 0x000000340a2cc980 */ /* 0x000168000c101b00 */
[----:B------:R0:W5:Y:S04]  /*a4a0*/  @!P5 LD.E.64 R28, desc[UR52][R14.64] ;  /* 0x000000340e1cd980 */ /* 0x000168000c101b00 */
[----:B------:R0:W5:Y:S02]  /*a4b0*/  @!P4 LD.E.64 R42, desc[UR52][R12.64] ;  /* 0x000000340c2ac980 */ /* 0x000164000c101b00 */
.L_x_1821:
[----:B------:R-:W-:Y:S05]  /*a4c0*/  BSYNC B1 ;  /* 0x0000000000017941 */ /* 0x000fea0003800000 */
.L_x_1820:
[----:B-1---5:R-:W-:Y:S01]  /*a4d0*/  IMAD.MOV.U32 R0, RZ, RZ, R42 ;  /* 0x000000ffff007224 */ /* 0x022fe200078e002a */
[----:B------:R-:W-:Y:S01]  /*a4e0*/  UMOV UR4, 0xffffffff ;  /* 0xffffffff00047882 */ /* 0x000fe20000000000 */
[----:B--2---:R-:W-:Y:S02]  /*a4f0*/  IMAD.MOV.U32 R3, RZ, RZ, R43 ;  /* 0x000000ffff037224 */ /* 0x004fe400078e002b */
[----:B---3--:R-:W-:Y:S01]  /*a500*/  IMAD.MOV.U32 R4, RZ, RZ, R28 ;  /* 0x000000ffff047224 */ /* 0x008fe200078e001c */
        /* <DEDUP_REMOVED lines=14> */
[----:B------:R1:W2:Y:S04]  /*a5f0*/  SHFL.IDX PT, R0, R6, 0x2, 0x181f ;  /* 0x00581f0006007f89 */ /* 0x0002a800000e0000 */
[----:B------:R1:W3:Y:S04]  /*a600*/  SHFL.IDX PT, R3, R5, 0x2, 0x181f ;  /* 0x00581f0005037f89 */ /* 0x0002e800000e0000 */
[----:B------:R1:W1:Y:S04]  /*a610*/  SHFL.IDX PT, R4, R8, 0x2, 0x181f ;  /* 0x00581f0008047f89 */ /* 0x00026800000e0000 */
[----:B0-----:R0:W0:Y:S02]  /*a620*/  SHFL.IDX PT, R14, R7, 0x2, 0x181f ;  /* 0x00581f00070e7f89 */ /* 0x00102400000e0000 */
.L_x_2185:
[----:B------:R-:W-:Y:S01]  /*a630*/  VIADD R10, R56, 0x40 ;  /* 0x00000040380a7836 */ /* 0x000fe20000000000 */
        /* <DEDUP_REMOVED lines=17> */
[-C--:B------:R-:W-:Y:S02]  /*a750*/  @!P5 IADD3 R20, P2, R3, R11.reuse, RZ ;  /* 0x0000000b0314d210 */ /* 0x080fe40007f5e0ff */
[C---:B0-----:R-:W-:Y:S02]  /*a760*/  @!P4 IADD3 R12, P1, R14.reuse, R12, RZ ;  /* 0x0000000c0e0cc210 */ /* 0x041fe40007f3e0ff */
[----:B------:R-:W-:Y:S01]  /*a770*/  @!P5 IADD3 R14, P3, R14, R11, RZ ;  /* 0x0000000b0e0ed210 */ /* 0x000fe20007f7e0ff */
[----:B--2---:R-:W-:Y:S01]  /*a780*/  @!P5 IMAD.X R21, R0, 0x1, R15, P2 ;  /* 0x000000010015d824 */ /* 0x004fe200010e060f */
[----:B------:R-:W-:-:S02]  /*a790*/  CS2R R34, SRZ ;  /* 0x0000000000227805 */ /* 0x000fc4000001ff00 */
[----:B------:R-:W-:Y:S01]  /*a7a0*/  CS2R R32, SRZ ;  /* 0x0000000000207805 */ /* 0x000fe2000001ff00 */
[--C-:B------:R-:W-:Y:S02]  /*a7b0*/  @!P4 IMAD.X R11, R0, 0x1, R9.reuse, P0 ;  /* 0x00000001000bc824 */ /* 0x100fe400000e0609 */
[C---:B-1----:R-:W-:Y:S01]  /*a7c0*/  @!P4 IMAD.X R13, R4.reuse, 0x1, R9, P1 ;  /* 0x00000001040dc824 */ /* 0x042fe200008e0609 */
[----:B------:R0:W5:Y:S01]  /*a7d0*/  @!P5 LD.E.64 R24, desc[UR52][R20.64] ;  /* 0x000000341418d980 */ /* 0x000162000c101b00 */
[----:B------:R-:W-:-:S03]  /*a7e0*/  @!P5 IMAD.X R15, R4, 0x1, R15, P3 ;  /* 0x00000001040fd824 */ /* 0x000fc600018e060f */
[----:B------:R0:W5:Y:S04]  /*a7f0*/  @!P4 LD.E.64 R34, desc[UR52][R10.64] ;  /* 0x000000340a22c980 */ /* 0x000168000c101b00 */
[----:B------:R0:W5:Y:S04]  /*a800*/  @!P5 LD.E.64 R26, desc[UR52][R14.64] ;  /* 0x000000340e1ad980 */ /* 0x000168000c101b00 */
[----:B------:R0:W5:Y:S02]  /*a810*/  @!P4 LD.E.64 R32, desc[UR52][R12.64] ;  /* 0x000000340c20c980 */ /* 0x000164000c101b00 */
.L_x_1824:
[----:B------:R-:W-:Y:S05]  /*a820*/  BSYNC B1 ;  /* 0x0000000000017941 */ /* 0x000fea0003800000 */
.L_x_1823:
[----:B--2--5:R-:W-:Y:S01]  /*a830*/  IMAD.MOV.U32 R0, RZ, RZ, R32 ;  /* 0x000000ffff007224 */ /* 0x024fe200078e0020 */
[----:B------:R-:W-:Y:S01]  /*a840*/  UMOV UR4, 0xffffffff ;  /* 0xffffffff00047882 */ /* 0x000fe20000000000 */
[----:B---3--:R-:W-:Y:S01]  /*a850*/  IMAD.MOV.U32 R3, RZ, RZ, R33 ;  /* 0x000000ffff037224 */ /* 0x008fe200078e0021 */
[----:B0-----:R-:W-:Y:S01]  /*a860*/  CS2R R20, SRZ ;  /* 0x0000000000147805 */ /* 0x001fe2000001ff00 */
[----:B-1----:R-:W-:Y:S01]  /*a870*/  IMAD.MOV.U32 R4, RZ, RZ, R26 ;  /* 0x000000ffff047224 */ /* 0x002fe200078e001a */
        /* <DEDUP_REMOVED lines=18> */
.L_x_2191:
[----:B------:R-:W-:Y:S01]  /*a9a0*/  VIADD R56, R56, 0x60 ;  /* 0x0000006038387836 */ /* 0x000fe20000000000 */
[----:B------:R-:W-:Y:S01]  /*a9b0*/  BSSY B1, `(.L_x_1826) ;  /* 0x000001d000017945 */ /* 0x000fe20003800000 */
[----:B0-----:R-:W-:Y:S02]  /*a9c0*/  CS2R R8, SRZ ;  /* 0x0000000000087805 */ /* 0x001fe4000001ff00 */
[----:B------:R-:W-:Y:S02]  /*a9d0*/  CS2R R12, SRZ ;  /* 0x00000000000c7805 */ /* 0x000fe4000001ff00 */
[----:B------:R-:W-:Y:S02]  /*a9e0*/  CS2R R10, SRZ ;  /* 0x00000000000a7805 */ /* 0x000fe4000001ff00 */
[----:B------:R-:W-:-:S13]  /*a9f0*/  ISETP.GE.AND P0, PT, R56, R75, PT ;  /* 0x0000004b3800720c */ /* 0x000fda0003f06270 */
[----:B------:R-:W-:Y:S05]  /*aa00*/  @P0 BRA `(.L_x_1827) ;  /* 0x00000000005c0947 */ /* 0x000fea0003800000 */
[----:B------:R-:W-:Y:S01]  /*aa10*/  ULDC UR4, c[0x0][0x3f4] ;  /* 0x0000fd0000047ab9 */ /* 0x000fe20000000800 */
[----:B------:R-:W-:Y:S02]  /*aa20*/  CS2R R10, SRZ ;  /* 0x00000000000a7805 */ /* 0x000fe4000001ff00 */
[----:B------:R-:W-:Y:S02]  /*aa30*/  ISETP.GE.AND P4, PT, R22, UR4, PT ;  /* 0x0000000416007c0c */ /* 0x000fe4000bf86270 */
[----:B------:R-:W-:-:S11]  /*aa40*/  ISETP.GE.AND P5, PT, R186, UR4, PT ;  /* 0x00000004ba007c0c */ /* 0x000fd6000bfa6270 */
[C---:B------:R-:W-:Y:S01]  /*aa50*/  @!P4 IMAD.SHL.U32 R66, R22.reuse, 0x2, RZ ;  /* 0x000000021642c824 */ /* 0x040fe200078e00ff */
[----:B------:R-:W-:Y:S01]  /*aa60*/  @!P4 SHF.L.U64.HI R5, R22, 0x1, R23 ;  /* 0x000000011605c819 */ /* 0x000fe20000010217 */
[C---:B------:R-:W-:Y:S01]  /*aa70*/  @!P5 IMAD.SHL.U32 R15, R186.reuse, 0x2, RZ ;  /* 0x00000002ba0fd824 */ /* 0x040fe200078e00ff */
[----:B------:R-:W-:Y:S02]  /*aa80*/  @!P5 SHF.L.U64.HI R9, R186, 0x1, R67 ;  /* 0x00000001ba09d819 */ /* 0x000fe40000010243 */
[CC--:B--2---:R-:W-:Y:S02]  /*aa90*/  @!P4 IADD3 R6, P0, R3.reuse, R66.reuse, RZ ;  /* 0x000000420306c210 */ /* 0x0c4fe40007f1e0ff */
[----:B------:R-:W-:Y:S02]  /*aaa0*/  @!P4 IADD3 R66, P1, R14, R66, RZ ;  /* 0x000000420e42c210 */ /* 0x000fe40007f3e0ff */
[----:B------:R-:W-:Y:S02]  /*aab0*/  @!P5 IADD3 R68, P2, R3, R15, RZ ;  /* 0x0000000f0344d210 */ /* 0x000fe40007f5e0ff */
[----:B------:R-:W-:-:S02]  /*aac0*/  CS2R R12, SRZ ;  /* 0x00000000000c7805 */ /* 0x000fc4000001ff00 */
[----:B------:R-:W-:Y:S02]  /*aad0*/  @!P5 IADD3 R14, P3, R14, R15, RZ ;  /* 0x0000000f0e0ed210 */ /* 0x000fe40007f7e0ff */
[----:B------:R-:W-:Y:S01]  /*aae0*/  CS2R R20, SRZ ;  /* 0x0000000000147805 */ /* 0x000fe2000001ff00 */
[C---:B-1----:R-:W-:Y:S02]  /*aaf0*/  @!P4 IMAD.X R7, R0.reuse, 0x1, R5, P0 ;  /* 0x000000010007c824 */ /* 0x042fe400000e0605 */
[--C-:B------:R-:W-:Y:S02]  /*ab00*/  @!P5 IMAD.X R69, R0, 0x1, R9.reuse, P2 ;  /* 0x000000010045d824 */ /* 0x100fe400010e0609 */
[C---:B---3--:R-:W-:Y:S01]  /*ab10*/  @!P5 IMAD.X R15, R4.reuse, 0x1, R9, P3 ;  /* 0x00000001040fd824 */ /* 0x048fe200018e0609 */
[----:B------:R-:W-:Y:S01]  /*ab20*/  CS2R R8, SRZ ;  /* 0x0000000000087805 */ /* 0x000fe2000001ff00 */
[----:B------:R-:W-:Y:S01]  /*ab30*/  @!P4 IMAD.X R67, R4, 0x1, R5, P1 ;  /* 0x000000010443c824 */ /* 0x000fe200008e0605 */
[----:B------:R0:W5:Y:S04]  /*ab40*/  @!P5 LD.E.64 R10, desc[UR52][R68.64] ;  /* 0x00000034440ad980 */ /* 0x000168000c101b00 */
[----:B------:R0:W5:Y:S04]  /*ab50*/  @!P5 LD.E.64 R8, desc[UR52][R14.64] ;  /* 0x000000340e08d980 */ /* 0x000168000c101b00 */
[----:B------:R0:W5:Y:S04]  /*ab60*/  @!P4 LD.E.64 R12, desc[UR52][R6.64] ;  /* 0x00000034060cc980 */ /* 0x000168000c101b00 */
[----:B------:R0:W5:Y:S02]  /*ab70*/  @!P4 LD.E.64 R20, desc[UR52][R66.64] ;  /* 0x000000344214c980 */ /* 0x000164000c101b00 */
.L_x_1827:
[----:B------:R-:W-:Y:S05]  /*ab80*/  BSYNC B1 ;  /* 0x0000000000017941 */ /* 0x000fea0003800000 */
.L_x_1826:
[----:B------:R-:W-:Y:S01]  /*ab90*/  ULEA.HI UR4, UR37, UR37, URZ, 0x1 ;  /* 0x0000002525047291 */ /* 0x000fe2000f8f083f */
[----:B---3-5:R-:W-:Y:S01]  /*aba0*/  IMAD.MOV.U32 R4, RZ, RZ, R21 ;  /* 0x000000ffff047224 */ /* 0x028fe200078e0015 */
[----:B--2---:R-:W-:Y:S01]  /*abb0*/  VIADDMNMX R3, R75, -R200, 0x80, PT ;  /* 0x000000804b037446 */ /* 0x004fe200038009c8 */
[----:B-1----:R-:W-:Y:S01]  /*abc0*/  IMAD.MOV.U32 R0, RZ, RZ, R20 ;  /* 0x000000ffff007224 */ /* 0x002fe200078e0014 */
[----:B------:R-:W-:Y:S01]  /*abd0*/  ULOP3.LUT UR4, UR4, 0xfffffffe, URZ, 0xc0, !UPT ;  /* 0xfffffffe04047892 */ /* 0x000fe2000f8ec03f */
[----:B0-----:R-:W-:Y:S01]  /*abe0*/  IMAD.MOV.U32 R6, RZ, RZ, R12 ;  /* 0x000000ffff067224 */ /* 0x001fe200078e000c */
[----:B------:R-:W-:Y:S01]  /*abf0*/  PRMT R67, R4, 0x7610, R67 ;  /* 0x0000761004437816 */ /* 0x000fe20000000043 */
[----:B------:R-:W-:Y:S01]  /*ac00*/  IMAD.MOV.U32 R4, RZ, RZ, R9 ;  /* 0x000000ffff047224 */ /* 0x000fe200078e0009 */
[----:B------:R-:W-:Y:S01]  /*ac10*/  UIADD3 UR4, UR37, -UR4, URZ ;  /* 0x8000000425047290 */ /* 0x000fe2000fffe03f */
[----:B------:R-:W-:Y:S01]  /*ac20*/  IMAD.MOV.U32 R7, RZ, RZ, R13 ;  /* 0x000000ffff077224 */ /* 0x000fe200078e000d */
[----:B------:R-:W-:Y:S01]  /*ac30*/  BSSY B1, `(.L_x_1828) ;  /* 0x000000d000017945 */ /* 0x000fe20003800000 */
[----:B------:R-:W-:Y:S01]  /*ac40*/  PRMT R66, R0, 0x7610, R66 ;  /* 0x0000761000427816 */ /* 0x000fe20000000042 */
[----:B------:R-:W-:Y:S01]  /*ac50*/  IMAD.MOV.U32 R0, RZ, RZ, R8 ;  /* 0x000000ffff007224 */ /* 0x000fe200078e0008 */
[----:B------:R-:W-:Y:S01]  /*ac60*/  PRMT R14, R4, 0x7610, R14 ;  /* 0x00007610040e7816 */ /* 0x000fe2000000000e */
[----:B------:R-:W-:Y:S01]  /*ac70*/  IMAD.U32 R5, RZ, RZ, UR4 ;  /* 0x00000004ff057e24 */ /* 0x000fe2000f8e00ff */
[----:B------:R-:W-:Y:S01]  /*ac80*/  PRMT R68, R6, 0x7610, R68 ;  /* 0x0000761006447816 */ /* 0x000fe20000000044 */
[----:B------:R-:W-:Y:S01]  /*ac90*/  IMAD.MOV.U32 R4, RZ, RZ, R10 ;  /* 0x000000ffff047224 */ /* 0x000fe200078e000a */
[----:B------:R-:W-:Y:S01]  /*aca0*/  ISETP.GE.AND P1, PT, R188, R3, PT ;  /* 0x00000003bc00720c */ /* 0x000fe20003f26270 */
[----:B------:R-:W-:Y:S01]  /*acb0*/  IMAD.MOV.U32 R6, RZ, RZ, R11 ;  /* 0x000000ffff067224 */ /* 0x000fe200078e000b */
[----:B------:R-:W-:-:S02]  /*acc0*/  SHF.L.U32 R5, R5, 0x1f, RZ ;  /* 0x0000001f05057819 */ /* 0x000fc400000006ff */
[----:B------:R-:W-:Y:S02]  /*acd0*/  PRMT R69, R7, 0x7610, R69 ;  /* 0x0000761007457816 */ /* 0x000fe40000000045 */
[----:B------:R-:W0:Y:S02]  /*ace0*/  SYNCS.PHASECHK.TRANS64.TRYWAIT P0, [R18+URZ+0x28800], R5 ;  /* 0x02880005120075a7 */ /* 0x000e24000800017f */
[----:B0-----:R-:W-:Y:S05]  /*acf0*/  @!P0 BRA `(.L_x_1829) ;  /* 0x000001d400a08947 */ /* 0x001fea0003800000 */
.L_x_2192:
[----:B------:R-:W-:Y:S05]  /*ad00*/  BSYNC B1 ;  /* 0x0000000000017941 */ /* 0x000fea0003800000 */
.L_x_1828:
[----:B------:R-:W-:Y:S01]  /*ad10*/  BSSY B1, `(.L_x_1830) ;  /* 0x0000067000017945 */ /* 0x000fe20003800000 */
        /* <DEDUP_REMOVED lines=9> */
[----:B------:R-:W-:Y:S02]  /*adb0*/  SHF.R.U32.HI R78, RZ, 0x10, R49 ;  /* 0x00000010ff4e7819 */ /* 0x000fe40000011631 */
[----:B------:R-:W-:Y:S02]  /*adc0*/  SHF.R.U32.HI R75, RZ, 0x10, R47 ;  /* 0x00000010ff4b7819 */ /* 0x000fe4000001162f */
[----:B------:R-:W-:Y:S02]  /*add0*/  PRMT R78, R37, 0x5432, R78 ;  /* 0x00005432254e7816 */ /* 0x000fe4000000004e */
[----:B------:R-:W-:Y:S02]  /*ade0*/  SHF.R.U64 R77, R48, 0x10, R49 ;  /* 0x00000010304d7819 */ /* 0x000fe40000001231 */
[----:B------:R-:W-:Y:S01]  /*adf0*/  PRMT R75, R79, 0x5410, R75 ;  /* 0x000054104f4b7816 */ /* 0x000fe2000000004b */
[----:B------:R-:W-:Y:S01]  /*ae00*/  IMAD.U32 R79, R78, 0x10000, RZ ;  /* 0x000100004e4f7824 */ /* 0x000fe200078e00ff */
[----:B------:R-:W-:-:S02]  /*ae10*/  SHF.R.U64 R74, R46, 0x10, R47 ;  /* 0x000000102e4a7819 */ /* 0x000fc4000000122f */
[----:B------:R-:W-:Y:S01]  /*ae20*/  PRMT R77, R76, 0x5410, R77 ;  /* 0x000054104c4d7816 */ /* 0x000fe2000000004d */
[C---:B------:R-:W-:Y:S01]  /*ae30*/  IMAD.U32 R76, R75.reuse, 0x10000, RZ ;  /* 0x000100004b4c7824 */ /* 0x040fe200078e00ff */
[----:B------:R-:W-:Y:S02]  /*ae40*/  LOP3.LUT R78, R78, 0xffff0000, RZ, 0xc0, !PT ;  /* 0xffff00004e4e7812 */ /* 0x000fe400078ec0ff */
[----:B------:R-:W-:Y:S02]  /*ae50*/  LOP3.LUT R75, R75, 0xffff0000, RZ, 0xc0, !PT ;  /* 0xffff00004b4b7812 */ /* 0x000fe400078ec0ff */
[----:B------:R-:W-:Y:S02]  /*ae60*/  PRMT R74, R50, 0x5432, R74 ;  /* 0x00005432324a7816 */ /* 0x000fe4000000004a */
[C---:B0-----:R-:W-:Y:S01]  /*ae70*/  LOP3.LUT R47, R6.reuse, 0xffff0000, RZ, 0xc0, !PT ;  /* 0xffff0000062f7812 */ /* 0x041fe200078ec0ff */
[----:B------:R-:W-:Y:S01]  /*ae80*/  IMAD.U32 R46, R6, 0x10000, RZ ;  /* 0x00010000062e7824 */ /* 0x000fe200078e00ff */
[C---:B------:R-:W-:Y:S01]  /*ae90*/  LOP3.LUT R49, R7.reuse, 0xffff0000, RZ, 0xc0, !PT ;  /* 0xffff000007317812 */ /* 0x040fe200078ec0ff */
[----:B------:R-:W-:-:S02]  /*aea0*/  IMAD.U32 R48, R7, 0x10000, RZ ;  /* 0x0001000007307824 */ /* 0x000fc400078e00ff */
[CC--:B------:R-:W-:Y:S01]  /*aeb0*/  FMUL.FTZ R81, R47.reuse, R79.reuse ;  /* 0x0000004f2f517220 */ /* 0x0c0fe20000410000 */
[----:B------:R-:W-:Y:S01]  /*aec0*/  FMUL.FTZ R80, R47, R76 ;  /* 0x0000004c2f507220 */ /* 0x000fe20000410000 */
[----:B------:R-:W-:Y:S01]  /*aed0*/  FMUL.FTZ R47, R49, R78 ;  /* 0x0000004e312f7220 */ /* 0x000fe20000410000 */
[----:B------:R-:W-:Y:S02]  /*aee0*/  IMAD.U32 R6, R4, 0x10000, RZ ;  /* 0x0001000004067824 */ /* 0x000fe400078e00ff */
[C---:B------:R-:W-:Y:S01]  /*aef0*/  FFMA.FTZ R81, R46.reuse, R76, -R81 ;  /* 0x0000004c2e517223 */ /* 0x040fe20000010851 */
[----:B------:R-:W-:Y:S01]  /*af00*/  FFMA.FTZ R80, R46, R79, R80 ;  /* 0x0000004f2e507223 */ /* 0x000fe20000010050 */
[-C--:B------:R-:W-:Y:S01]  /*af10*/  FFMA.FTZ R79, R48, R75.reuse, -R47 ;  /* 0x0000004b304f7223 */ /* 0x080fe2000001082f */
[C---:B------:R-:W-:Y:S01]  /*af20*/  IMAD.U32 R7, R5.reuse, 0x10000, RZ ;  /* 0x0001000005077824 */ /* 0x040fe200078e00ff */
[----:B------:R-:W-:Y:S01]  /*af30*/  LOP3.LUT R4, R4, 0xffff0000, RZ, 0xc0, !PT ;  /* 0xffff000004047812 */ /* 0x000fe200078ec0ff */
[C---:B------:R-:W-:Y:S01]  /*af40*/  IMAD.U32 R47, R74.reuse, 0x10000, RZ ;  /* 0x000100004a2f7824 */ /* 0x040fe200078e00ff */
[----:B------:R-:W-:Y:S01]  /*af50*/  LOP3.LUT R5, R5, 0xffff0000, RZ, 0xc0, !PT ;  /* 0xffff000005057812 */ /* 0x000fe200078ec0ff */
[----:B------:R-:W-:Y:S01]  /*af60*/  FMUL.FTZ R83, R49, R75 ;  /* 0x0000004b31537220 */ /* 0x000fe20000410000 */
[C---:B------:R-:W-:Y:S01]  /*af70*/  LOP3.LUT R46, R77.reuse, 0xffff0000, RZ, 0xc0, !PT ;  /* 0xffff00004d2e7812 */ /* 0x040fe200078ec0ff */
[----:B------:R-:W-:Y:S01]  /*af80*/  IMAD.U32 R49, R77, 0x10000, RZ ;  /* 0x000100004d317824 */ /* 0x000fe200078e00ff */
[----:B------:R-:W-:Y:S01]  /*af90*/  LOP3.LUT R74, R74, 0xffff0000, RZ, 0xc0, !PT ;  /* 0xffff00004a4a7812 */ /* 0x000fe200078ec0ff */
[----:B------:R-:W-:Y:S01]  /*afa0*/  FFMA.FTZ R78, R48, R78, R83 ;  /* 0x0000004e304e7223 */ /* 0x000fe20000010053 */
[C---:B------:R-:W-:Y:S01]  /*afb0*/  FMUL.FTZ R48, R4.reuse, R47 ;  /* 0x0000002f04307220 */ /* 0x040fe20000410000 */
[-C--:B------:R-:W-:Y:S01]  /*afc0*/  FMUL.FTZ R75, R4, R49.reuse ;  /* 0x00000031044b7220 */ /* 0x080fe20000410000 */
[C---:B------:R-:W-:Y:S01]  /*afd0*/  FMUL.FTZ R76, R5.reuse, R46 ;  /* 0x0000002e054c7220 */ /* 0x040fe20000410000 */
[-C--:B------:R-:W-:Y:S01]  /*afe0*/  FMUL.FTZ R77, R5, R74.reuse ;  /* 0x0000004a054d7220 */ /* 0x080fe20000410000 */
[C---:B------:R-:W-:Y:S01]  /*aff0*/  FFMA.FTZ R49, R6.reuse, R49, R48 ;  /* 0x0000003106317223 */ /* 0x040fe20000010030 */
[----:B------:R-:W-:Y:S01]  /*b000*/  FFMA.FTZ R4, R6, R47, -R75 ;  /* 0x0000002f06047223 */ /* 0x000fe2000001084b */
[C---:B------:R-:W-:Y:S01]  /*b010*/  FFMA.FTZ R5, R7.reuse, R74, -R76 ;  /* 0x0000004a07057223 */ /* 0x040fe2000001084c */
[----:B------:R-:W-:Y:S01]  /*b020*/  FFMA.FTZ R46, R7, R46, R77 ;  /* 0x0000002e072e7223 */ /* 0x000fe2000001004d */
[----:B------:R-:W-:-:S02]  /*b030*/  F2FP.BF16.F32.PACK_AB R6, R80, R81 ;  /* 0x000000515006723e */ /* 0x000fc400000010ff */
[----:B------:R-:W-:Y:S02]  /*b040*/  F2FP.BF16.F32.PACK_AB R7, R78, R79 ;  /* 0x0000004f4e07723e */ /* 0x000fe400000010ff */
[----:B------:R-:W-:Y:S02]  /*b050*/  F2FP.BF16.F32.PACK_AB R4, R49, R4 ;  /* 0x000000043104723e */ /* 0x000fe400000010ff */
[----:B------:R-:W-:-:S05]  /*b060*/  F2FP.BF16.F32.PACK_AB R5, R46, R5 ;  /* 0x000000052e05723e */ /* 0x000fca00000010ff */
[----:B------:R0:W-:Y:S02]  /*b070*/  STS.128 [R214], R4 ;  /* 0x00000004d6007388 */ /* 0x0001e40000000c00 */
.L_x_1833:
[----:B------:R-:W-:Y:S05]  /*b080*/  BSYNC B2 ;  /* 0x0000000000027941 */ /* 0x000fea0003800000 */
.L_x_1832:
[----:B------:R-:W-:Y:S05]  /*b090*/  @P1 BRA `(.L_x_1831) ;  /* 0x0000000000b81947 */ /* 0x000fea0003800000 */
[----:B0-----:R-:W0:Y:S01]  /*b0a0*/  LDS.128 R4, [R214+0x4000] ;  /* 0x00400000d6047984 */ /* 0x001e220000000c00 */
[----:B------:R-:W-:Y:S02]  /*b0b0*/  SHF.R.U64 R40, R40, 0x10, R41 ;  /* 0x0000001028287819 */ /* 0x000fe40000001229 */
[----:B------:R-:W-:Y:S02]  /*b0c0*/  SHF.R.U64 R38, R38, 0x10, R39 ;  /* 0x0000001026267819 */ /* 0x000fe40000001227 */
[----:B------:R-:W-:Y:S02]  /*b0d0*/  SHF.R.U32.HI R41, RZ, 0x10, R41 ;  /* 0x00000010ff297819 */ /* 0x000fe40000011629 */
[----:B------:R-:W-:Y:S02]  /*b0e0*/  SHF.R.U32.HI R39, RZ, 0x10, R39 ;  /* 0x00000010ff277819 */ /* 0x000fe40000011627 */
[----:B------:R-:W-:Y:S02]  /*b0f0*/  PRMT R72, R72, 0x5410, R41 ;  /* 0x0000541048487816 */ /* 0x000fe40000000029 */
[----:B------:R-:W-:-:S02]  /*b100*/  PRMT R70, R70, 0x5410, R39 ;  /* 0x0000541046467816 */ /* 0x000fc40000000027 */
[----:B------:R-:W-:Y:S01]  /*b110*/  PRMT R71, R71, 0x5410, R38 ;  /* 0x0000541047477816 */ /* 0x000fe20000000026 */
[C---:B------:R-:W-:Y:S01]  /*b120*/  IMAD.U32 R46, R72.reuse, 0x10000, RZ ;  /* 0x00010000482e7824 */ /* 0x040fe200078e00ff */
[----:B------:R-:W-:Y:S01]  /*b130*/  LOP3.LUT R72, R72, 0xffff0000, RZ, 0xc0, !PT ;  /* 0xffff000048487812 */ /* 0x000fe200078ec0ff */
[C---:B------:R-:W-:Y:S01]  /*b140*/  IMAD.U32 R47, R70.reuse, 0x10000, RZ ;  /* 0x00010000462f7824 */ /* 0x040fe200078e00ff */
[----:B------:R-:W-:Y:S02]  /*b150*/  LOP3.LUT R70, R70, 0xffff0000, RZ, 0xc0, !PT ;  /* 0xffff000046467812 */ /* 0x000fe400078ec0ff */
[----:B------:R-:W-:Y:S02]  /*b160*/  PRMT R73, R73, 0x5410, R40 ;  /* 0x0000541049497816 */ /* 0x000fe40000000028 */
[C---:B0-----:R-:W-:Y:S01]  /*b170*/  LOP3.LUT R39, R6.reuse, 0xffff0000, RZ, 0xc0, !PT ;  /* 0xffff000006277812 */ /* 0x041fe200078ec0ff */
[----:B------:R-:W-:Y:S01]  /*b180*/  IMAD.U32 R38, R6, 0x10000, RZ ;  /* 0x0001000006267824 */ /* 0x000fe200078e00ff */
[C---:B------:R-:W-:Y:S01]  /*b190*/  LOP3.LUT R41, R7.reuse, 0xffff0000, RZ, 0xc0, !PT ;  /* 0xffff000007297812 */ /* 0x040fe200078ec0ff */
[----:B------:R-:W-:-:S02]  /*b1a0*/  IMAD.U32 R40, R7, 0x10000, RZ ;  /* 0x0001000007287824 */ /* 0x000fc400078e00ff */
[C---:B------:R-:W-:Y:S01]  /*b1b0*/  FMUL.FTZ R48, R39.reuse, R46 ;  /* 0x0000002e27307220 */ /* 0x040fe20000410000 */
[-C--:B------:R-:W-:Y:S01]  /*b1c0*/  FMUL.FTZ R49, R39, R47.reuse ;  /* 0x0000002f27317220 */ /* 0x080fe20000410000 */
[----:B------:R-:W-:Y:S01]  /*b1d0*/  FMUL.FTZ R39, R41, R70 ;  /* 0x0000004629277220 */ /* 0x000fe20000410000 */
[----:B------:R-:W-:Y:S02]  /*b1e0*/  IMAD.U32 R6, R4, 0x10000, RZ ;  /* 0x0001000004067824 */ /* 0x000fe400078e00ff */
[C---:B------:R-:W-:Y:S01]  /*b1f0*/  FFMA.FTZ R75, R38.reuse, R47, R48 ;  /* 0x0000002f264b7223 */ /* 0x040fe20000010030 */
[----:B------:R-:W-:Y:S02]  /*b200*/  IMAD.U32 R7, R5, 0x10000, RZ ;  /* 0x0001000005077824 */ /* 0x000fe400078e00ff */
[----:B------:R-:W-:Y:S01]  /*b210*/  FFMA.FTZ R74, R38, R46, -R49 ;  /* 0x0000002e264a7223 */ /* 0x000fe20000010831 */
[-C--:B------:R-:W-:Y:S01]  /*b220*/  FMUL.FTZ R47, R41, R72.reuse ;  /* 0x00000048292f7220 */ /* 0x080fe20000410000 */
[----:B------:R-:W-:Y:S01]  /*b230*/  LOP3.LUT R4, R4, 0xffff0000, RZ, 0xc0, !PT ;  /* 0xffff000004047812 */ /* 0x000fe200078ec0ff */
[C---:B------:R-:W-:Y:S01]  /*b240*/  FFMA.FTZ R72, R40.reuse, R72, -R39 ;  /* 0x0000004828487223 */ /* 0x040fe20000010827 */
[----:B------:R-:W-:Y:S01]  /*b250*/  LOP3.LUT R5, R5, 0xffff0000, RZ, 0xc0, !PT ;  /* 0xffff000005057812 */ /* 0x000fe200078ec0ff */
[C---:B------:R-:W-:Y:S01]  /*b260*/  IMAD.U32 R41, R71.reuse, 0x10000, RZ ;  /* 0x0001000047297824 */ /* 0x040fe200078e00ff */
[----:B------:R-:W-:Y:S01]  /*b270*/  LOP3.LUT R46, R71, 0xffff0000, RZ, 0xc0, !PT ;  /* 0xffff0000472e7812 */ /* 0x000fe200078ec0ff */
[C---:B------:R-:W-:Y:S01]  /*b280*/  IMAD.U32 R39, R73.reuse, 0x10000, RZ ;  /* 0x0001000049277824 */ /* 0x040fe200078e00ff */
[----:B------:R-:W-:Y:S01]  /*b290*/  LOP3.LUT R38, R73, 0xffff0000, RZ, 0xc0, !PT ;  /* 0xffff000049267812 */ /* 0x000fe200078ec0ff */
[----:B------:R-:W-:Y:S01]  /*b2a0*/  FFMA.FTZ R71, R40, R70, R47 ;  /* 0x0000004628477223 */ /* 0x000fe2000001002f */
[C---:B------:R-:W-:Y:S01]  /*b2b0*/  FMUL.FTZ R47, R4.reuse, R41 ;  /* 0x00000029042f7220 */ /* 0x040fe20000410000 */
[-C--:B------:R-:W-:Y:S01]  /*b2c0*/  FMUL.FTZ R40, R4, R39.reuse ;  /* 0x0000002704287220 */ /* 0x080fe20000410000 */
        /* <DEDUP_REMOVED lines=11> */
.L_x_1831:
[----:B------:R-:W-:Y:S05]  /*b380*/  BSYNC B1 ;  /* 0x0000000000017941 */ /* 0x000fea0003800000 */
.L_x_1830:
        /* <DEDUP_REMOVED lines=10> */
[----:B------:R-:W-:Y:S02]  /*b430*/  SHF.R.U64 R41, R44, 0x10, R45 ;  /* 0x000000102c297819 */ /* 0x000fe4000000122d */
[----:B------:R-:W-:Y:S02]  /*b440*/  SHF.R.U64 R39, R42, 0x10, R43 ;  /* 0x000000102a277819 */ /* 0x000fe4000000122b */
[----:B------:R-:W-:Y:S02]  /*b450*/  SHF.R.U32.HI R44, RZ, 0x10, R45 ;  /* 0x00000010ff2c7819 */ /* 0x000fe4000001162d */
[----:B------:R-:W-:Y:S02]  /*b460*/  SHF.R.U32.HI R42, RZ, 0x10, R43 ;  /* 0x00000010ff2a7819 */ /* 0x000fe4000001162b */
[----:B------:R-:W-:Y:S02]  /*b470*/  PRMT R65, R65, 0x5410, R44 ;  /* 0x0000541041417816 */ /* 0x000fe4000000002c */
[----:B------:R-:W-:-:S02]  /*b480*/  PRMT R63, R63, 0x5410, R42 ;  /* 0x000054103f3f7816 */ /* 0x000fc4000000002a */
[----:B------:R-:W-:Y:S01]  /*b490*/  PRMT R62, R62, 0x5410, R39 ;  /* 0x000054103e3e7816 */ /* 0x000fe20000000027 */
[----:B------:R-:W-:Y:S01]  /*b4a0*/  IMAD.U32 R42, R65, 0x10000, RZ ;  /* 0x00010000412a7824 */ /* 0x000fe200078e00ff */
[----:B------:R-:W-:Y:S01]  /*b4b0*/  PRMT R64, R64, 0x5410, R41 ;  /* 0x0000541040407816 */ /* 0x000fe20000000029 */
[C---:B------:R-:W-:Y:S01]  /*b4c0*/  IMAD.U32 R43, R63.reuse, 0x10000, RZ ;  /* 0x000100003f2b7824 */ /* 0x040fe200078e00ff */
[----:B------:R-:W-:Y:S02]  /*b4d0*/  LOP3.LUT R63, R63, 0xffff0000, RZ, 0xc0, !PT ;  /* 0xffff00003f3f7812 */ /* 0x000fe400078ec0ff */
[----:B------:R-:W-:Y:S02]  /*b4e0*/  LOP3.LUT R65, R65, 0xffff0000, RZ, 0xc0, !PT ;  /* 0xffff000041417812 */ /* 0x000fe400078ec0ff */
[C---:B0-----:R-:W-:Y:S01]  /*b4f0*/  LOP3.LUT R39, R6.reuse, 0xffff0000, RZ, 0xc0, !PT ;  /* 0xffff000006277812 */ /* 0x041fe200078ec0ff */
[----:B------:R-:W-:Y:S01]  /*b500*/  IMAD.U32 R38, R6, 0x10000, RZ ;  /* 0x0001000006267824 */ /* 0x000fe200078e00ff */
[C---:B------:R-:W-:Y:S01]  /*b510*/  LOP3.LUT R41, R7.reuse, 0xffff0000, RZ, 0xc0, !PT ;  /* 0xffff000007297812 */ /* 0x040fe200078ec0ff */
[----:B------:R-:W-:-:S02]  /*b520*/  IMAD.U32 R40, R7, 0x10000, RZ ;  /* 0x0001000007287824 */ /* 0x000fc400078e00ff */
[CC--:B------:R-:W-:Y:S01]  /*b530*/  FMUL.FTZ R44, R39.reuse, R42.reuse ;  /* 0x0000002a272c7220 */ /* 0x0c0fe20000410000 */
[----:B------:R-:W-:Y:S01]  /*b540*/  FMUL.FTZ R45, R39, R43 ;  /* 0x0000002b272d7220 */ /* 0x000fe20000410000 */
[C---:B------:R-:W-:Y:S01]  /*b550*/  FMUL.FTZ R39, R41.reuse, R63 ;  /* 0x0000003f29277220 */ /* 0x040fe20000410000 */
[----:B------:R-:W-:Y:S02]  /*b560*/  IMAD.U32 R6, R4, 0x10000, RZ ;  /* 0x0001000004067824 */ /* 0x000fe400078e00ff */
[----:B------:R-:W-:Y:S01]  /*b570*/  FFMA.FTZ R47, R38, R43, R44 ;  /* 0x0000002b262f7223 */ /* 0x000fe2000001002c */
[-C--:B------:R-:W-:Y:S01]  /*b580*/  FMUL.FTZ R43, R41, R65.reuse ;  /* 0x00000041292b7220 */ /* 0x080fe20000410000 */
[----:B------:R-:W-:Y:S01]  /*b590*/  FFMA.FTZ R65, R40, R65, -R39 ;  /* 0x0000004128417223 */ /* 0x000fe20000010827 */
[C---:B------:R-:W-:Y:S01]  /*b5a0*/  IMAD.U32 R7, R5.reuse, 0x10000, RZ ;  /* 0x0001000005077824 */ /* 0x040fe200078e00ff */
[----:B------:R-:W-:Y:S01]  /*b5b0*/  LOP3.LUT R4, R4, 0xffff0000, RZ, 0xc0, !PT ;  /* 0xffff000004047812 */ /* 0x000fe200078ec0ff */
[----:B------:R-:W-:Y:S01]  /*b5c0*/  IMAD.U32 R41, R62, 0x10000, RZ ;  /* 0x000100003e297824 */ /* 0x000fe200078e00ff */
[----:B------:R-:W-:Y:S01]  /*b5d0*/  LOP3.LUT R5, R5, 0xffff0000, RZ, 0xc0, !PT ;  /* 0xffff000005057812 */ /* 0x000fe200078ec0ff */
[----:B------:R-:W-:Y:S01]  /*b5e0*/  IMAD.U32 R39, R64, 0x10000, RZ ;  /* 0x0001000040277824 */ /* 0x000fe200078e00ff */
[----:B------:R-:W-:Y:S01]  /*b5f0*/  LOP3.LUT R62, R62, 0xffff0000, RZ, 0xc0, !PT ;  /* 0xffff00003e3e7812 */ /* 0x000fe200078ec0ff */
[----:B------:R-:W-:Y:S01]  /*b600*/  FFMA.FTZ R42, R38, R42, -R45 ;  /* 0x0000002a262a7223 */ /* 0x000fe2000001082d */
        /* <DEDUP_REMOVED lines=15> */
.L_x_1837:
[----:B------:R-:W-:Y:S05]  /*b700*/  BSYNC B2 ;  /* 0x0000000000027941 */ /* 0x000fea0003800000 */
.L_x_1836:
        /* <DEDUP_REMOVED lines=47> */
.L_x_1835:
[----:B------:R-:W-:Y:S05]  /*ba00*/  BSYNC B1 ;  /* 0x0000000000017941 */ /* 0x000fea0003800000 */
.L_x_1834:
        /* <DEDUP_REMOVED lines=55> */
.L_x_1841:
[----:B------:R-:W-:Y:S05]  /*bd80*/  BSYNC B2 ;  /* 0x0000000000027941 */ /* 0x000fea0003800000 */
.L_x_1840:
        /* <DEDUP_REMOVED lines=47> */
.L_x_1839:
[----:B------:R-:W-:Y:S05]  /*c080*/  BSYNC B1 ;  /* 0x0000000000017941 */ /* 0x000fea0003800000 */
.L_x_1838:
        /* <DEDUP_REMOVED lines=22> */
[C---:B------:R-:W-:Y:S01]  /*c1f0*/  IMAD.U32 R20, R7.reuse, 0x10000, RZ ;  /* 0x0001000007147824 */ /* 0x040fe200078e00ff */
[----:B------:R-:W-:Y:S01]  /*c200*/  LOP3.LUT R7, R7, 0xffff0000, RZ, 0xc0, !PT ;  /* 0xffff000007077812 */ /* 0x000fe200078ec0ff */
[----:B------:R-:W-:-:S02]  /*c210*/  IMAD.U32 R12, R6, 0x10000, RZ ;  /* 0x00010000060c7824 */ /* 0x000fc400078e00ff */
[CC--:B------:R-:W-:Y:S01]  /*c220*/  FMUL.FTZ R25, R13.reuse, R24.reuse ;  /* 0x000000180d197220 */ /* 0x0c0fe20000410000 */
[----:B------:R-:W-:Y:S01]  /*c230*/  FMUL.FTZ R13, R13, R21 ;  /* 0x000000150d0d7220 */ /* 0x000fe20000410000 */
[C---:B------:R-:W-:Y:S01]  /*c240*/  FMUL.FTZ R29, R7.reuse, R67 ;  /* 0x00000043071d7220 */ /* 0x040fe20000410000 */
[----:B------:R-:W-:Y:S02]  /*c250*/  IMAD.U32 R3, R4, 0x10000, RZ ;  /* 0x0001000004037824 */ /* 0x000fe400078e00ff */
[C---:B------:R-:W-:Y:S01]  /*c260*/  FFMA.FTZ R26, R12.reuse, R21, -R25 ;  /* 0x000000150c1a7223 */ /* 0x040fe20000010819 */
[----:B------:R-:W-:Y:S01]  /*c270*/  FFMA.FTZ R27, R12, R24, R13 ;  /* 0x000000180c1b7223 */ /* 0x000fe2000001000d */
[-C--:B------:R-:W-:Y:S01]  /*c280*/  FMUL.FTZ R13, R7, R69.reuse ;  /* 0x00000045070d7220 */ /* 0x080fe20000410000 */
        /* <DEDUP_REMOVED lines=12> */
[----:B------:R-:W-:Y:S01]  /*c350*/  FMUL.FTZ R25, R5, R68 ;  /* 0x0000004405197220 */ /* 0x000fe20000410000 */
        /* <DEDUP_REMOVED lines=9> */
.L_x_1844:
[----:B------:R-:W-:Y:S05]  /*c3f0*/  BSYNC B1 ;  /* 0x0000000000017941 */ /* 0x000fea0003800000 */
.L_x_1843:
        /* <DEDUP_REMOVED lines=13> */
[----:B------:R-:W-:Y:S01]  /*c4d0*/  PRMT R10, R0, 0x5410, R3 ;  /* 0x00005410000a7816 */ /* 0x000fe20000000003 */
        /* <DEDUP_REMOVED lines=8> */
[----:B------:R-:W-:Y:S01]  /*c560*/  FMUL.FTZ R20, R7, R14 ;  /* 0x0000000e07147220 */ /* 0x000fe20000410000 */
[----:B------:R-:W-:-:S02]  /*c570*/  IMAD.U32 R4, R5, 0x10000, RZ ;  /* 0x0001000005047824 */ /* 0x000fc400078e00ff */
[C---:B------:R-:W-:Y:S01]  /*c580*/  FFMA.FTZ R21, R8.reuse, R11, -R21 ;  /* 0x0000000b08157223 */ /* 0x040fe20000010815 */
[----:B------:R-:W-:Y:S01]  /*c590*/  FFMA.FTZ R12, R8, R13, R6 ;  /* 0x0000000d080c7223 */ /* 0x000fe20000010006 */
[-C--:B------:R-:W-:Y:S01]  /*c5a0*/  FMUL.FTZ R8, R7, R56.reuse ;  /* 0x0000003807087220 */ /* 0x080fe20000410000 */
[C---:B------:R-:W-:Y:S01]  /*c5b0*/  IMAD.U32 R7, R10.reuse, 0x10000, RZ ;  /* 0x000100000a077824 */ /* 0x040fe200078e00ff */
[----:B------:R-:W-:Y:S01]  /*c5c0*/  LOP3.LUT R5, R5, 0xffff0000, RZ, 0xc0, !PT ;  /* 0xffff000005057812 */ /* 0x000fe200078ec0ff */
        /* <DEDUP_REMOVED lines=17> */
[----:B------:R0:W-:Y:S01]  /*c6e0*/  STS.128 [R214+0x7000], R4 ;  /* 0x00700004d6007388 */ /* 0x0001e20000000c00 */
[----:B------:R-:W-:Y:S05]  /*c6f0*/  BRA `(.L_x_1842) ;  /* 0x0000002800087947 */ /* 0x000fea0003800000 */
.L_x_1815:
[----:B------:R-:W0:Y:S01]  /*c700*/  LDC R5, c[0x0][0x448] ;  /* 0x00011200ff057b82 */ /* 0x000e220000000800 */
[----:B------:R-:W-:Y:S01]  /*c710*/  ULDC.64 UR4, c[0x0][0x3f8] ;  /* 0x0000fe0000047ab9 */ /* 0x000fe20000000a00 */
[----:B------:R-:W-:Y:S01]  /*c720*/  ULDC.64 UR6, c[0x0][0x408] ;  /* 0x0001020000067ab9 */ /* 0x000fe20000000a00 */
        /* <DEDUP_REMOVED lines=11> */
[C---:B------:R-:W-:Y:S01]  /*c7e0*/  IMAD R7, R3.reuse, UR5, R4 ;  /* 0x0000000503077c24 */ /* 0x040fe2000f8e0204 */
        /* <DEDUP_REMOVED lines=12> */
[----:B------:R-:W0:Y:S01]  /*c8b0*/  LDC R55, c[0x0][0x3f4] ;  /* 0x0000fd00ff377b82 */ /* 0x000e220000000800 */
[----:B------:R-:W3:Y:S01]  /*c8c0*/  SHFL.IDX PT, R4, R32, RZ, 0x181f ;  /* 0x00181fff20047589 */ /* 0x000ee200000e0000 */
[----:B------:R-:W-:-:S03]  /*c8d0*/  IMAD R3, R196, R5, RZ ;  /* 0x00000005c4037224 */ /* 0x000fc600078e02ff */
[----:B------:R-:W5:Y:S04]  /*c8e0*/  SHFL.IDX PT, R0, R35, RZ, 0x181f ;  /* 0x00181fff23007589 */ /* 0x000f6800000e0000 */
[----:B------:R-:W1:Y:S04]  /*c8f0*/  SHFL.IDX PT, R14, R34, RZ, 0x181f ;  /* 0x00181fff220e7589 */ /* 0x000e6800000e0000 */
[----:B------:R-:W2:Y:S01]  /*c900*/  SHFL.IDX PT, R5, R33, RZ, 0x181f ;  /* 0x00181fff21057589 */ /* 0x000ea200000e0000 */
[----:B0-----:R-:W-:-:S04]  /*c910*/  ISETP.GE.AND P0, PT, R16, R55, PT ;  /* 0x000000371000720c */ /* 0x001fc80003f06270 */
[----:B------:R-:W-:-:S13]  /*c920*/  ISETP.GE.OR P1, PT, R56, R3, P0 ;  /* 0x000000033800720c */ /* 0x000fda0000726670 */
[C---:B------:R-:W-:Y:S01]  /*c930*/  @!P1 IMAD.SHL.U32 R21, R16.reuse, 0x2, RZ ;  /* 0x0000000210159824 */ /* 0x040fe200078e00ff */
[----:B------:R-:W-:-:S04]  /*c940*/  @!P1 SHF.L.U64.HI R6, R16, 0x1, R17 ;  /* 0x0000000110069819 */ /* 0x000fc80000010211 */
[----:B---3--:R-:W-:-:S05]  /*c950*/  @!P1 IADD3 R4, P2, R4, R21, RZ ;  /* 0x0000001504049210 */ /* 0x008fca0007f5e0ff */
[----:B-----5:R-:W-:Y:S02]  /*c960*/  @!P1 IMAD.X R7, R0, 0x1, R6, P2 ;  /* 0x0000000100079824 */ /* 0x020fe400010e0606 */
[----:B------:R-:W-:Y:S02]  /*c970*/  @!P1 IMAD.MOV.U32 R8, RZ, RZ, R4 ;  /* 0x000000ffff089224 */ /* 0x000fe400078e0004 */
[----:B------:R-:W-:-:S06]  /*c980*/  @!P1 IMAD.MOV.U32 R9, RZ, RZ, R7 ;  /* 0x000000ffff099224 */ /* 0x000fcc00078e0007 */
[----:B------:R-:W3:Y:S01]  /*c990*/  @!P1 LD.E.128 R8, desc[UR52][R8.64] ;  /* 0x0000003408089980 */ /* 0x000ee2000c101d00 */
[----:B-1----:R-:W-:-:S05]  /*c9a0*/  @!P1 IADD3 R14, P2, R14, R21, RZ ;  /* 0x000000150e0e9210 */ /* 0x002fca0007f5e0ff */
[----:B--2---:R-:W-:Y:S02]  /*c9b0*/  @!P1 IMAD.X R5, R5, 0x1, R6, P2 ;  /* 0x0000000105059824 */ /* 0x004fe400010e0606 */
[----:B------:R-:W-:-:S06]  /*c9c0*/  @!P1 IMAD.MOV.U32 R4, RZ, RZ, R14 ;  /* 0x000000ffff049224 */ /* 0x000fcc00078e000e */
[----:B------:R-:W2:Y:S01]  /*c9d0*/  @!P1 LD.E.128 R4, desc[UR52][R4.64] ;  /* 0x0000003404049980 */ /* 0x000ea2000c101d00 */
[----:B------:R-:W-:Y:S02]  /*c9e0*/  CS2R R48, SRZ ;  /* 0x0000000000307805 */ /* 0x000fe4000001ff00 */
[----:B------:R-:W-:Y:S02]  /*c9f0*/  CS2R R50, SRZ ;  /* 0x0000000000327805 */ /* 0x000fe4000001ff00 */
[----:B------:R-:W-:Y:S01]  /*ca00*/  CS2R R38, SRZ ;  /* 0x0000000000267805 */ /* 0x000fe2000001ff00 */
[----:B------:R0:W1:Y:S01]  /*ca10*/  SHFL.IDX PT, R14, R34, 0x1, 0x181f ;  /* 0x00381f00220e7f89 */ /* 0x00006200000e0000 */
[----:B------:R-:W-:Y:S02]  /*ca20*/  CS2R R20, SRZ ;  /* 0x0000000000147805 */ /* 0x000fe4000001ff00 */
[----:B------:R-:W-:Y:S01]  /*ca30*/  CS2R R24, SRZ ;  /* 0x0000000000187805 */ /* 0x000fe2000001ff00 */
[----:B---3--:R-:W-:-:S02]  /*ca40*/  @!P1 IMAD.MOV.U32 R48, RZ, RZ, R8 ;  /* 0x000000ffff309224 */ /* 0x008fc400078e0008 */
[----:B------:R-:W-:Y:S01]  /*ca50*/  @!P1 IMAD.MOV.U32 R49, RZ, RZ, R9 ;  /* 0x000000ffff319224 */ /* 0x000fe200078e0009 */
[----:B------:R0:W3:Y:S01]  /*ca60*/  SHFL.IDX PT, R8, R32, 0x1, 0x181f ;  /* 0x00381f0020087f89 */ /* 0x0000e200000e0000 */
[----:B------:R-:W-:Y:S02]  /*ca70*/  IMAD.MOV.U32 R0, RZ, RZ, R48 ;  /* 0x000000ffff007224 */ /* 0x000fe400078e0030 */
[----:B------:R-:W-:Y:S01]  /*ca80*/  @!P1 IMAD.MOV.U32 R50, RZ, RZ, R10 ;  /* 0x000000ffff329224 */ /* 0x000fe200078e000a */
[----:B------:R0:W0:Y:S01]  /*ca90*/  SHFL.IDX PT, R9, R33, 0x1, 0x181f ;  /* 0x00381f0021097f89 */ /* 0x00002200000e0000 */
[----:B------:R-:W-:Y:S01]  /*caa0*/  @!P1 IMAD.MOV.U32 R51, RZ, RZ, R11 ;  /* 0x000000ffff339224 */ /* 0x000fe200078e000b */
[----:B------:R-:W-:Y:S01]  /*cab0*/  PRMT R77, R0, 0x7610, R77 ;  /* 0x00007610004d7816 */ /* 0x000fe2000000004d */
[----:B------:R-:W-:Y:S01]  /*cac0*/  IMAD.MOV.U32 R12, RZ, RZ, R49 ;  /* 0x000000ffff0c7224 */ /* 0x000fe200078e0031 */
[----:B------:R0:W0:Y:S01]  /*cad0*/  SHFL.IDX PT, R0, R35, 0x1, 0x181f ;  /* 0x00381f0023007f89 */ /* 0x00002200000e0000 */
[----:B------:R-:W-:-:S02]  /*cae0*/  IMAD.MOV.U32 R10, RZ, RZ, R50 ;  /* 0x000000ffff0a7224 */ /* 0x000fc400078e0032 */
[----:B--2---:R-:W-:Y:S01]  /*caf0*/  @!P1 IMAD.MOV.U32 R38, RZ, RZ, R4 ;  /* 0x000000ffff269224 */ /* 0x004fe200078e0004 */
[----:B------:R-:W-:Y:S01]  /*cb00*/  PRMT R78, R12, 0x7610, R78 ;  /* 0x000076100c4e7816 */ /* 0x000fe2000000004e */
[----:B------:R-:W-:Y:S01]  /*cb10*/  @!P1 IMAD.MOV.U32 R39, RZ, RZ, R5 ;  /* 0x000000ffff279224 */ /* 0x000fe200078e0005 */
[----:B------:R-:W-:Y:S01]  /*cb20*/  PRMT R37, R10, 0x7610, R37 ;  /* 0x000076100a257816 */ /* 0x000fe20000000025 */
[----:B------:R-:W-:Y:S02]  /*cb30*/  @!P1 IMAD.MOV.U32 R20, RZ, RZ, R6 ;  /* 0x000000ffff149224 */ /* 0x000fe400078e0006 */
[----:B------:R-:W-:Y:S02]  /*cb40*/  @!P1 IMAD.MOV.U32 R21, RZ, RZ, R7 ;  /* 0x000000ffff159224 */ /* 0x000fe400078e0007 */
[----:B------:R-:W-:Y:S02]  /*cb50*/  IMAD.MOV.U32 R11, RZ, RZ, R51 ;  /* 0x000000ffff0b7224 */ /* 0x000fe400078e0033 */
[----:B------:R-:W-:-:S02]  /*cb60*/  IMAD.MOV.U32 R4, RZ, RZ, R38 ;  /* 0x000000ffff047224 */ /* 0x000fc400078e0026 */
[----:B------:R-:W-:Y:S01]  /*cb70*/  IMAD.MOV.U32 R5, RZ, RZ, R39 ;  /* 0x000000ffff057224 */ /* 0x000fe200078e0027 */
[----:B------:R-:W-:Y:S01]  /*cb80*/  PRMT R52, R11, 0x7610, R52 ;  /* 0x000076100b347816 */ /* 0x000fe20000000034 */
[----:B------:R-:W-:Y:S01]  /*cb90*/  IMAD.MOV.U32 R6, RZ, RZ, R20 ;  /* 0x000000ffff067224 */ /* 0x000fe200078e0014 */
[----:B------:R-:W-:Y:S01]  /*cba0*/  PRMT R79, R4, 0x7610, R79 ;  /* 0x00007610044f7816 */ /* 0x000fe2000000004f */
[----:B------:R-:W-:Y:S01]  /*cbb0*/  IMAD.MOV.U32 R7, RZ, RZ, R21 ;  /* 0x000000ffff077224 */ /* 0x000fe200078e0015 */
[----:B------:R-:W-:Y:S02]  /*cbc0*/  PRMT R80, R5, 0x7610, R80 ;  /* 0x0000761005507816 */ /* 0x000fe40000000050 */
[----:B------:R-:W-:Y:S02]  /*cbd0*/  PRMT R81, R6, 0x7610, R81 ;  /* 0x0000761006517816 */ /* 0x000fe40000000051 */
[----:B01-3--:R-:W-:-:S07]  /*cbe0*/  PRMT R82, R7, 0x7610, R82 ;  /* 0x0000761007527816 */ /* 0x00bfce0000000052 */
.L_x_2202:
[----:B------:R-:W-:Y:S01]  /*cbf0*/  VIADD R4, R56, 0x20 ;  /* 0x0000002038047836 */ /* 0x000fe20000000000 */
[----:B------:R-:W-:Y:S01]  /*cc00*/  BSSY B1, `(.L_x_1846) ;  /* 0x0000012000017945 */ /* 0x000fe20003800000 */
[----:B------:R-:W-:Y:S02]  /*cc10*/  CS2R R26, SRZ ;  /* 0x00000000001a7805 */ /* 0x000fe4000001ff00 */
[----:B------:R-:W-:Y:S02]  /*cc20*/  CS2R R6, SRZ ;  /* 0x0000000000067805 */ /* 0x000fe4000001ff00 */
[----:B------:R-:W-:Y:S02]  /*cc30*/  ISETP.GE.AND P1, PT, R4, R3, PT ;  /* 0x000000030400720c */ /* 0x000fe40003f26270 */
[----:B------:R-:W-:-:S11]  /*cc40*/  CS2R R4, SRZ ;  /* 0x0000000000047805 */ /* 0x000fd6000001ff00 */
[----:B------:R-:W-:Y:S05]  /*cc50*/  @P1 BRA `(.L_x_1847) ;  /* 0x0000000000301947 */ /* 0x000fea0003800000 */
[----:B------:R-:W-:Y:S02]  /*cc60*/  CS2R R26, SRZ ;  /* 0x00000000001a7805 */ /* 0x000fe4000001ff00 */
[----:B------:R-:W-:Y:S02]  /*cc70*/  CS2R R4, SRZ ;  /* 0x0000000000047805 */ /* 0x000fe4000001ff00 */
[----:B------:R-:W-:Y:S01]  /*cc80*/  CS2R R6, SRZ ;  /* 0x0000000000067805 */ /* 0x000fe2000001ff00 */
[----:B------:R-:W-:Y:S06]  /*cc90*/  @P0 BRA `(.L_x_1847) ;  /* 0x0000000000200947 */ /* 0x000fec0003800000 */
[C---:B------:R-:W-:Y:S01]  /*cca0*/  IMAD.SHL.U32 R15, R16.reuse, 0x2, RZ ;  /* 0x00000002100f7824 */ /* 0x040fe200078e00ff */
[----:B------:R-:W-:-:S04]  /*ccb0*/  SHF.L.U64.HI R6, R16, 0x1, R17 ;  /* 0x0000000110067819 */ /* 0x000fc80000010211 */
[-C--:B------:R-:W-:Y:S02]  /*ccc0*/  IADD3 R4, P1, R8, R15.reuse, RZ ;  /* 0x0000000f08047210 */ /* 0x080fe40007f3e0ff */
[----:B------:R-:W-:-:S03]  /*ccd0*/  IADD3 R14, P2, R14, R15, RZ ;  /* 0x0000000f0e0e7210 */ /* 0x000fc60007f5e0ff */
[--C-:B------:R-:W-:Y:S02]  /*cce0*/  IMAD.X R5, R0, 0x1, R6.reuse, P1 ;  /* 0x0000000100057824 */ /* 0x100fe400008e0606 */
[----:B------:R-:W-:-:S04]  /*ccf0*/  IMAD.X R15, R9, 0x1, R6, P2 ;  /* 0x00000001090f7824 */ /* 0x000fc800010e0606 */
[----:B------:R-:W5:Y:S04]  /*cd00*/  LD.E.128 R4, desc[UR52][R4.64] ;  /* 0x0000003404047980 */ /* 0x000f68000c101d00 */
[----:B------:R0:W5:Y:S02]  /*cd10*/  LD.E.128 R24, desc[UR52][R14.64] ;  /* 0x000000340e187980 */ /* 0x000164000c101d00 */
.L_x_1847:
[----:B------:R-:W-:Y:S05]  /*cd20*/  BSYNC B1 ;  /* 0x0000000000017941 */ /* 0x000fea0003800000 */
.L_x_1846:
[----:B-----5:R-:W-:Y:S01]  /*cd30*/  IMAD.MOV.U32 R0, RZ, RZ, R24 ;  /* 0x000000ffff007224 */ /* 0x020fe200078e0018 */
[----:B------:R-:W-:Y:S01]  /*cd40*/  UMOV UR4, 0xffffffff ;  /* 0xffffffff00047882 */ /* 0x000fe20000000000 */
        /* <DEDUP_REMOVED lines=16> */
[----:B------:R-:W1:Y:S01]  /*ce50*/  SHFL.IDX PT, R8, R32, 0x2, 0x181f ;  /* 0x00581f0020087f89 */ /* 0x000e6200000e0000 */
[----:B------:R-:W-:-:S03]  /*ce60*/  VIADD R10, R56, 0x40 ;  /* 0x00000040380a7836 */ /* 0x000fc60000000000 */
[----:B------:R-:W2:Y:S02]  /*ce70*/  SHFL.IDX PT, R0, R35, 0x2, 0x181f ;  /* 0x00581f0023007f89 */ /* 0x000ea400000e0000 */
[----:B------:R-:W-:Y:S02]  /*ce80*/  ISETP.GE.OR P1, PT, R10, R3, P0 ;  /* 0x000000030a00720c */ /* 0x000fe40000726670 */
[----:B0-----:R-:W0:Y:S04]  /*ce90*/  SHFL.IDX PT, R14, R34, 0x2, 0x181f ;  /* 0x00581f00220e7f89 */ /* 0x001e2800000e0000 */
[----:B------:R-:W3:Y:S07]  /*cea0*/  SHFL.IDX PT, R28, R33, 0x2, 0x181f ;  /* 0x00581f00211c7f89 */ /* 0x000eee00000e0000 */
[C---:B------:R-:W-:Y:S01]  /*ceb0*/  @!P1 IMAD.SHL.U32 R31, R16.reuse, 0x2, RZ ;  /* 0x00000002101f9824 */ /* 0x040fe200078e00ff */
[----:B------:R-:W-:-:S04]  /*cec0*/  @!P1 SHF.L.U64.HI R29, R16, 0x1, R17 ;  /* 0x00000001101d9819 */ /* 0x000fc80000010211 */
[----:B-1----:R-:W-:-:S05]  /*ced0*/  @!P1 IADD3 R8, P2, R8, R31, RZ ;  /* 0x0000001f08089210 */ /* 0x002fca0007f5e0ff */
[----:B--2---:R-:W-:-:S06]  /*cee0*/  @!P1 IMAD.X R9, R0, 0x1, R29, P2 ;  /* 0x0000000100099824 */ /* 0x004fcc00010e061d */
[----:B------:R-:W2:Y:S01]  /*cef0*/  @!P1 LD.E.128 R8, desc[UR52][R8.64] ;  /* 0x0000003408089980 */ /* 0x000ea2000c101d00 */
[----:B0-----:R-:W-:-:S05]  /*cf00*/  @!P1 IADD3 R14, P2, R14, R31, RZ ;  /* 0x0000001f0e0e9210 */ /* 0x001fca0007f5e0ff */
[----:B---3--:R-:W-:-:S04]  /*cf10*/  @!P1 IMAD.X R29, R28, 0x1, R29, P2 ;  /* 0x000000011c1d9824 */ /* 0x008fc800010e061d */
[----:B------:R-:W-:-:S05]  /*cf20*/  @!P1 IMAD.MOV.U32 R15, RZ, RZ, R29 ;  /* 0x000000ffff0f9224 */ /* 0x000fca00078e001d */
[----:B------:R-:W3:Y:S01]  /*cf30*/  @!P1 LD.E.128 R28, desc[UR52][R14.64] ;  /* 0x000000340e1c9980 */ /* 0x000ee2000c101d00 */
[----:B------:R-:W-:Y:S02]  /*cf40*/  CS2R R44, SRZ ;  /* 0x00000000002c7805 */ /* 0x000fe4000001ff00 */
[----:B------:R-:W-:Y:S02]  /*cf50*/  CS2R R46, SRZ ;  /* 0x00000000002e7805 */ /* 0x000fe4000001ff00 */
[----:B------:R-:W-:Y:S01]  /*cf60*/  CS2R R40, SRZ ;  /* 0x0000000000287805 */ /* 0x000fe2000001ff00 */
[----:B------:R-:W0:Y:S01]  /*cf70*/  SHFL.IDX PT, R32, R32, 0x3, 0x181f ;  /* 0x00781f0020207f89 */ /* 0x000e2200000e0000 */
[----:B------:R-:W-:-:S03]  /*cf80*/  CS2R R42, SRZ ;  /* 0x00000000002a7805 */ /* 0x000fc6000001ff00 */
[----:B------:R-:W1:Y:S04]  /*cf90*/  SHFL.IDX PT, R34, R34, 0x3, 0x181f ;  /* 0x00781f0022227f89 */ /* 0x000e6800000e0000 */
[----:B------:R-:W0:Y:S01]  /*cfa0*/  SHFL.IDX PT, R33, R33, 0x3, 0x181f ;  /* 0x00781f0021217f89 */ /* 0x000e2200000e0000 */
[----:B--2---:R-:W-:Y:S02]  /*cfb0*/  @!P1 IMAD.MOV.U32 R44, RZ, RZ, R8 ;  /* 0x000000ffff2c9224 */ /* 0x004fe400078e0008 */
[----:B------:R-:W-:Y:S02]  /*cfc0*/  @!P1 IMAD.MOV.U32 R46, RZ, RZ, R10 ;  /* 0x000000ffff2e9224 */ /* 0x000fe400078e000a */
[----:B------:R-:W-:Y:S02]  /*cfd0*/  IMAD.MOV.U32 R0, RZ, RZ, R44 ;  /* 0x000000ffff007224 */ /* 0x000fe400078e002c */
[----:B------:R-:W-:-:S02]  /*cfe0*/  @!P1 IMAD.MOV.U32 R47, RZ, RZ, R11 ;  /* 0x000000ffff2f9224 */ /* 0x000fc400078e000b */
[----:B------:R-:W-:Y:S01]  /*cff0*/  @!P1 IMAD.MOV.U32 R45, RZ, RZ, R9 ;  /* 0x000000ffff2d9224 */ /* 0x000fe200078e0009 */
[----:B------:R-:W-:Y:S01]  /*d000*/  PRMT R65, R0, 0x7610, R65 ;  /* 0x0000761000417816 */ /* 0x000fe20000000041 */
[----:B------:R-:W-:Y:S01]  /*d010*/  IMAD.MOV.U32 R8, RZ, RZ, R46 ;  /* 0x000000ffff087224 */ /* 0x000fe200078e002e */
[----:B------:R2:W0:Y:S01]  /*d020*/  SHFL.IDX PT, R0, R35, 0x3, 0x181f ;  /* 0x00781f0023007f89 */ /* 0x00042200000e0000 */
[----:B------:R-:W-:Y:S02]  /*d030*/  IMAD.MOV.U32 R9, RZ, RZ, R47 ;  /* 0x000000ffff097224 */ /* 0x000fe400078e002f */
[----:B------:R-:W-:Y:S01]  /*d040*/  IMAD.MOV.U32 R12, RZ, RZ, R45 ;  /* 0x000000ffff0c7224 */ /* 0x000fe200078e002d */
[----:B------:R-:W-:Y:S01]  /*d050*/  PRMT R53, R8, 0x7610, R53 ;  /* 0x0000761008357816 */ /* 0x000fe20000000035 */
[----:B---3--:R-:W-:Y:S01]  /*d060*/  @!P1 IMAD.MOV.U32 R40, RZ, RZ, R28 ;  /* 0x000000ffff289224 */ /* 0x008fe200078e001c */
[----:B------:R-:W-:Y:S01]  /*d070*/  PRMT R54, R9, 0x7610, R54 ;  /* 0x0000761009367816 */ /* 0x000fe20000000036 */
[----:B------:R-:W-:Y:S01]  /*d080*/  @!P1 IMAD.MOV.U32 R41, RZ, RZ, R29 ;  /* 0x000000ffff299224 */ /* 0x000fe200078e001d */
[----:B------:R-:W-:Y:S01]  /*d090*/  PRMT R66, R12, 0x7610, R66 ;  /* 0x000076100c427816 */ /* 0x000fe20000000042 */
[----:B------:R-:W-:-:S02]  /*d0a0*/  @!P1 IMAD.MOV.U32 R42, RZ, RZ, R30 ;  /* 0x000000ffff2a9224 */ /* 0x000fc400078e001e */
[----:B------:R-:W-:Y:S02]  /*d0b0*/  @!P1 IMAD.MOV.U32 R43, RZ, RZ, R31 ;  /* 0x000000ffff2b9224 */ /* 0x000fe400078e001f */
[----:B------:R-:W-:Y:S02]  /*d0c0*/  IMAD.MOV.U32 R8, RZ, RZ, R40 ;  /* 0x000000ffff087224 */ /* 0x000fe400078e0028 */
[----:B------:R-:W-:Y:S02]  /*d0d0*/  IMAD.MOV.U32 R9, RZ, RZ, R41 ;  /* 0x000000ffff097224 */ /* 0x000fe400078e0029 */
[----:B------:R-:W-:Y:S01]  /*d0e0*/  IMAD.MOV.U32 R10, RZ, RZ, R42 ;  /* 0x000000ffff0a7224 */ /* 0x000fe200078e002a */
[----:B------:R-:W-:Y:S01]  /*d0f0*/  PRMT R72, R8, 0x7610, R72 ;  /* 0x0000761008487816 */ /* 0x000fe20000000048 */
[----:B------:R-:W-:Y:S01]  /*d100*/  IMAD.MOV.U32 R11, RZ, RZ, R43 ;  /* 0x000000ffff0b7224 */ /* 0x000fe200078e002b */
[----:B------:R-:W-:Y:S02]  /*d110*/  PRMT R73, R9, 0x7610, R73 ;  /* 0x0000761009497816 */ /* 0x000fe40000000049 */
[----:B------:R-:W-:-:S02]  /*d120*/  CS2R R8, SRZ ;  /* 0x0000000000087805 */ /* 0x000fc4000001ff00 */
[----:B------:R-:W-:Y:S02]  /*d130*/  PRMT R74, R10, 0x7610, R74 ;  /* 0x000076100a4a7816 */ /* 0x000fe4000000004a */
[----:B012---:R-:W-:-:S07]  /*d140*/  PRMT R75, R11, 0x7610, R75 ;  /* 0x000076100b4b7816 */ /* 0x007fce000000004b */
.L_x_2212:
[----:B------:R-:W-:Y:S01]  /*d150*/  VIADD R56, R56, 0x60 ;  /* 0x0000006038387836 */ /* 0x000fe20000000000 */
[----:B------:R-:W-:Y:S01]  /*d160*/  BSSY B1, `(.L_x_1849) ;  /* 0x0000012000017945 */ /* 0x000fe20003800000 */
[----:B------:R-:W-:Y:S02]  /*d170*/  CS2R R10, SRZ ;  /* 0x00000000000a7805 */ /* 0x000fe4000001ff00 */
[----:B------:R-:W-:Y:S02]  /*d180*/  CS2R R12, SRZ ;  /* 0x00000000000c7805 */ /* 0x000fe4000001ff00 */
[----:B------:R-:W-:Y:S02]  /*d190*/  CS2R R14, SRZ ;  /* 0x00000000000e7805 */ /* 0x000fe4000001ff00 */
[----:B------:R-:W-:-:S13]  /*d1a0*/  ISETP.GE.AND P1, PT, R56, R3, PT ;  /* 0x000000033800720c */ /* 0x000fda0003f26270 */
        /* <DEDUP_REMOVED lines=12> */
[----:B------:R-:W5:Y:S02]  /*d270*/  LD.E.128 R8, desc[UR52][R8.64] ;  /* 0x0000003408087980 */ /* 0x000f64000c101d00 */
.L_x_1850:
[----:B------:R-:W-:Y:S05]  /*d280*/  BSYNC B1 ;  /* 0x0000000000017941 */ /* 0x000fea0003800000 */
.L_x_1849:
[----:B------:R-:W-:Y:S01]  /*d290*/  ULEA.HI UR4, UR37, UR37, URZ, 0x1 ;  /* 0x0000002525047291 */ /* 0x000fe2000f8f083f */
[C---:B------:R-:W-:Y:S01]  /*d2a0*/  VIADD R0, R188.reuse, 0x20 ;  /* 0x00000020bc007836 */ /* 0x040fe20000000000 */
[----:B------:R-:W-:Y:S01]  /*d2b0*/  VIADDMNMX R3, R3, -R200, 0x80, PT ;  /* 0x0000008003037446 */ /* 0x000fe200038009c8 */
[C---:B------:R-:W-:Y:S01]  /*d2c0*/  VIADD R31, R188.reuse, 0x40 ;  /* 0x00000040bc1f7836 */ /* 0x040fe20000000000 */
[----:B------:R-:W-:Y:S01]  /*d2d0*/  ULOP3.LUT UR4, UR4, 0xfffffffe, URZ, 0xc0, !UPT ;  /* 0xfffffffe04047892 */ /* 0x000fe2000f8ec03f */
[----:B------:R-:W-:Y:S01]  /*d2e0*/  VIADD R30, R188, 0x60 ;  /* 0x00000060bc1e7836 */ /* 0x000fe20000000000 */
[-C--:B------:R-:W-:Y:S01]  /*d2f0*/  ISETP.GE.OR P2, PT, R0, R3.reuse, P0 ;  /* 0x000000030000720c */ /* 0x080fe20000746670 */
[----:B-----5:R-:W-:Y:S01]  /*d300*/  IMAD.MOV.U32 R0, RZ, RZ, R8 ;  /* 0x000000ffff007224 */ /* 0x020fe200078e0008 */
[----:B------:R-:W-:Y:S01]  /*d310*/  UIADD3 UR4, UR37, -UR4, URZ ;  /* 0x8000000425047290 */ /* 0x000fe2000fffe03f */
[----:B------:R-:W-:Y:S01]  /*d320*/  IMAD.MOV.U32 R28, RZ, RZ, R9 ;  /* 0x000000ffff1c7224 */ /* 0x000fe200078e0009 */
[-C--:B------:R-:W-:Y:S01]  /*d330*/  ISETP.GE.OR P3, PT, R188, R3.reuse, P0 ;  /* 0x00000003bc00720c */ /* 0x080fe20000766670 */
[----:B------:R-:W-:Y:S01]  /*d340*/  BSSY B1, `(.L_x_1851) ;  /* 0x0000013000017945 */ /* 0x000fe20003800000 */
[----:B------:R-:W-:-:S02]  /*d350*/  ISETP.GE.OR P1, PT, R31, R3, P0 ;  /* 0x000000031f00720c */ /* 0x000fc40000726670 */
[----:B------:R-:W-:Y:S01]  /*d360*/  IMAD.U32 R29, RZ, RZ, UR4 ;  /* 0x00000004ff1d7e24 */ /* 0x000fe2000f8e00ff */
[----:B------:R-:W-:Y:S01]  /*d370*/  ISETP.GE.OR P0, PT, R30, R3, P0 ;  /* 0x000000031e00720c */ /* 0x000fe20000706670 */
[----:B------:R-:W-:Y:S01]  /*d380*/  IMAD.MOV.U32 R3, RZ, RZ, R11 ;  /* 0x000000ffff037224 */ /* 0x000fe200078e000b */
[----:B------:R-:W-:Y:S01]  /*d390*/  PRMT R56, R0, 0x7610, R56 ;  /* 0x0000761000387816 */ /* 0x000fe20000000038 */
[----:B------:R-:W-:Y:S01]  /*d3a0*/  IMAD.MOV.U32 R0, RZ, RZ, R10 ;  /* 0x000000ffff007224 */ /* 0x000fe200078e000a */
[----:B------:R-:W-:Y:S01]  /*d3b0*/  SHF.L.U32 R29, R29, 0x1f, RZ ;  /* 0x0000001f1d1d7819 */ /* 0x000fe200000006ff */
[----:B------:R-:W-:Y:S01]  /*d3c0*/  IMAD.MOV.U32 R30, RZ, RZ, R13 ;  /* 0x000000ffff1e7224 */ /* 0x000fe200078e000d */
[----:B------:R-:W-:Y:S01]  /*d3d0*/  PRMT R67, R28, 0x7610, R67 ;  /* 0x000076101c437816 */ /* 0x000fe20000000043 */
[----:B------:R-:W-:Y:S01]  /*d3e0*/  IMAD.MOV.U32 R28, RZ, RZ, R12 ;  /* 0x000000ffff1c7224 */ /* 0x000fe200078e000c */
[----:B------:R-:W0:Y:S01]  /*d3f0*/  SYNCS.PHASECHK.TRANS64.TRYWAIT P4, [R18+URZ+0x28800], R29 ;  /* 0x0288001d120075a7 */ /* 0x000e22000808017f */
[----:B------:R-:W-:Y:S01]  /*d400*/  PRMT R68, R0, 0x7610, R68 ;  /* 0x0000761000447816 */ /* 0x000fe20000000044 */
[----:B------:R-:W-:Y:S01]  /*d410*/  IMAD.MOV.U32 R0, RZ, RZ, R14 ;  /* 0x000000ffff007224 */ /* 0x000fe200078e000e */
[----:B------:R-:W-:Y:S01]  /*d420*/  PRMT R69, R3, 0x7610, R69 ;  /* 0x0000761003457816 */ /* 0x000fe20000000045 */
[----:B------:R-:W-:Y:S01]  /*d430*/  IMAD.MOV.U32 R3, RZ, RZ, R15 ;  /* 0x000000ffff037224 */ /* 0x000fe200078e000f */
[----:B------:R-:W-:-:S02]  /*d440*/  PRMT R70, R28, 0x7610, R70 ;  /* 0x000076101c467816 */ /* 0x000fc40000000046 */
[----:B------:R-:W-:Y:S01]  /*d450*/  PRMT R71, R30, 0x7610, R71 ;  /* 0x000076101e477816 */ /* 0x000fe20000000047 */
[----:B0-----:R-:W-:Y:S06]  /*d460*/  @!P4 BRA `(.L_x_1852) ;  /* 0x000001b800b8c947 */ /* 0x001fec0003800000 */
.L_x_2213:
[----:B------:R-:W-:Y:S05]  /*d470*/  BSYNC B1 ;  /* 0x0000000000017941 */ /* 0x000fea0003800000 */
.L_x_1851:
[----:B------:R-:W-:Y:S04]  /*d480*/  BSSY B1, `(.L_x_1853) ;  /* 0x0000069000017945 */ /* 0x000fe80003800000 */
[----:B------:R-:W-:Y:S05]  /*d490*/  @P3 BRA `(.L_x_1854) ;  /* 0x00000004009c3947 */ /* 0x000fea0003800000 */
[----:B------:R-:W-:Y:S02]  /*d4a0*/  LEA.HI R28, R55, R220, RZ, 0x1d ;  /* 0x000000dc371c7211 */ /* 0x000fe400078fe8ff */
[----:B------:R-:W-:Y:S02]  /*d4b0*/  SHF.R.U32.HI R31, RZ, 0x3, R209 ;  /* 0x00000003ff1f7819 */ /* 0x000fe400000116d1 */
[----:B0-----:R-:W-:Y:S01]  /*d4c0*/  SHF.R.S32.HI R29, RZ, 0x1f, R28 ;  /* 0x0000001fff1d7819 */ /* 0x001fe2000001141c */
[----:B------:R-:W-:Y:S01]  /*d4d0*/  IMAD.SHL.U32 R30, R28, 0x8, RZ ;  /* 0x000000081c1e7824 */ /* 0x000fe200078e00ff */
[----:B------:R-:W-:Y:S02]  /*d4e0*/  SHF.R.U64 R38, R38, 0x10, R39 ;  /* 0x0000001026267819 */ /* 0x000fe40000001227 */
[----:B------:R-:W-:Y:S02]  /*d4f0*/  LEA.HI R29, R29, R28, RZ, 0x3 ;  /* 0x0000001c1d1d7211 */ /* 0x000fe400078f18ff */
[----:B------:R-:W-:-:S02]  /*d500*/  LOP3.LUT R30, R209, 0x38, R30, 0xf8, !PT ;  /* 0x00000038d11e7812 */ /* 0x000fc400078ef81e */
[----:B------:R-:W-:Y:S01]  /*d510*/  SHF.R.U64 R84, R48, 0x10, R49 ;  /* 0x0000001030547819 */ /* 0x000fe20000001231 */
[----:B------:R-:W-:Y:S01]  /*d520*/  IMAD.SHL.U32 R29, R29, 0x400, RZ ;  /* 0x000004001d1d7824 */ /* 0x000fe200078e00ff */
[----:B------:R-:W-:Y:S02]  /*d530*/  LOP3.LUT R30, R30, R31, RZ, 0x3c, !PT ;  /* 0x0000001f1e1e7212 */ /* 0x000fe400078e3cff */
[----:B------:R-:W-:Y:S02]  /*d540*/  SHF.R.U32.HI R39, RZ, 0x10, R39 ;  /* 0x00000010ff277819 */ /* 0x000fe40000011627 */
[----:B------:R-:W-:Y:S02]  /*d550*/  LOP3.LUT R28, R29, 0x7fffe000, RZ, 0xc0, !PT ;  /* 0x7fffe0001d1c7812 */ /* 0x000fe400078ec0ff */
[----:B------:R-:W-:Y:S02]  /*d560*/  PRMT R79, R79, 0x5410, R38 ;  /* 0x000054104f4f7816 */ /* 0x000fe40000000026 */
[----:B------:R-:W-:-:S02]  /*d570*/  IADD3 R33, R30, R28, R213 ;  /* 0x0000001c1e217210 */ /* 0x000fc40007ffe0d5 */
[----:B------:R-:W0:Y:S01]  /*d580*/  LDS.128 R28, [R214] ;  /* 0x00000000d61c7984 */ /* 0x000e220000000c00 */
[--C-:B------:R-:W-:Y:S02]  /*d590*/  SHF.R.U64 R48, R50, 0x10, R51.reuse ;  /* 0x0000001032307819 */ /* 0x100fe40000001233 */
[----:B------:R-:W-:Y:S01]  /*d5a0*/  IMAD R76, R33, 0x2, R18 ;  /* 0x00000002214c7824 */ /* 0x000fe200078e0212 */
[----:B------:R-:W-:Y:S02]  /*d5b0*/  SHF.R.U32.HI R51, RZ, 0x10, R51 ;  /* 0x00000010ff337819 */ /* 0x000fe40000011633 */
[----:B------:R-:W-:Y:S02]  /*d5c0*/  PRMT R77, R77, 0x5410, R84 ;  /* 0x000054104d4d7816 */ /* 0x000fe40000000054 */
[----:B------:R-:W1:Y:S01]  /*d5d0*/  LDS.128 R32, [R76+0x10400] ;  /* 0x010400004c207984 */ /* 0x000e620000000c00 */
[----:B------:R-:W-:Y:S02]  /*d5e0*/  SHF.R.U32.HI R49, RZ, 0x10, R49 ;  /* 0x00000010ff317819 */ /* 0x000fe40000011631 */
[----:B------:R-:W-:-:S02]  /*d5f0*/  SHF.R.U64 R20, R20, 0x10, R21 ;  /* 0x0000001014147819 */ /* 0x000fc40000001215 */
[----:B------:R-:W-:Y:S01]  /*d600*/  PRMT R84, R80, 0x5410, R39 ;  /* 0x0000541050547816 */ /* 0x000fe20000000027 */
[----:B------:R-:W-:Y:S01]  /*d610*/  IMAD.U32 R80, R79, 0x10000, RZ ;  /* 0x000100004f507824 */ /* 0x000fe200078e00ff */
[----:B------:R-:W-:Y:S02]  /*d620*/  SHF.R.U32.HI R21, RZ, 0x10, R21 ;  /* 0x00000010ff157819 */ /* 0x000fe40000011615 */
[----:B------:R-:W-:Y:S01]  /*d630*/  PRMT R52, R52, 0x5410, R51 ;  /* 0x0000541034347816 */ /* 0x000fe20000000033 */
[----:B------:R-:W-:Y:S01]  /*d640*/  IMAD.U32 R51, R77, 0x10000, RZ ;  /* 0x000100004d337824 */ /* 0x000fe200078e00ff */
[----:B------:R-:W-:Y:S02]  /*d650*/  PRMT R78, R78, 0x5410, R49 ;  /* 0x000054104e4e7816 */ /* 0x000fe40000000031 */
[----:B------:R-:W-:Y:S02]  /*d660*/  PRMT R83, R37, 0x5410, R48 ;  /* 0x0000541025537816 */ /* 0x000fe40000000030 */
[----:B------:R-:W-:Y:S01]  /*d670*/  PRMT R85, R81, 0x5410, R20 ;  /* 0x0000541051557816 */ /* 0x000fe20000000014 */
[----:B------:R-:W-:Y:S01]  /*d680*/  IMAD.U32 R81, R84, 0x10000, RZ ;  /* 0x0001000054517824 */ /* 0x000fe200078e00ff */
[----:B------:R-:W-:-:S02]  /*d690*/  PRMT R82, R82, 0x5410, R21 ;  /* 0x0000541052527816 */ /* 0x000fc40000000015 */
        /* <DEDUP_REMOVED lines=15> */
[C---:B------:R-:W-:Y:S01]  /*d790*/  FMUL.FTZ R87, R39.reuse, R80 ;  /* 0x0000005027577220 */ /* 0x040fe20000410000 */
[----:B----4-:R-:W-:Y:S01]  /*d7a0*/  FMUL.FTZ R89, R39, R51 ;  /* 0x0000003327597220 */ /* 0x010fe20000410000 */
[----:B------:R-:W-:-:S02]  /*d7b0*/  IMAD.U32 R39, R78, 0x10000, RZ ;  /* 0x000100004e277824 */ /* 0x000fc400078e00ff */
[----:B------:R-:W-:Y:S01]  /*d7c0*/  FMUL.FTZ R90, R48, R81 ;  /* 0x00000051305a7220 */ /* 0x000fe20000410000 */
[----:B------:R-:W-:Y:S01]  /*d7d0*/  FFMA.FTZ R86, R20, R51, -R87 ;  /* 0x0000003314567223 */ /* 0x000fe20000010857 */
[----:B------:R-:W-:Y:S02]  /*d7e0*/  IMAD.U32 R50, R35, 0x10000, RZ ;  /* 0x0001000023327824 */ /* 0x000fe400078e00ff */
[-C--:B------:R-:W-:Y:S01]  /*d7f0*/  FMUL.FTZ R48, R48, R39.reuse ;  /* 0x0000002730307220 */ /* 0x080fe20000410000 */
[----:B------:R-:W-:Y:S02]  /*d800*/  IMAD.U32 R87, R82, 0x10000, RZ ;  /* 0x0001000052577824 */ /* 0x000fe400078e00ff */
[C---:B------:R-:W-:Y:S01]  /*d810*/  FFMA.FTZ R90, R37.reuse, R39, -R90 ;  /* 0x00000027255a7223 */ /* 0x040fe2000001085a */
[----:B------:R-:W-:Y:S02]  /*d820*/  IMAD.U32 R51, R52, 0x10000, RZ ;  /* 0x0001000034337824 */ /* 0x000fe400078e00ff */
[----:B------:R-:W-:Y:S01]  /*d830*/  FFMA.FTZ R89, R20, R80, R89 ;  /* 0x0000005014597223 */ /* 0x000fe20000010059 */
[----:B------:R-:W-:Y:S01]  /*d840*/  FMUL.FTZ R39, R50, R87 ;  /* 0x0000005732277220 */ /* 0x000fe20000410000 */
[----:B------:R-:W-:Y:S01]  /*d850*/  LOP3.LUT R78, R78, 0xffff0000, RZ, 0xc0, !PT ;  /* 0xffff00004e4e7812 */ /* 0x000fe200078ec0ff */
[----:B------:R-:W-:Y:S01]  /*d860*/  FMUL.FTZ R50, R50, R51 ;  /* 0x0000003332327220 */ /* 0x000fe20000410000 */
[----:B------:R-:W-:Y:S01]  /*d870*/  FMUL.FTZ R20, R32, R79 ;  /* 0x0000004f20147220 */ /* 0x000fe20000410000 */
[----:B------:R-:W-:Y:S01]  /*d880*/  FFMA.FTZ R48, R37, R81, R48 ;  /* 0x0000005125307223 */ /* 0x000fe20000010030 */
[C---:B------:R-:W-:Y:S01]  /*d890*/  FFMA.FTZ R39, R38.reuse, R51, -R39 ;  /* 0x0000003326277223 */ /* 0x040fe20000010827 */
[----:B------:R-:W-:Y:S01]  /*d8a0*/  FFMA.FTZ R87, R38, R87, R50 ;  /* 0x0000005726577223 */ /* 0x000fe20000010032 */
[----:B------:R-:W-:Y:S01]  /*d8b0*/  FMUL.FTZ R38, R32, R77 ;  /* 0x0000004d20267220 */ /* 0x000fe20000410000 */
[----:B------:R-:W-:Y:S01]  /*d8c0*/  FMUL.FTZ R37, R33, R84 ;  /* 0x0000005421257220 */ /* 0x000fe20000410000 */
[----:B------:R-:W-:-:S02]  /*d8d0*/  IMAD.U32 R49, R34, 0x10000, RZ ;  /* 0x0001000022317824 */ /* 0x000fc400078e00ff */
[----:B------:R-:W-:Y:S01]  /*d8e0*/  FFMA.FTZ R77, R21, R77, -R20 ;  /* 0x0000004d154d7223 */ /* 0x000fe20000010814 */
[----:B------:R-:W-:Y:S02]  /*d8f0*/  IMAD.U32 R32, R85, 0x10000, RZ ;  /* 0x0001000055207824 */ /* 0x000fe400078e00ff */
[-C--:B------:R-:W-:Y:S01]  /*d900*/  FMUL.FTZ R33, R33, R78.reuse ;  /* 0x0000004e21217220 */ /* 0x080fe20000410000 */
[----:B------:R-:W-:Y:S02]  /*d910*/  IMAD.U32 R20, R83, 0x10000, RZ ;  /* 0x0001000053147824 */ /* 0x000fe400078e00ff */
[C---:B------:R-:W-:Y:S01]  /*d920*/  FFMA.FTZ R37, R28.reuse, R78, -R37 ;  /* 0x0000004e1c257223 */ /* 0x040fe20000010825 */
[C---:B------:R-:W-:Y:S01]  /*d930*/  FMUL.FTZ R50, R49.reuse, R32 ;  /* 0x0000002031327220 */ /* 0x040fe20000410000 */
[----:B------:R-:W-:Y:S01]  /*d940*/  FFMA.FTZ R33, R28, R84, R33 ;  /* 0x000000541c217223 */ /* 0x000fe20000010021 */
[----:B------:R-:W-:Y:S01]  /*d950*/  LOP3.LUT R34, R34, 0xffff0000, RZ, 0xc0, !PT ;  /* 0xffff000022227812 */ /* 0x000fe200078ec0ff */
[-C--:B------:R-:W-:Y:S01]  /*d960*/  FMUL.FTZ R28, R49, R20.reuse ;  /* 0x00000014311c7220 */ /* 0x080fe20000410000 */
[----:B------:R-:W-:Y:S01]  /*d970*/  LOP3.LUT R35, R35, 0xffff0000, RZ, 0xc0, !PT ;  /* 0xffff000023237812 */ /* 0x000fe200078ec0ff */
[----:B------:R-:W-:Y:S01]  /*d980*/  FFMA.FTZ R50, R29, R20, -R50 ;  /* 0x000000141d327223 */ /* 0x000fe20000010832 */
[----:B------:R-:W-:Y:S01]  /*d990*/  LOP3.LUT R85, R85, 0xffff0000, RZ, 0xc0, !PT ;  /* 0xffff000055557812 */ /* 0x000fe200078ec0ff */
[----:B------:R-:W-:Y:S01]  /*d9a0*/  FFMA.FTZ R38, R21, R79, R38 ;  /* 0x0000004f15267223 */ /* 0x000fe20000010026 */
[----:B------:R-:W-:Y:S01]  /*d9b0*/  LOP3.LUT R82, R82, 0xffff0000, RZ, 0xc0, !PT ;  /* 0xffff000052527812 */ /* 0x000fe200078ec0ff */
[----:B------:R-:W-:Y:S01]  /*d9c0*/  FFMA.FTZ R20, R29, R32, R28 ;  /* 0x000000201d147223 */ /* 0x000fe2000001001c */
[----:B------:R-:W-:Y:S01]  /*d9d0*/  LOP3.LUT R83, R83, 0xffff0000, RZ, 0xc0, !PT ;  /* 0xffff000053537812 */ /* 0x000fe200078ec0ff */
[----:B------:R-:W-:Y:S01]  /*d9e0*/  FMUL.FTZ R21, R34, R85 ;  /* 0x0000005522157220 */ /* 0x000fe20000410000 */
[----:B------:R-:W-:Y:S01]  /*d9f0*/  LOP3.LUT R52, R52, 0xffff0000, RZ, 0xc0, !PT ;  /* 0xffff000034347812 */ /* 0x000fe200078ec0ff */
[----:B------:R-:W-:Y:S01]  /*da00*/  FMUL.FTZ R28, R35, R82 ;  /* 0x00000052231c7220 */ /* 0x000fe20000410000 */
[----:B------:R-:W-:Y:S01]  /*da10*/  F2FP.BF16.F32.PACK_AB R29, R37, R90 ;  /* 0x0000005a251d723e */ /* 0x000fe200000010ff */
[-C--:B------:R-:W-:Y:S01]  /*da20*/  FMUL.FTZ R34, R34, R83.reuse ;  /* 0x0000005322227220 */ /* 0x080fe20000410000 */
[C---:B------:R-:W-:Y:S01]  /*da30*/  FFMA.FTZ R21, R30.reuse, R83, -R21 ;  /* 0x000000531e157223 */ /* 0x040fe20000010815 */
        /* <DEDUP_REMOVED lines=8> */
[----:B------:R-:W-:Y:S01]  /*dac0*/  F2FP.BF16.F32.PACK_AB R33, R33, R48 ;  /* 0x000000302121723e */ /* 0x000fe200000010ff */
[----:B------:R1:W-:Y:S01]  /*dad0*/  STS.128 [R214], R28 ;  /* 0x0000001cd6007388 */ /* 0x0003e20000000c00 */
[----:B------:R-:W-:Y:S02]  /*dae0*/  F2FP.BF16.F32.PACK_AB R34, R85, R20 ;  /* 0x000000145522723e */ /* 0x000fe400000010ff */
[----:B------:R-:W-:-:S05]  /*daf0*/  F2FP.BF16.F32.PACK_AB R35, R82, R87 ;  /* 0x000000575223723e */ /* 0x000fca00000010ff */
[----:B------:R1:W-:Y:S02]  /*db00*/  STS.128 [R76+0x10400], R32 ;  /* 0x010400204c007388 */ /* 0x0003e40000000c00 */
.L_x_1854:
[----:B------:R-:W-:Y:S05]  /*db10*/  BSYNC B1 ;  /* 0x0000000000017941 */ /* 0x000fea0003800000 */
.L_x_1853:
[----:B------:R-:W-:Y:S04]  /*db20*/  BSSY B1, `(.L_x_1855) ;  /* 0x000006a000017945 */ /* 0x000fe80003800000 */
[----:B------:R-:W-:Y:S05]  /*db30*/  @P2 BRA `(.L_x_1856) ;  /* 0x0000000400a02947 */ /* 0x000fea0003800000 */
[----:B------:R-:W2:Y:S01]  /*db40*/  LDL R52, [R1+0x30] ;  /* 0x0000300001347983 */ /* 0x000ea20000100800 */
[----:B------:R-:W-:Y:S02]  /*db50*/  LEA.HI R20, R55, R220, RZ, 0x1d ;  /* 0x000000dc37147211 */ /* 0x000fe400078fe8ff */
[----:B01----:R-:W-:Y:S02]  /*db60*/  SHF.R.U32.HI R29, RZ, 0x3, R205 ;  /* 0x00000003ff1d7819 */ /* 0x003fe400000116cd */
[----:B------:R-:W-:Y:S01]  /*db70*/  SHF.R.S32.HI R21, RZ, 0x1f, R20 ;  /* 0x0000001fff157819 */ /* 0x000fe20000011414 */
[----:B------:R-:W-:Y:S01]  /*db80*/  IMAD.SHL.U32 R28, R20, 0x8, RZ ;  /* 0x00000008141c7824 */ /* 0x000fe200078e00ff */
[----:B------:R-:W-:Y:S02]  /*db90*/  SHF.R.U64 R38, R4, 0x10, R5 ;  /* 0x0000001004267819 */ /* 0x000fe40000001205 */
[----:B------:R-:W-:Y:S02]  /*dba0*/  LEA.HI R21, R21, R20, RZ, 0x3 ;  /* 0x0000001415157211 */ /* 0x000fe400078f18ff */
[----:B------:R-:W-:-:S02]  /*dbb0*/  LOP3.LUT R20, R205, 0x38, R28, 0xf8, !PT ;  /* 0x00000038cd147812 */ /* 0x000fc400078ef81c */
[----:B------:R-:W-:Y:S01]  /*dbc0*/  SHF.R.U32.HI R5, RZ, 0x10, R5 ;  /* 0x00000010ff057819 */ /* 0x000fe20000011605 */
[----:B------:R-:W-:Y:S01]  /*dbd0*/  IMAD.SHL.U32 R28, R21, 0x400, RZ ;  /* 0x00000400151c7824 */ /* 0x000fe200078e00ff */
[----:B------:R-:W-:Y:S02]  /*dbe0*/  LOP3.LUT R21, R20, R29, RZ, 0x3c, !PT ;  /* 0x0000001d14157212 */ /* 0x000fe400078e3cff */
[----:B------:R-:W-:Y:S02]  /*dbf0*/  SHF.R.U64 R20, R6, 0x10, R7 ;  /* 0x0000001006147819 */ /* 0x000fe40000001207 */
[----:B------:R-:W-:Y:S02]  /*dc00*/  LOP3.LUT R28, R28, 0x7fffe000, RZ, 0xc0, !PT ;  /* 0x7fffe0001c1c7812 */ /* 0x000fe400078ec0ff */
[----:B------:R-:W-:Y:S02]  /*dc10*/  SHF.R.U64 R6, R24, 0x10, R25 ;  /* 0x0000001018067819 */ /* 0x000fe40000001219 */
[----:B------:R-:W-:-:S02]  /*dc20*/  IADD3 R21, R21, R28, R212 ;  /* 0x0000001c15157210 */ /* 0x000fc40007ffe0d4 */
[----:B------:R-:W-:Y:S02]  /*dc30*/  SHF.R.U32.HI R7, RZ, 0x10, R7 ;  /* 0x00000010ff077819 */ /* 0x000fe40000011607 */
[----:B------:R-:W-:Y:S01]  /*dc40*/  SHF.R.U32.HI R25, RZ, 0x10, R25 ;  /* 0x00000010ff197819 */ /* 0x000fe20000011619 */
[----:B------:R-:W-:Y:S01]  /*dc50*/  IMAD R21, R21, 0x2, R18 ;  /* 0x0000000215157824 */ /* 0x000fe200078e0212 */
[--C-:B------:R-:W-:Y:S02]  /*dc60*/  SHF.R.U64 R4, R26, 0x10, R27.reuse ;  /* 0x000000101a047819 */ /* 0x100fe4000000121b */
[----:B------:R-:W-:Y:S02]  /*dc70*/  PRMT R57, R57, 0x5410, R6 ;  /* 0x0000541039397816 */ /* 0x000fe40000000006 */
[----:B------:R-:W0:Y:S01]  /*dc80*/  LDS.128 R32, [R21+0x10400] ;  /* 0x0104000015207984 */ /* 0x000e220000000c00 */
[----:B------:R-:W-:Y:S02]  /*dc90*/  SHF.R.U32.HI R27, RZ, 0x10, R27 ;  /* 0x00000010ff1b7819 */ /* 0x000fe4000001161b */
[----:B------:R-:W-:Y:S01]  /*dca0*/  PRMT R61, R61, 0x5410, R38 ;  /* 0x000054103d3d7816 */ /* 0x000fe20000000026 */
[----:B------:R-:W-:Y:S01]  /*dcb0*/  IMAD.U32 R38, R57, 0x10000, RZ ;  /* 0x0001000039267824 */ /* 0x000fe200078e00ff */
[----:B------:R-:W-:-:S02]  /*dcc0*/  PRMT R62, R62, 0x5410, R5 ;  /* 0x000054103e3e7816 */ /* 0x000fc40000000005 */
[----:B------:R-:W-:Y:S01]  /*dcd0*/  PRMT R63, R63, 0x5410, R20 ;  /* 0x000054103f3f7816 */ /* 0x000fe20000000014 */
[----:B------:R-:W-:Y:S01]  /*dce0*/  IMAD.U32 R37, R61, 0x10000, RZ ;  /* 0x000100003d257824 */ /* 0x000fe200078e00ff */
[----:B------:R-:W-:Y:S02]  /*dcf0*/  PRMT R64, R64, 0x5410, R7 ;  /* 0x0000541040407816 */ /* 0x000fe40000000007 */
[----:B------:R-:W-:Y:S02]  /*dd00*/  PRMT R58, R58, 0x5410, R25 ;  /* 0x000054103a3a7816 */ /* 0x000fe40000000019 */
[----:B------:R-:W-:Y:S02]  /*dd10*/  PRMT R59, R59, 0x5410, R4 ;  /* 0x000054103b3b7816 */ /* 0x000fe40000000004 */
[----:B------:R-:W-:Y:S02]  /*dd20*/  PRMT R60, R60, 0x5410, R27 ;  /* 0x000054103c3c7816 */ /* 0x000fe4000000001b */
[----:B------:R-:W-:-:S02]  /*dd30*/  LOP3.LUT R57, R57, 0xffff0000, RZ, 0xc0, !PT ;  /* 0xffff000039397812 */ /* 0x000fc400078ec0ff */
[----:B------:R-:W-:Y:S01]  /*dd40*/  LOP3.LUT R61, R61, 0xffff0000, RZ, 0xc0, !PT ;  /* 0xffff00003d3d7812 */ /* 0x000fe200078ec0ff */
[C---:B0-----:R-:W-:Y:S01]  /*dd50*/  IMAD.U32 R25, R32.reuse, 0x10000, RZ ;  /* 0x0001000020197824 */ /* 0x041fe200078e00ff */
[----:B------:R-:W-:Y:S01]  /*dd60*/  LOP3.LUT R26, R32, 0xffff0000, RZ, 0xc0, !PT ;  /* 0xffff0000201a7812 */ /* 0x000fe200078ec0ff */
[C---:B------:R-:W-:Y:S01]  /*dd70*/  IMAD.U32 R27, R33.reuse, 0x10000, RZ ;  /* 0x00010000211b7824 */ /* 0x040fe200078e00ff */
[----:B------:R-:W-:Y:S01]  /*dd80*/  LOP3.LUT R32, R33, 0xffff0000, RZ, 0xc0, !PT ;  /* 0xffff000021207812 */ /* 0x000fe200078ec0ff */
[----:B------:R-:W-:Y:S02]  /*dd90*/  IMAD.U32 R33, R35, 0x10000, RZ ;  /* 0x0001000023217824 */ /* 0x000fe400078e00ff */
[C---:B------:R-:W-:Y:S01]  /*dda0*/  FMUL.FTZ R39, R25.reuse, R38 ;  /* 0x0000002619277220 */ /* 0x040fe20000410000 */
[-C--:B------:R-:W-:Y:S01]  /*ddb0*/  FMUL.FTZ R49, R25, R37.reuse ;  /* 0x0000002519317220 */ /* 0x080fe20000410000 */
[----:B------:R-:W-:Y:S01]  /*ddc0*/  IMAD.U32 R25, R62, 0x10000, RZ ;  /* 0x000100003e197824 */ /* 0x000fe200078e00ff */
[----:B--2---:R-:W0:Y:S02]  /*ddd0*/  LDS.128 R28, [R52] ;  /* 0x00000000341c7984 */ /* 0x004e240000000c00 */
        /* <DEDUP_REMOVED lines=8> */
[C---:B------:R-:W-:Y:S01]  /*de60*/  IMAD.U32 R29, R34.reuse, 0x10000, RZ ;  /* 0x00010000221d7824 */ /* 0x040fe200078e00ff */
[----:B------:R-:W-:Y:S01]  /*de70*/  LOP3.LUT R31, R34, 0xffff0000, RZ, 0xc0, !PT ;  /* 0xffff0000221f7812 */ /* 0x000fe200078ec0ff */
[----:B------:R-:W-:Y:S01]  /*de80*/  FFMA.FTZ R39, R4, R37, -R39 ;  /* 0x0000002504277223 */ /* 0x000fe20000010827 */
[----:B------:R-:W-:Y:S01]  /*de90*/  LOP3.LUT R34, R35, 0xffff0000, RZ, 0xc0, !PT ;  /* 0xffff000023227812 */ /* 0x000fe200078ec0ff */
[----:B------:R-:W-:-:S02]  /*dea0*/  IMAD.U32 R35, R58, 0x10000, RZ ;  /* 0x000100003a237824 */ /* 0x000fc400078e00ff */
[----:B------:R-:W-:Y:S01]  /*deb0*/  FFMA.FTZ R49, R4, R38, R49 ;  /* 0x0000002604317223 */ /* 0x000fe20000010031 */
[----:B------:R-:W-:Y:S02]  /*dec0*/  IMAD.U32 R37, R60, 0x10000, RZ ;  /* 0x000100003c257824 */ /* 0x000fe400078e00ff */
[C---:B------:R-:W-:Y:S01]  /*ded0*/  FMUL.FTZ R51, R27.reuse, R35 ;  /* 0x000000231b337220 */ /* 0x040fe20000410000 */
[-C--:B------:R-:W-:Y:S01]  /*dee0*/  FMUL.FTZ R27, R27, R25.reuse ;  /* 0x000000191b1b7220 */ /* 0x080fe20000410000 */
[----:B------:R-:W-:Y:S02]  /*def0*/  IMAD.U32 R4, R64, 0x10000, RZ ;  /* 0x0001000040047824 */ /* 0x000fe400078e00ff */
[C---:B------:R-:W-:Y:S01]  /*df00*/  FFMA.FTZ R51, R6.reuse, R25, -R51 ;  /* 0x0000001906337223 */ /* 0x040fe20000010833 */
[C---:B------:R-:W-:Y:S01]  /*df10*/  FMUL.FTZ R25, R33.reuse, R37 ;  /* 0x0000002521197220 */ /* 0x040fe20000410000 */
[----:B------:R-:W-:Y:S01]  /*df20*/  FFMA.FTZ R35, R6, R35, R27 ;  /* 0x0000002306237223 */ /* 0x000fe2000001001b */
[-C--:B------:R-:W-:Y:S01]  /*df30*/  FMUL.FTZ R38, R33, R4.reuse ;  /* 0x0000000421267220 */ /* 0x080fe20000410000 */
[----:B------:R-:W-:Y:S01]  /*df40*/  LOP3.LUT R27, R58, 0xffff0000, RZ, 0xc0, !PT ;  /* 0xffff00003a1b7812 */ /* 0x000fe200078ec0ff */
[----:B------:R-:W-:Y:S01]  /*df50*/  FFMA.FTZ R50, R24, R4, -R25 ;  /* 0x0000000418327223 */ /* 0x000fe20000010819 */
[----:B------:R-:W-:Y:S01]  /*df60*/  LOP3.LUT R25, R62, 0xffff0000, RZ, 0xc0, !PT ;  /* 0xffff00003e197812 */ /* 0x000fe200078ec0ff */
[----:B------:R-:W-:Y:S01]  /*df70*/  FMUL.FTZ R4, R26, R57 ;  /* 0x000000391a047220 */ /* 0x000fe20000410000 */
[----:B------:R-:W-:Y:S01]  /*df80*/  FFMA.FTZ R37, R24, R37, R38 ;  /* 0x0000002518257223 */ /* 0x000fe20000010026 */
[----:B------:R-:W-:Y:S01]  /*df90*/  FMUL.FTZ R33, R32, R27 ;  /* 0x0000001b20217220 */ /* 0x000fe20000410000 */
[----:B------:R-:W-:-:S02]  /*dfa0*/  IMAD.U32 R6, R59, 0x10000, RZ ;  /* 0x000100003b067824 */ /* 0x000fc400078e00ff */
[----:B------:R-:W-:Y:S01]  /*dfb0*/  FFMA.FTZ R24, R5, R61, -R4 ;  /* 0x0000003d05187223 */ /* 0x000fe20000010804 */
[----:B------:R-:W-:Y:S01]  /*dfc0*/  FMUL.FTZ R38, R32, R25 ;  /* 0x0000001920267220 */ /* 0x000fe20000410000 */
[----:B------:R-:W-:Y:S02]  /*dfd0*/  IMAD.U32 R4, R63, 0x10000, RZ ;  /* 0x000100003f047824 */ /* 0x000fe400078e00ff */
[----:B------:R-:W-:Y:S01]  /*dfe0*/  FMUL.FTZ R26, R26, R61 ;  /* 0x0000003d1a1a7220 */ /* 0x000fe20000410000 */
[C---:B------:R-:W-:Y:S01]  /*dff0*/  FFMA.FTZ R32, R28.reuse, R25, -R33 ;  /* 0x000000191c207223 */ /* 0x040fe20000010821 */
[----:B------:R-:W-:Y:S01]  /*e000*/  FFMA.FTZ R38, R28, R27, R38 ;  /* 0x0000001b1c267223 */ /* 0x000fe20000010026 */
[C---:B------:R-:W-:Y:S01]  /*e010*/  FMUL.FTZ R48, R29.reuse, R6 ;  /* 0x000000061d307220 */ /* 0x040fe20000410000 */
[-C--:B------:R-:W-:Y:S01]  /*e020*/  FMUL.FTZ R28, R29, R4.reuse ;  /* 0x000000041d1c7220 */ /* 0x080fe20000410000 */
[----:B------:R-:W-:Y:S01]  /*e030*/  LOP3.LUT R59, R59, 0xffff0000, RZ, 0xc0, !PT ;  /* 0xffff00003b3b7812 */ /* 0x000fe200078ec0ff */
[----:B------:R-:W-:Y:S01]  /*e040*/  FFMA.FTZ R26, R5, R57, R26 ;  /* 0x00000039051a7223 */ /* 0x000fe2000001001a */
[----:B------:R-:W-:Y:S01]  /*e050*/  LOP3.LUT R25, R60, 0xffff0000, RZ, 0xc0, !PT ;  /* 0xffff00003c197812 */ /* 0x000fe200078ec0ff */
[----:B------:R-:W-:Y:S01]  /*e060*/  FFMA.FTZ R48, R7, R4, -R48 ;  /* 0x0000000407307223 */ /* 0x000fe20000010830 */
[----:B------:R-:W-:Y:S01]  /*e070*/  LOP3.LUT R63, R63, 0xffff0000, RZ, 0xc0, !PT ;  /* 0xffff00003f3f7812 */ /* 0x000fe200078ec0ff */
[----:B------:R-:W-:Y:S01]  /*e080*/  FFMA.FTZ R28, R7, R6, R28 ;  /* 0x00000006071c7223 */ /* 0x000fe2000001001c */
[----:B------:R-:W-:Y:S01]  /*e090*/  LOP3.LUT R5, R64, 0xffff0000, RZ, 0xc0, !PT ;  /* 0xffff000040057812 */ /* 0x000fe200078ec0ff */
[C---:B------:R-:W-:Y:S01]  /*e0a0*/  FMUL.FTZ R7, R31.reuse, R59 ;  /* 0x0000003b1f077220 */ /* 0x040fe20000410000 */
[----:B------:R-:W-:Y:S01]  /*e0b0*/  FMUL.FTZ R27, R34, R25 ;  /* 0x00000019221b7220 */ /* 0x000fe20000410000 */
[----:B------:R-:W-:-:S02]  /*e0c0*/  FMUL.FTZ R4, R31, R63 ;  /* 0x0000003f1f047220 */ /* 0x000fc40000410000 */
[----:B------:R-:W-:Y:S01]  /*e0d0*/  FMUL.FTZ R34, R34, R5 ;  /* 0x0000000522227220 */ /* 0x000fe20000410000 */
[----:B------:R-:W-:Y:S01]  /*e0e0*/  FFMA.FTZ R7, R20, R63, -R7 ;  /* 0x0000003f14077223 */ /* 0x000fe20000010807 */
[----:B------:R-:W-:Y:S01]  /*e0f0*/  FFMA.FTZ R27, R30, R5, -R27 ;  /* 0x000000051e1b7223 */ /* 0x000fe2000001081b */
[----:B------:R-:W-:Y:S01]  /*e100*/  FFMA.FTZ R59, R20, R59, R4 ;  /* 0x0000003b143b7223 */ /* 0x000fe20000010004 */
[----:B------:R-:W-:Y:S01]  /*e110*/  FFMA.FTZ R34, R30, R25, R34 ;  /* 0x000000191e227223 */ /* 0x000fe20000010022 */
[----:B------:R-:W-:Y:S02]  /*e120*/  F2FP.BF16.F32.PACK_AB R4, R24, R39 ;  /* 0x000000271804723e */ /* 0x000fe400000010ff */
[----:B------:R-:W-:Y:S02]  /*e130*/  F2FP.BF16.F32.PACK_AB R6, R7, R48 ;  /* 0x000000300706723e */ /* 0x000fe400000010ff */
[----:B------:R-:W-:Y:S02]  /*e140*/  F2FP.BF16.F32.PACK_AB R24, R26, R49 ;  /* 0x000000311a18723e */ /* 0x000fe400000010ff */
[----:B------:R-:W-:-:S02]  /*e150*/  F2FP.BF16.F32.PACK_AB R5, R32, R51 ;  /* 0x000000332005723e */ /* 0x000fc400000010ff */
[----:B------:R-:W-:Y:S02]  /*e160*/  F2FP.BF16.F32.PACK_AB R7, R27, R50 ;  /* 0x000000321b07723e */ /* 0x000fe400000010ff */
[----:B------:R-:W-:Y:S02]  /*e170*/  F2FP.BF16.F32.PACK_AB R25, R38, R35 ;  /* 0x000000232619723e */ /* 0x000fe400000010ff */
[----:B------:R-:W-:Y:S01]  /*e180*/  F2FP.BF16.F32.PACK_AB R26, R59, R28 ;  /* 0x0000001c3b1a723e */ /* 0x000fe200000010ff */
[----:B------:R2:W-:Y:S01]  /*e190*/  STS.128 [R52], R4 ;  /* 0x0000000434007388 */ /* 0x0005e20000000c00 */
[----:B------:R-:W-:-:S05]  /*e1a0*/  F2FP.BF16.F32.PACK_AB R27, R34, R37 ;  /* 0x00000025221b723e */ /* 0x000fca00000010ff */
[----:B------:R2:W-:Y:S02]  /*e1b0*/  STS.128 [R21+0x10400], R24 ;  /* 0x0104001815007388 */ /* 0x0005e40000000c00 */
.L_x_1856:
[----:B------:R-:W-:Y:S05]  /*e1c0*/  BSYNC B1 ;  /* 0x0000000000017941 */ /* 0x000fea0003800000 */
.L_x_1855:
[----:B------:R-:W-:Y:S04]  /*e1d0*/  BSSY B1, `(.L_x_1857) ;  /* 0x000006a000017945 */ /* 0x000fe80003800000 */
[----:B------:R-:W-:Y:S05]  /*e1e0*/  @P1 BRA `(.L_x_1858) ;  /* 0x0000000400a01947 */ /* 0x000fea0003800000 */
[----:B------:R-:W3:Y:S01]  /*e1f0*/  LDL R48, [R1+0x2c] ;  /* 0x00002c0001307983 */ /* 0x000ee20000100800 */
[----:B--2---:R-:W-:Y:S02]  /*e200*/  LEA.HI R4, R55, R220, RZ, 0x1d ;  /* 0x000000dc37047211 */ /* 0x004fe400078fe8ff */
[----:B------:R-:W-:Y:S02]  /*e210*/  SHF.R.U32.HI R6, RZ, 0x3, R204 ;  /* 0x00000003ff067819 */ /* 0x000fe400000116cc */
[----:B------:R-:W-:Y:S01]  /*e220*/  SHF.R.S32.HI R7, RZ, 0x1f, R4 ;  /* 0x0000001fff077819 */ /* 0x000fe20000011404 */
[----:B------:R-:W-:Y:S01]  /*e230*/  IMAD.SHL.U32 R5, R4, 0x8, RZ ;  /* 0x0000000804057824 */ /* 0x000fe200078e00ff */
[----:B-1----:R-:W-:Y:S02]  /*e240*/  SHF.R.U64 R31, R40, 0x10, R41 ;  /* 0x00000010281f7819 */ /* 0x002fe40000001229 */
        /* <DEDUP_REMOVED lines=9> */
[----:B------:R-:W-:Y:S01]  /*e2e0*/  PRMT R65, R65, 0x5410, R28 ;  /* 0x0000541041417816 */ /* 0x000fe2000000001c */
[----:B------:R-:W-:Y:S01]  /*e2f0*/  IMAD.U32 R37, R72, 0x10000, RZ ;  /* 0x0001000048257824 */ /* 0x000fe200078e00ff */
[----:B------:R-:W-:Y:S01]  /*e300*/  SHF.R.U32.HI R45, RZ, 0x10, R45 ;  /* 0x00000010ff2d7819 */ /* 0x000fe2000001162d */
[----:B------:R-:W-:Y:S01]  /*e310*/  IMAD R21, R21, 0x2, R18 ;  /* 0x0000000215157824 */ /* 0x000fe200078e0212 */
[----:B------:R-:W-:Y:S01]  /*e320*/  SHF.R.U64 R20, R46, 0x10, R47 ;  /* 0x000000102e147819 */ /* 0x000fe2000000122f */
[----:B------:R-:W-:Y:S01]  /*e330*/  IMAD.U32 R35, R65, 0x10000, RZ ;  /* 0x0001000041237824 */ /* 0x000fe200078e00ff */
[--C-:B0-----:R-:W-:Y:S02]  /*e340*/  SHF.R.U64 R29, R42, 0x10, R43.reuse ;  /* 0x000000102a1d7819 */ /* 0x101fe4000000122b */
[----:B------:R-:W0:Y:S01]  /*e350*/  LDS.128 R24, [R21+0x10400] ;  /* 0x0104000015187984 */ /* 0x000e220000000c00 */
[----:B------:R-:W-:Y:S02]  /*e360*/  PRMT R73, R73, 0x5410, R40 ;  /* 0x0000541049497816 */ /* 0x000fe40000000028 */
[----:B------:R-:W-:-:S02]  /*e370*/  SHF.R.U32.HI R42, RZ, 0x10, R43 ;  /* 0x00000010ff2a7819 */ /* 0x000fc4000001162b */
[----:B------:R-:W-:Y:S01]  /*e380*/  PRMT R66, R66, 0x5410, R45 ;  /* 0x0000541042427816 */ /* 0x000fe2000000002d */
[----:B------:R-:W-:Y:S01]  /*e390*/  IMAD.U32 R39, R73, 0x10000, RZ ;  /* 0x0001000049277824 */ /* 0x000fe200078e00ff */
[----:B------:R-:W-:Y:S02]  /*e3a0*/  PRMT R53, R53, 0x5410, R20 ;  /* 0x0000541035357816 */ /* 0x000fe40000000014 */
[----:B------:R-:W-:Y:S02]  /*e3b0*/  SHF.R.U32.HI R47, RZ, 0x10, R47 ;  /* 0x00000010ff2f7819 */ /* 0x000fe4000001162f */
[----:B------:R-:W-:Y:S02]  /*e3c0*/  PRMT R75, R75, 0x5410, R42 ;  /* 0x000054104b4b7816 */ /* 0x000fe4000000002a */
[----:B------:R-:W-:Y:S02]  /*e3d0*/  PRMT R54, R54, 0x5410, R47 ;  /* 0x0000541036367816 */ /* 0x000fe4000000002f */
[----:B------:R-:W-:-:S02]  /*e3e0*/  LOP3.LUT R65, R65, 0xffff0000, RZ, 0xc0, !PT ;  /* 0xffff000041417812 */ /* 0x000fc400078ec0ff */
[----:B------:R-:W-:Y:S01]  /*e3f0*/  PRMT R74, R74, 0x5410, R29 ;  /* 0x000054104a4a7816 */ /* 0x000fe2000000001d */
[C---:B0-----:R-:W-:Y:S01]  /*e400*/  IMAD.U32 R31, R24.reuse, 0x10000, RZ ;  /* 0x00010000181f7824 */ /* 0x041fe200078e00ff */
[----:B------:R-:W-:Y:S01]  /*e410*/  LOP3.LUT R24, R24, 0xffff0000, RZ, 0xc0, !PT ;  /* 0xffff000018187812 */ /* 0x000fe200078ec0ff */
[C---:B------:R-:W-:Y:S01]  /*e420*/  IMAD.U32 R32, R25.reuse, 0x10000, RZ ;  /* 0x0001000019207824 */ /* 0x040fe200078e00ff */
[----:B------:R-:W-:Y:S01]  /*e430*/  LOP3.LUT R25, R25, 0xffff0000, RZ, 0xc0, !PT ;  /* 0xffff000019197812 */ /* 0x000fe200078ec0ff */
[C---:B------:R-:W-:Y:S01]  /*e440*/  FMUL.FTZ R41, R31.reuse, R37 ;  /* 0x000000251f297220 */ /* 0x040fe20000410000 */
[----:B------:R-:W-:Y:S01]  /*e450*/  FMUL.FTZ R43, R31, R35 ;  /* 0x000000231f2b7220 */ /* 0x000fe20000410000 */
[----:B------:R-:W-:Y:S02]  /*e460*/  IMAD.U32 R31, R66, 0x10000, RZ ;  /* 0x00010000421f7824 */ /* 0x000fe400078e00ff */
[----:B------:R-:W-:Y:S01]  /*e470*/  FMUL.FTZ R45, R32, R39 ;  /* 0x00000027202d7220 */ /* 0x000fe20000410000 */
[----:B------:R-:W-:Y:S01]  /*e480*/  IMAD.U32 R34, R27, 0x10000, RZ ;  /* 0x000100001b227824 */ /* 0x000fe200078e00ff */
[----:B------:R-:W-:Y:S01]  /*e490*/  LOP3.LUT R66, R66, 0xffff0000, RZ, 0xc0, !PT ;  /* 0xffff000042427812 */ /* 0x000fe200078ec0ff */
[C---:B------:R-:W-:Y:S01]  /*e4a0*/  IMAD.U32 R33, R26.reuse, 0x10000, RZ ;  /* 0x000100001a217824 */ /* 0x040fe200078e00ff */
[----:B------:R-:W-:-:S02]  /*e4b0*/  LOP3.LUT R26, R26, 0xffff0000, RZ, 0xc0, !PT ;  /* 0xffff00001a1a7812 */ /* 0x000fc400078ec0ff */
[----:B------:R-:W-:Y:S01]  /*e4c0*/  LOP3.LUT R27, R27, 0xffff0000, RZ, 0xc0, !PT ;  /* 0xffff00001b1b7812 */ /* 0x000fe200078ec0ff */
[----:B---3--:R-:W0:Y:S02]  /*e4d0*/  LDS.128 R4, [R48] ;  /* 0x0000000030047984 */ /* 0x008e240000000c00 */
[C---:B0-----:R-:W-:Y:S01]  /*e4e0*/  IMAD.U32 R20, R4.reuse, 0x10000, RZ ;  /* 0x0001000004147824 */ /* 0x041fe200078e00ff */
[----:B------:R-:W-:Y:S01]  /*e4f0*/  LOP3.LUT R4, R4, 0xffff0000, RZ, 0xc0, !PT ;  /* 0xffff000004047812 */ /* 0x000fe200078ec0ff */
[C---:B------:R-:W-:Y:S01]  /*e500*/  IMAD.U32 R28, R5.reuse, 0x10000, RZ ;  /* 0x00010000051c7824 */ /* 0x040fe200078e00ff */
[----:B------:R-:W-:Y:S01]  /*e510*/  LOP3.LUT R5, R5, 0xffff0000, RZ, 0xc0, !PT ;  /* 0xffff000005057812 */ /* 0x000fe200078ec0ff */
[C---:B------:R-:W-:Y:S01]  /*e520*/  FFMA.FTZ R38, R20.reuse, R35, -R41 ;  /* 0x0000002314267223 */ /* 0x040fe20000010829 */
[----:B------:R-:W-:Y:S02]  /*e530*/  IMAD.U32 R41, R75, 0x10000, RZ ;  /* 0x000100004b297824 */ /* 0x000fe400078e00ff */
[----:B------:R-:W-:Y:S01]  /*e540*/  FFMA.FTZ R43, R20, R37, R43 ;  /* 0x00000025142b7223 */ /* 0x000fe2000001002b */
[-C--:B------:R-:W-:Y:S01]  /*e550*/  FMUL.FTZ R37, R32, R31.reuse ;  /* 0x0000001f20257220 */ /* 0x080fe20000410000 */
[----:B------:R-:W-:Y:S01]  /*e560*/  FFMA.FTZ R45, R28, R31, -R45 ;  /* 0x0000001f1c2d7223 */ /* 0x000fe2000001082d */
[----:B------:R-:W-:-:S02]  /*e570*/  IMAD.U32 R30, R7, 0x10000, RZ ;  /* 0x00010000071e7824 */ /* 0x000fc400078e00ff */
[----:B------:R-:W-:Y:S01]  /*e580*/  FMUL.FTZ R47, R34, R41 ;  /* 0x00000029222f7220 */ /* 0x000fe20000410000 */
[----:B------:R-:W-:Y:S01]  /*e590*/  IMAD.U32 R35, R54, 0x10000, RZ ;  /* 0x0001000036237824 */ /* 0x000fe200078e00ff */
[----:B------:R-:W-:Y:S01]  /*e5a0*/  LOP3.LUT R31, R72, 0xffff0000, RZ, 0xc0, !PT ;  /* 0xffff0000481f7812 */ /* 0x000fe200078ec0ff */
[----:B------:R-:W-:Y:S01]  /*e5b0*/  FFMA.FTZ R39, R28, R39, R37 ;  /* 0x000000271c277223 */ /* 0x000fe20000010025 */
[----:B------:R-:W-:Y:S01]  /*e5c0*/  LOP3.LUT R28, R73, 0xffff0000, RZ, 0xc0, !PT ;  /* 0xffff0000491c7812 */ /* 0x000fe200078ec0ff */
[-C--:B------:R-:W-:Y:S01]  /*e5d0*/  FMUL.FTZ R34, R34, R35.reuse ;  /* 0x0000002322227220 */ /* 0x080fe20000410000 */
[----:B------:R-:W-:Y:S01]  /*e5e0*/  FFMA.FTZ R47, R30, R35, -R47 ;  /* 0x000000231e2f7223 */ /* 0x000fe2000001082f */
[C---:B------:R-:W-:Y:S01]  /*e5f0*/  FMUL.FTZ R35, R24.reuse, R31 ;  /* 0x0000001f18237220 */ /* 0x040fe20000410000 */
[----:B------:R-:W-:Y:S01]  /*e600*/  FMUL.FTZ R37, R24, R65 ;  /* 0x0000004118257220 */ /* 0x000fe20000410000 */
[----:B------:R-:W-:Y:S02]  /*e610*/  IMAD.U32 R24, R74, 0x10000, RZ ;  /* 0x000100004a187824 */ /* 0x000fe400078e00ff */
[----:B------:R-:W-:Y:S01]  /*e620*/  FFMA.FTZ R41, R30, R41, R34 ;  /* 0x000000291e297223 */ /* 0x000fe20000010022 */
[----:B------:R-:W-:Y:S01]  /*e630*/  FMUL.FTZ R32, R25, R28 ;  /* 0x0000001c19207220 */ /* 0x000fe20000410000 */
[----:B------:R-:W-:Y:S01]  /*e640*/  FFMA.FTZ R35, R4, R65, -R35 ;  /* 0x0000004104237223 */ /* 0x000fe20000010823 */
[----:B------:R-:W-:-:S02]  /*e650*/  IMAD.U32 R20, R53, 0x10000, RZ ;  /* 0x0001000035147824 */ /* 0x000fc400078e00ff */
[----:B------:R-:W-:Y:S01]  /*e660*/  FMUL.FTZ R25, R25, R66 ;  /* 0x0000004219197220 */ /* 0x000fe20000410000 */
[----:B------:R-:W-:Y:S01]  /*e670*/  FFMA.FTZ R30, R4, R31, R37 ;  /* 0x0000001f041e7223 */ /* 0x000fe20000010025 */
[----:B------:R-:W-:Y:S02]  /*e680*/  IMAD.U32 R29, R6, 0x10000, RZ ;  /* 0x00010000061d7824 */ /* 0x000fe400078e00ff */
[----:B------:R-:W-:Y:S01]  /*e690*/  FMUL.FTZ R4, R33, R24 ;  /* 0x0000001821047220 */ /* 0x000fe20000410000 */
[C---:B------:R-:W-:Y:S01]  /*e6a0*/  FFMA.FTZ R32, R5.reuse, R66, -R32 ;  /* 0x0000004205207223 */ /* 0x040fe20000010820 */
[----:B------:R-:W-:Y:S01]  /*e6b0*/  FFMA.FTZ R28, R5, R28, R25 ;  /* 0x0000001c051c7223 */ /* 0x000fe20000010019 */
[-C--:B------:R-:W-:Y:S01]  /*e6c0*/  FMUL.FTZ R34, R33, R20.reuse ;  /* 0x0000001421227220 */ /* 0x080fe20000410000 */
[----:B------:R-:W-:Y:S01]  /*e6d0*/  FFMA.FTZ R20, R29, R20, -R4 ;  /* 0x000000141d147223 */ /* 0x000fe20000010804 */
[----:B------:R-:W-:Y:S02]  /*e6e0*/  LOP3.LUT R5, R74, 0xffff0000, RZ, 0xc0, !PT ;  /* 0xffff00004a057812 */ /* 0x000fe400078ec0ff */
        /* <DEDUP_REMOVED lines=8> */
[----:B------:R-:W-:Y:S01]  /*e770*/  LOP3.LUT R7, R7, 0xffff0000, RZ, 0xc0, !PT ;  /* 0xffff000007077812 */ /* 0x000fe200078ec0ff */
[----:B------:R-:W-:-:S02]  /*e780*/  FMUL.FTZ R29, R27, R54 ;  /* 0x000000361b1d7220 */ /* 0x000fc40000410000 */
[C---:B------:R-:W-:Y:S01]  /*e790*/  FFMA.FTZ R53, R6.reuse, R53, -R25 ;  /* 0x0000003506357223 */ /* 0x040fe20000010819 */
[----:B------:R-:W-:Y:S01]  /*e7a0*/  FFMA.FTZ R27, R6, R5, R26 ;  /* 0x00000005061b7223 */ /* 0x000fe2000001001a */
[C---:B------:R-:W-:Y:S01]  /*e7b0*/  FFMA.FTZ R54, R7.reuse, R54, -R24 ;  /* 0x0000003607367223 */ /* 0x040fe20000010818 */
        /* <DEDUP_REMOVED lines=11> */
.L_x_1858:
[----:B------:R-:W-:Y:S05]  /*e870*/  BSYNC B1 ;  /* 0x0000000000017941 */ /* 0x000fea0003800000 */
.L_x_1857:
[----:B------:R-:W-:Y:S01]  /*e880*/  PRMT R20, R3, 0x5410, R0 ;  /* 0x0000541003147816 */ /* 0x000fe20000000000 */
[----:B------:R-:W-:Y:S06]  /*e890*/  @P0 BRA `(.L_x_1842) ;  /* 0x0000000400a00947 */ /* 0x000fec0003800000 */
[----:B-1----:R-:W5:Y:S01]  /*e8a0*/  LDL R32, [R1+0x28] ;  /* 0x0000280001207983 */ /* 0x002f620000100800 */
[----:B------:R-:W-:Y:S02]  /*e8b0*/  LEA.HI R55, R55, R220, RZ, 0x1d ;  /* 0x000000dc37377211 */ /* 0x000fe400078fe8ff */
[----:B--23--:R-:W-:Y:S02]  /*e8c0*/  SHF.R.U32.HI R5, RZ, 0x3, R203 ;  /* 0x00000003ff057819 */ /* 0x00cfe400000116cb */
        /* <DEDUP_REMOVED lines=8> */
[--C-:B------:R-:W-:Y:S02]  /*e950*/  SHF.R.U64 R13, R8, 0x10, R9.reuse ;  /* 0x00000010080d7819 */ /* 0x100fe40000001209 */
[----:B------:R-:W-:Y:S02]  /*e960*/  LOP3.LUT R4, R4, 0x7fffe000, RZ, 0xc0, !PT ;  /* 0x7fffe00004047812 */ /* 0x000fe400078ec0ff */
[----:B------:R-:W-:Y:S02]  /*e970*/  SHF.R.U32.HI R8, RZ, 0x10, R9 ;  /* 0x00000010ff087819 */ /* 0x000fe40000011609 */
[----:B------:R-:W-:-:S02]  /*e980*/  IADD3 R3, R3, R4, R210 ;  /* 0x0000000403037210 */ /* 0x000fc40007ffe0d2 */
[----:B------:R-:W-:Y:S02]  /*e990*/  PRMT R56, R56, 0x5410, R13 ;  /* 0x0000541038387816 */ /* 0x000fe4000000000d */
[--C-:B------:R-:W-:Y:S01]  /*e9a0*/  SHF.R.U64 R9, R10, 0x10, R11.reuse ;  /* 0x000000100a097819 */ /* 0x100fe2000000120b */
[----:B------:R-:W-:Y:S01]  /*e9b0*/  IMAD R3, R3, 0x2, R18 ;  /* 0x0000000203037824 */ /* 0x000fe200078e0212 */
[----:B------:R-:W-:Y:S02]  /*e9c0*/  SHF.R.U32.HI R10, RZ, 0x10, R11 ;  /* 0x00000010ff0a7819 */ /* 0x000fe4000001160b */
[----:B------:R-:W-:Y:S02]  /*e9d0*/  PRMT R71, R71, 0x5410, R12 ;  /* 0x0000541047477816 */ /* 0x000fe4000000000c */
[----:B------:R-:W1:Y:S01]  /*e9e0*/  LDS.128 R24, [R3+0x10400] ;  /* 0x0104000003187984 */ /* 0x000e620000000c00 */
[--C-:B------:R-:W-:Y:S02]  /*e9f0*/  SHF.R.U64 R28, R14, 0x10, R15.reuse ;  /* 0x000000100e1c7819 */ /* 0x100fe4000000120f */
[----:B0-----:R-:W-:-:S02]  /*ea00*/  SHF.R.U32.HI R29, RZ, 0x10, R15 ;  /* 0x00000010ff1d7819 */ /* 0x001fc4000001160f */
[----:B------:R-:W-:Y:S02]  /*ea10*/  PRMT R70, R70, 0x5410, R21 ;  /* 0x0000541046467816 */ /* 0x000fe40000000015 */
[----:B------:R-:W-:Y:S02]  /*ea20*/  PRMT R67, R67, 0x5410, R8 ;  /* 0x0000541043437816 */ /* 0x000fe40000000008 */
[----:B------:R-:W-:Y:S01]  /*ea30*/  PRMT R28, R20, 0x5432, R28 ;  /* 0x00005432141c7816 */ /* 0x000fe2000000001c */
[----:B------:R-:W-:Y:S01]  /*ea40*/  IMAD.U32 R21, R70, 0x10000, RZ ;  /* 0x0001000046157824 */ /* 0x000fe200078e00ff */
[----:B------:R-:W-:Y:S02]  /*ea50*/  PRMT R29, R20, 0x5410, R29 ;  /* 0x00005410141d7816 */ /* 0x000fe4000000001d */
[----:B------:R-:W-:Y:S02]  /*ea60*/  PRMT R69, R69, 0x5410, R10 ;  /* 0x0000541045457816 */ /* 0x000fe4000000000a */
[----:B------:R-:W-:Y:S01]  /*ea70*/  PRMT R68, R68, 0x5410, R9 ;  /* 0x0000541044447816 */ /* 0x000fe20000000009 */
[C---:B-1----:R-:W-:Y:S01]  /*ea80*/  IMAD.U32 R11, R24.reuse, 0x10000, RZ ;  /* 0x00010000180b7824 */ /* 0x042fe200078e00ff */
[----:B------:R-:W-:Y:S01]  /*ea90*/  LOP3.LUT R12, R24, 0xffff0000, RZ, 0xc0, !PT ;  /* 0xffff0000180c7812 */ /* 0x000fe200078ec0ff */
[C---:B------:R-:W-:Y:S01]  /*eaa0*/  IMAD.U32 R13, R25.reuse, 0x10000, RZ ;  /* 0x00010000190d7824 */ /* 0x040fe200078e00ff */
[----:B------:R-:W-:Y:S01]  /*eab0*/  LOP3.LUT R24, R25, 0xffff0000, RZ, 0xc0, !PT ;  /* 0xffff000019187812 */ /* 0x000fe200078ec0ff */
[----:B------:R-:W-:Y:S01]  /*eac0*/  IMAD.U32 R25, R56, 0x10000, RZ ;  /* 0x0001000038197824 */ /* 0x000fe200078e00ff */
[C---:B------:R-:W-:Y:S01]  /*ead0*/  LOP3.LUT R15, R26.reuse, 0xffff0000, RZ, 0xc0, !PT ;  /* 0xffff00001a0f7812 */ /* 0x040fe200078ec0ff */
[----:B------:R-:W-:Y:S01]  /*eae0*/  IMAD.U32 R14, R26, 0x10000, RZ ;  /* 0x000100001a0e7824 */ /* 0x000fe200078e00ff */
[C---:B------:R-:W-:Y:S01]  /*eaf0*/  LOP3.LUT R26, R27.reuse, 0xffff0000, RZ, 0xc0, !PT ;  /* 0xffff00001b1a7812 */ /* 0x040fe200078ec0ff */
[----:B------:R-:W-:-:S02]  /*eb00*/  IMAD.U32 R20, R27, 0x10000, RZ ;  /* 0x000100001b147824 */ /* 0x000fc400078e00ff */
[----:B------:R-:W-:Y:S01]  /*eb10*/  FMUL.FTZ R31, R11, R25 ;  /* 0x000000190b1f7220 */ /* 0x000fe20000410000 */
[----:B------:R-:W-:Y:S02]  /*eb20*/  IMAD.U32 R27, R67, 0x10000, RZ ;  /* 0x00010000431b7824 */ /* 0x000fe400078e00ff */
[----:B------:R-:W-:Y:S01]  /*eb30*/  FMUL.FTZ R33, R11, R21 ;  /* 0x000000150b217220 */ /* 0x000fe20000410000 */
[----:B------:R-:W-:Y:S01]  /*eb40*/  IMAD.U32 R11, R71, 0x10000, RZ ;  /* 0x00010000470b7824 */ /* 0x000fe200078e00ff */
[----:B------:R-:W-:Y:S01]  /*eb50*/  LOP3.LUT R67, R67, 0xffff0000, RZ, 0xc0, !PT ;  /* 0xffff000043437812 */ /* 0x000fe200078ec0ff */
[----:B------:R-:W-:Y:S01]  /*eb60*/  FMUL.FTZ R35, R13, R27 ;  /* 0x0000001b0d237220 */ /* 0x000fe20000410000 */
[----:B------:R-:W-:Y:S01]  /*eb70*/  LOP3.LUT R71, R71, 0xffff0000, RZ, 0xc0, !PT ;  /* 0xffff000047477812 */ /* 0x000fe200078ec0ff */
[----:B-----5:R-:W0:Y:S02]  /*eb80*/  LDS.128 R4, [R32] ;  /* 0x0000000020047984 */ /* 0x020e240000000c00 */
[C---:B0-----:R-:W-:Y:S01]  /*eb90*/  IMAD.U32 R0, R4.reuse, 0x10000, RZ ;  /* 0x0001000004007824 */ /* 0x041fe200078e00ff */
[----:B------:R-:W-:Y:S01]  /*eba0*/  LOP3.LUT R4, R4, 0xffff0000, RZ, 0xc0, !PT ;  /* 0xffff000004047812 */ /* 0x000fe200078ec0ff */
[C---:B------:R-:W-:Y:S01]  /*ebb0*/  IMAD.U32 R8, R5.reuse, 0x10000, RZ ;  /* 0x0001000005087824 */ /* 0x040fe200078e00ff */
[----:B------:R-:W-:Y:S01]  /*ebc0*/  LOP3.LUT R5, R5, 0xffff0000, RZ, 0xc0, !PT ;  /* 0xffff000005057812 */ /* 0x000fe200078ec0ff */
[----:B------:R-:W-:Y:S01]  /*ebd0*/  FFMA.FTZ R30, R0, R21, -R31 ;  /* 0x00000015001e7223 */ /* 0x000fe2000001081f */
[----:B------:R-:W-:-:S02]  /*ebe0*/  IMAD.U32 R31, R69, 0x10000, RZ ;  /* 0x00010000451f7824 */ /* 0x000fc400078e00ff */
[----:B------:R-:W-:Y:S01]  /*ebf0*/  FFMA.FTZ R33, R0, R25, R33 ;  /* 0x0000001900217223 */ /* 0x000fe20000010021 */
[----:B------:R-:W-:Y:S02]  /*ec00*/  IMAD.U32 R21, R29, 0x10000, RZ ;  /* 0x000100001d157824 */ /* 0x000fe400078e00ff */
[-C--:B------:R-:W-:Y:S01]  /*ec10*/  FMUL.FTZ R25, R13, R11.reuse ;  /* 0x0000000b0d197220 */ /* 0x080fe20000410000 */
[----:B------:R-:W-:Y:S01]  /*ec20*/  FFMA.FTZ R35, R8, R11, -R35 ;  /* 0x0000000b08237223 */ /* 0x000fe20000010823 */
[----:B------:R-:W-:Y:S02]  /*ec30*/  IMAD.U32 R10, R7, 0x10000, RZ ;  /* 0x00010000070a7824 */ /* 0x000fe400078e00ff */
[C---:B------:R-:W-:Y:S01]  /*ec40*/  FMUL.FTZ R11, R20.reuse, R31 ;  /* 0x0000001f140b7220 */ /* 0x040fe20000410000 */
[----:B------:R-:W-:Y:S01]  /*ec50*/  FMUL.FTZ R0, R20, R21 ;  /* 0x0000001514007220 */ /* 0x000fe20000410000 */
[----:B------:R-:W-:Y:S01]  /*ec60*/  LOP3.LUT R13, R56, 0xffff0000, RZ, 0xc0, !PT ;  /* 0xffff0000380d7812 */ /* 0x000fe200078ec0ff */
[----:B------:R-:W-:Y:S01]  /*ec70*/  FFMA.FTZ R27, R8, R27, R25 ;  /* 0x0000001b081b7223 */ /* 0x000fe20000010019 */
[----:B------:R-:W-:Y:S01]  /*ec80*/  FFMA.FTZ R20, R10, R21, -R11 ;  /* 0x000000150a147223 */ /* 0x000fe2000001080b */
[----:B------:R-:W-:Y:S01]  /*ec90*/  LOP3.LUT R11, R70, 0xffff0000, RZ, 0xc0, !PT ;  /* 0xffff0000460b7812 */ /* 0x000fe200078ec0ff */
[----:B------:R-:W-:-:S02]  /*eca0*/  IMAD.U32 R8, R68, 0x10000, RZ ;  /* 0x0001000044087824 */ /* 0x000fc400078e00ff */
[----:B------:R-:W-:Y:S01]  /*ecb0*/  FMUL.FTZ R21, R12, R13 ;  /* 0x0000000d0c157220 */ /* 0x000fe20000410000 */
[----:B------:R-:W-:Y:S01]  /*ecc0*/  FFMA.FTZ R31, R10, R31, R0 ;  /* 0x0000001f0a1f7223 */ /* 0x000fe20000010000 */
[----:B------:R-:W-:Y:S02]  /*ecd0*/  IMAD.U32 R0, R28, 0x10000, RZ ;  /* 0x000100001c007824 */ /* 0x000fe400078e00ff */
[-C--:B------:R-:W-:Y:S01]  /*ece0*/  FMUL.FTZ R25, R12, R11.reuse ;  /* 0x0000000b0c197220 */ /* 0x080fe20000410000 */
[----:B------:R-:W-:Y:S01]  /*ecf0*/  FFMA.FTZ R21, R4, R11, -R21 ;  /* 0x0000000b04157223 */ /* 0x000fe20000010815 */
[----:B------:R-:W-:Y:S01]  /*ed00*/  FMUL.FTZ R12, R24, R67 ;  /* 0x00000043180c7220 */ /* 0x000fe20000410000 */
[----:B------:R-:W-:Y:S02]  /*ed10*/  IMAD.U32 R9, R6, 0x10000, RZ ;  /* 0x0001000006097824 */ /* 0x000fe400078e00ff */
[----:B------:R-:W-:Y:S01]  /*ed20*/  FFMA.FTZ R10, R4, R13, R25 ;  /* 0x0000000d040a7223 */ /* 0x000fe20000010019 */
[-C--:B------:R-:W-:Y:S01]  /*ed30*/  FMUL.FTZ R24, R24, R71.reuse ;  /* 0x0000004718187220 */ /* 0x080fe20000410000 */
[----:B------:R-:W-:Y:S01]  /*ed40*/  FMUL.FTZ R4, R14, R8 ;  /* 0x000000080e047220 */ /* 0x000fe20000410000 */
[----:B------:R-:W-:Y:S01]  /*ed50*/  LOP3.LUT R68, R68, 0xffff0000, RZ, 0xc0, !PT ;  /* 0xffff000044447812 */ /* 0x000fe200078ec0ff */
[-C--:B------:R-:W-:Y:S01]  /*ed60*/  FMUL.FTZ R14, R14, R0.reuse ;  /* 0x000000000e0e7220 */ /* 0x080fe20000410000 */
[----:B------:R-:W-:Y:S01]  /*ed70*/  LOP3.LUT R69, R69, 0xffff0000, RZ, 0xc0, !PT ;  /* 0xffff000045457812 */ /* 0x000fe200078ec0ff */
[C---:B------:R-:W-:Y:S01]  /*ed80*/  FFMA.FTZ R12, R5.reuse, R71, -R12 ;  /* 0x00000047050c7223 */ /* 0x040fe2000001080c */
[----:B------:R-:W-:Y:S01]  /*ed90*/  LOP3.LUT R28, R28, 0xffff0000, RZ, 0xc0, !PT ;  /* 0xffff00001c1c7812 */ /* 0x000fe200078ec0ff */
[----:B------:R-:W-:Y:S01]  /*eda0*/  FFMA.FTZ R24, R5, R67, R24 ;  /* 0x0000004305187223 */ /* 0x000fe20000010018 */
[----:B------:R-:W-:Y:S01]  /*edb0*/  LOP3.LUT R29, R29, 0xffff0000, RZ, 0xc0, !PT ;  /* 0xffff00001d1d7812 */ /* 0x000fe200078ec0ff */
[----:B------:R-:W-:Y:S01]  /*edc0*/  FFMA.FTZ R0, R9, R0, -R4 ;  /* 0x0000000009007223 */ /* 0x000fe20000010804 */
[----:B------:R-:W-:Y:S01]  /*edd0*/  LOP3.LUT R6, R6, 0xffff0000, RZ, 0xc0, !PT ;  /* 0xffff000006067812 */ /* 0x000fe200078ec0ff */
[----:B------:R-:W-:Y:S01]  /*ede0*/  FMUL.FTZ R5, R15, R68 ;  /* 0x000000440f057220 */ /* 0x000fe20000410000 */
[----:B------:R-:W-:Y:S01]  /*edf0*/  LOP3.LUT R7, R7, 0xffff0000, RZ, 0xc0, !PT ;  /* 0xffff000007077812 */ /* 0x000fe200078ec0ff */
[C---:B------:R-:W-:Y:S01]  /*ee00*/  FMUL.FTZ R4, R26.reuse, R69 ;  /* 0x000000451a047220 */ /* 0x040fe20000410000 */
[-C--:B------:R-:W-:Y:S01]  /*ee10*/  FMUL.FTZ R15, R15, R28.reuse ;  /* 0x0000001c0f0f7220 */ /* 0x080fe20000410000 */
[-C--:B------:R-:W-:Y:S01]  /*ee20*/  FMUL.FTZ R26, R26, R29.reuse ;  /* 0x0000001d1a1a7220 */ /* 0x080fe20000410000 */
[C---:B------:R-:W-:Y:S01]  /*ee30*/  FFMA.FTZ R11, R6.reuse, R28, -R5 ;  /* 0x0000001c060b7223 */ /* 0x040fe20000010805 */
[----:B------:R-:W-:Y:S01]  /*ee40*/  FFMA.FTZ R29, R7, R29, -R4 ;  /* 0x0000001d071d7223 */ /* 0x000fe20000010804 */
[----:B------:R-:W-:Y:S01]  /*ee50*/  FFMA.FTZ R14, R9, R8, R14 ;  /* 0x00000008090e7223 */ /* 0x000fe2000001000e */
[----:B------:R-:W-:Y:S01]  /*ee60*/  FFMA.FTZ R15, R6, R68, R15 ;  /* 0x00000044060f7223 */ /* 0x000fe2000001000f */
[----:B------:R-:W-:Y:S01]  /*ee70*/  FFMA.FTZ R26, R7, R69, R26 ;  /* 0x00000045071a7223 */ /* 0x000fe2000001001a */
[----:B------:R-:W-:-:S02]  /*ee80*/  F2FP.BF16.F32.PACK_AB R4, R21, R30 ;  /* 0x0000001e1504723e */ /* 0x000fc400000010ff */
[----:B------:R-:W-:Y:S02]  /*ee90*/  F2FP.BF16.F32.PACK_AB R8, R10, R33 ;  /* 0x000000210a08723e */ /* 0x000fe400000010ff */
[----:B------:R-:W-:Y:S02]  /*eea0*/  F2FP.BF16.F32.PACK_AB R5, R12, R35 ;  /* 0x000000230c05723e */ /* 0x000fe400000010ff */
[----:B------:R-:W-:Y:S02]  /*eeb0*/  F2FP.BF16.F32.PACK_AB R6, R11, R0 ;  /* 0x000000000b06723e */ /* 0x000fe400000010ff */
[----:B------:R-:W-:Y:S02]  /*eec0*/  F2FP.BF16.F32.PACK_AB R7, R29, R20 ;  /* 0x000000141d07723e */ /* 0x000fe400000010ff */
[----:B------:R-:W-:Y:S02]  /*eed0*/  F2FP.BF16.F32.PACK_AB R9, R24, R27 ;  /* 0x0000001b1809723e */ /* 0x000fe400000010ff */
[----:B------:R-:W-:Y:S01]  /*eee0*/  F2FP.BF16.F32.PACK_AB R10, R15, R14 ;  /* 0x0000000e0f0a723e */ /* 0x000fe200000010ff */
[----:B------:R0:W-:Y:S01]  /*eef0*/  STS.128 [R32], R4 ;  /* 0x0000000420007388 */ /* 0x0001e20000000c00 */
[----:B------:R-:W-:-:S05]  /*ef00*/  F2FP.BF16.F32.PACK_AB R11, R26, R31 ;  /* 0x0000001f1a0b723e */ /* 0x000fca00000010ff */
[----:B------:R0:W-:Y:S02]  /*ef10*/  STS.128 [R3+0x10400], R8 ;  /* 0x0104000803007388 */ /* 0x0001e40000000c00 */
.L_x_1842:
[----:B------:R-:W-:Y:S05]  /*ef20*/  BSYNC B0 ;  /* 0x0000000000007941 */ /* 0x000fea0003800000 */
.L_x_1814:
        /* <DEDUP_REMOVED lines=8> */
.L_x_1811:
[----:B------:R-:W-:-:S05]  /*efb0*/  IMAD.U32 R0, RZ, RZ, UR39 ;  /* 0x00000027ff007e24 */ /* 0x000fca000f8e00ff */
[----:B------:R-:W-:-:S13]  /*efc0*/  ISETP.NE.AND P0, PT, R0, 0x3, PT ;  /* 0x000000030000780c */ /* 0x000fda0003f05270 */
[----:B------:R-:W-:Y:S05]  /*efd0*/  @!P0 BRA `(.L_x_1859) ;  /* 0x0000000000048947 */ /* 0x000fea0003800000 */
[----:B------:R-:W-:Y:S01]  /*efe0*/  BPT.TRAP 0x1 ;  /* 0x000000040000795c */ /* 0x000fe20000300000 */
.L_x_1859:
[----:B0-----:R-:W-:Y:S01]  /*eff0*/  IMAD R8, R184, 0x8, R18 ;  /* 0x00000008b8087824 */ /* 0x001fe200078e0212 */
[----:B---3--:R-:W-:-:S04]  /*f000*/  SHF.L.U32 R3, R187, 0x1f, RZ ;  /* 0x0000001fbb037819 */ /* 0x008fc800000006ff */
[----:B------:R0:W3:Y:S01]  /*f010*/  SYNCS.PHASECHK.TRANS64.TRYWAIT P1, [R8+URZ+0x28830], R3 ;  /* 0x02883003080075a7 */ /* 0x0000e2000802017f */
[----:B------:R-:W-:Y:S05]  /*f020*/  @!P0 BRA `(.L_x_1860) ;  /* 0x0000000000048947 */ /* 0x000fea0003800000 */
[----:B------:R-:W-:Y:S01]  /*f030*/  BPT.TRAP 0x1 ;  /* 0x000000040000795c */ /* 0x000fe20000300000 */
.L_x_1860:
[----:B------:R-:W-:Y:S01]  /*f040*/  VIADD R0, R18, 0x18400 ;  /* 0x0001840012007836 */ /* 0x000fe20000000000 */
[----:B--2---:R-:W-:Y:S01]  /*f050*/  LOP3.LUT R6, R36, 0x10000, RZ, 0xfc, !PT ;  /* 0x0001000024067812 */ /* 0x004fe200078efcff */
[----:B------:R-:W-:-:S03]  /*f060*/  IMAD.MOV.U32 R7, RZ, RZ, 0x40000040 ;  /* 0x40000040ff077424 */ /* 0x000fc600078e00ff */
[----:B------:R-:W-:-:S04]  /*f070*/  SHF.R.U32.HI R0, RZ, 0x4, R0 ;  /* 0x00000004ff007819 */ /* 0x000fc80000011600 */
[----:B------:R-:W-:-:S04]  /*f080*/  LOP3.LUT R0, R0, 0x3fff, RZ, 0xc0, !PT ;  /* 0x00003fff00007812 */ /* 0x000fc800078ec0ff */
[----:B------:R-:W-:Y:S01]  /*f090*/  LOP3.LUT R9, R0, 0x10000, RZ, 0xfc, !PT ;  /* 0x0001000000097812 */ /* 0x000fe200078efcff */
[----:B---3--:R-:W-:Y:S06]  /*f0a0*/  @P1 BRA `(.L_x_1861) ;  /* 0x0000000000081947 */ /* 0x008fec0003800000 */
[----:B------:R-:W2:Y:S02]  /*f0b0*/  SYNCS.PHASECHK.TRANS64.TRYWAIT P1, [R8+URZ+0x28830], R3 ;  /* 0x02883003080075a7 */ /* 0x000ea4000802017f */
[----:B--2---:R-:W-:Y:S05]  /*f0c0*/  @!P1 BRA `(.L_x_1862) ;  /* 0x0000019c00b49947 */ /* 0x004fea0003800000 */
.L_x_1861:
[----:B------:R-:W-:Y:S01]  /*f0d0*/  IMAD R4, R184, 0x800, R9 ;  /* 0x00000800b8047824 */ /* 0x000fe200078e0209 */
[----:B------:R-:W-:Y:S05]  /*f0e0*/  WARPSYNC.ALL ;  /* 0x0000000000007948 */ /* 0x000fea0003800000 */
[----:B------:R-:W-:Y:S01]  /*f0f0*/  IMAD.MOV.U32 R5, RZ, RZ, 0x40000040 ;  /* 0x40000040ff057424 */ /* 0x000fe200078e00ff */
[C---:B------:R-:W-:Y:S01]  /*f100*/  R2UR UR4, R6.reuse ;  /* 0x00000000060472ca */ /* 0x040fe200000e0000 */
[----:B-1---5:R-:W-:Y:S01]  /*f110*/  WARPGROUP.ARRIVE ;  /* 0x00000000000079c5 */ /* 0x022fe20000000000 */
[----:B------:R-:W-:Y:S01]  /*f120*/  R2UR UR5, R7 ;  /* 0x00000000070572ca */ /* 0x000fe200000e0000 */
[----:B------:R-:W-:Y:S01]  /*f130*/  VIADD R194, R6, 0x2 ;  /* 0x0000000206c27836 */ /* 0x000fe20000000000 */
[C---:B------:R-:W-:Y:S01]  /*f140*/  R2UR UR6, R4.reuse ;  /* 0x00000000040672ca */ /* 0x040fe200000e0000 */
[----:B------:R-:W-:Y:S01]  /*f150*/  VIADD R10, R4, 0x2 ;  /* 0x00000002040a7836 */ /* 0x000fe20000000000 */
[----:B------:R-:W-:Y:S01]  /*f160*/  R2UR UR7, R5 ;  /* 0x00000000050772ca */ /* 0x000fe200000e0000 */
[----:B------:R-:W-:-:S02]  /*f170*/  IMAD.MOV.U32 R195, RZ, RZ, 0x40000040 ;  /* 0x40000040ffc37424 */ /* 0x000fc400078e00ff */
[----:B------:R-:W-:Y:S02]  /*f180*/  IMAD.MOV.U32 R11, RZ, RZ, 0x40000040 ;  /* 0x40000040ff0b7424 */ /* 0x000fe400078e00ff */
[C---:B------:R-:W-:Y:S02]  /*f190*/  VIADD R192, R6.reuse, 0x4 ;  /* 0x0000000406c07836 */ /* 0x040fe40000000000 */
[----:B------:R-:W-:Y:S02]  /*f1a0*/  IMAD.MOV.U32 R193, RZ, RZ, 0x40000040 ;  /* 0x40000040ffc17424 */ /* 0x000fe400078e00ff */
[----:B------:R-:W-:Y:S02]  /*f1b0*/  VIADD R190, R6, 0x6 ;  /* 0x0000000606be7836 */ /* 0x000fe40000000000 */
[----:B------:R-:W-:Y:S02]  /*f1c0*/  IMAD.MOV.U32 R191, RZ, RZ, 0x40000040 ;  /* 0x40000040ffbf7424 */ /* 0x000fe400078e00ff */
[----:B------:R-:W-:Y:S01]  /*f1d0*/  HGMMA.64x128x16.F32.BF16 R24, gdesc[UR4], RZ, !UPT, gsb0 ;  /* 0x01e00000041879f0 */ /* 0x000fe2000c0018ff */
[----:B------:R-:W-:Y:S01]  /*f1e0*/  R2UR UR4, R194 ;  /* 0x00000000c20472ca */ /* 0x000fe200000e0000 */
[----:B------:R-:W-:Y:S01]  /*f1f0*/  VIADD R20, R6, 0x400 ;  /* 0x0000040006147836 */ /* 0x000fe20000000000 */
[----:B------:R-:W-:Y:S01]  /*f200*/  R2UR UR5, R195 ;  /* 0x00000000c30572ca */ /* 0x000fe200000e0000 */
[----:B------:R-:W-:Y:S01]  /*f210*/  IMAD.MOV.U32 R21, RZ, RZ, 0x40000040 ;  /* 0x40000040ff157424 */ /* 0x000fe200078e00ff */
[----:B------:R-:W-:Y:S01]  /*f220*/  R2UR UR6, R10 ;  /* 0x000000000a0672ca */ /* 0x000fe200000e0000 */
[----:B------:R-:W-:Y:S01]  /*f230*/  VIADD R10, R4, 0x4 ;  /* 0x00000004040a7836 */ /* 0x000fe20000000000 */
[----:B------:R-:W-:Y:S01]  /*f240*/  R2UR UR7, R11 ;  /* 0x000000000b0772ca */ /* 0x000fe200000e0000 */
[----:B------:R-:W-:-:S02]  /*f250*/  IMAD.MOV.U32 R11, RZ, RZ, 0x40000040 ;  /* 0x40000040ff0b7424 */ /* 0x000fc400078e00ff */
[C---:B------:R-:W-:Y:S02]  /*f260*/  VIADD R14, R6.reuse, 0x402 ;  /* 0x00000402060e7836 */ /* 0x040fe40000000000 */
[----:B------:R-:W-:Y:S02]  /*f270*/  IMAD.MOV.U32 R15, RZ, RZ, 0x40000040 ;  /* 0x40000040ff0f7424 */ /* 0x000fe400078e00ff */
[----:B------:R-:W-:Y:S02]  /*f280*/  VIADD R12, R6, 0x404 ;  /* 0x00000404060c7836 */ /* 0x000fe40000000000 */
[----:B------:R-:W-:Y:S02]  /*f290*/  IMAD.MOV.U32 R13, RZ, RZ, 0x40000040 ;  /* 0x40000040ff0d7424 */ /* 0x000fe400078e00ff */
[----:B------:R-:W-:Y:S01]  /*f2a0*/  IMAD.MOV.U32 R5, RZ, RZ, 0x40000040 ;  /* 0x40000040ff057424 */ /* 0x000fe200078e00ff */
[----:B------:R-:W-:Y:S02]  /*f2b0*/  WARPGROUP.DEPBAR.LE gsb0, 0x0 ;  /* 0x00008000000079c5 */ /* 0x000fe40000010000 */
[----:B------:R-:W-:-:S06]  /*f2c0*/  WARPGROUP.ARRIVE ;  /* 0x00000000000079c5 */ /* 0x000fcc0000000000 */
[----:B------:R-:W-:Y:S01]  /*f2d0*/  HGMMA.64x128x16.F32.BF16 R24, gdesc[UR4], R24, gsb0 ;  /* 0x01e00000041879f0 */ /* 0x000fe20008001818 */
[----:B------:R-:W-:Y:S02]  /*f2e0*/  R2UR UR4, R192 ;  /* 0x00000000c00472ca */ /* 0x000fe400000e0000 */
[----:B------:R-:W-:Y:S02]  /*f2f0*/  R2UR UR5, R193 ;  /* 0x00000000c10572ca */ /* 0x000fe400000e0000 */
[----:B------:R-:W-:Y:S01]  /*f300*/  R2UR UR6, R10 ;  /* 0x000000000a0672ca */ /* 0x000fe200000e0000 */
[----:B------:R-:W-:Y:S01]  /*f310*/  VIADD R10, R4, 0x6 ;  /* 0x00000006040a7836 */ /* 0x000fe20000000000 */
[----:B------:R-:W-:Y:S01]  /*f320*/  R2UR UR7, R11 ;  /* 0x000000000b0772ca */ /* 0x000fe200000e0000 */
[----:B------:R-:W-:Y:S01]  /*f330*/  IMAD.MOV.U32 R11, RZ, RZ, 0x40000040 ;  /* 0x40000040ff0b7424 */ /* 0x000fe200078e00ff */
[----:B------:R-:W-:Y:S02]  /*f340*/  WARPGROUP.DEPBAR.LE gsb0, 0x0 ;  /* 0x00008000000079c5 */ /* 0x000fe40000010000 */
[----:B------:R-:W-:-:S09]  /*f350*/  WARPGROUP.ARRIVE ;  /* 0x00000000000079c5 */ /* 0x000fd20000000000 */
        /* <DEDUP_REMOVED lines=22> */
[C---:B------:R-:W-:Y:S01]  /*f4c0*/  VIADD R10, R4.reuse, 0x404 ;  /* 0x00000404040a7836 */ /* 0x040fe20000000000 */
[----:B------:R-:W-:Y:S01]  /*f4d0*/  R2UR UR7, R11 ;  /* 0x000000000b0772ca */ /* 0x000fe200000e0000 */
[----:B------:R-:W-:Y:S02]  /*f4e0*/  IMAD.MOV.U32 R11, RZ, RZ, 0x40000040 ;  /* 0x40000040ff0b7424 */ /* 0x000fe400078e00ff */
[----:B------:R-:W-:Y:S01]  /*f4f0*/  VIADD R4, R4, 0x406 ;  /* 0x0000040604047836 */ /* 0x000fe20000000000 */
[----:B------:R-:W-:-:S02]  /*f500*/  WARPGROUP.DEPBAR.LE gsb0, 0x0 ;  /* 0x00008000000079c5 */ /* 0x000fc40000010000 */
[----:B------:R-:W-:-:S07]  /*f510*/  WARPGROUP.ARRIVE ;  /* 0x00000000000079c5 */ /* 0x000fce0000000000 */
        /* <DEDUP_REMOVED lines=12> */
[----:B------:R-:W-:Y:S02]  /*f5e0*/  R2UR UR6, R4 ;  /* 0x00000000040672ca */ /* 0x000fe400000e0000 */
[----:B------:R-:W-:Y:S01]  /*f5f0*/  R2UR UR7, R5 ;  /* 0x00000000050772ca */ /* 0x000fe200000e0000 */
[----:B------:R-:W-:Y:S02]  /*f600*/  WARPGROUP.DEPBAR.LE gsb0, 0x0 ;  /* 0x00008000000079c5 */ /* 0x000fe40000010000 */
[----:B------:R-:W-:-:S10]  /*f610*/  WARPGROUP.ARRIVE ;  /* 0x00000000000079c5 */ /* 0x000fd40000000000 */
[----:B------:R-:W-:Y:S03]  /*f620*/  HGMMA.64x128x16.F32.BF16 R24, gdesc[UR4], R24, gsb0 ;  /* 0x01e00000041879f0 */ /* 0x000fe60008001818 */
[----:B------:R-:W-:Y:S02]  /*f630*/  WARPGROUP.DEPBAR.LE gsb0, 0x0 ;  /* 0x00008000000079c5 */ /* 0x000fe40000010000 */
[----:B------:R-:W-:Y:S05]  /*f640*/  @!P0 BRA `(.L_x_1863) ;  /* 0x0000000000048947 */ /* 0x000fea0003800000 */
[----:B------:R-:W-:Y:S01]  /*f650*/  BPT.TRAP 0x1 ;  /* 0x000000040000795c */ /* 0x000fe20000300000 */
.L_x_1863:
[----:B------:R-:W1:Y:S01]  /*f660*/  LDC R0, c[0x0][0x448] ;  /* 0x00011200ff007b82 */ /* 0x000e620000000800 */
[----:B0-2---:R-:W-:Y:S01]  /*f670*/  IMAD.IADD R3, R202, 0x1, R200 ;  /* 0x00000001ca037824 */ /* 0x005fe200078e02c8 */
[----:B------:R-:W-:Y:S01]  /*f680*/  ULDC UR50, c[0x0][0x9dc] ;  /* 0x0002770000327ab9 */ /* 0x000fe20000000800 */
[----:B----4-:R-:W-:Y:S01]  /*f690*/  IMAD.U32 R89, RZ, RZ, UR38 ;  /* 0x00000026ff597e24 */ /* 0x010fe2000f8e00ff */
[----:B------:R-:W-:Y:S01]  /*f6a0*/  ULOP3.LUT UR4, URZ, UR50, URZ, 0x33, !UPT ;  /* 0x000000323f047292 */ /* 0x000fe2000f8e333f */
[----:B------:R-:W-:-:S03]  /*f6b0*/  LEA R92, R88, 0xffffff80, 0x7 ;  /* 0xffffff80585c7811 */ /* 0x000fc600078e38ff */
[----:B------:R-:W0:Y:S01]  /*f6c0*/  LDC.64 R90, c[0x0][0x9e0] ;  /* 0x00027800ff5a7b82 */ /* 0x000e220000000a00 */
[----:B-1----:R-:W-:Y:S02]  /*f6d0*/  ISETP.NE.AND P1, PT, R0, 0x1, PT ;  /* 0x000000010000780c */ /* 0x002fe40003f25270 */
[----:B0-----:R-:W-:-:S11]  /*f6e0*/  ISETP.GE.AND P2, PT, R91, 0x1, PT ;  /* 0x000000015b00780c */ /* 0x001fd60003f46270 */
[----:B------:R-:W0:Y:S08]  /*f6f0*/  @P1 LDC R0, c[0x0][0x44c] ;  /* 0x00011300ff001b82 */ /* 0x000e300000000800 */
[----:B------:R-:W1:Y:S01]  /*f700*/  @P1 LDC R5, c[0x0][0x450] ;  /* 0x00011400ff051b82 */ /* 0x000e620000000800 */
[----:B0-----:R-:W-:-:S05]  /*f710*/  @P1 IMAD.HI.U32 R0, R3, R0, RZ ;  /* 0x0000000003001227 */ /* 0x001fca00078e00ff */
[----:B-1----:R-:W-:Y:S01]  /*f720*/  @P1 SHF.R.U32.HI R3, RZ, R5, R0 ;  /* 0x00000005ff031219 */ /* 0x002fe20000011600 */
[----:B------:R-:W-:Y:S02]  /*f730*/  IMAD.MOV.U32 R5, RZ, RZ, -0x80 ;  /* 0xffffff80ff057424 */ /* 0x000fe400078e00ff */
[----:B------:R-:W-:Y:S02]  /*f740*/  VIADD R0, R8, 0x28840 ;  /* 0x0002884008007836 */ /* 0x000fe40000000000 */
[----:B------:R-:W0:Y:S01]  /*f750*/  SHFL.IDX PT, R97, R3, RZ, 0x1c1f ;  /* 0x001c1fff03617589 */ /* 0x000e2200000e0000 */
[----:B------:R-:W-:Y:S02]  /*f760*/  IMAD R94, R88, R5, 0x80 ;  /* 0x00000080585e7424 */ /* 0x000fe400078e0205 */
[----:B------:R-:W-:-:S03]  /*f770*/  PRMT R0, R89, 0x654, R0 ;  /* 0x0000065459007816 */ /* 0x000fc60000000000 */
[----:B------:R-:W-:Y:S01]  /*f780*/  IADD3 R5, -R189, 0x1, R94 ;  /* 0x00000001bd057810 */ /* 0x000fe20007ffe15e */
[----:B------:R1:W-:Y:S03]  /*f790*/  SYNCS.ARRIVE.TRANS64.RED.A1T0 RZ, [R0+URZ], RZ ;  /* 0x000000ff00ff79a7 */ /* 0x0003e6000810043f */
[----:B------:R-:W-:-:S05]  /*f7a0*/  IADD3 R5, -R196, R5, R198 ;  /* 0x00000005c4057210 */ /* 0x000fca0007ffe1c6 */
[----:B------:R-:W-:Y:S01]  /*f7b0*/  IMAD.IADD R89, R5, 0x1, R90 ;  /* 0x0000000105597824 */ /* 0x000fe200078e025a */
[----:B-1----:R-:W-:Y:S01]  /*f7c0*/  IADD3 R0, -R189, R198, R94 ;  /* 0x000000c6bd007210 */ /* 0x002fe20007ffe15e */
[----:B------:R-:W-:-:S04]  /*f7d0*/  VIADD R8, R5, UR4 ;  /* 0x0000000405087c36 */ /* 0x000fc80008000000 */
[----:B0-----:R-:W-:Y:S01]  /*f7e0*/  IMAD.IADD R95, R8, 0x1, R97 ;  /* 0x00000001085f7824 */ /* 0x001fe200078e0261 */
[----:B------:R-:W-:Y:S01]  /*f7f0*/  VIADDMNMX R96, R97, R89, R0, PT ;  /* 0x0000005961607246 */ /* 0x000fe20003800100 */
[----:B------:R-:W-:Y:S06]  /*f800*/  @!P2 BRA `(.L_x_1864) ;  /* 0x000000000050a947 */ /* 0x000fec0003800000 */
[----:B------:R-:W-:Y:S01]  /*f810*/  IADD3 R97, -R196, R198, R97 ;  /* 0x000000c6c4617210 */ /* 0x000fe20007ffe161 */
[----:B------:R-:W-:Y:S03]  /*f820*/  BSSY B0, `(.L_x_1865) ;  /* 0x000000e000007945 */ /* 0x000fe60003800000 */
        /* <DEDUP_REMOVED lines=9> */
.L_x_1866:
[----:B------:R-:W-:-:S13]  /*f8c0*/  ISETP.NE.AND P3, PT, R91, 0x1, PT ;  /* 0x000000015b00780c */ /* 0x000fda0003f65270 */
[----:B------:R-:W0:Y:S02]  /*f8d0*/  @P3 LDC.64 R4, c[0x0][0x9e8] ;  /* 0x00027a00ff043b82 */ /* 0x000e240000000a00 */
[----:B0-----:R-:W-:-:S05]  /*f8e0*/  @P3 IMAD.HI.U32 R4, R97, R4, RZ ;  /* 0x0000000461043227 */ /* 0x001fca00078e00ff */
[----:B------:R-:W-:-:S07]  /*f8f0*/  @P3 SHF.R.U32.HI R97, RZ, R5, R4 ;  /* 0x00000005ff613219 */ /* 0x000fce0000011604 */
.L_x_1867:
[----:B------:R-:W-:Y:S05]  /*f900*/  BSYNC B0 ;  /* 0x0000000000007941 */ /* 0x000fea0003800000 */
.L_x_1865:
[----:B------:R-:W-:-:S04]  /*f910*/  IMAD R4, R97, R91, -R92 ;  /* 0x0000005b61047224 */ /* 0x000fc800078e0a5c */
[----:B------:R-:W-:-:S05]  /*f920*/  IMAD.IADD R4, R4, 0x1, -R189 ;  /* 0x0000000104047824 */ /* 0x000fca00078e0abd */
[----:B------:R-:W-:Y:S02]  /*f930*/  VIMNMX R95, R95, R4, !PT ;  /* 0x000000045f5f7248 */ /* 0x000fe40007fe0100 */
[----:B------:R-:W-:-:S07]  /*f940*/  VIADDMNMX R96, R4, R91, R96, PT ;  /* 0x0000005b04607246 */ /* 0x000fce0003800160 */
.L_x_1864:
[C---:B------:R-:W-:Y:S01]  /*f950*/  ISETP.GE.AND P3, PT, R94.reuse, 0x2, PT ;  /* 0x000000025e00780c */ /* 0x040fe20003f66270 */
[----:B------:R-:W0:Y:S01]  /*f960*/  SHFL.IDX PT, R3, R3, 0x1, 0x1c1f ;  /* 0x003c1f0003037f89 */ /* 0x000e2200000e0000 */
[----:B------:R-:W-:Y:S02]  /*f970*/  ISETP.GE.AND P5, PT, R94, 0x9, PT ;  /* 0x000000095e00780c */ /* 0x000fe40003fa6270 */
[----:B------:R-:W-:Y:S02]  /*f980*/  ISETP.GT.AND P4, PT, R95, 0x1, !P3 ;  /* 0x000000015f00780c */ /* 0x000fe40005f84270 */
[----:B------:R-:W-:Y:S02]  /*f990*/  P2R R120, PR, RZ, 0x20 ;  /* 0x00000020ff787803 */ /* 0x000fe40000000000 */
[----:B------:R-:W-:-:S04]  /*f9a0*/  ISETP.LT.OR P4, PT, R96, 0x2, P4 ;  /* 0x000000026000780c */ /* 0x000fc80002781670 */
[----:B------:R-:W-:Y:S02]  /*f9b0*/  FSEL R25, R25, -INF , !P4 ;  /* 0xff80000019197808 */ /* 0x000fe40006000000 */
[----:B------:R-:W-:Y:S02]  /*f9c0*/  ISETP.GT.AND P4, PT, R95, 0x8, !P5 ;  /* 0x000000085f00780c */ /* 0x000fe40006f84270 */
[----:B------:R-:W-:Y:S02]  /*f9d0*/  ISETP.GE.AND P5, PT, R94, 0xa, PT ;  /* 0x0000000a5e00780c */ /* 0x000fe40003fa6270 */
[----:B------:R-:W-:Y:S02]  /*f9e0*/  ISETP.LT.OR P4, PT, R96, 0x9, P4 ;  /* 0x000000096000780c */ /* 0x000fe40002781670 */
[----:B------:R-:W-:Y:S02]  /*f9f0*/  P2R R119, PR, RZ, 0x20 ;  /* 0x00000020ff777803 */ /* 0x000fe40000000000 */
[----:B------:R-:W-:-:S02]  /*fa00*/  FSEL R28, R28, -INF , !P4 ;  /* 0xff8000001c1c7808 */ /* 0x000fc40006000000 */
[----:B------:R-:W-:Y:S01]  /*fa10*/  ISETP.GT.AND P4, PT, R95, 0x9, !P5 ;  /* 0x000000095f00780c */ /* 0x000fe20006f84270 */
[----:B0-----:R-:W-:Y:S01]  /*fa20*/  IMAD.IADD R8, R8, 0x1, R3 ;  /* 0x0000000108087824 */ /* 0x001fe200078e0203 */
[----:B------:R-:W-:Y:S02]  /*fa30*/  ISETP.GE.AND P5, PT, R94, 0x11, PT ;  /* 0x000000115e00780c */ /* 0x000fe40003fa6270 */
[----:B------:R-:W-:Y:S02]  /*fa40*/  ISETP.LT.OR P4, PT, R96, 0xa, P4 ;  /* 0x0000000a6000780c */ /* 0x000fe40002781670 */
[----:B------:R-:W-:Y:S02]  /*fa50*/  P2R R118, PR, RZ, 0x20 ;  /* 0x00000020ff767803 */ /* 0x000fe40000000000 */
[----:B------:R-:W-:Y:S02]  /*fa60*/  FSEL R29, R29, -INF , !P4 ;  /* 0xff8000001d1d7808 */ /* 0x000fe40006000000 */
[----:B------:R-:W-:-:S02]  /*fa70*/  ISETP.GT.AND P4, PT, R95, 0x10, !P5 ;  /* 0x000000105f00780c */ /* 0x000fc40006f84270 */
[----:B------:R-:W-:Y:S02]  /*fa80*/  ISETP.GE.AND P5, PT, R94, 0x12, PT ;  /* 0x000000125e00780c */ /* 0x000fe40003fa6270 */
[----:B------:R-:W-:Y:S02]  /*fa90*/  ISETP.LT.OR P4, PT, R96, 0x11, P4 ;  /* 0x000000116000780c */ /* 0x000fe40002781670 */
[----:B------:R-:W-:Y:S02]  /*faa0*/  P2R R117, PR, RZ, 0x20 ;  /* 0x00000020ff757803 */ /* 0x000fe40000000000 */
[----:B------:R-:W-:Y:S02]  /*fab0*/  FSEL R32, R32, -INF , !P4 ;  /* 0xff80000020207808 */ /* 0x000fe40006000000 */
[----:B------:R-:W-:Y:S02]  /*fac0*/  ISETP.GT.AND P4, PT, R95, 0x11, !P5 ;  /* 0x000000115f00780c */ /* 0x000fe40006f84270 */
[----:B------:R-:W-:-:S02]  /*fad0*/  ISETP.GE.AND P5, PT, R94, 0x19, PT ;  /* 0x000000195e00780c */ /* 0x000fc40003fa6270 */
[----:B------:R-:W-:Y:S02]  /*fae0*/  ISETP.LT.OR P4, PT, R96, 0x12, P4 ;  /* 0x000000126000780c */ /* 0x000fe40002781670 */
[----:B------:R-:W-:Y:S02]  /*faf0*/  P2R R122, PR, RZ, 0x20 ;  /* 0x00000020ff7a7803 */ /* 0x000fe40000000000 */
[----:B------:R-:W-:Y:S02]  /*fb00*/  FSEL R33, R33, -INF , !P4 ;  /* 0xff80000021217808 */ /* 0x000fe40006000000 */
[----:B------:R-:W-:Y:S02]  /*fb10*/  ISETP.GT.AND P4, PT, R95, 0x18, !P5 ;  /* 0x000000185f00780c */ /* 0x000fe40006f84270 */
[----:B------:R-:W-:Y:S02]  /*fb20*/  ISETP.GE.AND P5, PT, R94, 0x1a, PT ;  /* 0x0000001a5e00780c */ /* 0x000fe40003fa6270 */
[----:B------:R-:W-:-:S02]  /*fb30*/  ISETP.LT.OR P4, PT, R96, 0x19, P4 ;  /* 0x000000196000780c */ /* 0x000fc40002781670 */
[----:B------:R-:W-:Y:S02]  /*fb40*/  P2R R116, PR, RZ, 0x20 ;  /* 0x00000020ff747803 */ /* 0x000fe40000000000 */
[----:B------:R-:W-:Y:S02]  /*fb50*/  FSEL R36, R36, -INF , !P4 ;  /* 0xff80000024247808 */ /* 0x000fe40006000000 */
[----:B------:R-:W-:Y:S02]  /*fb60*/  ISETP.GT.AND P4, PT, R95, 0x19, !P5 ;  /* 0x000000195f00780c */ /* 0x000fe40006f84270 */
[----:B------:R-:W-:Y:S02]  /*fb70*/  ISETP.GE.AND P5, PT, R94, 0x21, PT ;  /* 0x000000215e00780c */ /* 0x000fe40003fa6270 */
[----:B------:R-:W-:Y:S02]  /*fb80*/  ISETP.LT.OR P4, PT, R96, 0x1a, P4 ;  /* 0x0000001a6000780c */ /* 0x000fe40002781670 */
[----:B------:R-:W-:-:S02]  /*fb90*/  P2R R115, PR, RZ, 0x20 ;  /* 0x00000020ff737803 */ /* 0x000fc40000000000 */
[----:B------:R-:W-:Y:S02]  /*fba0*/  FSEL R37, R37, -INF , !P4 ;  /* 0xff80000025257808 */ /* 0x000fe40006000000 */
[----:B------:R-:W-:Y:S02]  /*fbb0*/  ISETP.GT.AND P4, PT, R95, 0x20, !P5 ;  /* 0x000000205f00780c */ /* 0x000fe40006f84270 */
[----:B------:R-:W-:Y:S02]  /*fbc0*/  ISETP.GE.AND P5, PT, R94, 0x22, PT ;  /* 0x000000225e00780c */ /* 0x000fe40003fa6270 */
[----:B------:R-:W-:Y:S02]  /*fbd0*/  ISETP.LT.OR P4, PT, R96, 0x21, P4 ;  /* 0x000000216000780c */ /* 0x000fe40002781670 */
[----:B------:R-:W-:Y:S02]  /*fbe0*/  P2R R114, PR, RZ, 0x20 ;  /* 0x00000020ff727803 */ /* 0x000fe40000000000 */
[----:B------:R-:W-:-:S02]  /*fbf0*/  FSEL R40, R40, -INF , !P4 ;  /* 0xff80000028287808 */ /* 0x000fc40006000000 */
[----:B------:R-:W-:Y:S02]  /*fc00*/  ISETP.GT.AND P4, PT, R95, 0x21, !P5 ;  /* 0x000000215f00780c */ /* 0x000fe40006f84270 */
        /* <DEDUP_REMOVED lines=95> */
[----:B------:R-:W-:Y:S02]  /*10200*/  VIADDMNMX R0, R3, R89, R0, PT ;  /* 0x0000005903007246 */ /* 0x000fe40003800100 */
        /* <DEDUP_REMOVED lines=17> */
[----:B------:R-:W-:-:S04]  /*10320*/  ISETP.GT.AND P6, PT, R95, 0x79, !P6 ;  /* 0x000000795f00780c */ /* 0x000fc800077c4270 */
[----:B------:R-:W-:-:S04]  /*10330*/  ISETP.LT.OR P6, PT, R96, 0x7a, P6 ;  /* 0x0000007a6000780c */ /* 0x000fc800037c1670 */
[----:B------:R-:W-:Y:S01]  /*10340*/  FSEL R85, R85, -INF , !P6 ;  /* 0xff80000055557808 */ /* 0x000fe20007000000 */
[----:B------:R-:W-:Y:S08]  /*10350*/  @!P2 BRA `(.L_x_1868) ;  /* 0x000000000050a947 */ /* 0x000ff00003800000 */
        /* <DEDUP_REMOVED lines=11> */
.L_x_1870:
[----:B------:R-:W-:-:S13]  /*10410*/  ISETP.NE.AND P6, PT, R91, 0x1, PT ;  /* 0x000000015b00780c */ /* 0x000fda0003fc5270 */
[----:B------:R-:W0:Y:S02]  /*10420*/  @P6 LDC.64 R4, c[0x0][0x9e8] ;  /* 0x00027a00ff046b82 */ /* 0x000e240000000a00 */
[----:B0-----:R-:W-:-:S05]  /*10430*/  @P6 IMAD.HI.U32 R4, R3, R4, RZ ;  /* 0x0000000403046227 */ /* 0x001fca00078e00ff */
[----:B------:R-:W-:-:S07]  /*10440*/  @P6 SHF.R.U32.HI R3, RZ, R5, R4 ;  /* 0x00000005ff036219 */ /* 0x000fce0000011604 */
.L_x_1871:
[----:B------:R-:W-:Y:S05]  /*10450*/  BSYNC B0 ;  /* 0x0000000000007941 */ /* 0x000fea0003800000 */
.L_x_1869:
[----:B------:R-:W-:-:S04]  /*10460*/  IMAD R92, R3, R91, -R92 ;  /* 0x0000005b035c7224 */ /* 0x000fc800078e0a5c */
[----:B------:R-:W-:-:S05]  /*10470*/  IMAD.IADD R3, R92, 0x1, -R189 ;  /* 0x000000015c037824 */ /* 0x000fca00078e0abd */
[----:B------:R-:W-:Y:S02]  /*10480*/  VIMNMX R8, R8, R3, !PT ;  /* 0x0000000308087248 */ /* 0x000fe40007fe0100 */
[----:B------:R-:W-:-:S07]  /*10490*/  VIADDMNMX R0, R3, R91, R0, PT ;  /* 0x0000005b03007246 */ /* 0x000fce0003800100 */
.L_x_1868:
[----:B------:R-:W-:Y:S01]  /*104a0*/  ISETP.GT.AND P3, PT, R8, 0x1, !P3 ;  /* 0x000000010800780c */ /* 0x000fe20005f64270 */
[----:B------:R-:W-:Y:S01]  /*104b0*/  ULDC UR51, c[0x0][0x988] ;  /* 0x0002620000337ab9 */ /* 0x000fe20000000800 */
[----:B------:R-:W-:Y:S02]  /*104c0*/  ISETP.NE.AND P6, PT, R122, RZ, PT ;  /* 0x000000ff7a00720c */ /* 0x000fe40003fc5270 */
        /* <DEDUP_REMOVED lines=17> */
[----:B------:R-:W-:Y:S02]  /*105e0*/  ISETP.NE.AND P3, PT, R118, RZ, PT ;  /* 0x000000ff7600720c */ /* 0x000fe40003f65270 */
[----:B------:R-:W-:Y:S02]  /*105f0*/  FMNMX.FTZ R4, R40, R3, !PT ;  /* 0x0000000328047209 */ /* 0x000fe40007810000 */
[----:B------:R-:W-:Y:S02]  /*10600*/  ISETP.GT.AND P3, PT, R8, 0x10, !P3 ;  /* 0x000000100800780c */ /* 0x000fe40005f64270 */
[----:B------:R-:W-:Y:S02]  /*10610*/  FMNMX.FTZ R3, R41, R4, !PT ;  /* 0x0000000429037209 */ /* 0x000fe40007810000 */
        /* <DEDUP_REMOVED lines=55> */
[----:B------:R-:W-:Y:S01]  /*10990*/  ISETP.GT.AND P4, PT, R8, 0x71, !P4 ;  /* 0x000000710800780c */ /* 0x000fe20006784270 */
[----:B------:R-:W0:Y:S01]  /*109a0*/  SHFL.BFLY PT, R4, R5, 0x2, 0x1f ;  /* 0x0c401f0005047f89 */ /* 0x000e2200000e0000 */
[----:B------:R-:W-:Y:S02]  /*109b0*/  FSEL R50, R50, -INF , !P3 ;  /* 0xff80000032327808 */ /* 0x000fe40005800000 */
[----:B------:R-:W-:Y:S02]  /*109c0*/  ISETP.NE.AND P3, PT, R110, RZ, PT ;  /* 0x000000ff6e00720c */ /* 0x000fe40003f65270 */
[C---:B------:R-:W-:Y:S02]  /*109d0*/  ISETP.GT.AND P5, PT, R8.reuse, 0x78, !P5 ;  /* 0x000000780800780c */ /* 0x040fe40006fa4270 */
[----:B------:R-:W-:Y:S02]  /*109e0*/  ISETP.GT.AND P3, PT, R8, 0x31, !P3 ;  /* 0x000000310800780c */ /* 0x000fe40005f64270 */
[----:B------:R-:W-:-:S02]  /*109f0*/  ISETP.LT.OR P4, PT, R0, 0x72, P4 ;  /* 0x000000720000780c */ /* 0x000fc40002781670 */
        /* <DEDUP_REMOVED lines=11> */
[----:B------:R-:W0:Y:S03]  /*10ab0*/  SHFL.BFLY PT, R4, R89, 0x1, 0x1f ;  /* 0x0c201f0059047f89 */ /* 0x000e2600000e0000 */
[----:B------:R-:W-:-:S04]  /*10ac0*/  ISETP.GT.AND P3, PT, R8, 0x39, !P3 ;  /* 0x000000390800780c */ /* 0x000fc80005f64270 */
[----:B------:R-:W-:-:S04]  /*10ad0*/  ISETP.LT.OR P3, PT, R0, 0x3a, P3 ;  /* 0x0000003a0000780c */ /* 0x000fc80001f61670 */
[----:B------:R-:W-:Y:S02]  /*10ae0*/  FSEL R55, R55, -INF , !P3 ;  /* 0xff80000037377808 */ /* 0x000fe40005800000 */
[----:B------:R-:W-:-:S04]  /*10af0*/  ISETP.NE.AND P3, PT, R107, RZ, PT ;  /* 0x000000ff6b00720c */ /* 0x000fc80003f65270 */
[----:B------:R-:W-:-:S04]  /*10b00*/  ISETP.GT.AND P3, PT, R8, 0x40, !P3 ;  /* 0x000000400800780c */ /* 0x000fc80005f64270 */
[----:B------:R-:W-:Y:S02]  /*10b10*/  ISETP.LT.OR P3, PT, R0, 0x41, P3 ;  /* 0x000000410000780c */ /* 0x000fe40001f61670 */
[----:B0-----:R-:W-:Y:S02]  /*10b20*/  FMNMX.FTZ R3, R89, R4, !PT ;  /* 0x0000000459037209 */ /* 0x001fe40007810000 */
[----:B------:R-:W-:Y:S02]  /*10b30*/  FSEL R58, R58, -INF , !P3 ;  /* 0xff8000003a3a7808 */ /* 0x000fe40005800000 */
[----:B------:R-:W-:Y:S01]  /*10b40*/  ISETP.GT.AND P3, PT, R8, 0x41, !P6 ;  /* 0x000000410800780c */ /* 0x000fe20007764270 */
[----:B------:R-:W-:Y:S01]  /*10b50*/  FMUL.FTZ R4, R3, UR51 ;  /* 0x0000003303047c20 */ /* 0x000fe20008410000 */
[----:B------:R-:W-:Y:S02]  /*10b60*/  ISETP.NE.AND P6, PT, R124, RZ, PT ;  /* 0x000000ff7c00720c */ /* 0x000fe40003fc5270 */
        /* <DEDUP_REMOVED lines=44> */
[----:B------:R-:W-:-:S04]  /*10e30*/  ISETP.LT.OR P3, PT, R0, 0x71, P3 ;  /* 0x000000710000780c */ /* 0x000fc80001f61670 */
[----:B------:R-:W-:Y:S02]  /*10e40*/  FSEL R82, R82, -INF , !P3 ;  /* 0xff80000052527808 */ /* 0x000fe40005800000 */
[----:B------:R-:W-:-:S04]  /*10e50*/  FSETP.NEU.FTZ.AND P3, PT, R3, -INF , PT ;  /* 0xff8000000300780b */ /* 0x000fc80003f7d000 */
[----:B------:R-:W-:Y:S02]  /*10e60*/  FSEL R4, R4, RZ, P3 ;  /* 0x000000ff04047208 */ /* 0x000fe40001800000 */
[----:B------:R-:W-:Y:S02]  /*10e70*/  ISETP.GT.AND P3, PT, R8, RZ, !P6 ;  /* 0x000000ff0800720c */ /* 0x000fe40007764270 */
[----:B------:R-:W-:Y:S01]  /*10e80*/  ISETP.NE.AND P6, PT, R94, RZ, PT ;  /* 0x000000ff5e00720c */ /* 0x000fe20003fc5270 */
[--C-:B------:R-:W-:Y:S01]  /*10e90*/  FFMA.FTZ R5, R25, UR51, -R4.reuse ;  /* 0x0000003319057c23 */ /* 0x100fe20008010804 */
[----:B------:R-:W-:Y:S01]  /*10ea0*/  ISETP.LT.OR P3, PT, R0, 0x1, P3 ;  /* 0x000000010000780c */ /* 0x000fe20001f61670 */
[--C-:B------:R-:W-:Y:S01]  /*10eb0*/  FFMA.FTZ R25, R29, UR51, -R4.reuse ;  /* 0x000000331d197c23 */ /* 0x100fe20008010804 */
[--C-:B------:R-:W-:Y:S01]  /*10ec0*/  FFMA.FTZ R180, R24, UR51, -R4.reuse ;  /* 0x0000003318b47c23 */ /* 0x100fe20008010804 */
[--C-:B------:R-:W-:Y:S01]  /*10ed0*/  FFMA.FTZ R182, R28, UR51, -R4.reuse ;  /* 0x000000331cb67c23 */ /* 0x100fe20008010804 */
[----:B------:R-:W-:Y:S01]  /*10ee0*/  FSEL R26, R26, -INF , !P3 ;  /* 0xff8000001a1a7808 */ /* 0x000fe20005800000 */
[--C-:B------:R-:W-:Y:S01]  /*10ef0*/  FFMA.FTZ R28, R33, UR51, -R4.reuse ;  /* 0x00000033211c7c23 */ /* 0x100fe20008010804 */
[--C-:B------:R-:W-:Y:S01]  /*10f00*/  FFMA.FTZ R176, R32, UR51, -R4.reuse ;  /* 0x0000003320b07c23 */ /* 0x100fe20008010804 */
        /* <DEDUP_REMOVED lines=15> */
[--C-:B------:R-:W-:Y:S01]  /*11000*/  FFMA.FTZ R164, R56, UR51, -R4.reuse ;  /* 0x0000003338a47c23 */ /* 0x100fe20008010804 */
[--C-:B------:R-:W-:Y:S01]  /*11010*/  FFMA.FTZ R166, R60, UR51, -R4.reuse ;  /* 0x000000333ca67c23 */ /* 0x100fe20008010804 */
[----:B------:R-:W-:Y:S01]  /*11020*/  FMNMX.FTZ R33, R35, R24, !PT ;  /* 0x0000001823217209 */ /* 0x000fe20007810000 */
[----:B------:R1:W-:Y:S01]  /*11030*/  MUFU.EX2 R29, R28 ;  /* 0x0000001c001d7308 */ /* 0x0003e20000000800 */
[--C-:B------:R-:W-:Y:S01]  /*11040*/  FFMA.FTZ R160, R64, UR51, -R4.reuse ;  /* 0x0000003340a07c23 */ /* 0x100fe20008010804 */
[--C-:B------:R-:W-:Y:S01]  /*11050*/  FFMA.FTZ R162, R68, UR51, -R4.reuse ;  /* 0x0000003344a27c23 */ /* 0x100fe20008010804 */
[----:B------:R-:W-:Y:S01]  /*11060*/  FMNMX.FTZ R24, R38, R33, !PT ;  /* 0x0000002126187209 */ /* 0x000fe20007810000 */
[--C-:B------:R-:W-:Y:S01]  /*11070*/  FFMA.FTZ R156, R72, UR51, -R4.reuse ;  /* 0x00000033489c7c23 */ /* 0x100fe20008010804 */
[--C-:B------:R-:W-:Y:S01]  /*11080*/  FFMA.FTZ R158, R76, UR51, -R4.reuse ;  /* 0x000000334c9e7c23 */ /* 0x100fe20008010804 */
[--C-:B------:R-:W-:Y:S01]  /*11090*/  FFMA.FTZ R152, R80, UR51, -R4.reuse ;  /* 0x0000003350987c23 */ /* 0x100fe20008010804 */
[----:B------:R-:W-:Y:S01]  /*110a0*/  FMNMX.FTZ R33, R39, R24, !PT ;  /* 0x0000001827217209 */ /* 0x000fe20007810000 */
[----:B------:R-:W2:Y:S01]  /*110b0*/  MUFU.EX2 R182, R182 ;  /* 0x000000b600b67308 */ /* 0x000ea20000000800 */
[--C-:B-1----:R-:W-:Y:S01]  /*110c0*/  FFMA.FTZ R28, R41, UR51, -R4.reuse ;  /* 0x00000033291c7c23 */ /* 0x102fe20008010804 */
[----:B------:R-:W-:Y:S01]  /*110d0*/  FFMA.FTZ R154, R84, UR51, -R4 ;  /* 0x00000033549a7c23 */ /* 0x000fe20008010804 */
[----:B------:R-:W-:Y:S01]  /*110e0*/  FMNMX.FTZ R24, R42, R33, !PT ;  /* 0x000000212a187209 */ /* 0x000fe20007810000 */
[----:B------:R-:W1:Y:S03]  /*110f0*/  @P1 LDC R48, c[0x0][0x450] ;  /* 0x00011400ff301b82 */ /* 0x000e660000000800 */
[----:B------:R-:W-:Y:S01]  /*11100*/  FMNMX.FTZ R37, R43, R24, !PT ;  /* 0x000000182b257209 */ /* 0x000fe20007810000 */
[----:B------:R3:W-:Y:S03]  /*11110*/  MUFU.EX2 R33, R32 ;  /* 0x0000002000217308 */ /* 0x0007e60000000800 */
[----:B------:R-:W-:-:S04]  /*11120*/  FMNMX.FTZ R24, R46, R37, !PT ;  /* 0x000000252e187209 */ /* 0x000fc80007810000 */
[----:B------:R-:W-:Y:S01]  /*11130*/  FMNMX.FTZ R37, R47, R24, !PT ;  /* 0x000000182f257209 */ /* 0x000fe20007810000 */
[----:B------:R-:W4:Y:S01]  /*11140*/  MUFU.EX2 R25, R25 ;  /* 0x0000001900197308 */ /* 0x000f220000000800 */
[----:B---3--:R-:W-:Y:S02]  /*11150*/  FFMA.FTZ R32, R45, UR51, -R4 ;  /* 0x000000332d207c23 */ /* 0x008fe40008010804 */
[----:B------:R-:W-:-:S04]  /*11160*/  FMNMX.FTZ R24, R50, R37, !PT ;  /* 0x0000002532187209 */ /* 0x000fc80007810000 */
[----:B------:R-:W-:Y:S01]  /*11170*/  FMNMX.FTZ R41, R51, R24, !PT ;  /* 0x0000001833297209 */ /* 0x000fe20007810000 */
[----:B------:R3:W-:Y:S03]  /*11180*/  MUFU.EX2 R37, R28 ;  /* 0x0000001c00257308 */ /* 0x0007e60000000800 */
[----:B------:R-:W-:-:S04]  /*11190*/  FMNMX.FTZ R24, R54, R41, !PT ;  /* 0x0000002936187209 */ /* 0x000fc80007810000 */
[----:B------:R-:W-:Y:S01]  /*111a0*/  FMNMX.FTZ R41, R55, R24, !PT ;  /* 0x0000001837297209 */ /* 0x000fe20007810000 */
[----:B------:R-:W5:Y:S01]  /*111b0*/  MUFU.EX2 R176, R176 ;  /* 0x000000b000b07308 */ /* 0x000f620000000800 */
[----:B---3--:R-:W-:Y:S02]  /*111c0*/  FFMA.FTZ R28, R49, UR51, -R4 ;  /* 0x00000033311c7c23 */ /* 0x008fe40008010804 */
[----:B------:R-:W-:-:S04]  /*111d0*/  FMNMX.FTZ R24, R58, R41, !PT ;  /* 0x000000293a187209 */ /* 0x000fc80007810000 */
[----:B------:R-:W-:Y:S01]  /*111e0*/  FMNMX.FTZ R45, R59, R24, !PT ;  /* 0x000000183b2d7209 */ /* 0x000fe20007810000 */
[----:B------:R3:W-:Y:S03]  /*111f0*/  MUFU.EX2 R41, R32 ;  /* 0x0000002000297308 */ /* 0x0007e60000000800 */
[----:B------:R-:W-:-:S04]  /*11200*/  FMNMX.FTZ R24, R62, R45, !PT ;  /* 0x0000002d3e187209 */ /* 0x000fc80007810000 */
[----:B------:R-:W-:Y:S01]  /*11210*/  FMNMX.FTZ R45, R63, R24, !PT ;  /* 0x000000183f2d7209 */ /* 0x000fe20007810000 */
[----:B------:R-:W1:Y:S01]  /*11220*/  MUFU.EX2 R178, R178 ;  /* 0x000000b200b27308 */ /* 0x000e620000000800 */
[----:B---3--:R-:W-:Y:S02]  /*11230*/  FFMA.FTZ R32, R53, UR51, -R4 ;  /* 0x0000003335207c23 */ /* 0x008fe40008010804 */
[----:B------:R-:W-:-:S04]  /*11240*/  FMNMX.FTZ R24, R66, R45, !PT ;  /* 0x0000002d42187209 */ /* 0x000fc80007810000 */
[----:B------:R-:W-:Y:S01]  /*11250*/  FMNMX.FTZ R49, R67, R24, !PT ;  /* 0x0000001843317209 */ /* 0x000fe20007810000 */
[----:B------:R-:W3:Y:S03]  /*11260*/  MUFU.EX2 R172, R172 ;  /* 0x000000ac00ac7308 */ /* 0x000ee60000000800 */
        /* <DEDUP_REMOVED lines=8> */
[----:B------:R-:W-:Y:S01]  /*112f0*/  FFMA.FTZ R24, R57, UR51, -R4 ;  /* 0x0000003339187c23 */ /* 0x000fe20008010804 */
[----:B------:R-:W-:Y:S02]  /*11300*/  MUFU.EX2 R168, R168 ;  /* 0x000000a800a87308 */ /* 0x000fe40000000800 */
[----:B------:R-:W-:-:S04]  /*11310*/  FMNMX.FTZ R8, R82, R53, !PT ;  /* 0x0000003552087209 */ /* 0x000fc80007810000 */
[----:B------:R-:W-:Y:S02]  /*11320*/  FMNMX.FTZ R57, R83, R8, !PT ;  /* 0x0000000853397209 */ /* 0x000fe40007810000 */
[----:B------:R2:W-:Y:S02]  /*11330*/  MUFU.EX2 R53, R24 ;  /* 0x0000001800357308 */ /* 0x0005e40000000800 */
[----:B------:R-:W-:Y:S01]  /*11340*/  FMNMX.FTZ R0, R86, R57, !PT ;  /* 0x0000003956007209 */ /* 0x000fe20007810000 */
[--C-:B------:R-:W-:Y:S01]  /*11350*/  FFMA.FTZ R57, R61, UR51, -R4.reuse ;  /* 0x000000333d397c23 */ /* 0x100fe20008010804 */
[--C-:B------:R-:W-:Y:S01]  /*11360*/  FFMA.FTZ R61, R65, UR51, -R4.reuse ;  /* 0x00000033413d7c23 */ /* 0x100fe20008010804 */
[--C-:B------:R-:W-:Y:S01]  /*11370*/  FFMA.FTZ R65, R69, UR51, -R4.reuse ;  /* 0x0000003345417c23 */ /* 0x100fe20008010804 */
[----:B------:R-:W-:Y:S01]  /*11380*/  FMNMX.FTZ R0, R87, R0, !PT ;  /* 0x0000000057007209 */ /* 0x000fe20007810000 */
[--C-:B------:R-:W-:Y:S01]  /*11390*/  FFMA.FTZ R69, R73, UR51, -R4.reuse ;  /* 0x0000003349457c23 */ /* 0x100fe20008010804 */
[--C-:B------:R-:W-:Y:S01]  /*113a0*/  FFMA.FTZ R73, R77, UR51, -R4.reuse ;  /* 0x000000334d497c23 */ /* 0x100fe20008010804 */
[--C-:B------:R-:W-:Y:S01]  /*113b0*/  FFMA.FTZ R77, R81, UR51, -R4.reuse ;  /* 0x00000033514d7c23 */ /* 0x100fe20008010804 */
[----:B------:R-:W-:Y:S01]  /*113c0*/  FFMA.FTZ R81, R85, UR51, -R4 ;  /* 0x0000003355517c23 */ /* 0x000fe20008010804 */
[----:B------:R-:W0:Y:S01]  /*113d0*/  SHFL.BFLY PT, R89, R0, 0x2, 0x1f ;  /* 0x0c401f0000597f89 */ /* 0x000e2200000e0000 */
[----:B------:R-:W-:Y:S08]  /*113e0*/  MUFU.EX2 R170, R170 ;  /* 0x000000aa00aa7308 */ /* 0x000ff00000000800 */
[----:B------:R1:W-:Y:S08]  /*113f0*/  MUFU.EX2 R49, R32 ;  /* 0x0000002000317308 */ /* 0x0003f00000000800 */
        /* <DEDUP_REMOVED lines=18> */
[--C-:B--2---:R-:W-:Y:S01]  /*11520*/  FFMA.FTZ R24, R31, UR51, -R8.reuse ;  /* 0x000000331f187c23 */ /* 0x104fe20008010808 */
[----:B------:R-:W-:Y:S01]  /*11530*/  FADD.FTZ R38, R182, R27 ;  /* 0x0000001bb6267221 */ /* 0x000fe20000010000 */
[----:B------:R-:W-:Y:S01]  /*11540*/  MUFU.EX2 R181, R181 ;  /* 0x000000b500b57308 */ /* 0x000fe20000000800 */
[--C-:B------:R-:W-:Y:S01]  /*11550*/  FFMA.FTZ R177, R34, UR51, -R8.reuse ;  /* 0x0000003322b17c23 */ /* 0x100fe20008010808 */
[----:B------:R-:W-:Y:S01]  /*11560*/  FFMA.FTZ R26, R35, UR51, -R8 ;  /* 0x00000033231a7c23 */ /* 0x000fe20008010808 */
[----:B----4-:R-:W-:Y:S01]  /*11570*/  FADD.FTZ R27, R25, R38 ;  /* 0x00000026191b7221 */ /* 0x010fe20000010000 */
[--C-:B------:R-:W-:Y:S01]  /*11580*/  FFMA.FTZ R173, R42, UR51, -R8.reuse ;  /* 0x000000332aad7c23 */ /* 0x100fe20008010808 */
[--C-:B------:R-:W-:Y:S01]  /*11590*/  FFMA.FTZ R28, R39, UR51, -R8.reuse ;  /* 0x00000033271c7c23 */ /* 0x100fe20008010808 */
[----:B------:R-:W0:Y:S01]  /*115a0*/  @P1 LDC R35, c[0x0][0x44c] ;  /* 0x00011300ff231b82 */ /* 0x000e220000000800 */
[----:B-----5:R-:W-:Y:S01]  /*115b0*/  FADD.FTZ R40, R176, R27 ;  /* 0x0000001bb0287221 */ /* 0x020fe20000010000 */
[----:B------:R-:W2:Y:S01]  /*115c0*/  MUFU.EX2 R4, R4 ;  /* 0x0000000400047308 */ /* 0x000ea20000000800 */
[--C-:B------:R-:W-:Y:S01]  /*115d0*/  FFMA.FTZ R30, R43, UR51, -R8.reuse ;  /* 0x000000332b1e7c23 */ /* 0x100fe20008010808 */
[----:B------:R-:W-:Y:S01]  /*115e0*/  FFMA.FTZ R175, R46, UR51, -R8 ;  /* 0x000000332eaf7c23 */ /* 0x000fe20008010808 */
[----:B------:R-:W-:Y:S01]  /*115f0*/  FADD.FTZ R27, R29, R40 ;  /* 0x000000281d1b7221 */ /* 0x000fe20000010000 */
[--C-:B-1----:R-:W-:Y:S01]  /*11600*/  FFMA.FTZ R32, R47, UR51, -R8.reuse ;  /* 0x000000332f207c23 */ /* 0x102fe20008010808 */
[--C-:B------:R-:W-:Y:S01]  /*11610*/  FFMA.FTZ R169, R50, UR51, -R8.reuse ;  /* 0x0000003332a97c23 */ /* 0x100fe20008010808 */
[--C-:B------:R-:W-:Y:S01]  /*11620*/  FFMA.FTZ R34, R51, UR51, -R8.reuse ;  /* 0x0000003333227c23 */ /* 0x100fe20008010808 */
[----:B------:R-:W-:Y:S01]  /*11630*/  FADD.FTZ R40, R178, R27 ;  /* 0x0000001bb2287221 */ /* 0x000fe20000010000 */
[----:B------:R-:W1:Y:S01]  /*11640*/  MUFU.EX2 R183, R183 ;  /* 0x000000b700b77308 */ /* 0x000e620000000800 */
[----:B------:R-:W-:Y:S01]  /*11650*/  FFMA.FTZ R171, R54, UR51, -R8 ;  /* 0x0000003336ab7c23 */ /* 0x000fe20008010808 */
[----:B------:R-:W-:-:S02]  /*11660*/  IMAD.MOV.U32 R50, RZ, RZ, R200 ;  /* 0x000000ffff327224 */ /* 0x000fc400078e00c8 */
[----:B------:R-:W-:Y:S01]  /*11670*/  FADD.FTZ R31, R33, R40 ;  /* 0x00000028211f7221 */ /* 0x000fe20000010000 */
[--C-:B------:R-:W-:Y:S01]  /*11680*/  FFMA.FTZ R36, R55, UR51, -R8.reuse ;  /* 0x0000003337247c23 */ /* 0x100fe20008010808 */
[--C-:B------:R-:W-:Y:S01]  /*11690*/  FFMA.FTZ R165, R58, UR51, -R8.reuse ;  /* 0x000000333aa57c23 */ /* 0x100fe20008010808 */
[----:B------:R-:W-:Y:S01]  /*116a0*/  FFMA.FTZ R38, R59, UR51, -R8 ;  /* 0x000000333b267c23 */ /* 0x000fe20008010808 */
[----:B---3--:R-:W-:Y:S01]  /*116b0*/  FADD.FTZ R44, R172, R31 ;  /* 0x0000001fac2c7221 */ /* 0x008fe20000010000 */
[----:B------:R-:W3:Y:S01]  /*116c0*/  MUFU.EX2 R24, R24 ;  /* 0x0000001800187308 */ /* 0x000ee20000000800 */
[----:B--2---:R-:W-:Y:S01]  /*116d0*/  FADD.FTZ R42, R181, R4 ;  /* 0x00000004b52a7221 */ /* 0x004fe20000010000 */
[----:B------:R-:W-:Y:S01]  /*116e0*/  FFMA.FTZ R167, R62, UR51, -R8 ;  /* 0x000000333ea77c23 */ /* 0x000fe20008010808 */
[----:B------:R-:W-:Y:S01]  /*116f0*/  FADD.FTZ R31, R37, R44 ;  /* 0x0000002c251f7221 */ /* 0x000fe20000010000 */
[--C-:B------:R-:W-:Y:S01]  /*11700*/  FFMA.FTZ R40, R63, UR51, -R8.reuse ;  /* 0x000000333f287c23 */ /* 0x100fe20008010808 */
[----:B------:R-:W-:Y:S01]  /*11710*/  FFMA.FTZ R161, R66, UR51, -R8 ;  /* 0x0000003342a17c23 */ /* 0x000fe20008010808 */
[----:B0-----:R-:W-:-:S04]  /*11720*/  @P1 IMAD.HI.U32 R35, R200, R35, RZ ;  /* 0x00000023c8231227 */ /* 0x001fc800078e00ff */
[----:B------:R-:W-:Y:S01]  /*11730*/  FFMA.FTZ R163, R70, UR51, -R8 ;  /* 0x0000003346a37c23 */ /* 0x000fe20008010808 */
[----:B------:R-:W0:Y:S01]  /*11740*/  MUFU.EX2 R177, R177 ;  /* 0x000000b100b17308 */ /* 0x000e220000000800 */
[----:B-1----:R-:W-:Y:S01]  /*11750*/  FADD.FTZ R27, R183, R42 ;  /* 0x0000002ab71b7221 */ /* 0x002fe20000010000 */
[--C-:B------:R-:W-:Y:S01]  /*11760*/  FFMA.FTZ R74, R74, UR51, -R8.reuse ;  /* 0x000000334a4a7c23 */ /* 0x100fe20008010808 */
[----:B------:R-:W-:Y:S01]  /*11770*/  @P1 SHF.R.U32.HI R50, RZ, R48, R35 ;  /* 0x00000030ff321219 */ /* 0x000fe20000011623 */
[--C-:B------:R-:W-:Y:S01]  /*11780*/  FFMA.FTZ R75, R75, UR51, -R8.reuse ;  /* 0x000000334b4b7c23 */ /* 0x100fe20008010808 */
[--C-:B------:R-:W-:Y:S01]  /*11790*/  FFMA.FTZ R78, R78, UR51, -R8.reuse ;  /* 0x000000334e4e7c23 */ /* 0x100fe20008010808 */
[--C-:B------:R-:W-:Y:S01]  /*117a0*/  FFMA.FTZ R79, R79, UR51, -R8.reuse ;  /* 0x000000334f4f7c23 */ /* 0x100fe20008010808 */
[--C-:B------:R-:W-:Y:S01]  /*117b0*/  FFMA.FTZ R82, R82, UR51, -R8.reuse ;  /* 0x0000003352527c23 */ /* 0x100fe20008010808 */
[----:B------:R-:W1:Y:S01]  /*117c0*/  MUFU.EX2 R26, R26 ;  /* 0x0000001a001a7308 */ /* 0x000e620000000800 */
[----:B---3--:R-:W-:Y:S01]  /*117d0*/  FADD.FTZ R42, R24, R27 ;  /* 0x0000001b182a7221 */ /* 0x008fe20000010000 */
[--C-:B------:R-:W-:Y:S01]  /*117e0*/  FFMA.FTZ R83, R83, UR51, -R8.reuse ;  /* 0x0000003353537c23 */ /* 0x100fe20008010808 */
[--C-:B------:R-:W-:Y:S01]  /*117f0*/  FFMA.FTZ R86, R86, UR51, -R8.reuse ;  /* 0x0000003356567c23 */ /* 0x100fe20008010808 */
[----:B------:R-:W-:Y:S01]  /*11800*/  FFMA.FTZ R87, R87, UR51, -R8 ;  /* 0x0000003357577c23 */ /* 0x000fe20008010808 */
[----:B------:R-:W-:Y:S01]  /*11810*/  F2FP.BF16.F32.PACK_AB R180, R5, R180 ;  /* 0x000000b405b4723e */ /* 0x000fe200000010ff */
[----:B------:R-:W-:Y:S01]  /*11820*/  IMAD.IADD R93, R93, 0x1, R50 ;  /* 0x000000015d5d7824 */ /* 0x000fe200078e0232 */
[----:B------:R-:W-:Y:S01]  /*11830*/  F2FP.BF16.F32.PACK_AB R182, R25, R182 ;  /* 0x000000b619b6723e */ /* 0x000fe200000010ff */
[----:B------:R-:W2:Y:S01]  /*11840*/  MUFU.EX2 R179, R179 ;  /* 0x000000b300b37308 */ /* 0x000ea20000000800 */
[----:B0-----:R-:W-:Y:S01]  /*11850*/  FADD.FTZ R27, R177, R42 ;  /* 0x0000002ab11b7221 */ /* 0x001fe20000010000 */
[----:B------:R-:W-:Y:S01]  /*11860*/  FADD.FTZ R42, R174, R31 ;  /* 0x0000001fae2a7221 */ /* 0x000fe20000010000 */
[----:B------:R-:W-:Y:S01]  /*11870*/  F2FP.BF16.F32.PACK_AB R181, R4, R181 ;  /* 0x000000b504b5723e */ /* 0x000fe200000010ff */
[----:B------:R-:W-:Y:S01]  /*11880*/  IMAD.IADD R90, R93, 0x1, R90 ;  /* 0x000000015d5a7824 */ /* 0x000fe200078e025a */
[----:B------:R-:W-:Y:S01]  /*11890*/  F2FP.BF16.F32.PACK_AB R176, R29, R176 ;  /* 0x000000b01db0723e */ /* 0x000fe200000010ff */
[----:B------:R-:W-:Y:S01]  /*118a0*/  FADD.FTZ R31, R41, R42 ;  /* 0x0000002a291f7221 */ /* 0x000fe20000010000 */
[----:B------:R-:W-:Y:S01]  /*118b0*/  FFMA.FTZ R42, R67, UR51, -R8 ;  /* 0x00000033432a7c23 */ /* 0x000fe20008010808 */
[----:B------:R-:W0:Y:S01]  /*118c0*/  MUFU.EX2 R28, R28 ;  /* 0x0000001c001c7308 */ /* 0x000e220000000800 */
[----:B-1----:R-:W-:Y:S01]  /*118d0*/  FADD.FTZ R44, R26, R27 ;  /* 0x0000001b1a2c7221 */ /* 0x002fe20000010000 */
[----:B------:R-:W-:Y:S01]  /*118e0*/  FADD.FTZ R46, R168, R31 ;  /* 0x0000001fa82e7221 */ /* 0x000fe20000010000 */
[----:B------:R-:W-:-:S02]  /*118f0*/  F2FP.BF16.F32.PACK_AB R178, R33, R178 ;  /* 0x000000b221b2723e */ /* 0x000fc400000010ff */
[----:B------:R-:W-:Y:S01]  /*11900*/  F2FP.BF16.F32.PACK_AB R172, R37, R172 ;  /* 0x000000ac25ac723e */ /* 0x000fe200000010ff */
[----:B------:R-:W-:Y:S01]  /*11910*/  FADD.FTZ R31, R45, R46 ;  /* 0x0000002e2d1f7221 */ /* 0x000fe20000010000 */
[----:B------:R-:W-:Y:S01]  /*11920*/  F2FP.BF16.F32.PACK_AB R174, R41, R174 ;  /* 0x000000ae29ae723e */ /* 0x000fe200000010ff */
[----:B------:R-:W1:Y:S01]  /*11930*/  MUFU.EX2 R173, R173 ;  /* 0x000000ad00ad7308 */ /* 0x000e620000000800 */
[----:B--2---:R-:W-:Y:S01]  /*11940*/  FADD.FTZ R27, R179, R44 ;  /* 0x0000002cb31b7221 */ /* 0x004fe20000010000 */
[----:B------:R-:W-:Y:S01]  /*11950*/  FADD.FTZ R48, R170, R31 ;  /* 0x0000001faa307221 */ /* 0x000fe20000010000 */
[----:B------:R-:W-:Y:S02]  /*11960*/  F2FP.BF16.F32.PACK_AB R168, R45, R168 ;  /* 0x000000a82da8723e */ /* 0x000fe400000010ff */
[C---:B------:R-:W-:Y:S01]  /*11970*/  F2FP.BF16.F32.PACK_AB R170, R49.reuse, R170 ;  /* 0x000000aa31aa723e */ /* 0x040fe200000010ff */
[----:B------:R-:W-:Y:S01]  /*11980*/  FADD.FTZ R31, R49, R48 ;  /* 0x00000030311f7221 */ /* 0x000fe20000010000 */
[----:B------:R-:W-:Y:S01]  /*11990*/  F2FP.BF16.F32.PACK_AB R183, R24, R183 ;  /* 0x000000b718b7723e */ /* 0x000fe200000010ff */
        /* <DEDUP_REMOVED lines=10> */
[----:B------:R-:W-:Y:S01]  /*11a40*/  FFMA.FTZ R44, R71, UR51, -R8 ;  /* 0x00000033472c7c23 */ /* 0x000fe20008010808 */
[C---:B------:R-:W-:Y:S02]  /*11a50*/  F2FP.BF16.F32.PACK_AB R166, R57.reuse, R166 ;  /* 0x000000a639a6723e */ /* 0x040fe400000010ff */
[----:B------:R-:W-:Y:S02]  /*11a60*/  FADD.FTZ R31, R57, R48 ;  /* 0x00000030391f7221 */ /* 0x000fe40000010000 */
        /* <DEDUP_REMOVED lines=14> */
[----:B-1----:R-:W-:Y:S01]  /*11b50*/  FADD.FTZ R27, R171, R46 ;  /* 0x0000002eab1b7221 */ /* 0x002fe20000010000 */
[----:B------:R-:W-:Y:S01]  /*11b60*/  FADD.FTZ R46, R160, R31 ;  /* 0x0000001fa02e7221 */ /* 0x000fe20000010000 */
[----:B------:R-:W-:-:S05]  /*11b70*/  F2FP.BF16.F32.PACK_AB R160, R61, R160 ;  /* 0x000000a03da0723e */ /* 0x000fca00000010ff */
        /* <DEDUP_REMOVED lines=8> */
[----:B------:R-:W-:-:S06]  /*11c00*/  FADD.FTZ R25, R65, R46 ;  /* 0x0000002e41197221 */ /* 0x000fcc0000010000 */
        /* <DEDUP_REMOVED lines=51> */
[----:B0-----:R-:W-:Y:S01]  /*11f40*/  FADD.FTZ R46, R154, R25 ;  /* 0x000000199a2e7221 */ /* 0x001fe20000010000 */
[C---:B-1----:R-:W-:Y:S01]  /*11f50*/  FADD.FTZ R5, R87.reuse, R4 ;  /* 0x0000000457057221 */ /* 0x042fe20000010000 */
[----:B------:R-:W-:Y:S01]  /*11f60*/  F2FP.BF16.F32.PACK_AB R155, R87, R86 ;  /* 0x00000056579b723e */ /* 0x000fe200000010ff */
[----:B------:R-:W-:Y:S02]  /*11f70*/  VIADD R4, R88, 0xfffffffe ;  /* 0xfffffffe58047836 */ /* 0x000fe40000000000 */
[C---:B--2---:R-:W-:Y:S01]  /*11f80*/  FADD.FTZ R8, R81.reuse, R46 ;  /* 0x0000002e51087221 */ /* 0x044fe20000010000 */
[----:B------:R-:W-:Y:S01]  /*11f90*/  F2FP.BF16.F32.PACK_AB R154, R81, R154 ;  /* 0x0000009a519a723e */ /* 0x000fe200000010ff */
        /* <DEDUP_REMOVED lines=12> */
.L_x_1874:
[----:B------:R-:W-:-:S13]  /*12060*/  ISETP.NE.AND P3, PT, R91, 0x1, PT ;  /* 0x000000015b00780c */ /* 0x000fda0003f65270 */
[----:B------:R-:W0:Y:S02]  /*12070*/  @P3 LDC.64 R26, c[0x0][0x9e8] ;  /* 0x00027a00ff1a3b82 */ /* 0x000e240000000a00 */
[----:B0-----:R-:W-:-:S05]  /*12080*/  @P3 IMAD.HI.U32 R26, R24, R26, RZ ;  /* 0x0000001a181a3227 */ /* 0x001fca00078e00ff */
[----:B------:R-:W-:-:S07]  /*12090*/  @P3 SHF.R.U32.HI R24, RZ, R27, R26 ;  /* 0x0000001bff183219 */ /* 0x000fce000001161a */
.L_x_1875:
[----:B------:R-:W-:Y:S05]  /*120a0*/  BSYNC B0 ;  /* 0x0000000000007941 */ /* 0x000fea0003800000 */
.L_x_1873:
[----:B------:R-:W-:-:S05]  /*120b0*/  IMAD R91, R24, R91, R91 ;  /* 0x0000005b185b7224 */ /* 0x000fca00078e025b */
[----:B------:R-:W-:-:S07]  /*120c0*/  VIMNMX R90, R90, R91, PT ;  /* 0x0000005b5a5a7248 */ /* 0x000fce0003fe0100 */
.L_x_1872:
[----:B------:R-:W-:Y:S01]  /*120d0*/  SHF.R.S32.HI R25, RZ, 0x1f, R90 ;  /* 0x0000001fff197819 */ /* 0x000fe2000001145a */
[----:B------:R-:W-:Y:S01]  /*120e0*/  ULDC UR41, c[0x0][0x9e4] ;  /* 0x0002790000297ab9 */ /* 0x000fe20000000800 */
[----:B------:R-:W-:Y:S01]  /*120f0*/  ULDC UR5, c[0x0][0x9e4] ;  /* 0x0002790000057ab9 */ /* 0x000fe20000000800 */
[----:B------:R-:W-:Y:S01]  /*12100*/  ULDC UR42, c[0x0][0x9dc] ;  /* 0x00027700002a7ab9 */ /* 0x000fe20000000800 */
[----:B------:R-:W-:Y:S01]  /*12110*/  LEA.HI R25, R25, R90, RZ, 0x7 ;  /* 0x0000005a19197211 */ /* 0x000fe200078f38ff */
[----:B------:R-:W-:Y:S01]  /*12120*/  ULDC UR48, c[0x0][0x9dc] ;  /* 0x0002770000307ab9 */ /* 0x000fe20000000800 */
[----:B------:R-:W-:Y:S01]  /*12130*/  ULDC UR4, c[0x0][0x988] ;  /* 0x0002620000047ab9 */ /* 0x000fe20000000800 */
[----:B------:R-:W-:Y:S01]  /*12140*/  ULDC UR7, c[0x0][0x988] ;  /* 0x0002620000077ab9 */ /* 0x000fe20000000800 */
[----:B------:R-:W-:Y:S01]  /*12150*/  SHF.R.S32.HI R25, RZ, 0x7, R25 ;  /* 0x00000007ff197819 */ /* 0x000fe20000011419 */
[----:B------:R-:W-:Y:S01]  /*12160*/  ULDC UR6, c[0x0][0x988] ;  /* 0x0002620000067ab9 */ /* 0x000fe20000000800 */
[----:B------:R-:W-:Y:S01]  /*12170*/  ULDC UR49, c[0x0][0x9e0] ;  /* 0x0002780000317ab9 */ /* 0x000fe20000000800 */
[----:B------:R-:W-:Y:S01]  /*12180*/  ULDC UR43, c[0x0][0x9e0] ;  /* 0x00027800002b7ab9 */ /* 0x000fe20000000800 */
[----:B------:R-:W-:-:S02]  /*12190*/  VIMNMX R215, R208, R25, !PT ;  /* 0x00000019d0d77248 */ /* 0x000fc40007fe0100 */
[----:B------:R-:W-:Y:S02]  /*121a0*/  CS2R R150, SRZ ;  /* 0x0000000000967805 */ /* 0x000fe4000001ff00 */
[----:B------:R-:W-:Y:S02]  /*121b0*/  CS2R R148, SRZ ;  /* 0x0000000000947805 */ /* 0x000fe4000001ff00 */
[----:B------:R-:W-:Y:S02]  /*121c0*/  CS2R R146, SRZ ;  /* 0x0000000000927805 */ /* 0x000fe4000001ff00 */
[----:B------:R-:W-:Y:S02]  /*121d0*/  ISETP.GE.AND P3, PT, R4, R215, PT ;  /* 0x000000d70400720c */ /* 0x000fe40003f66270 */
        /* <DEDUP_REMOVED lines=29> */
[----:B------:R-:W-:Y:S06]  /*123b0*/  @!P3 BRA `(.L_x_1876) ;  /* 0x0000003000ecb947 */ /* 0x000fec0003800000 */
[----:B------:R-:W-:-:S07]  /*123c0*/  IMAD.MOV.U32 R151, RZ, RZ, RZ ;  /* 0x000000ffff977224 */ /* 0x000fce00078e00ff */
.L_x_1896:
[----:B------:R-:W-:Y:S01]  /*123d0*/  ISETP.NE.AND P3, PT, R201, RZ, PT ;  /* 0x000000ffc900720c */ /* 0x000fe20003f65270 */
[----:B------:R-:W-:Y:S01]  /*123e0*/  VIADD R216, R184, 0x1 ;  /* 0x00000001b8d87836 */ /* 0x000fe20000000000 */
[----:B------:R-:W-:Y:S05]  /*123f0*/  YIELD ;  /* 0x0000000000007946 */ /* 0x000fea0003800000 */
[----:B------:R-:W-:-:S04]  /*12400*/  ISETP.NE.AND P4, PT, R216, 0x2, PT ;  /* 0x00000002d800780c */ /* 0x000fc80003f85270 */
[----:B------:R-:W-:Y:S02]  /*12410*/  SEL R24, RZ, 0x1, P4 ;  /* 0x00000001ff187807 */ /* 0x000fe40002000000 */
[----:B------:R-:W-:Y:S02]  /*12420*/  SEL R216, R216, RZ, P4 ;  /* 0x000000ffd8d87207 */ /* 0x000fe40002000000 */
[----:B------:R-:W-:Y:S01]  /*12430*/  LOP3.LUT R217, R187, R24, RZ, 0x3c, !PT ;  /* 0x00000018bbd97212 */ /* 0x000fe200078e3cff */
[----:B------:R-:W-:Y:S06]  /*12440*/  @P3 BRA `(.L_x_1877) ;  /* 0x0000000000303947 */ /* 0x000fec0003800000 */
[----:B------:R-:W-:Y:S05]  /*12450*/  @!P0 BRA `(.L_x_1878) ;  /* 0x0000000000048947 */ /* 0x000fea0003800000 */
[----:B------:R-:W-:Y:S01]  /*12460*/  BPT.TRAP 0x1 ;  /* 0x000000040000795c */ /* 0x000fe20000300000 */
.L_x_1878:
[----:B------:R-:W-:Y:S01]  /*12470*/  IMAD R25, R216, 0x8, R18 ;  /* 0x00000008d8197824 */ /* 0x000fe200078e0212 */
[----:B------:R-:W-:-:S04]  /*12480*/  SHF.L.U32 R24, R217, 0x1f, RZ ;  /* 0x0000001fd9187819 */ /* 0x000fc800000006ff */
[----:B------:R0:W1:Y:S01]  /*12490*/  SYNCS.PHASECHK.TRANS64.TRYWAIT P4, [R25+URZ+0x28830], R24 ;  /* 0x02883018190075a7 */ /* 0x000062000808017f */
[----:B------:R-:W-:Y:S05]  /*124a0*/  @!P0 BRA `(.L_x_1879) ;  /* 0x0000000000048947 */ /* 0x000fea0003800000 */
[----:B------:R-:W-:Y:S01]  /*124b0*/  BPT.TRAP 0x1 ;  /* 0x000000040000795c */ /* 0x000fe20000300000 */
.L_x_1879:
[----:B------:R-:W-:Y:S04]  /*124c0*/  BSSY B0, `(.L_x_1877) ;  /* 0x0000004000007945 */ /* 0x000fe80003800000 */
[----:B-1----:R-:W-:Y:S05]  /*124d0*/  @P4 BRA `(.L_x_1880) ;  /* 0x0000000000084947 */ /* 0x002fea0003800000 */
[----:B------:R-:W1:Y:S02]  /*124e0*/  SYNCS.PHASECHK.TRANS64.TRYWAIT P4, [R25+URZ+0x28830], R24 ;  /* 0x02883018190075a7 */ /* 0x000e64000808017f */
[----:B-1----:R-:W-:Y:S05]  /*124f0*/  @!P4 BRA `(.L_x_1881) ;  /* 0x0000016800bcc947 */ /* 0x002fea0003800000 */
.L_x_1880:
[----:B------:R-:W-:Y:S05]  /*12500*/  BSYNC B0 ;  /* 0x0000000000007941 */ /* 0x000fea0003800000 */
.L_x_1877:
[----:B------:R-:W2:Y:S01]  /*12510*/  S2R R26, SR_TID.X ;  /* 0x00000000001a7919 */ /* 0x000ea20000002100 */
[----:B------:R-:W-:Y:S05]  /*12520*/  WARPSYNC.ALL ;  /* 0x0000000000007948 */ /* 0x000fea0003800000 */
[----:B01----:R-:W-:Y:S01]  /*12530*/  IMAD R24, R216, 0x800, R9 ;  /* 0x00000800d8187824 */ /* 0x003fe200078e0209 */
[----:B------:R-:W-:Y:S01]  /*12540*/  R2UR UR8, R6 ;  /* 0x00000000060872ca */ /* 0x000fe200000e0000 */
[----:B------:R-:W-:Y:S01]  /*12550*/  IMAD.MOV.U32 R25, RZ, RZ, 0x40000040 ;  /* 0x40000040ff197424 */ /* 0x000fe200078e00ff */
[----:B------:R-:W-:Y:S01]  /*12560*/  R2UR UR9, R7 ;  /* 0x00000000070972ca */ /* 0x000fe200000e0000 */
[C---:B------:R-:W-:Y:S01]  /*12570*/  VIADD R28, R24.reuse, 0x2 ;  /* 0x00000002181c7836 */ /* 0x040fe20000000000 */
[----:B------:R-:W-:Y:S01]  /*12580*/  R2UR UR10, R24 ;  /* 0x00000000180a72ca */ /* 0x000fe200000e0000 */
[----:B------:R-:W-:Y:S01]  /*12590*/  IMAD.MOV.U32 R29, RZ, RZ, 0x40000040 ;  /* 0x40000040ff1d7424 */ /* 0x000fe200078e00ff */
[----:B------:R-:W-:Y:S01]  /*125a0*/  R2UR UR11, R25 ;  /* 0x00000000190b72ca */ /* 0x000fe200000e0000 */
[----:B------:R-:W-:Y:S01]  /*125b0*/  IMAD.MOV.U32 R27, RZ, RZ, 0x40000040 ;  /* 0x40000040ff1b7424 */ /* 0x000fe200078e00ff */
[----:B------:R-:W-:Y:S01]  /*125c0*/  R2UR UR14, R28 ;  /* 0x000000001c0e72ca */ /* 0x000fe200000e0000 */
[----:B------:R-:W-:Y:S01]  /*125d0*/  VIADD R28, R24, 0x6 ;  /* 0x00000006181c7836 */ /* 0x000fe20000000000 */
[----:B------:R-:W-:Y:S01]  /*125e0*/  R2UR UR15, R29 ;  /* 0x000000001d0f72ca */ /* 0x000fe200000e0000 */
[----:B------:R-:W-:Y:S01]  /*125f0*/  IMAD.MOV.U32 R31, RZ, RZ, 0x40000040 ;  /* 0x40000040ff1f7424 */ /* 0x000fe200078e00ff */
[----:B------:R-:W-:-:S02]  /*12600*/  R2UR UR19, R27 ;  /* 0x000000001b1372ca */ /* 0x000fc400000e0000 */
[----:B------:R-:W-:Y:S01]  /*12610*/  R2UR UR22, R28 ;  /* 0x000000001c1672ca */ /* 0x000fe200000e0000 */
[----:B------:R-:W-:Y:S01]  /*12620*/  VIADD R28, R24, 0x402 ;  /* 0x00000402181c7836 */ /* 0x000fe20000000000 */
[----:B------:R-:W-:Y:S02]  /*12630*/  R2UR UR23, R29 ;  /* 0x000000001d1772ca */ /* 0x000fe400000e0000 */
[----:B------:R-:W-:Y:S02]  /*12640*/  R2UR UR27, R27 ;  /* 0x000000001b1b72ca */ /* 0x000fe400000e0000 */
[----:B------:R-:W-:Y:S02]  /*12650*/  R2UR UR30, R28 ;  /* 0x000000001c1e72ca */ /* 0x000fe400000e0000 */
[----:B------:R-:W-:Y:S02]  /*12660*/  R2UR UR31, R29 ;  /* 0x000000001d1f72ca */ /* 0x000fe400000e0000 */
[----:B------:R-:W-:-:S02]  /*12670*/  R2UR UR35, R31 ;  /* 0x000000001f2372ca */ /* 0x000fc400000e0000 */
[----:B--2---:R-:W-:Y:S02]  /*12680*/  SHF.R.U32.HI R26, RZ, 0x7, R26 ;  /* 0x00000007ff1a7819 */ /* 0x004fe4000001161a */
[----:B------:R-:W-:Y:S02]  /*12690*/  R2UR UR47, R25 ;  /* 0x00000000192f72ca */ /* 0x000fe400000e0000 */
[----:B------:R-:W-:Y:S01]  /*126a0*/  R2UR UR12, R194 ;  /* 0x00000000c20c72ca */ /* 0x000fe200000e0000 */
[----:B------:R-:W-:Y:S01]  /*126b0*/  VIADD R30, R26, 0x8 ;  /* 0x000000081a1e7836 */ /* 0x000fe20000000000 */
[----:B------:R-:W-:Y:S01]  /*126c0*/  R2UR UR13, R195 ;  /* 0x00000000c30d72ca */ /* 0x000fe200000e0000 */
[----:B------:R-:W-:Y:S01]  /*126d0*/  VIADD R26, R24, 0x4 ;  /* 0x00000004181a7836 */ /* 0x000fe20000000000 */
[----:B------:R-:W-:Y:S02]  /*126e0*/  R2UR UR16, R192 ;  /* 0x00000000c01072ca */ /* 0x000fe400000e0000 */
[----:B------:R0:W-:Y:S01]  /*126f0*/  BAR.SYNC.DEFER_BLOCKING R30, 0x100 ;  /* 0x0004001e0000751d */ /* 0x0001e20000010000 */
[----:B------:R-:W-:-:S02]  /*12700*/  R2UR UR17, R193 ;  /* 0x00000000c11172ca */ /* 0x000fc400000e0000 */
[----:B------:R-:W-:Y:S01]  /*12710*/  R2UR UR18, R26 ;  /* 0x000000001a1272ca */ /* 0x000fe200000e0000 */
[----:B------:R-:W-:Y:S01]  /*12720*/  VIADD R26, R24, 0x400 ;  /* 0x00000400181a7836 */ /* 0x000fe20000000000 */
[----:B------:R-:W-:Y:S02]  /*12730*/  R2UR UR20, R190 ;  /* 0x00000000be1472ca */ /* 0x000fe400000e0000 */
[----:B------:R-:W-:Y:S01]  /*12740*/  R2UR UR21, R191 ;  /* 0x00000000bf1572ca */ /* 0x000fe200000e0000 */
[----:B0-----:R-:W-:Y:S01]  /*12750*/  VIADD R30, R24, 0x404 ;  /* 0x00000404181e7836 */ /* 0x001fe20000000000 */
[----:B------:R-:W-:Y:S01]  /*12760*/  R2UR UR26, R26 ;  /* 0x000000001a1a72ca */ /* 0x000fe200000e0000 */
[----:B------:R-:W-:Y:S01]  /*12770*/  VIADD R24, R24, 0x406 ;  /* 0x0000040618187836 */ /* 0x000fe20000000000 */
[----:B------:R-:W-:Y:S02]  /*12780*/  R2UR UR24, R20 ;  /* 0x00000000141872ca */ /* 0x000fe400000e0000 */
[----:B------:R-:W-:-:S02]  /*12790*/  R2UR UR34, R30 ;  /* 0x000000001e2272ca */ /* 0x000fc400000e0000 */
[----:B------:R-:W-:Y:S02]  /*127a0*/  R2UR UR46, R24 ;  /* 0x00000000182e72ca */ /* 0x000fe400000e0000 */
[----:B------:R-:W-:Y:S02]  /*127b0*/  R2UR UR25, R21 ;  /* 0x00000000151972ca */ /* 0x000fe400000e0000 */
[----:B------:R-:W-:Y:S02]  /*127c0*/  R2UR UR28, R14 ;  /* 0x000000000e1c72ca */ /* 0x000fe400000e0000 */
[----:B------:R-:W-:Y:S02]  /*127d0*/  R2UR UR29, R15 ;  /* 0x000000000f1d72ca */ /* 0x000fe400000e0000 */
[----:B------:R-:W-:Y:S01]  /*127e0*/  R2UR UR32, R12 ;  /* 0x000000000c2072ca */ /* 0x000fe200000e0000 */
[----:B------:R-:W-:Y:S01]  /*127f0*/  WARPGROUP.ARRIVE ;  /* 0x00000000000079c5 */ /* 0x000fe20000000000 */
[----:B------:R-:W-:-:S02]  /*12800*/  R2UR UR33, R13 ;  /* 0x000000000d2172ca */ /* 0x000fc400000e0000 */
[----:B------:R-:W-:Y:S02]  /*12810*/  R2UR UR44, R10 ;  /* 0x000000000a2c72ca */ /* 0x000fe400000e0000 */
[----:B------:R-:W-:Y:S01]  /*12820*/  R2UR UR45, R11 ;  /* 0x000000000b2d72ca */ /* 0x000fe200000e0000 */
        /* <DEDUP_REMOVED lines=26> */
.L_x_1883:
[----:B------:R-:W-:Y:S01]  /*129d0*/  SHF.L.U32 R187, R187, 0x1f, RZ ;  /* 0x0000001fbbbb7819 */ /* 0x000fe200000006ff */
[----:B------:R-:W-:-:S04]  /*129e0*/  IMAD R206, R184, 0x8, R18 ;  /* 0x00000008b8ce7824 */ /* 0x000fc800078e0212 */
[----:B------:R0:W1:Y:S01]  /*129f0*/  SYNCS.PHASECHK.TRANS64.TRYWAIT P3, [R206+URZ+0x28850], R187 ;  /* 0x028850bbce0075a7 */ /* 0x000062000806017f */
[----:B------:R-:W-:Y:S05]  /*12a00*/  @!P0 BRA `(.L_x_1884) ;  /* 0x0000000000048947 */ /* 0x000fea0003800000 */
[----:B------:R-:W-:Y:S01]  /*12a10*/  BPT.TRAP 0x1 ;  /* 0x000000040000795c */ /* 0x000fe20000300000 */
.L_x_1884:
[----:B-1----:R-:W-:Y:S05]  /*12a20*/  @P3 BRA `(.L_x_1882) ;  /* 0x0000000000083947 */ /* 0x002fea0003800000 */
[----:B------:R-:W1:Y:S02]  /*12a30*/  SYNCS.PHASECHK.TRANS64.TRYWAIT P3, [R206+URZ+0x28850], R187 ;  /* 0x028850bbce0075a7 */ /* 0x000e64000806017f */
[----:B-1----:R-:W-:Y:S05]  /*12a40*/  @!P3 BRA `(.L_x_1885) ;  /* 0x00000164007cb947 */ /* 0x002fea0003800000 */
.L_x_1882:
[----:B01----:R-:W-:Y:S01]  /*12a50*/  VIADD R187, R18, 0x400 ;  /* 0x0000040012bb7836 */ /* 0x003fe20000000000 */
[----:B------:R-:W-:Y:S05]  /*12a60*/  WARPSYNC.ALL ;  /* 0x0000000000007948 */ /* 0x000fea0003800000 */
[----:B------:R-:W-:Y:S01]  /*12a70*/  SHF.R.U32.HI R187, RZ, 0x4, R187 ;  /* 0x00000004ffbb7819 */ /* 0x000fe200000116bb */
[----:B------:R-:W-:Y:S01]  /*12a80*/  IMAD.MOV.U32 R207, RZ, RZ, 0x40000040 ;  /* 0x40000040ffcf7424 */ /* 0x000fe200078e00ff */
[----:B------:R-:W-:-:S06]  /*12a90*/  WARPGROUP.ARRIVE ;  /* 0x00000000000079c5 */ /* 0x000fcc0000000000 */
[----:B------:R-:W0:Y:S01]  /*12aa0*/  S2R R218, SR_TID.X ;  /* 0x0000000000da7919 */ /* 0x000e220000002100 */
[----:B------:R-:W-:Y:S02]  /*12ab0*/  LOP3.LUT R187, R187, 0x3fff, RZ, 0xc0, !PT ;  /* 0x00003fffbbbb7812 */ /* 0x000fe400078ec0ff */
[----:B------:R-:W-:Y:S01]  /*12ac0*/  R2UR UR11, R207 ;  /* 0x00000000cf0b72ca */ /* 0x000fe200000e0000 */
[----:B------:R-:W-:Y:S01]  /*12ad0*/  IMAD.MOV.U32 R207, RZ, RZ, 0x40000040 ;  /* 0x40000040ffcf7424 */ /* 0x000fe200078e00ff */
[----:B------:R-:W-:-:S05]  /*12ae0*/  LOP3.LUT R187, R187, 0x4000000, RZ, 0xfc, !PT ;  /* 0x04000000bbbb7812 */ /* 0x000fca00078efcff */
[----:B------:R-:W-:-:S05]  /*12af0*/  IMAD R206, R184, 0x800, R187 ;  /* 0x00000800b8ce7824 */ /* 0x000fca00078e02bb */
[----:B------:R-:W-:-:S13]  /*12b00*/  R2UR UR10, R206 ;  /* 0x00000000ce0a72ca */ /* 0x000fda00000e0000 */
[----:B------:R-:W-:Y:S01]  /*12b10*/  HGMMA.64x128x16.F32.BF16 R88, R180, gdesc[UR8].tnspB, R88, gsb0 ;  /* 0x41e00008b4587df0 */ /* 0x000fe20008001858 */
[----:B0-----:R-:W-:Y:S02]  /*12b20*/  SHF.R.U32.HI R218, RZ, 0x7, R218 ;  /* 0x00000007ffda7819 */ /* 0x001fe400000116da */
[----:B------:R-:W-:Y:S02]  /*12b30*/  WARPGROUP.DEPBAR.LE gsb0, 0x0 ;  /* 0x00008000000079c5 */ /* 0x000fe40000010000 */
[----:B------:R-:W-:Y:S01]  /*12b40*/  VIADD R180, R206, 0x80 ;  /* 0x00000080ceb47836 */ /* 0x000fe20000000000 */
[----:B------:R-:W-:Y:S01]  /*12b50*/  WARPGROUP.ARRIVE ;  /* 0x00000000000079c5 */ /* 0x000fe20000000000 */
[----:B------:R-:W-:-:S03]  /*12b60*/  IMAD.MOV.U32 R181, RZ, RZ, 0x40000040 ;  /* 0x40000040ffb57424 */ /* 0x000fc600078e00ff */
[----:B------:R-:W-:Y:S02]  /*12b70*/  R2UR UR10, R180 ;  /* 0x00000000b40a72ca */ /* 0x000fe400000e0000 */
[----:B------:R-:W-:-:S13]  /*12b80*/  R2UR UR11, R181 ;  /* 0x00000000b50b72ca */ /* 0x000fda00000e0000 */
[----:B------:R-:W-:Y:S03]  /*12b90*/  HGMMA.64x128x16.F32.BF16 R88, R176, gdesc[UR8].tnspB, R88, gsb0 ;  /* 0x41e00008b0587df0 */ /* 0x000fe60008001858 */
        /* <DEDUP_REMOVED lines=29> */
[C---:B------:R-:W-:Y:S01]  /*12d70*/  VIADD R160, R206.reuse, 0x300 ;  /* 0x00000300cea07836 */ /* 0x040fe20000000000 */
[----:B------:R-:W-:Y:S01]  /*12d80*/  WARPGROUP.ARRIVE ;  /* 0x00000000000079c5 */ /* 0x000fe20000000000 */
[----:B------:R-:W-:Y:S02]  /*12d90*/  IMAD.MOV.U32 R161, RZ, RZ, 0x40000040 ;  /* 0x40000040ffa17424 */ /* 0x000fe400078e00ff */
[----:B------:R-:W-:Y:S01]  /*12da0*/  VIADD R206, R206, 0x380 ;  /* 0x00000380cece7836 */ /* 0x000fe20000000000 */
[----:B------:R-:W-:-:S02]  /*12db0*/  R2UR UR10, R160 ;  /* 0x00000000a00a72ca */ /* 0x000fc400000e0000 */
[----:B------:R-:W-:-:S13]  /*12dc0*/  R2UR UR11, R161 ;  /* 0x00000000a10b72ca */ /* 0x000fda00000e0000 */
[----:B------:R-:W-:Y:S01]  /*12dd0*/  HGMMA.64x128x16.F32.BF16 R88, R156, gdesc[UR8].tnspB, R88, gsb0 ;  /* 0x41e000089c587df0 */ /* 0x000fe20008001858 */
[----:B------:R-:W-:Y:S02]  /*12de0*/  R2UR UR10, R206 ;  /* 0x00000000ce0a72ca */ /* 0x000fe400000e0000 */
[----:B------:R-:W-:Y:S01]  /*12df0*/  R2UR UR11, R207 ;  /* 0x00000000cf0b72ca */ /* 0x000fe200000e0000 */
[----:B------:R-:W-:Y:S02]  /*12e00*/  WARPGROUP.DEPBAR.LE gsb0, 0x0 ;  /* 0x00008000000079c5 */ /* 0x000fe40000010000 */
[----:B------:R-:W-:-:S10]  /*12e10*/  WARPGROUP.ARRIVE ;  /* 0x00000000000079c5 */ /* 0x000fd40000000000 */
[----:B------:R-:W-:Y:S03]  /*12e20*/  HGMMA.64x128x16.F32.BF16 R88, R152, gdesc[UR8].tnspB, R88, gsb0 ;  /* 0x41e0000898587df0 */ /* 0x000fe60008001858 */
[----:B------:R-:W-:Y:S02]  /*12e30*/  WARPGROUP.DEPBAR.LE gsb0, 0x0 ;  /* 0x00008000000079c5 */ /* 0x000fe40000010000 */
[----:B------:R-:W-:-:S05]  /*12e40*/  IADD3 R152, -R218, 0xb, RZ ;  /* 0x0000000bda987810 */ /* 0x000fca0007ffe1ff */
[----:B------:R0:W-:Y:S06]  /*12e50*/  BAR.ARV R152, 0x100 ;  /* 0x000400980000751d */ /* 0x0001ec0000002000 */
[----:B------:R-:W-:Y:S05]  /*12e60*/  @!P0 BRA `(.L_x_1886) ;  /* 0x0000000000048947 */ /* 0x000fea0003800000 */
[----:B------:R-:W-:Y:S01]  /*12e70*/  BPT.TRAP 0x1 ;  /* 0x000000040000795c */ /* 0x000fe20000300000 */
.L_x_1886:
[----:B0-----:R-:W0:Y:S01]  /*12e80*/  @P1 LDC R152, c[0x0][0x44c] ;  /* 0x00011300ff981b82 */ /* 0x001e220000000800 */
[----:B------:R-:W-:Y:S01]  /*12e90*/  IMAD.IADD R159, R202, 0x1, R200 ;  /* 0x00000001ca9f7824 */ /* 0x000fe200078e02c8 */
[----:B------:R-:W-:Y:S01]  /*12ea0*/  UMOV UR50, UR42 ;  /* 0x0000002a00327c82 */ /* 0x000fe20008000000 */
[----:B------:R-:W-:Y:S01]  /*12eb0*/  IMAD.SHL.U32 R154, R4, 0x80, RZ ;  /* 0x00000080049a7824 */ /* 0x000fe200078e00ff */
[----:B------:R-:W-:-:S04]  /*12ec0*/  ULOP3.LUT UR8, URZ, UR50, URZ, 0x33, !UPT ;  /* 0x000000323f087292 */ /* 0x000fc8000f8e333f */
[----:B------:R-:W1:Y:S01]  /*12ed0*/  @P1 LDC R153, c[0x0][0x450] ;  /* 0x00011400ff991b82 */ /* 0x000e620000000800 */
[----:B0-----:R-:W-:-:S05]  /*12ee0*/  @P1 IMAD.HI.U32 R152, R159, R152, RZ ;  /* 0x000000989f981227 */ /* 0x001fca00078e00ff */
[----:B-1----:R-:W-:Y:S01]  /*12ef0*/  @P1 SHF.R.U32.HI R159, RZ, R153, R152 ;  /* 0x00000099ff9f1219 */ /* 0x002fe20000011698 */
[----:B------:R-:W-:Y:S02]  /*12f00*/  IMAD R152, R216, 0x8, R18 ;  /* 0x00000008d8987824 */ /* 0x000fe400078e0212 */
[----:B------:R-:W-:Y:S02]  /*12f10*/  IMAD.U32 R153, RZ, RZ, UR38 ;  /* 0x00000026ff997e24 */ /* 0x000fe4000f8e00ff */
[----:B------:R-:W0:Y:S01]  /*12f20*/  SHFL.IDX PT, R161, R159, RZ, 0x1c1f ;  /* 0x001c1fff9fa17589 */ /* 0x000e2200000e0000 */
[----:B------:R-:W-:-:S05]  /*12f30*/  VIADD R152, R152, 0x28840 ;  /* 0x0002884098987836 */ /* 0x000fca0000000000 */
[----:B------:R-:W-:Y:S02]  /*12f40*/  PRMT R152, R153, 0x654, R152 ;  /* 0x0000065499987816 */ /* 0x000fe40000000098 */
[----:B------:R-:W-:Y:S02]  /*12f50*/  IADD3 R153, -R189, 0x1, -R154 ;  /* 0x00000001bd997810 */ /* 0x000fe40007ffe99a */
[----:B------:R1:W-:Y:S02]  /*12f60*/  SYNCS.ARRIVE.TRANS64.RED.A1T0 RZ, [R152+URZ], RZ ;  /* 0x000000ff98ff79a7 */ /* 0x0003e4000810043f */
[----:B------:R-:W-:-:S05]  /*12f70*/  IADD3 R153, -R196, R153, R198 ;  /* 0x00000099c4997210 */ /* 0x000fca0007ffe1c6 */
[C---:B------:R-:W-:Y:S02]  /*12f80*/  VIADD R158, R153.reuse, UR49 ;  /* 0x00000031999e7c36 */ /* 0x040fe40008000000 */
[----:B------:R-:W-:Y:S02]  /*12f90*/  VIADD R157, R153, UR8 ;  /* 0x00000008999d7c36 */ /* 0x000fe40008000000 */
[--C-:B0-----:R-:W-:Y:S02]  /*12fa0*/  IMAD.IADD R156, R158, 0x1, R161.reuse ;  /* 0x000000019e9c7824 */ /* 0x101fe400078e02a1 */
[----:B------:R-:W-:Y:S01]  /*12fb0*/  IMAD.IADD R155, R157, 0x1, R161 ;  /* 0x000000019d9b7824 */ /* 0x000fe200078e02a1 */
[----:B-1----:R-:W-:Y:S06]  /*12fc0*/  @!P2 BRA `(.L_x_1887) ;  /* 0x000000000058a947 */ /* 0x002fec0003800000 */
[----:B------:R-:W-:Y:S01]  /*12fd0*/  IADD3 R160, -R196, R198, R161 ;  /* 0x000000c6c4a07210 */ /* 0x000fe20007ffe1a1 */
[----:B------:R-:W-:Y:S03]  /*12fe0*/  BSSY B0, `(.L_x_1888) ;  /* 0x0000010000007945 */ /* 0x000fe60003800000 */
        /* <DEDUP_REMOVED lines=10> */
.L_x_1889:
[----:B------:R-:W-:-:S05]  /*13090*/  IMAD.U32 R161, RZ, RZ, UR41 ;  /* 0x00000029ffa17e24 */ /* 0x000fca000f8e00ff */
[----:B------:R-:W-:-:S13]  /*130a0*/  ISETP.NE.AND P3, PT, R161, 0x1, PT ;  /* 0x00000001a100780c */ /* 0x000fda0003f65270 */
[----:B------:R-:W0:Y:S02]  /*130b0*/  @P3 LDC.64 R152, c[0x0][0x9e8] ;  /* 0x00027a00ff983b82 */ /* 0x000e240000000a00 */
[----:B0-----:R-:W-:-:S05]  /*130c0*/  @P3 IMAD.HI.U32 R152, R160, R152, RZ ;  /* 0x00000098a0983227 */ /* 0x001fca00078e00ff */
[----:B------:R-:W-:-:S07]  /*130d0*/  @P3 SHF.R.U32.HI R160, RZ, R153, R152 ;  /* 0x00000099ffa03219 */ /* 0x000fce0000011698 */
.L_x_1890:
[----:B------:R-:W-:Y:S05]  /*130e0*/  BSYNC B0 ;  /* 0x0000000000007941 */ /* 0x000fea0003800000 */
.L_x_1888:
[----:B------:R-:W-:-:S04]  /*130f0*/  IMAD R160, R160, R161, -R154 ;  /* 0x000000a1a0a07224 */ /* 0x000fc800078e0a9a */
[----:B------:R-:W-:-:S05]  /*13100*/  IMAD.IADD R160, R160, 0x1, -R189 ;  /* 0x00000001a0a07824 */ /* 0x000fca00078e0abd */
[----:B------:R-:W-:Y:S02]  /*13110*/  VIADDMNMX R156, R160, R161, R156, PT ;  /* 0x000000a1a09c7246 */ /* 0x000fe4000380019c */
[----:B------:R-:W-:-:S07]  /*13120*/  VIMNMX R155, R155, R160, !PT ;  /* 0x000000a09b9b7248 */ /* 0x000fce0007fe0100 */
.L_x_1887:
[----:B------:R-:W-:Y:S01]  /*13130*/  ISETP.GT.AND P3, PT, R4, -0x1, PT ;  /* 0xffffffff0400780c */ /* 0x000fe20003f64270 */
[----:B------:R-:W0:Y:S03]  /*13140*/  SHFL.IDX PT, R159, R159, 0x1, 0x1c1f ;  /* 0x003c1f009f9f7f89 */ /* 0x000e2600000e0000 */
[C---:B------:R-:W-:Y:S02]  /*13150*/  ISETP.GT.AND P5, PT, R155.reuse, RZ, P3 ;  /* 0x000000ff9b00720c */ /* 0x040fe40001fa4270 */
[----:B------:R-:W-:Y:S02]  /*13160*/  ISETP.GT.AND P4, PT, R155, 0x1, P3 ;  /* 0x000000019b00780c */ /* 0x000fe40001f84270 */
[C---:B------:R-:W-:Y:S02]  /*13170*/  ISETP.LT.OR P5, PT, R156.reuse, 0x1, P5 ;  /* 0x000000019c00780c */ /* 0x040fe40002fa1670 */
[----:B------:R-:W-:-:S02]  /*13180*/  ISETP.LT.OR P4, PT, R156, 0x2, P4 ;  /* 0x000000029c00780c */ /* 0x000fc40002781670 */
[----:B------:R-:W-:Y:S02]  /*13190*/  FSEL R24, R24, -INF , !P5 ;  /* 0xff80000018187808 */ /* 0x000fe40006800000 */
[----:B------:R-:W-:Y:S02]  /*131a0*/  FSEL R25, R25, -INF , !P4 ;  /* 0xff80000019197808 */ /* 0x000fe40006000000 */
[C---:B------:R-:W-:Y:S02]  /*131b0*/  ISETP.GT.AND P5, PT, R155.reuse, 0x8, P3 ;  /* 0x000000089b00780c */ /* 0x040fe40001fa4270 */
[----:B------:R-:W-:Y:S02]  /*131c0*/  ISETP.GT.AND P4, PT, R155, 0x9, P3 ;  /* 0x000000099b00780c */ /* 0x000fe40001f84270 */
[C---:B------:R-:W-:Y:S02]  /*131d0*/  ISETP.LT.OR P5, PT, R156.reuse, 0x9, P5 ;  /* 0x000000099c00780c */ /* 0x040fe40002fa1670 */
[----:B------:R-:W-:-:S02]  /*131e0*/  ISETP.LT.OR P4, PT, R156, 0xa, P4 ;  /* 0x0000000a9c00780c */ /* 0x000fc40002781670 */
[----:B------:R-:W-:Y:S01]  /*131f0*/  FSEL R28, R28, -INF , !P5 ;  /* 0xff8000001c1c7808 */ /* 0x000fe20006800000 */
[--C-:B0-----:R-:W-:Y:S01]  /*13200*/  IMAD.IADD R158, R158, 0x1, R159.reuse ;  /* 0x000000019e9e7824 */ /* 0x101fe200078e029f */
[----:B------:R-:W-:Y:S01]  /*13210*/  FSEL R29, R29, -INF , !P4 ;  /* 0xff8000001d1d7808 */ /* 0x000fe20006000000 */
[----:B------:R-:W-:Y:S01]  /*13220*/  IMAD.IADD R157, R157, 0x1, R159 ;  /* 0x000000019d9d7824 */ /* 0x000fe200078e029f */
[C---:B------:R-:W-:Y:S02]  /*13230*/  ISETP.GT.AND P5, PT, R155.reuse, 0x10, P3 ;  /* 0x000000109b00780c */ /* 0x040fe40001fa4270 */
        /* <DEDUP_REMOVED lines=82> */
[----:B------:R-:W-:Y:S01]  /*13760*/  FSEL R85, R85, -INF , !P4 ;  /* 0xff80000055557808 */ /* 0x000fe20006000000 */
[----:B------:R-:W-:Y:S08]  /*13770*/  @!P2 BRA `(.L_x_1891) ;  /* 0x000000000058a947 */ /* 0x000ff00003800000 */
        /* <DEDUP_REMOVED lines=12> */
.L_x_1893:
[----:B------:R-:W-:-:S05]  /*13840*/  IMAD.U32 R155, RZ, RZ, UR41 ;  /* 0x00000029ff9b7e24 */ /* 0x000fca000f8e00ff */
[----:B------:R-:W-:-:S13]  /*13850*/  ISETP.NE.AND P4, PT, R155, 0x1, PT ;  /* 0x000000019b00780c */ /* 0x000fda0003f85270 */
[----:B------:R-:W0:Y:S02]  /*13860*/  @P4 LDC.64 R32, c[0x0][0x9e8] ;  /* 0x00027a00ff204b82 */ /* 0x000e240000000a00 */
[----:B0-----:R-:W-:-:S05]  /*13870*/  @P4 IMAD.HI.U32 R32, R159, R32, RZ ;  /* 0x000000209f204227 */ /* 0x001fca00078e00ff */
[----:B------:R-:W-:-:S07]  /*13880*/  @P4 SHF.R.U32.HI R159, RZ, R33, R32 ;  /* 0x00000021ff9f4219 */ /* 0x000fce0000011620 */
.L_x_1894:
[----:B------:R-:W-:Y:S05]  /*13890*/  BSYNC B0 ;  /* 0x0000000000007941 */ /* 0x000fea0003800000 */
.L_x_1892:
[----:B------:R-:W-:-:S04]  /*138a0*/  IMAD R154, R159, R155, -R154 ;  /* 0x0000009b9f9a7224 */ /* 0x000fc800078e0a9a */
[----:B------:R-:W-:-:S05]  /*138b0*/  IMAD.IADD R154, R154, 0x1, -R189 ;  /* 0x000000019a9a7824 */ /* 0x000fca00078e0abd */
[----:B------:R-:W-:Y:S02]  /*138c0*/  VIADDMNMX R158, R154, R155, R158, PT ;  /* 0x0000009b9a9e7246 */ /* 0x000fe4000380019e */
[----:B------:R-:W-:-:S07]  /*138d0*/  VIMNMX R157, R157, R154, !PT ;  /* 0x0000009a9d9d7248 */ /* 0x000fce0007fe0100 */
.L_x_1891:
        /* <DEDUP_REMOVED lines=8> */
[C---:B------:R-:W-:Y:S02]  /*13960*/  ISETP.GT.AND P5, PT, R157.reuse, 0x10, P3 ;  /* 0x000000109d00780c */ /* 0x040fe40001fa4270 */
[----:B------:R-:W-:Y:S02]  /*13970*/  FMNMX.FTZ R32, R152, R33, !PT ;  /* 0x0000002198207209 */ /* 0x000fe40007810000 */
[----:B------:R-:W-:Y:S02]  /*13980*/  ISETP.GT.AND P4, PT, R157, 0x1, P3 ;  /* 0x000000019d00780c */ /* 0x000fe40001f84270 */
[----:B------:R-:W-:Y:S02]  /*13990*/  FMNMX.FTZ R33, R153, R32, !PT ;  /* 0x0000002099217209 */ /* 0x000fe40007810000 */
[----:B------:R-:W-:-:S02]  /*139a0*/  ISETP.LT.OR P5, PT, R158, 0x11, P5 ;  /* 0x000000119e00780c */ /* 0x000fc40002fa1670 */
        /* <DEDUP_REMOVED lines=34> */
[----:B------:R-:W-:Y:S02]  /*13bd0*/  ISETP.LT.OR P5, PT, R158, 0x29, P5 ;  /* 0x000000299e00780c */ /* 0x000fe40002fa1670 */
[----:B------:R-:W-:-:S02]  /*13be0*/  FMNMX.FTZ R33, R69, R32, !PT ;  /* 0x0000002045217209 */ /* 0x000fc40007810000 */
[----:B------:R-:W-:Y:S02]  /*13bf0*/  ISETP.LT.OR P4, PT, R158, 0x1a, P4 ;  /* 0x0000001a9e00780c */ /* 0x000fe40002781670 */
[----:B------:R-:W-:Y:S02]  /*13c00*/  FSEL R46, R46, -INF , !P5 ;  /* 0xff8000002e2e7808 */ /* 0x000fe40006800000 */
[----:B------:R-:W-:Y:S02]  /*13c10*/  FMNMX.FTZ R32, R72, R33, !PT ;  /* 0x0000002148207209 */ /* 0x000fe40007810000 */
[----:B------:R-:W-:Y:S02]  /*13c20*/  ISETP.GT.AND P5, PT, R157, 0x30, P3 ;  /* 0x000000309d00780c */ /* 0x000fe40001fa4270 */
[----:B------:R-:W-:Y:S02]  /*13c30*/  FSEL R39, R39, -INF , !P4 ;  /* 0xff80000027277808 */ /* 0x000fe40006000000 */
[----:B------:R-:W-:-:S02]  /*13c40*/  ISETP.GT.AND P4, PT, R157, 0x21, P3 ;  /* 0x000000219d00780c */ /* 0x000fc40001f84270 */
[----:B------:R-:W-:Y:S02]  /*13c50*/  FMNMX.FTZ R33, R73, R32, !PT ;  /* 0x0000002049217209 */ /* 0x000fe40007810000 */
[C---:B------:R-:W-:Y:S02]  /*13c60*/  ISETP.LT.OR P5, PT, R158.reuse, 0x31, P5 ;  /* 0x000000319e00780c */ /* 0x040fe40002fa1670 */
[----:B------:R-:W-:Y:S02]  /*13c70*/  ISETP.LT.OR P4, PT, R158, 0x22, P4 ;  /* 0x000000229e00780c */ /* 0x000fe40002781670 */
[----:B------:R-:W-:Y:S02]  /*13c80*/  FMNMX.FTZ R32, R76, R33, !PT ;  /* 0x000000214c207209 */ /* 0x000fe40007810000 */
[----:B------:R-:W-:Y:S02]  /*13c90*/  FSEL R50, R50, -INF , !P5 ;  /* 0xff80000032327808 */ /* 0x000fe40006800000 */
[----:B------:R-:W-:-:S02]  /*13ca0*/  ISETP.GT.AND P5, PT, R157, 0x38, P3 ;  /* 0x000000389d00780c */ /* 0x000fc40001fa4270 */
[----:B------:R-:W-:Y:S02]  /*13cb0*/  FSEL R43, R43, -INF , !P4 ;  /* 0xff8000002b2b7808 */ /* 0x000fe40006000000 */
[----:B------:R-:W-:Y:S02]  /*13cc0*/  ISETP.GT.AND P4, PT, R157, 0x29, P3 ;  /* 0x000000299d00780c */ /* 0x000fe40001f84270 */
[----:B------:R-:W-:Y:S02]  /*13cd0*/  FMNMX.FTZ R33, R77, R32, !PT ;  /* 0x000000204d217209 */ /* 0x000fe40007810000 */
[C---:B------:R-:W-:Y:S02]  /*13ce0*/  ISETP.LT.OR P5, PT, R158.reuse, 0x39, P5 ;  /* 0x000000399e00780c */ /* 0x040fe40002fa1670 */
[----:B------:R-:W-:Y:S02]  /*13cf0*/  ISETP.LT.OR P4, PT, R158, 0x2a, P4 ;  /* 0x0000002a9e00780c */ /* 0x000fe40002781670 */
[----:B------:R-:W-:-:S02]  /*13d00*/  FMNMX.FTZ R32, R80, R33, !PT ;  /* 0x0000002150207209 */ /* 0x000fc40007810000 */
[----:B------:R-:W-:Y:S02]  /*13d10*/  FSEL R54, R54, -INF , !P5 ;  /* 0xff80000036367808 */ /* 0x000fe40006800000 */
[----:B------:R-:W-:Y:S02]  /*13d20*/  ISETP.GT.AND P5, PT, R157, 0x40, P3 ;  /* 0x000000409d00780c */ /* 0x000fe40001fa4270 */
[----:B------:R-:W-:Y:S02]  /*13d30*/  FSEL R47, R47, -INF , !P4 ;  /* 0xff8000002f2f7808 */ /* 0x000fe40006000000 */
[----:B------:R-:W-:Y:S02]  /*13d40*/  FMNMX.FTZ R33, R81, R32, !PT ;  /* 0x0000002051217209 */ /* 0x000fe40007810000 */
[----:B------:R-:W-:Y:S02]  /*13d50*/  ISETP.GT.AND P4, PT, R157, 0x31, P3 ;  /* 0x000000319d00780c */ /* 0x000fe40001f84270 */
[----:B------:R-:W-:-:S02]  /*13d60*/  ISETP.LT.OR P5, PT, R158, 0x41, P5 ;  /* 0x000000419e00780c */ /* 0x000fc40002fa1670 */
[----:B------:R-:W-:Y:S02]  /*13d70*/  FMNMX.FTZ R32, R84, R33, !PT ;  /* 0x0000002154207209 */ /* 0x000fe40007810000 */
[----:B------:R-:W-:Y:S02]  /*13d80*/  ISETP.LT.OR P4, PT, R158, 0x32, P4 ;  /* 0x000000329e00780c */ /* 0x000fe40002781670 */
[----:B------:R-:W-:Y:S02]  /*13d90*/  FSEL R58, R58, -INF , !P5 ;  /* 0xff8000003a3a7808 */ /* 0x000fe40006800000 */
[----:B------:R-:W-:Y:S02]  /*13da0*/  ISETP.GT.AND P5, PT, R157, 0x48, P3 ;  /* 0x000000489d00780c */ /* 0x000fe40001fa4270 */
[----:B------:R-:W-:Y:S02]  /*13db0*/  FMNMX.FTZ R33, R85, R32, !PT ;  /* 0x0000002055217209 */ /* 0x000fe40007810000 */
[----:B------:R-:W-:-:S02]  /*13dc0*/  FSEL R51, R51, -INF , !P4 ;  /* 0xff80000033337808 */ /* 0x000fc40006000000 */
[C---:B------:R-:W-:Y:S01]  /*13dd0*/  ISETP.GT.AND P4, PT, R157.reuse, 0x39, P3 ;  /* 0x000000399d00780c */ /* 0x040fe20001f84270 */
[----:B------:R-:W0:Y:S01]  /*13de0*/  SHFL.BFLY PT, R32, R33, 0x2, 0x1f ;  /* 0x0c401f0021207f89 */ /* 0x000e2200000e0000 */
[C---:B------:R-:W-:Y:S02]  /*13df0*/  ISETP.LT.OR P5, PT, R158.reuse, 0x49, P5 ;  /* 0x000000499e00780c */ /* 0x040fe40002fa1670 */
[----:B------:R-:W-:Y:S02]  /*13e00*/  ISETP.LT.OR P4, PT, R158, 0x3a, P4 ;  /* 0x0000003a9e00780c */ /* 0x000fe40002781670 */
[----:B------:R-:W-:Y:S02]  /*13e10*/  FSEL R62, R62, -INF , !P5 ;  /* 0xff8000003e3e7808 */ /* 0x000fe40006800000 */
[----:B------:R-:W-:Y:S02]  /*13e20*/  ISETP.GT.AND P5, PT, R157, 0x50, P3 ;  /* 0x000000509d00780c */ /* 0x000fe40001fa4270 */
[----:B------:R-:W-:-:S02]  /*13e30*/  FSEL R55, R55, -INF , !P4 ;  /* 0xff80000037377808 */ /* 0x000fc40006000000 */
[C---:B------:R-:W-:Y:S02]  /*13e40*/  ISETP.GT.AND P4, PT, R157.reuse, 0x41, P3 ;  /* 0x000000419d00780c */ /* 0x040fe40001f84270 */
        /* <DEDUP_REMOVED lines=11> */
[----:B------:R-:W-:Y:S02]  /*13f00*/  ISETP.GT.AND P4, PT, R157, 0x51, P3 ;  /* 0x000000519d00780c */ /* 0x000fe40001f84270 */
[----:B0-----:R-:W-:Y:S02]  /*13f10*/  FMNMX.FTZ R154, R33, R32, !PT ;  /* 0x00000020219a7209 */ /* 0x001fe40007810000 */
[C---:B------:R-:W-:Y:S02]  /*13f20*/  ISETP.LT.OR P5, PT, R158.reuse, 0x61, P5 ;  /* 0x000000619e00780c */ /* 0x040fe40002fa1670 */
[----:B------:R-:W-:Y:S01]  /*13f30*/  ISETP.LT.OR P4, PT, R158, 0x52, P4 ;  /* 0x000000529e00780c */ /* 0x000fe20002781670 */
[----:B------:R-:W0:Y:S01]  /*13f40*/  SHFL.BFLY PT, R155, R154, 0x1, 0x1f ;  /* 0x0c201f009a9b7f89 */ /* 0x000e2200000e0000 */
[----:B------:R-:W-:Y:S02]  /*13f50*/  FSEL R74, R74, -INF , !P5 ;  /* 0xff8000004a4a7808 */ /* 0x000fe40006800000 */
[----:B------:R-:W-:-:S02]  /*13f60*/  ISETP.GT.AND P5, PT, R157, 0x68, P3 ;  /* 0x000000689d00780c */ /* 0x000fc40001fa4270 */
[----:B------:R-:W-:Y:S02]  /*13f70*/  FSEL R67, R67, -INF , !P4 ;  /* 0xff80000043437808 */ /* 0x000fe40006000000 */
[C---:B------:R-:W-:Y:S02]  /*13f80*/  ISETP.GT.AND P4, PT, R157.reuse, 0x59, P3 ;  /* 0x000000599d00780c */ /* 0x040fe40001f84270 */
[C---:B------:R-:W-:Y:S02]  /*13f90*/  ISETP.LT.OR P5, PT, R158.reuse, 0x69, P5 ;  /* 0x000000699e00780c */ /* 0x040fe40002fa1670 */
[----:B------:R-:W-:Y:S02]  /*13fa0*/  ISETP.LT.OR P4, PT, R158, 0x5a, P4 ;  /* 0x0000005a9e00780c */ /* 0x000fe40002781670 */
        /* <DEDUP_REMOVED lines=9> */
[----:B------:R-:W-:Y:S02]  /*14040*/  ISETP.GT.AND P4, PT, R157, 0x69, P3 ;  /* 0x000000699d00780c */ /* 0x000fe40001f84270 */
[----:B------:R-:W-:Y:S02]  /*14050*/  ISETP.LT.OR P5, PT, R158, 0x72, P5 ;  /* 0x000000729e00780c */ /* 0x000fe40002fa1670 */
[----:B0-----:R-:W-:Y:S02]  /*14060*/  FMNMX.FTZ R32, R154, R155, !PT ;  /* 0x0000009b9a207209 */ /* 0x001fe40007810000 */
[----:B------:R-:W-:Y:S02]  /*14070*/  ISETP.LT.OR P4, PT, R158, 0x6a, P4 ;  /* 0x0000006a9e00780c */ /* 0x000fe40002781670 */
[----:B------:R-:W-:Y:S01]  /*14080*/  FSEL R83, R83, -INF , !P5 ;  /* 0xff80000053537808 */ /* 0x000fe20006800000 */
[----:B------:R-:W-:Y:S01]  /*14090*/  FMUL.FTZ R33, R32, UR51 ;  /* 0x0000003320217c20 */ /* 0x000fe20008410000 */
[----:B------:R-:W-:-:S02]  /*140a0*/  ISETP.GT.AND P5, PT, R157, RZ, P3 ;  /* 0x000000ff9d00720c */ /* 0x000fc40001fa4270 */
[----:B------:R-:W-:Y:S02]  /*140b0*/  FSEL R79, R79, -INF , !P4 ;  /* 0xff8000004f4f7808 */ /* 0x000fe40006000000 */
[----:B------:R-:W-:Y:S02]  /*140c0*/  FSETP.NEU.FTZ.AND P4, PT, R32, -INF , PT ;  /* 0xff8000002000780b */ /* 0x000fe40003f9d000 */
[----:B------:R-:W-:Y:S02]  /*140d0*/  ISETP.LT.OR P5, PT, R158, 0x1, P5 ;  /* 0x000000019e00780c */ /* 0x000fe40002fa1670 */
[----:B------:R-:W-:Y:S02]  /*140e0*/  FSEL R33, R33, RZ, P4 ;  /* 0x000000ff21217208 */ /* 0x000fe40002000000 */
[----:B------:R-:W-:Y:S02]  /*140f0*/  FSEL R26, R26, -INF , !P5 ;  /* 0xff8000001a1a7808 */ /* 0x000fe40006800000 */
[----:B------:R-:W-:Y:S01]  /*14100*/  ISETP.GT.AND P5, PT, R157, 0x78, P3 ;  /* 0x000000789d00780c */ /* 0x000fe20001fa4270 */
        /* <DEDUP_REMOVED lines=43> */
[----:B------:R-:W-:Y:S01]  /*143c0*/  FFMA.FTZ R85, R85, UR51, -R33 ;  /* 0x0000003355557c23 */ /* 0x000fe20008010821 */
[----:B------:R-:W-:Y:S01]  /*143d0*/  MUFU.EX2 R180, R180 ;  /* 0x000000b400b47308 */ /* 0x000fe20000000800 */
[----:B------:R-:W-:-:S04]  /*143e0*/  FMNMX.FTZ R29, R47, R28, !PT ;  /* 0x0000001c2f1d7209 */ /* 0x000fc80007810000 */
[----:B------:R-:W-:-:S03]  /*143f0*/  FMNMX.FTZ R28, R50, R29, !PT ;  /* 0x0000001d321c7209 */ /* 0x000fc60007810000 */
        /* <DEDUP_REMOVED lines=15> */
[----:B------:R0:W-:Y:S01]  /*144f0*/  MUFU.EX2 R29, R53 ;  /* 0x00000035001d7308 */ /* 0x0001e20000000800 */
[----:B------:R-:W-:-:S04]  /*14500*/  FMNMX.FTZ R41, R71, R28, !PT ;  /* 0x0000001c47297209 */ /* 0x000fc80007810000 */
[----:B------:R-:W-:-:S03]  /*14510*/  FMNMX.FTZ R28, R74, R41, !PT ;  /* 0x000000294a1c7209 */ /* 0x000fc60007810000 */
[----:B------:R-:W-:Y:S01]  /*14520*/  MUFU.EX2 R178, R178 ;  /* 0x000000b200b27308 */ /* 0x000fe20000000800 */
[----:B------:R-:W-:Y:S01]  /*14530*/  FMNMX.FTZ R41, R75, R28, !PT ;  /* 0x0000001c4b297209 */ /* 0x000fe20007810000 */
[--C-:B------:R-:W-:Y:S01]  /*14540*/  FFMA.FTZ R28, R57, UR51, -R33.reuse ;  /* 0x00000033391c7c23 */ /* 0x100fe20008010821 */
[----:B0-----:R-:W-:Y:S02]  /*14550*/  FFMA.FTZ R53, R61, UR51, -R33 ;  /* 0x000000333d357c23 */ /* 0x001fe40008010821 */
        /* <DEDUP_REMOVED lines=8> */
[----:B------:R-:W-:-:S05]  /*145e0*/  FMNMX.FTZ R41, R87, R44, !PT ;  /* 0x0000002c57297209 */ /* 0x000fca0007810000 */
[----:B------:R-:W0:Y:S02]  /*145f0*/  SHFL.BFLY PT, R44, R41, 0x2, 0x1f ;  /* 0x0c401f00292c7f89 */ /* 0x000e2400000e0000 */
[----:B------:R-:W-:Y:S08]  /*14600*/  MUFU.EX2 R174, R174 ;  /* 0x000000ae00ae7308 */ /* 0x000ff00000000800 */
[----:B------:R-:W-:Y:S08]  /*14610*/  MUFU.EX2 R37, R37 ;  /* 0x0000002500257308 */ /* 0x000ff00000000800 */
[----:B------:R-:W-:Y:S01]  /*14620*/  MUFU.EX2 R168, R168 ;  /* 0x000000a800a87308 */ /* 0x000fe20000000800 */
[----:B0-----:R-:W-:Y:S01]  /*14630*/  FMNMX.FTZ R56, R41, R44, !PT ;  /* 0x0000002c29387209 */ /* 0x001fe20007810000 */
[--C-:B------:R-:W-:Y:S01]  /*14640*/  FFMA.FTZ R41, R80, UR51, -R33.reuse ;  /* 0x0000003350297c23 */ /* 0x100fe20008010821 */
[----:B------:R-:W-:-:S05]  /*14650*/  FFMA.FTZ R44, R81, UR51, -R33 ;  /* 0x00000033512c7c23 */ /* 0x000fca0008010821 */
[----:B------:R-:W-:Y:S01]  /*14660*/  MUFU.EX2 R36, R36 ;  /* 0x0000002400247308 */ /* 0x000fe20000000800 */
[----:B------:R-:W0:Y:S07]  /*14670*/  SHFL.BFLY PT, R57, R56, 0x1, 0x1f ;  /* 0x0c201f0038397f89 */ /* 0x000e2e00000e0000 */
[----:B------:R-:W-:Y:S08]  /*14680*/  MUFU.EX2 R170, R170 ;  /* 0x000000aa00aa7308 */ /* 0x000ff00000000800 */
[----:B------:R-:W-:Y:S08]  /*14690*/  MUFU.EX2 R164, R164 ;  /* 0x000000a400a47308 */ /* 0x000ff00000000800 */
[----:B------:R-:W-:Y:S01]  /*146a0*/  MUFU.EX2 R28, R28 ;  /* 0x0000001c001c7308 */ /* 0x000fe20000000800 */
[----:B0-----:R-:W-:-:S02]  /*146b0*/  FMNMX.FTZ R33, R56, R57, !PT ;  /* 0x0000003938217209 */ /* 0x001fc40007810000 */
[----:B------:R-:W-:Y:S02]  /*146c0*/  FSEL R56, R32, RZ, P4 ;  /* 0x000000ff20387208 */ /* 0x000fe40002000000 */
[C---:B------:R-:W-:Y:S01]  /*146d0*/  FSETP.NEU.FTZ.AND P3, PT, R33.reuse, -INF , PT ;  /* 0xff8000002100780b */ /* 0x040fe20003f7d000 */
[----:B------:R-:W-:Y:S02]  /*146e0*/  FMUL.FTZ R57, R33, UR51 ;  /* 0x0000003321397c20 */ /* 0x000fe40008410000 */
[----:B------:R-:W-:Y:S01]  /*146f0*/  MUFU.EX2 R166, R166 ;  /* 0x000000a600a67308 */ /* 0x000fe20000000800 */
[----:B------:R-:W-:Y:S02]  /*14700*/  FADD.FTZ R3, -R56, R3 ;  /* 0x0000000338037221 */ /* 0x000fe40000010100 */
[----:B------:R-:W-:Y:S02]  /*14710*/  FSEL R57, R57, RZ, P3 ;  /* 0x000000ff39397208 */ /* 0x000fe40001800000 */
[----:B------:R-:W-:-:S03]  /*14720*/  FMUL.FTZ R3, R3, UR51 ;  /* 0x0000003303037c20 */ /* 0x000fc60008410000 */
[----:B------:R-:W-:Y:S01]  /*14730*/  MUFU.EX2 R53, R53 ;  /* 0x0000003500357308 */ /* 0x000fe20000000800 */
[--C-:B------:R-:W-:Y:S01]  /*14740*/  FFMA.FTZ R177, R34, UR51, -R57.reuse ;  /* 0x0000003322b17c23 */ /* 0x100fe20008010839 */
[--C-:B------:R-:W-:Y:S01]  /*14750*/  FFMA.FTZ R34, R35, UR51, -R57.reuse ;  /* 0x0000003323227c23 */ /* 0x100fe20008010839 */
[----:B------:R-:W-:Y:S01]  /*14760*/  FSEL R35, R33, RZ, P3 ;  /* 0x000000ff21237208 */ /* 0x000fe20001800000 */
[--C-:B------:R-:W-:Y:S01]  /*14770*/  FFMA.FTZ R181, R26, UR51, -R57.reuse ;  /* 0x000000331ab57c23 */ /* 0x100fe20008010839 */
[--C-:B------:R-:W-:Y:S01]  /*14780*/  FFMA.FTZ R61, R27, UR51, -R57.reuse ;  /* 0x000000331b3d7c23 */ /* 0x100fe20008010839 */
[--C-:B------:R-:W-:Y:S01]  /*14790*/  FFMA.FTZ R183, R30, UR51, -R57.reuse ;  /* 0x000000331eb77c23 */ /* 0x100fe20008010839 */
[--C-:B------:R-:W-:Y:S01]  /*147a0*/  FFMA.FTZ R60, R31, UR51, -R57.reuse ;  /* 0x000000331f3c7c23 */ /* 0x100fe20008010839 */
[----:B------:R-:W-:Y:S01]  /*147b0*/  FADD.FTZ R0, -R35, R0 ;  /* 0x0000000023007221 */ /* 0x000fe20000010100 */
[----:B------:R-:W0:Y:S01]  /*147c0*/  MUFU.EX2 R3, R3 ;  /* 0x0000000300037308 */ /* 0x000e220000000800 */
[--C-:B------:R-:W-:Y:S01]  /*147d0*/  FFMA.FTZ R35, R55, UR51, -R57.reuse ;  /* 0x0000003337237c23 */ /* 0x100fe20008010839 */
[--C-:B------:R-:W-:Y:S01]  /*147e0*/  FFMA.FTZ R179, R38, UR51, -R57.reuse ;  /* 0x0000003326b37c23 */ /* 0x100fe20008010839 */
[----:B------:R-:W-:Y:S01]  /*147f0*/  FMUL.FTZ R0, R0, UR51 ;  /* 0x0000003300007c20 */ /* 0x000fe20008410000 */
        /* <DEDUP_REMOVED lines=16> */
[----:B------:R-:W-:Y:S01]  /*14900*/  FFMA.FTZ R51, R67, UR51, -R57 ;  /* 0x0000003343337c23 */ /* 0x000fe20008010839 */
[----:B------:R-:W-:Y:S01]  /*14910*/  FADD.FTZ R55, R24, R55 ;  /* 0x0000003718377221 */ /* 0x000fe20000010000 */
[--C-:B------:R-:W-:Y:S01]  /*14920*/  FFMA.FTZ R163, R70, UR51, -R57.reuse ;  /* 0x0000003346a37c23 */ /* 0x100fe20008010839 */
[----:B------:R-:W-:Y:S01]  /*14930*/  FFMA.FTZ R47, R71, UR51, -R57 ;  /* 0x00000033472f7c23 */ /* 0x000fe20008010839 */
[----:B------:R-:W0:Y:S01]  /*14940*/  MUFU.EX2 R61, R61 ;  /* 0x0000003d003d7308 */ /* 0x000e220000000800 */
[----:B------:R-:W-:Y:S01]  /*14950*/  FADD.FTZ R58, R182, R55 ;  /* 0x00000037b63a7221 */ /* 0x000fe20000010000 */
[--C-:B------:R-:W-:Y:S01]  /*14960*/  FFMA.FTZ R157, R74, UR51, -R57.reuse ;  /* 0x000000334a9d7c23 */ /* 0x100fe20008010839 */
[--C-:B------:R-:W-:Y:S01]  /*14970*/  FFMA.FTZ R46, R75, UR51, -R57.reuse ;  /* 0x000000334b2e7c23 */ /* 0x100fe20008010839 */
[--C-:B------:R-:W-:Y:S01]  /*14980*/  FFMA.FTZ R159, R78, UR51, -R57.reuse ;  /* 0x000000334e9f7c23 */ /* 0x100fe20008010839 */
[----:B------:R-:W-:Y:S01]  /*14990*/  FADD.FTZ R55, R25, R58 ;  /* 0x0000003a19377221 */ /* 0x000fe20000010000 */
[--C-:B------:R-:W-:Y:S01]  /*149a0*/  FFMA.FTZ R43, R79, UR51, -R57.reuse ;  /* 0x000000334f2b7c23 */ /* 0x100fe20008010839 */
[----:B------:R-:W-:Y:S01]  /*149b0*/  FFMA.FTZ R39, R82, UR51, -R57 ;  /* 0x0000003352277c23 */ /* 0x000fe20008010839 */
[----:B------:R-:W2:Y:S01]  /*149c0*/  MUFU.EX2 R183, R183 ;  /* 0x000000b700b77308 */ /* 0x000ea20000000800 */
[----:B-1----:R-:W-:Y:S01]  /*149d0*/  FFMA.FTZ R8, R0, R5, R181 ;  /* 0x0000000500087223 */ /* 0x002fe200000100b5 */
[----:B------:R-:W-:Y:S01]  /*149e0*/  FADD.FTZ R58, R176, R55 ;  /* 0x00000037b03a7221 */ /* 0x000fe20000010000 */
[--C-:B------:R-:W-:Y:S01]  /*149f0*/  FFMA.FTZ R42, R83, UR51, -R57.reuse ;  /* 0x00000033532a7c23 */ /* 0x100fe20008010839 */
[--C-:B------:R-:W-:Y:S01]  /*14a00*/  FFMA.FTZ R155, R86, UR51, -R57.reuse ;  /* 0x00000033569b7c23 */ /* 0x100fe20008010839 */
[----:B------:R-:W-:Y:S01]  /*14a10*/  FFMA.FTZ R38, R87, UR51, -R57 ;  /* 0x0000003357267c23 */ /* 0x000fe20008010839 */
[----:B------:R-:W-:-:S02]  /*14a20*/  FADD.FTZ R55, R153, R58 ;  /* 0x0000003a99377221 */ /* 0x000fc40000010000 */
[----:B------:R-:W1:Y:S01]  /*14a30*/  MUFU.EX2 R60, R60 ;  /* 0x0000003c003c7308 */ /* 0x000e620000000800 */
[----:B0-----:R-:W-:Y:S01]  /*14a40*/  FADD.FTZ R8, R61, R8 ;  /* 0x000000083d087221 */ /* 0x001fe20000010000 */
[----:B------:R-:W-:-:S04]  /*14a50*/  FADD.FTZ R55, R178, R55 ;  /* 0x00000037b2377221 */ /* 0x000fc80000010000 */
[----:B------:R-:W-:Y:S02]  /*14a60*/  FADD.FTZ R55, R152, R55 ;  /* 0x0000003798377221 */ /* 0x000fe40000010000 */
[----:B------:R-:W0:Y:S01]  /*14a70*/  MUFU.EX2 R177, R177 ;  /* 0x000000b100b17308 */ /* 0x000e220000000800 */
[----:B--2---:R-:W-:Y:S01]  /*14a80*/  FADD.FTZ R5, R183, R8 ;  /* 0x00000008b7057221 */ /* 0x004fe20000010000 */
[----:B------:R-:W-:-:S04]  /*14a90*/  FADD.FTZ R55, R172, R55 ;  /* 0x00000037ac377221 */ /* 0x000fc80000010000 */
[----:B------:R-:W-:Y:S02]  /*14aa0*/  FADD.FTZ R55, R40, R55 ;  /* 0x0000003728377221 */ /* 0x000fe40000010000 */
[----:B------:R-:W2:Y:S01]  /*14ab0*/  MUFU.EX2 R34, R34 ;  /* 0x0000002200227308 */ /* 0x000ea20000000800 */
[----:B-1----:R-:W-:Y:S01]  /*14ac0*/  FADD.FTZ R8, R60, R5 ;  /* 0x000000053c087221 */ /* 0x002fe20000010000 */
[----:B------:R-:W-:-:S06]  /*14ad0*/  FADD.FTZ R58, R174, R55 ;  /* 0x00000037ae3a7221 */ /* 0x000fcc0000010000 */
        /* <DEDUP_REMOVED lines=36> */
[----:B------:R-:W-:-:S06]  /*14d20*/  FADD.FTZ R55, R53, R58 ;  /* 0x0000003a35377221 */ /* 0x000fcc0000010000 */
        /* <DEDUP_REMOVED lines=48> */
[----:B-1----:R-:W-:-:S03]  /*15030*/  FADD.FTZ R8, R56, R5 ;  /* 0x0000000538087221 */ /* 0x002fc60000010000 */
[----:B0-----:R-:W-:Y:S01]  /*15040*/  FADD.FTZ R5, R38, R55 ;  /* 0x0000003726057221 */ /* 0x001fe20000010000 */
[----:B------:R-:W-:Y:S06]  /*15050*/  @!P0 BRA `(.L_x_1895) ;  /* 0x0000000000048947 */ /* 0x000fec0003800000 */
[----:B------:R-:W-:Y:S01]  /*15060*/  BPT.TRAP 0x1 ;  /* 0x000000040000795c */ /* 0x000fe20000300000 */
.L_x_1895:
[----:B------:R-:W-:Y:S01]  /*15070*/  IMAD R55, R184, 0x8, R18 ;  /* 0x00000008b8377824 */ /* 0x000fe200078e0212 */
[----:B------:R-:W-:Y:S01]  /*15080*/  ISETP.GT.AND P3, PT, R4, R215, PT ;  /* 0x000000d70400720c */ /* 0x000fe20003f64270 */
[----:B------:R-:W-:Y:S01]  /*15090*/  IMAD.U32 R58, RZ, RZ, UR38 ;  /* 0x00000026ff3a7e24 */ /* 0x000fe2000f8e00ff */
[----:B------:R-:W-:Y:S01]  /*150a0*/  F2FP.BF16.F32.PACK_AB R176, R153, R176 ;  /* 0x000000b099b0723e */ /* 0x000fe200000010ff */
[----:B------:R-:W-:Y:S01]  /*150b0*/  VIADD R55, R55, 0x28860 ;  /* 0x0002886037377836 */ /* 0x000fe20000000000 */
[----:B------:R-:W-:Y:S01]  /*150c0*/  F2FP.BF16.F32.PACK_AB R178, R152, R178 ;  /* 0x000000b298b2723e */ /* 0x000fe200000010ff */
[-C--:B------:R-:W-:Y:S01]  /*150d0*/  FMUL.FTZ R88, R88, R3.reuse ;  /* 0x0000000358587220 */ /* 0x080fe20000410000 */
[-C--:B------:R-:W-:Y:S01]  /*150e0*/  FMUL.FTZ R89, R89, R3.reuse ;  /* 0x0000000359597220 */ /* 0x080fe20000410000 */
[-C--:B------:R-:W-:Y:S01]  /*150f0*/  FMUL.FTZ R92, R92, R3.reuse ;  /* 0x000000035c5c7220 */ /* 0x080fe20000410000 */
[----:B------:R-:W-:Y:S01]  /*15100*/  PRMT R55, R58, 0x654, R55 ;  /* 0x000006543a377816 */ /* 0x000fe20000000037 */
[-C--:B------:R-:W-:Y:S01]  /*15110*/  FMUL.FTZ R93, R93, R3.reuse ;  /* 0x000000035d5d7220 */ /* 0x080fe20000410000 */
[-C--:B------:R-:W-:Y:S01]  /*15120*/  FMUL.FTZ R96, R96, R3.reuse ;  /* 0x0000000360607220 */ /* 0x080fe20000410000 */
[-C--:B------:R-:W-:Y:S01]  /*15130*/  FMUL.FTZ R97, R97, R3.reuse ;  /* 0x0000000361617220 */ /* 0x080fe20000410000 */
[----:B------:R0:W-:Y:S01]  /*15140*/  SYNCS.ARRIVE.TRANS64.RED.A1T0 RZ, [R55+URZ], RZ ;  /* 0x000000ff37ff79a7 */ /* 0x0001e2000810043f */
        /* <DEDUP_REMOVED lines=92> */
[----:B------:R-:W-:Y:S01]  /*15710*/  F2FP.BF16.F32.PACK_AB R155, R38, R155 ;  /* 0x0000009b269b723e */ /* 0x000fe200000010ff */
[----:B0-----:R-:W-:Y:S06]  /*15720*/  @P3 BRA `(.L_x_1896) ;  /* 0xffffffcc00283947 */ /* 0x001fec000383ffff */
[----:B------:R-:W-:Y:S02]  /*15730*/  IMAD.MOV.U32 R0, RZ, RZ, R33 ;  /* 0x000000ffff007224 */ /* 0x000fe400078e0021 */
[----:B------:R-:W-:Y:S02]  /*15740*/  IMAD.MOV.U32 R3, RZ, RZ, R32 ;  /* 0x000000ffff037224 */ /* 0x000fe400078e0020 */
[----:B------:R-:W-:Y:S02]  /*15750*/  IMAD.MOV.U32 R184, RZ, RZ, R216 ;  /* 0x000000ffffb87224 */ /* 0x000fe400078e00d8 */
[----:B------:R-:W-:-:S07]  /*15760*/  IMAD.MOV.U32 R187, RZ, RZ, R217 ;  /* 0x000000ffffbb7224 */ /* 0x000fce00078e00d9 */
.L_x_1876:
[----:B------:R-:W0:Y:S01]  /*15770*/  LDC R24, c[0x0][0x448] ;  /* 0x00011200ff187b82 */ /* 0x000e220000000800 */
[----:B------:R-:W-:-:S07]  /*15780*/  IADD3 R27, R198, 0x1, -R196 ;  /* 0x00000001c61b7810 */ /* 0x000fce0007ffe8c4 */
[----:B------:R-:W1:Y:S01]  /*15790*/  LDC R28, c[0x0][0x9e4] ;  /* 0x00027900ff1c7b82 */ /* 0x000e620000000800 */
[----:B0-----:R-:W-:Y:S01]  /*157a0*/  ISETP.NE.AND P4, PT, R24, 0x1, PT ;  /* 0x000000011800780c */ /* 0x001fe20003f85270 */
[----:B------:R-:W-:Y:S01]  /*157b0*/  VIADD R24, R200, 0x7f ;  /* 0x0000007fc8187836 */ /* 0x000fe20000000000 */
[----:B-1----:R-:W-:-:S11]  /*157c0*/  ISETP.GE.AND P5, PT, R28, 0x1, PT ;  /* 0x000000011c00780c */ /* 0x002fd60003fa6270 */
[----:B------:R-:W0:Y:S08]  /*157d0*/  @P4 LDC R25, c[0x0][0x44c] ;  /* 0x00011300ff194b82 */ /* 0x000e300000000800 */
[----:B------:R-:W1:Y:S01]  /*157e0*/  @P4 LDC R26, c[0x0][0x450] ;  /* 0x00011400ff1a4b82 */ /* 0x000e620000000800 */
[----:B0-----:R-:W-:-:S05]  /*157f0*/  @P4 IMAD.HI.U32 R25, R24, R25, RZ ;  /* 0x0000001918194227 */ /* 0x001fca00078e00ff */
[----:B-1----:R-:W-:-:S05]  /*15800*/  @P4 SHF.R.U32.HI R24, RZ, R26, R25 ;  /* 0x0000001aff184219 */ /* 0x002fca0000011619 */
[----:B------:R-:W-:-:S04]  /*15810*/  IMAD.IADD R24, R27, 0x1, R24 ;  /* 0x000000011b187824 */ /* 0x000fc800078e0218 */
[----:B------:R-:W-:Y:S01]  /*15820*/  VIADD R26, R24, -UR50 ;  /* 0x80000032181a7c36 */ /* 0x000fe20008000000 */
        /* <DEDUP_REMOVED lines=12> */
.L_x_1899:
[----:B------:R-:W-:-:S13]  /*158f0*/  ISETP.NE.AND P1, PT, R28, 0x1, PT ;  /* 0x000000011c00780c */ /* 0x000fda0003f25270 */
[----:B------:R-:W0:Y:S02]  /*15900*/  @P1 LDC.64 R24, c[0x0][0x9e8] ;  /* 0x00027a00ff181b82 */ /* 0x000e240000000a00 */
[----:B0-----:R-:W-:-:S05]  /*15910*/  @P1 IMAD.HI.U32 R24, R27, R24, RZ ;  /* 0x000000181b181227 */ /* 0x001fca00078e00ff */
[----:B------:R-:W-:-:S07]  /*15920*/  @P1 SHF.R.U32.HI R27, RZ, R25, R24 ;  /* 0x00000019ff1b1219 */ /* 0x000fce0000011618 */
.L_x_1900:
[----:B------:R-:W-:Y:S05]  /*15930*/  BSYNC B0 ;  /* 0x0000000000007941 */ /* 0x000fea0003800000 */
.L_x_1898:
[----:B------:R-:W-:-:S05]  /*15940*/  IMAD R27, R27, R28, RZ ;  /* 0x0000001c1b1b7224 */ /* 0x000fca00078e02ff */
[----:B------:R-:W-:-:S07]  /*15950*/  VIMNMX R26, R26, R27, !PT ;  /* 0x0000001b1a1a7248 */ /* 0x000fce0007fe0100 */
.L_x_1897:
[----:B------:R-:W-:-:S05]  /*15960*/  VIADD R26, R26, 0x7f ;  /* 0x0000007f1a1a7836 */ /* 0x000fca0000000000 */
[----:B------:R-:W-:-:S04]  /*15970*/  SHF.R.S32.HI R25, RZ, 0x1f, R26 ;  /* 0x0000001fff197819 */ /* 0x000fc8000001141a */
[----:B------:R-:W-:-:S04]  /*15980*/  LEA.HI R25, R25, R26, RZ, 0x7 ;  /* 0x0000001a19197211 */ /* 0x000fc800078f38ff */
[----:B------:R-:W-:-:S04]  /*15990*/  SHF.R.S32.HI R25, RZ, 0x7, R25 ;  /* 0x00000007ff197819 */ /* 0x000fc80000011419 */
[----:B------:R-:W-:-:S04]  /*159a0*/  VIMNMX R215, R208, R25, !PT ;  /* 0x00000019d0d77248 */ /* 0x000fc80007fe0100 */
[----:B------:R-:W-:-:S13]  /*159b0*/  ISETP.GE.AND P1, PT, R4, R215, PT ;  /* 0x000000d70400720c */ /* 0x000fda0003f26270 */
[----:B------:R-:W-:Y:S05]  /*159c0*/  @!P1 BRA `(.L_x_1901) ;  /* 0x0000002000dc9947 */ /* 0x000fea0003800000 */
[----:B------:R-:W-:Y:S02]  /*159d0*/  IMAD.MOV.U32 R216, RZ, RZ, R0 ;  /* 0x000000ffffd87224 */ /* 0x000fe400078e0000 */
[----:B------:R-:W-:Y:S02]  /*159e0*/  IMAD.MOV.U32 R217, RZ, RZ, R3 ;  /* 0x000000ffffd97224 */ /* 0x000fe400078e0003 */
[----:B------:R-:W-:Y:S02]  /*159f0*/  IMAD.MOV.U32 R206, RZ, RZ, R187 ;  /* 0x000000ffffce7224 */ /* 0x000fe400078e00bb */
[----:B------:R-:W-:-:S07]  /*15a00*/  IMAD.MOV.U32 R218, RZ, RZ, R184 ;  /* 0x000000ffffda7224 */ /* 0x000fce00078e00b8 */
.L_x_1913:
        /* <DEDUP_REMOVED lines=8> */
.L_x_1903:
        /* <DEDUP_REMOVED lines=8> */
.L_x_1904:
[----:B------:R-:W-:Y:S04]  /*15b10*/  BSSY B0, `(.L_x_1902) ;  /* 0x0000004000007945 */ /* 0x000fe80003800000 */
[----:B-1----:R-:W-:Y:S05]  /*15b20*/  @P2 BRA `(.L_x_1905) ;  /* 0x0000000000082947 */ /* 0x002fea0003800000 */
[----:B------:R-:W1:Y:S02]  /*15b30*/  SYNCS.PHASECHK.TRANS64.TRYWAIT P2, [R3+URZ+0x28830], R0 ;  /* 0x02883000030075a7 */ /* 0x000e64000804017f */
[----:B-1----:R-:W-:Y:S05]  /*15b40*/  @!P2 BRA `(.L_x_1906) ;  /* 0x000001340050a947 */ /* 0x002fea0003800000 */
.L_x_1905:
[----:B------:R-:W-:Y:S05]  /*15b50*/  BSYNC B0 ;  /* 0x0000000000007941 */ /* 0x000fea0003800000 */
.L_x_1902:
[----:B01----:R-:W0:Y:S01]  /*15b60*/  S2R R0, SR_TID.X ;  /* 0x0000000000007919 */ /* 0x003e220000002100 */
[----:B------:R-:W-:Y:S01]  /*15b70*/  VIADD R184, R218, 0x1 ;  /* 0x00000001dab87836 */ /* 0x000fe20000000000 */
[----:B------:R-:W-:Y:S05]  /*15b80*/  WARPSYNC.ALL ;  /* 0x0000000000007948 */ /* 0x000fea0003800000 */
[----:B------:R-:W-:Y:S01]  /*15b90*/  ISETP.NE.AND P2, PT, R184, 0x2, PT ;  /* 0x00000002b800780c */ /* 0x000fe20003f45270 */
[----:B------:R-:W-:Y:S01]  /*15ba0*/  IMAD.MOV.U32 R25, RZ, RZ, 0x40000040 ;  /* 0x40000040ff197424 */ /* 0x000fe200078e00ff */
[----:B------:R-:W-:Y:S01]  /*15bb0*/  R2UR UR8, R6 ;  /* 0x00000000060872ca */ /* 0x000fe200000e0000 */
[----:B------:R-:W-:Y:S01]  /*15bc0*/  IMAD.MOV.U32 R29, RZ, RZ, 0x40000040 ;  /* 0x40000040ff1d7424 */ /* 0x000fe200078e00ff */
[----:B------:R-:W-:Y:S01]  /*15bd0*/  SEL R184, R184, RZ, P2 ;  /* 0x000000ffb8b87207 */ /* 0x000fe20001000000 */
[----:B------:R-:W-:Y:S01]  /*15be0*/  IMAD.MOV.U32 R27, RZ, RZ, 0x40000040 ;  /* 0x40000040ff1b7424 */ /* 0x000fe200078e00ff */
[----:B------:R-:W-:Y:S01]  /*15bf0*/  R2UR UR11, R25 ;  /* 0x00000000190b72ca */ /* 0x000fe200000e0000 */
[----:B------:R-:W-:Y:S01]  /*15c00*/  IMAD.MOV.U32 R31, RZ, RZ, 0x40000040 ;  /* 0x40000040ff1f7424 */ /* 0x000fe200078e00ff */
[----:B------:R-:W-:Y:S01]  /*15c10*/  R2UR UR9, R7 ;  /* 0x00000000070972ca */ /* 0x000fe200000e0000 */
[----:B------:R-:W-:Y:S01]  /*15c20*/  IMAD R24, R184, 0x800, R9 ;  /* 0x00000800b8187824 */ /* 0x000fe200078e0209 */
[----:B------:R-:W-:-:S02]  /*15c30*/  R2UR UR15, R29 ;  /* 0x000000001d0f72ca */ /* 0x000fc400000e0000 */
        /* <DEDUP_REMOVED lines=10> */
[----:B------:R-:W-:-:S02]  /*15ce0*/  R2UR UR27, R27 ;  /* 0x000000001b1b72ca */ /* 0x000fc400000e0000 */
[----:B------:R-:W-:Y:S01]  /*15cf0*/  R2UR UR22, R28 ;  /* 0x000000001c1672ca */ /* 0x000fe200000e0000 */
[C---:B------:R-:W-:Y:S01]  /*15d00*/  VIADD R28, R24.reuse, 0x402 ;  /* 0x00000402181c7836 */ /* 0x040fe20000000000 */
[----:B0-----:R-:W-:Y:S01]  /*15d10*/  SHF.R.U32.HI R0, RZ, 0x7, R0 ;  /* 0x00000007ff007819 */ /* 0x001fe20000011600 */
[----:B------:R-:W-:Y:S01]  /*15d20*/  VIADD R24, R24, 0x406 ;  /* 0x0000040618187836 */ /* 0x000fe20000000000 */
[----:B------:R-:W-:Y:S02]  /*15d30*/  R2UR UR26, R26 ;  /* 0x000000001a1a72ca */ /* 0x000fe400000e0000 */
[----:B------:R-:W-:Y:S01]  /*15d40*/  R2UR UR30, R28 ;  /* 0x000000001c1e72ca */ /* 0x000fe200000e0000 */
[----:B------:R-:W-:Y:S01]  /*15d50*/  VIADD R0, R0, 0x8 ;  /* 0x0000000800007836 */ /* 0x000fe20000000000 */
[----:B------:R-:W-:Y:S02]  /*15d60*/  R2UR UR31, R29 ;  /* 0x000000001d1f72ca */ /* 0x000fe400000e0000 */
[----:B------:R-:W-:-:S02]  /*15d70*/  R2UR UR34, R30 ;  /* 0x000000001e2272ca */ /* 0x000fc400000e0000 */
[----:B------:R0:W-:Y:S01]  /*15d80*/  BAR.SYNC.DEFER_BLOCKING R0, 0x100 ;  /* 0x000400000000751d */ /* 0x0001e20000010000 */
[----:B------:R-:W-:Y:S02]  /*15d90*/  R2UR UR35, R31 ;  /* 0x000000001f2372ca */ /* 0x000fe400000e0000 */
[----:B------:R-:W-:Y:S02]  /*15da0*/  R2UR UR46, R24 ;  /* 0x00000000182e72ca */ /* 0x000fe400000e0000 */
[----:B------:R-:W-:Y:S02]  /*15db0*/  R2UR UR47, R25 ;  /* 0x00000000192f72ca */ /* 0x000fe400000e0000 */
[----:B------:R-:W-:Y:S02]  /*15dc0*/  R2UR UR12, R194 ;  /* 0x00000000c20c72ca */ /* 0x000fe400000e0000 */
[----:B------:R-:W-:Y:S02]  /*15dd0*/  R2UR UR13, R195 ;  /* 0x00000000c30d72ca */ /* 0x000fe400000e0000 */
[----:B------:R-:W-:-:S02]  /*15de0*/  R2UR UR16, R192 ;  /* 0x00000000c01072ca */ /* 0x000fc400000e0000 */
[----:B------:R-:W-:Y:S02]  /*15df0*/  R2UR UR17, R193 ;  /* 0x00000000c11172ca */ /* 0x000fe400000e0000 */
        /* <DEDUP_REMOVED lines=9> */
[----:B------:R-:W-:Y:S01]  /*15e90*/  HGMMA.64x128x16.F32.BF16 R24, gdesc[UR8], RZ, !UPT, gsb0 ;  /* 0x01e00000081879f0 */ /* 0x000fe2000c0018ff */
        /* <DEDUP_REMOVED lines=27> */
.L_x_1908:
[----:B------:R-:W-:Y:S01]  /*16050*/  SHF.L.U32 R0, R206, 0x1f, RZ ;  /* 0x0000001fce007819 */ /* 0x000fe200000006ff */
[----:B------:R-:W-:-:S04]  /*16060*/  IMAD R3, R218, 0x8, R18 ;  /* 0x00000008da037824 */ /* 0x000fc800078e0212 */
[----:B------:R0:W1:Y:S01]  /*16070*/  SYNCS.PHASECHK.TRANS64.TRYWAIT P1, [R3+URZ+0x28850], R0 ;  /* 0x02885000030075a7 */ /* 0x000062000802017f */
[----:B------:R-:W-:Y:S05]  /*16080*/  @!P0 BRA `(.L_x_1909) ;  /* 0x0000000000048947 */ /* 0x000fea0003800000 */
[----:B------:R-:W-:Y:S01]  /*16090*/  BPT.TRAP 0x1 ;  /* 0x000000040000795c */ /* 0x000fe20000300000 */
.L_x_1909:
[----:B-1----:R-:W-:Y:S05]  /*160a0*/  @P1 BRA `(.L_x_1907) ;  /* 0x0000000000081947 */ /* 0x002fea0003800000 */
[----:B------:R-:W1:Y:S02]  /*160b0*/  SYNCS.PHASECHK.TRANS64.TRYWAIT P1, [R3+URZ+0x28850], R0 ;  /* 0x02885000030075a7 */ /* 0x000e64000802017f */
[----:B-1----:R-:W-:Y:S05]  /*160c0*/  @!P1 BRA `(.L_x_1910) ;  /* 0x0000013000049947 */ /* 0x002fea0003800000 */
.L_x_1907:
        /* <DEDUP_REMOVED lines=13> */
[----:B0-----:R-:W-:-:S04]  /*161a0*/  SHF.R.U32.HI R3, RZ, 0x7, R3 ;  /* 0x00000007ff037819 */ /* 0x001fc80000011603 */
[----:B------:R-:W-:Y:S01]  /*161b0*/  IADD3 R0, -R3, 0xb, RZ ;  /* 0x0000000b03007810 */ /* 0x000fe20007ffe1ff */
        /* <DEDUP_REMOVED lines=49> */
[----:B------:R0:W-:Y:S06]  /*164d0*/  BAR.ARV R0, 0x100 ;  /* 0x000400000000751d */ /* 0x0001ec0000002000 */
[----:B------:R-:W-:Y:S05]  /*164e0*/  @!P0 BRA `(.L_x_1911) ;  /* 0x0000000000048947 */ /* 0x000fea0003800000 */
[----:B------:R-:W-:Y:S01]  /*164f0*/  BPT.TRAP 0x1 ;  /* 0x000000040000795c */ /* 0x000fe20000300000 */
.L_x_1911:
[----:B0-----:R-:W-:Y:S01]  /*16500*/  FMNMX.FTZ R0, R24, R217, !PT ;  /* 0x000000d918007209 */ /* 0x001fe20007810000 */
[----:B------:R-:W-:-:S03]  /*16510*/  UMOV UR51, UR6 ;  /* 0x0000000600337c82 */ /* 0x000fc60008000000 */
[----:B------:R-:W-:Y:S02]  /*16520*/  FMNMX.FTZ R3, R25, R0, !PT ;  /* 0x0000000019037209 */ /* 0x000fe40007810000 */
[----:B------:R-:W-:-:S04]  /*16530*/  FMNMX.FTZ R0, R26, R216, !PT ;  /* 0x000000d81a007209 */ /* 0x000fc80007810000 */
        /* <DEDUP_REMOVED lines=69> */
[C---:B------:R-:W-:Y:S01]  /*16990*/  FMUL.FTZ R152, R3.reuse, UR51 ;  /* 0x0000003303987c20 */ /* 0x040fe20008410000 */
[----:B------:R-:W-:Y:S01]  /*169a0*/  FADD.FTZ R156, -R3, R217 ;  /* 0x000000d9039c7221 */ /* 0x000fe20000010100 */
[----:B------:R-:W-:Y:S02]  /*169b0*/  FADD.FTZ R153, -R0, R216 ;  /* 0x000000d800997221 */ /* 0x000fe40000010100 */
[--C-:B------:R-:W-:Y:S01]  /*169c0*/  FFMA.FTZ R170, R52, UR51, -R152.reuse ;  /* 0x0000003334aa7c23 */ /* 0x100fe20008010898 */
[----:B------:R-:W-:Y:S01]  /*169d0*/  FMUL.FTZ R52, R0, UR51 ;  /* 0x0000003300347c20 */ /* 0x000fe20008410000 */
[----:B------:R-:W-:Y:S01]  /*169e0*/  FFMA.FTZ R180, R24, UR51, -R152 ;  /* 0x0000003318b47c23 */ /* 0x000fe20008010898 */
[----:B------:R-:W-:Y:S01]  /*169f0*/  FMUL.FTZ R153, R153, UR51 ;  /* 0x0000003399997c20 */ /* 0x000fe20008410000 */
[----:B------:R-:W-:Y:S01]  /*16a00*/  FMUL.FTZ R156, R156, UR51 ;  /* 0x000000339c9c7c20 */ /* 0x000fe20008410000 */
[----:B------:R-:W-:Y:S01]  /*16a10*/  FFMA.FTZ R181, R26, UR51, -R52 ;  /* 0x000000331ab57c23 */ /* 0x000fe20008010834 */
[----:B------:R-:W-:Y:S01]  /*16a20*/  FFMA.FTZ R161, R25, UR51, -R152 ;  /* 0x0000003319a17c23 */ /* 0x000fe20008010898 */
[----:B------:R0:W-:Y:S01]  /*16a30*/  MUFU.EX2 R207, R153 ;  /* 0x0000009900cf7308 */ /* 0x0001e20000000800 */
[----:B------:R-:W-:-:S02]  /*16a40*/  IMAD R26, R184, 0x8, R18 ;  /* 0x00000008b81a7824 */ /* 0x000fc400078e0212 */
[----:B------:R-:W-:Y:S01]  /*16a50*/  FFMA.FTZ R182, R28, UR51, -R152 ;  /* 0x000000331cb67c23 */ /* 0x000fe20008010898 */
[--C-:B------:R-:W-:Y:S01]  /*16a60*/  FFMA.FTZ R183, R30, UR51, -R52.reuse ;  /* 0x000000331eb77c23 */ /* 0x100fe20008010834 */
[--C-:B------:R-:W-:Y:S01]  /*16a70*/  FFMA.FTZ R177, R34, UR51, -R52.reuse ;  /* 0x0000003322b17c23 */ /* 0x100fe20008010834 */
[----:B------:R-:W-:Y:S01]  /*16a80*/  FFMA.FTZ R34, R39, UR51, -R52 ;  /* 0x0000003327227c23 */ /* 0x000fe20008010834 */
[----:B------:R-:W-:Y:S02]  /*16a90*/  VIADD R26, R26, 0x28840 ;  /* 0x000288401a1a7836 */ /* 0x000fe40000000000 */
[--C-:B------:R-:W-:Y:S01]  /*16aa0*/  FFMA.FTZ R159, R29, UR51, -R152.reuse ;  /* 0x000000331d9f7c23 */ /* 0x100fe20008010898 */
[----:B------:R-:W-:Y:S01]  /*16ab0*/  MUFU.EX2 R206, R156 ;  /* 0x0000009c00ce7308 */ /* 0x000fe20000000800 */
[--C-:B0-----:R-:W-:Y:S01]  /*16ac0*/  FFMA.FTZ R153, R41, UR51, -R152.reuse ;  /* 0x0000003329997c23 */ /* 0x101fe20008010898 */
[----:B------:R-:W-:Y:S01]  /*16ad0*/  FFMA.FTZ R41, R49, UR51, -R152 ;  /* 0x0000003331297c23 */ /* 0x000fe20008010898 */
[----:B------:R-:W-:Y:S01]  /*16ae0*/  FFMA.FTZ R49, R27, UR51, -R52 ;  /* 0x000000331b317c23 */ /* 0x000fe20008010834 */
[----:B------:R-:W-:-:S02]  /*16af0*/  IMAD.U32 R39, RZ, RZ, UR38 ;  /* 0x00000026ff277e24 */ /* 0x000fc4000f8e00ff */
[----:B------:R-:W-:Y:S01]  /*16b00*/  FFMA.FTZ R168, R48, UR51, -R152 ;  /* 0x0000003330a87c23 */ /* 0x000fe20008010898 */
[----:B------:R-:W-:Y:S01]  /*16b10*/  FFMA.FTZ R48, R31, UR51, -R52 ;  /* 0x000000331f307c23 */ /* 0x000fe20008010834 */
[----:B------:R-:W-:Y:S01]  /*16b20*/  FFMA.FTZ R176, R32, UR51, -R152 ;  /* 0x0000003320b07c23 */ /* 0x000fe20008010898 */
[----:B------:R-:W0:Y:S01]  /*16b30*/  MUFU.EX2 R180, R180 ;  /* 0x000000b400b47308 */ /* 0x000e220000000800 */
[----:B------:R-:W-:Y:S01]  /*16b40*/  PRMT R26, R39, 0x654, R26 ;  /* 0x00000654271a7816 */ /* 0x000fe2000000001a */
[--C-:B------:R-:W-:Y:S01]  /*16b50*/  FFMA.FTZ R179, R38, UR51, -R52.reuse ;  /* 0x0000003326b37c23 */ /* 0x100fe20008010834 */
[----:B------:R-:W-:Y:S01]  /*16b60*/  FFMA.FTZ R38, R55, UR51, -R52 ;  /* 0x0000003337267c23 */ /* 0x000fe20008010834 */
[--C-:B------:R-:W-:Y:S01]  /*16b70*/  FFMA.FTZ R157, R33, UR51, -R152.reuse ;  /* 0x00000033219d7c23 */ /* 0x100fe20008010898 */
[----:B------:R-:W-:Y:S01]  /*16b80*/  FFMA.FTZ R172, R40, UR51, -R152 ;  /* 0x0000003328ac7c23 */ /* 0x000fe20008010898 */
[----:B------:R-:W-:Y:S01]  /*16b90*/  FFMA.FTZ R35, R35, UR51, -R52 ;  /* 0x0000003323237c23 */ /* 0x000fe20008010834 */
[----:B------:R1:W-:Y:S01]  /*16ba0*/  SYNCS.ARRIVE.TRANS64.RED.A1T0 RZ, [R26+URZ], RZ ;  /* 0x000000ff1aff79a7 */ /* 0x0003e2000810043f */
[----:B------:R-:W2:Y:S01]  /*16bb0*/  MUFU.EX2 R181, R181 ;  /* 0x000000b500b57308 */ /* 0x000ea20000000800 */
[--C-:B------:R-:W-:Y:S01]  /*16bc0*/  FFMA.FTZ R40, R53, UR51, -R152.reuse ;  /* 0x0000003335287c23 */ /* 0x100fe20008010898 */
[----:B------:R-:W-:Y:S01]  /*16bd0*/  FFMA.FTZ R164, R56, UR51, -R152 ;  /* 0x0000003338a47c23 */ /* 0x000fe20008010898 */
[--C-:B------:R-:W-:Y:S01]  /*16be0*/  FFMA.FTZ R173, R42, UR51, -R52.reuse ;  /* 0x000000332aad7c23 */ /* 0x100fe20008010834 */
[--C-:B------:R-:W-:Y:S01]  /*16bf0*/  FFMA.FTZ R31, R43, UR51, -R52.reuse ;  /* 0x000000332b1f7c23 */ /* 0x100fe20008010834 */
[--C-:B------:R-:W-:Y:S01]  /*16c00*/  FFMA.FTZ R175, R46, UR51, -R52.reuse ;  /* 0x000000332eaf7c23 */ /* 0x100fe20008010834 */
[--C-:B------:R-:W-:Y:S01]  /*16c10*/  FFMA.FTZ R30, R47, UR51, -R52.reuse ;  /* 0x000000332f1e7c23 */ /* 0x100fe20008010834 */
[--C-:B------:R-:W-:Y:S01]  /*16c20*/  FFMA.FTZ R169, R50, UR51, -R52.reuse ;  /* 0x0000003332a97c23 */ /* 0x100fe20008010834 */
[----:B------:R-:W3:Y:S01]  /*16c30*/  MUFU.EX2 R161, R161 ;  /* 0x000000a100a17308 */ /* 0x000ee20000000800 */
[--C-:B------:R-:W-:Y:S01]  /*16c40*/  FFMA.FTZ R27, R51, UR51, -R52.reuse ;  /* 0x00000033331b7c23 */ /* 0x100fe20008010834 */
[--C-:B------:R-:W-:Y:S01]  /*16c50*/  FFMA.FTZ R171, R54, UR51, -R52.reuse ;  /* 0x0000003336ab7c23 */ /* 0x100fe20008010834 */
[--C-:B------:R-:W-:Y:S01]  /*16c60*/  FFMA.FTZ R165, R58, UR51, -R52.reuse ;  /* 0x000000333aa57c23 */ /* 0x100fe20008010834 */
[--C-:B------:R-:W-:Y:S01]  /*16c70*/  FFMA.FTZ R53, R59, UR51, -R52.reuse ;  /* 0x000000333b357c23 */ /* 0x100fe20008010834 */
[--C-:B------:R-:W-:Y:S01]  /*16c80*/  FFMA.FTZ R167, R62, UR51, -R52.reuse ;  /* 0x000000333ea77c23 */ /* 0x100fe20008010834 */
[--C-:B------:R-:W-:Y:S01]  /*16c90*/  FFMA.FTZ R56, R63, UR51, -R52.reuse ;  /* 0x000000333f387c23 */ /* 0x100fe20008010834 */
[--C-:B------:R-:W-:Y:S01]  /*16ca0*/  FFMA.FTZ R54, R66, UR51, -R52.reuse ;  /* 0x0000003342367c23 */ /* 0x100fe20008010834 */
[----:B------:R-:W4:Y:S01]  /*16cb0*/  MUFU.EX2 R49, R49 ;  /* 0x0000003100317308 */ /* 0x000f220000000800 */
[--C-:B------:R-:W-:Y:S01]  /*16cc0*/  FFMA.FTZ R55, R67, UR51, -R52.reuse ;  /* 0x0000003343377c23 */ /* 0x100fe20008010834 */
[--C-:B------:R-:W-:Y:S01]  /*16cd0*/  FFMA.FTZ R163, R70, UR51, -R52.reuse ;  /* 0x0000003346a37c23 */ /* 0x100fe20008010834 */
[--C-:B------:R-:W-:Y:S01]  /*16ce0*/  FFMA.FTZ R71, R71, UR51, -R52.reuse ;  /* 0x0000003347477c23 */ /* 0x100fe20008010834 */
[--C-:B------:R-:W-:Y:S01]  /*16cf0*/  FFMA.FTZ R50, R74, UR51, -R52.reuse ;  /* 0x000000334a327c23 */ /* 0x100fe20008010834 */
[--C-:B------:R-:W-:Y:S01]  /*16d00*/  FFMA.FTZ R51, R75, UR51, -R52.reuse ;  /* 0x000000334b337c23 */ /* 0x100fe20008010834 */
[--C-:B------:R-:W-:Y:S01]  /*16d10*/  FFMA.FTZ R46, R78, UR51, -R52.reuse ;  /* 0x000000334e2e7c23 */ /* 0x100fe20008010834 */
[--C-:B------:R-:W-:Y:S01]  /*16d20*/  FFMA.FTZ R47, R79, UR51, -R52.reuse ;  /* 0x000000334f2f7c23 */ /* 0x100fe20008010834 */
[----:B------:R-:W5:Y:S01]  /*16d30*/  MUFU.EX2 R182, R182 ;  /* 0x000000b600b67308 */ /* 0x000f620000000800 */
[--C-:B------:R-:W-:Y:S01]  /*16d40*/  FFMA.FTZ R42, R82, UR51, -R52.reuse ;  /* 0x00000033522a7c23 */ /* 0x100fe20008010834 */
[--C-:B------:R-:W-:Y:S01]  /*16d50*/  FFMA.FTZ R43, R83, UR51, -R52.reuse ;  /* 0x00000033532b7c23 */ /* 0x100fe20008010834 */
[----:B------:R-:W-:Y:S01]  /*16d60*/  FFMA.FTZ R39, R87, UR51, -R52 ;  /* 0x0000003357277c23 */ /* 0x000fe20008010834 */
[----:B0-----:R-:W-:Y:S01]  /*16d70*/  FFMA.FTZ R8, R206, R8, R180 ;  /* 0x00000008ce087223 */ /* 0x001fe200000100b4 */
[--C-:B------:R-:W-:Y:S01]  /*16d80*/  FFMA.FTZ R178, R36, UR51, -R152.reuse ;  /* 0x0000003324b27c23 */ /* 0x100fe20008010898 */
[--C-:B------:R-:W-:Y:S01]  /*16d90*/  FFMA.FTZ R155, R37, UR51, -R152.reuse ;  /* 0x00000033259b7c23 */ /* 0x100fe20008010898 */
[--C-:B------:R-:W-:Y:S01]  /*16da0*/  FFMA.FTZ R37, R57, UR51, -R152.reuse ;  /* 0x0000003339257c23 */ /* 0x100fe20008010898 */
[----:B------:R-:W0:Y:S01]  /*16db0*/  MUFU.EX2 R183, R183 ;  /* 0x000000b700b77308 */ /* 0x000e220000000800 */
[--C-:B------:R-:W-:Y:S01]  /*16dc0*/  FFMA.FTZ R174, R44, UR51, -R152.reuse ;  /* 0x000000332cae7c23 */ /* 0x100fe20008010898 */
        /* <DEDUP_REMOVED lines=16> */
[----:B------:R-:W-:-:S06]  /*16ed0*/  FFMA.FTZ R45, R85, UR51, -R152 ;  /* 0x00000033552d7c23 */ /* 0x000fcc0008010898 */
[----:B------:R-:W0:Y:S08]  /*16ee0*/  MUFU.EX2 R176, R176 ;  /* 0x000000b000b07308 */ /* 0x000e300000000800 */
[----:B-1----:R1:W-:Y:S08]  /*16ef0*/  MUFU.EX2 R26, R38 ;  /* 0x00000026001a7308 */ /* 0x0023f00000000800 */
[----:B------:R-:W0:Y:S01]  /*16f00*/  MUFU.EX2 R177, R177 ;  /* 0x000000b100b17308 */ /* 0x000e220000000800 */
[----:B-1----:R-:W-:Y:S01]  /*16f10*/  FFMA.FTZ R38, R86, UR51, -R52 ;  /* 0x0000003356267c23 */ /* 0x002fe20008010834 */
[----:B--2---:R-:W-:Y:S01]  /*16f20*/  FFMA.FTZ R52, R207, R5, R181 ;  /* 0x00000005cf347223 */ /* 0x004fe200000100b5 */
[----:B---3--:R-:W-:-:S03]  /*16f30*/  FADD.FTZ R5, R161, R8 ;  /* 0x00000008a1057221 */ /* 0x008fc60000010000 */
[----:B----4-:R-:W-:Y:S01]  /*16f40*/  FADD.FTZ R52, R49, R52 ;  /* 0x0000003431347221 */ /* 0x010fe20000010000 */
[----:B-----5:R-:W-:Y:S01]  /*16f50*/  FADD.FTZ R8, R182, R5 ;  /* 0x00000005b6087221 */ /* 0x020fe20000010000 */
[----:B------:R-:W1:Y:S02]  /*16f60*/  MUFU.EX2 R157, R157 ;  /* 0x0000009d009d7308 */ /* 0x000e640000000800 */
[----:B0-----:R-:W-:Y:S01]  /*16f70*/  FADD.FTZ R5, R183, R52 ;  /* 0x00000034b7057221 */ /* 0x001fe20000010000 */
[----:B------:R-:W-:-:S03]  /*16f80*/  FADD.FTZ R57, R159, R8 ;  /* 0x000000089f397221 */ /* 0x000fc60000010000 */
[----:B------:R-:W-:Y:S01]  /*16f90*/  FADD.FTZ R8, R48, R5 ;  /* 0x0000000530087221 */ /* 0x000fe20000010000 */
[----:B------:R-:W-:Y:S01]  /*16fa0*/  FADD.FTZ R52, R176, R57 ;  /* 0x00000039b0347221 */ /* 0x000fe20000010000 */
[----:B------:R-:W0:Y:S02]  /*16fb0*/  MUFU.EX2 R35, R35 ;  /* 0x0000002300237308 */ /* 0x000e240000000800 */
        /* <DEDUP_REMOVED lines=40> */
[----:B0-----:R-:W-:-:S04]  /*17240*/  FADD.FTZ R57, R171, R8 ;  /* 0x00000008ab397221 */ /* 0x001fc80000010000 */
[----:B------:R-:W-:-:S03]  /*17250*/  FADD.FTZ R8, R26, R57 ;  /* 0x000000391a087221 */ /* 0x000fc60000010000 */
        /* <DEDUP_REMOVED lines=66> */
.L_x_1912:
[----:B------:R-:W-:Y:S01]  /*17680*/  IMAD R57, R218, 0x8, R18 ;  /* 0x00000008da397824 */ /* 0x000fe200078e0212 */
[----:B------:R-:W-:Y:S01]  /*17690*/  ISETP.GT.AND P1, PT, R4, R215, PT ;  /* 0x000000d70400720c */ /* 0x000fe20003f24270 */
[----:B------:R-:W-:Y:S01]  /*176a0*/  IMAD.U32 R58, RZ, RZ, UR38 ;  /* 0x00000026ff3a7e24 */ /* 0x000fe2000f8e00ff */
[----:B------:R-:W-:Y:S01]  /*176b0*/  F2FP.BF16.F32.PACK_AB R180, R161, R180 ;  /* 0x000000b4a1b4723e */ /* 0x000fe200000010ff */
[----:B------:R-:W-:Y:S01]  /*176c0*/  VIADD R57, R57, 0x28860 ;  /* 0x0002886039397836 */ /* 0x000fe20000000000 */
[----:B------:R-:W-:Y:S01]  /*176d0*/  F2FP.BF16.F32.PACK_AB R182, R159, R182 ;  /* 0x000000b69fb6723e */ /* 0x000fe200000010ff */
[----:B------:R-:W-:Y:S01]  /*176e0*/  FMUL.FTZ R88, R88, R206 ;  /* 0x000000ce58587220 */ /* 0x000fe20000410000 */
[----:B------:R-:W-:Y:S01]  /*176f0*/  F2FP.BF16.F32.PACK_AB R176, R157, R176 ;  /* 0x000000b09db0723e */ /* 0x000fe200000010ff */
[-C--:B------:R-:W-:Y:S01]  /*17700*/  FMUL.FTZ R89, R89, R206.reuse ;  /* 0x000000ce59597220 */ /* 0x080fe20000410000 */
[----:B------:R-:W-:Y:S01]  /*17710*/  PRMT R57, R58, 0x654, R57 ;  /* 0x000006543a397816 */ /* 0x000fe20000000039 */
[----:B------:R-:W-:Y:S01]  /*17720*/  FMUL.FTZ R92, R92, R206 ;  /* 0x000000ce5c5c7220 */ /* 0x000fe20000410000 */
[----:B------:R-:W-:Y:S01]  /*17730*/  F2FP.BF16.F32.PACK_AB R178, R155, R178 ;  /* 0x000000b29bb2723e */ /* 0x000fe200000010ff */
[----:B------:R-:W-:Y:S01]  /*17740*/  FMUL.FTZ R93, R93, R206 ;  /* 0x000000ce5d5d7220 */ /* 0x000fe20000410000 */
        /* <DEDUP_REMOVED lines=93> */
[----:B------:R-:W-:Y:S01]  /*17d20*/  IMAD.MOV.U32 R218, RZ, RZ, R184 ;  /* 0x000000ffffda7224 */ /* 0x000fe200078e00b8 */
[----:B0-----:R-:W-:Y:S06]  /*17d30*/  @P1 BRA `(.L_x_1913) ;  /* 0xffffffdc00341947 */ /* 0x001fec000383ffff */
.L_x_1901:
[----:B------:R-:W-:-:S13]  /*17d40*/  ISETP.GE.AND P1, PT, R4, R208, PT ;  /* 0x000000d00400720c */ /* 0x000fda0003f26270 */
[----:B------:R-:W-:Y:S05]  /*17d50*/  @!P1 BRA `(.L_x_1914) ;  /* 0x0000003000f49947 */ /* 0x000fea0003800000 */
[----:B------:R-:W-:Y:S02]  /*17d60*/  IMAD.MOV.U32 R215, RZ, RZ, R0 ;  /* 0x000000ffffd77224 */ /* 0x000fe400078e0000 */
[----:B------:R-:W-:Y:S02]  /*17d70*/  IMAD.MOV.U32 R216, RZ, RZ, R3 ;  /* 0x000000ffffd87224 */ /* 0x000fe400078e0003 */
[----:B------:R-:W-:Y:S02]  /*17d80*/  IMAD.MOV.U32 R206, RZ, RZ, R187 ;  /* 0x000000ffffce7224 */ /* 0x000fe400078e00bb */
[----:B------:R-:W-:-:S07]  /*17d90*/  IMAD.MOV.U32 R217, RZ, RZ, R184 ;  /* 0x000000ffffd97224 */ /* 0x000fce00078e00b8 */
.L_x_1934:
        /* <DEDUP_REMOVED lines=8> */
.L_x_1916:
        /* <DEDUP_REMOVED lines=8> */
.L_x_1917:
[----:B------:R-:W-:Y:S04]  /*17ea0*/  BSSY B0, `(.L_x_1915) ;  /* 0x0000004000007945 */ /* 0x000fe80003800000 */
[----:B-1----:R-:W-:Y:S05]  /*17eb0*/  @P2 BRA `(.L_x_1918) ;  /* 0x0000000000082947 */ /* 0x002fea0003800000 */
[----:B------:R-:W1:Y:S02]  /*17ec0*/  SYNCS.PHASECHK.TRANS64.TRYWAIT P2, [R3+URZ+0x28830], R0 ;  /* 0x02883000030075a7 */ /* 0x000e64000804017f */
[----:B-1----:R-:W-:Y:S05]  /*17ed0*/  @!P2 BRA `(.L_x_1919) ;  /* 0x000001100094a947 */ /* 0x002fea0003800000 */
.L_x_1918:
[----:B------:R-:W-:Y:S05]  /*17ee0*/  BSYNC B0 ;  /* 0x0000000000007941 */ /* 0x000fea0003800000 */
.L_x_1915:
        /* <DEDUP_REMOVED lines=79> */
.L_x_1921:
[----:B------:R-:W-:Y:S01]  /*183e0*/  SHF.L.U32 R0, R206, 0x1f, RZ ;  /* 0x0000001fce007819 */ /* 0x000fe200000006ff */
[----:B------:R-:W-:-:S04]  /*183f0*/  IMAD R3, R217, 0x8, R18 ;  /* 0x00000008d9037824 */ /* 0x000fc800078e0212 */
[----:B------:R0:W1:Y:S01]  /*18400*/  SYNCS.PHASECHK.TRANS64.TRYWAIT P1, [R3+URZ+0x28850], R0 ;  /* 0x02885000030075a7 */ /* 0x000062000802017f */
[----:B------:R-:W-:Y:S05]  /*18410*/  @!P0 BRA `(.L_x_1922) ;  /* 0x0000000000048947 */ /* 0x000fea0003800000 */
[----:B------:R-:W-:Y:S01]  /*18420*/  BPT.TRAP 0x1 ;  /* 0x000000040000795c */ /* 0x000fe20000300000 */
.L_x_1922:
[----:B-1----:R-:W-:Y:S05]  /*18430*/  @P1 BRA `(.L_x_1920) ;  /* 0x0000000000081947 */ /* 0x002fea0003800000 */
[----:B------:R-:W1:Y:S02]  /*18440*/  SYNCS.PHASECHK.TRANS64.TRYWAIT P1, [R3+URZ+0x28850], R0 ;  /* 0x02885000030075a7 */ /* 0x000e64000802017f */
[----:B-1----:R-:W-:Y:S05]  /*18450*/  @!P1 BRA `(.L_x_1923) ;  /* 0x0000010c00489947 */ /* 0x002fea0003800000 */
.L_x_1920:
        /* <DEDUP_REMOVED lines=67> */
.L_x_1924:
[----:B0-----:R-:W0:Y:S01]  /*18890*/  @P4 LDC R0, c[0x0][0x44c] ;  /* 0x00011300ff004b82 */ /* 0x001e220000000800 */
[----:B------:R-:W-:Y:S01]  /*188a0*/  IMAD.IADD R157, R202, 0x1, R200 ;  /* 0x00000001ca9d7824 */ /* 0x000fe200078e02c8 */
[----:B------:R-:W-:-:S06]  /*188b0*/  ULOP3.LUT UR8, URZ, UR48, URZ, 0x33, !UPT ;  /* 0x000000303f087292 */ /* 0x000fcc000f8e333f */
[----:B------:R-:W1:Y:S01]  /*188c0*/  @P4 LDC R3, c[0x0][0x450] ;  /* 0x00011400ff034b82 */ /* 0x000e620000000800 */
[----:B0-----:R-:W-:-:S05]  /*188d0*/  @P4 IMAD.HI.U32 R0, R157, R0, RZ ;  /* 0x000000009d004227 */ /* 0x001fca00078e00ff */
[----:B-1----:R-:W-:Y:S01]  /*188e0*/  @P4 SHF.R.U32.HI R157, RZ, R3, R0 ;  /* 0x00000003ff9d4219 */ /* 0x002fe20000011600 */
[----:B------:R-:W-:Y:S02]  /*188f0*/  IMAD R0, R184, 0x8, R18 ;  /* 0x00000008b8007824 */ /* 0x000fe400078e0212 */
[----:B------:R-:W-:Y:S02]  /*18900*/  IMAD.U32 R3, RZ, RZ, UR38 ;  /* 0x00000026ff037e24 */ /* 0x000fe4000f8e00ff */
[----:B------:R-:W-:Y:S01]  /*18910*/  VIADD R0, R0, 0x28840 ;  /* 0x0002884000007836 */ /* 0x000fe20000000000 */
[----:B------:R-:W0:Y:S04]  /*18920*/  SHFL.IDX PT, R159, R157, RZ, 0x1c1f ;  /* 0x001c1fff9d9f7589 */ /* 0x000e2800000e0000 */
[----:B------:R-:W-:-:S04]  /*18930*/  PRMT R0, R3, 0x654, R0 ;  /* 0x0000065403007816 */ /* 0x000fc80000000000 */
[----:B------:R1:W-:Y:S02]  /*18940*/  SYNCS.ARRIVE.TRANS64.RED.A1T0 RZ, [R0+URZ], RZ ;  /* 0x000000ff00ff79a7 */ /* 0x0003e4000810043f */
[----:B-1----:R-:W-:-:S05]  /*18950*/  IMAD.SHL.U32 R0, R4, 0x80, RZ ;  /* 0x0000008004007824 */ /* 0x002fca00078e00ff */
[----:B------:R-:W-:-:S04]  /*18960*/  IADD3 R3, -R189, 0x1, -R0 ;  /* 0x00000001bd037810 */ /* 0x000fc80007ffe900 */
[----:B------:R-:W-:-:S05]  /*18970*/  IADD3 R3, -R196, R3, R198 ;  /* 0x00000003c4037210 */ /* 0x000fca0007ffe1c6 */
[C---:B------:R-:W-:Y:S02]  /*18980*/  VIADD R156, R3.reuse, UR43 ;  /* 0x0000002b039c7c36 */ /* 0x040fe40008000000 */
[----:B------:R-:W-:Y:S02]  /*18990*/  VIADD R155, R3, UR8 ;  /* 0x00000008039b7c36 */ /* 0x000fe40008000000 */
[--C-:B0-----:R-:W-:Y:S02]  /*189a0*/  IMAD.IADD R154, R156, 0x1, R159.reuse ;  /* 0x000000019c9a7824 */ /* 0x101fe400078e029f */
[----:B------:R-:W-:Y:S01]  /*189b0*/  IMAD.IADD R3, R155, 0x1, R159 ;  /* 0x000000019b037824 */ /* 0x000fe200078e029f */
[----:B------:R-:W-:Y:S06]  /*189c0*/  @!P5 BRA `(.L_x_1925) ;  /* 0x000000000058d947 */ /* 0x000fec0003800000 */
        /* <DEDUP_REMOVED lines=12> */
.L_x_1927:
[----:B------:R-:W-:-:S05]  /*18a90*/  IMAD.U32 R161, RZ, RZ, UR5 ;  /* 0x00000005ffa17e24 */ /* 0x000fca000f8e00ff */
[----:B------:R-:W-:-:S13]  /*18aa0*/  ISETP.NE.AND P1, PT, R161, 0x1, PT ;  /* 0x00000001a100780c */ /* 0x000fda0003f25270 */
[----:B------:R-:W0:Y:S02]  /*18ab0*/  @P1 LDC.64 R152, c[0x0][0x9e8] ;  /* 0x00027a00ff981b82 */ /* 0x000e240000000a00 */
[----:B0-----:R-:W-:-:S05]  /*18ac0*/  @P1 IMAD.HI.U32 R152, R159, R152, RZ ;  /* 0x000000989f981227 */ /* 0x001fca00078e00ff */
[----:B------:R-:W-:-:S07]  /*18ad0*/  @P1 SHF.R.U32.HI R159, RZ, R153, R152 ;  /* 0x00000099ff9f1219 */ /* 0x000fce0000011698 */
.L_x_1928:
[----:B------:R-:W-:Y:S05]  /*18ae0*/  BSYNC B0 ;  /* 0x0000000000007941 */ /* 0x000fea0003800000 */
.L_x_1926:
[----:B------:R-:W-:-:S04]  /*18af0*/  IMAD R152, R159, R161, -R0 ;  /* 0x000000a19f987224 */ /* 0x000fc800078e0a00 */
[----:B------:R-:W-:-:S05]  /*18b00*/  IMAD.IADD R152, R152, 0x1, -R189 ;  /* 0x0000000198987824 */ /* 0x000fca00078e0abd */
[----:B------:R-:W-:Y:S02]  /*18b10*/  VIADDMNMX R154, R152, R161, R154, PT ;  /* 0x000000a1989a7246 */ /* 0x000fe4000380019a */
[----:B------:R-:W-:-:S07]  /*18b20*/  VIMNMX R3, R3, R152, !PT ;  /* 0x0000009803037248 */ /* 0x000fce0007fe0100 */
.L_x_1925:
        /* <DEDUP_REMOVED lines=113> */
.L_x_1931:
[----:B------:R-:W-:-:S05]  /*19240*/  IMAD.U32 R3, RZ, RZ, UR5 ;  /* 0x00000005ff037e24 */ /* 0x000fca000f8e00ff */
[----:B------:R-:W-:-:S13]  /*19250*/  ISETP.NE.AND P2, PT, R3, 0x1, PT ;  /* 0x000000010300780c */ /* 0x000fda0003f45270 */
[----:B------:R-:W0:Y:S02]  /*19260*/  @P2 LDC.64 R32, c[0x0][0x9e8] ;  /* 0x00027a00ff202b82 */ /* 0x000e240000000a00 */
[----:B0-----:R-:W-:-:S05]  /*19270*/  @P2 IMAD.HI.U32 R32, R157, R32, RZ ;  /* 0x000000209d202227 */ /* 0x001fca00078e00ff */
[----:B------:R-:W-:-:S07]  /*19280*/  @P2 SHF.R.U32.HI R157, RZ, R33, R32 ;  /* 0x00000021ff9d2219 */ /* 0x000fce0000011620 */
.L_x_1932:
[----:B------:R-:W-:Y:S05]  /*19290*/  BSYNC B0 ;  /* 0x0000000000007941 */ /* 0x000fea0003800000 */
.L_x_1930:
[----:B------:R-:W-:-:S04]  /*192a0*/  IMAD R0, R157, R3, -R0 ;  /* 0x000000039d007224 */ /* 0x000fc800078e0a00 */
[----:B------:R-:W-:-:S05]  /*192b0*/  IMAD.IADD R0, R0, 0x1, -R189 ;  /* 0x0000000100007824 */ /* 0x000fca00078e0abd */
[----:B------:R-:W-:Y:S02]  /*192c0*/  VIADDMNMX R156, R0, R3, R156, PT ;  /* 0x00000003009c7246 */ /* 0x000fe4000380019c */
[----:B------:R-:W-:-:S07]  /*192d0*/  VIMNMX R155, R155, R0, !PT ;  /* 0x000000009b9b7248 */ /* 0x000fce0007fe0100 */
.L_x_1929:
        /* <DEDUP_REMOVED lines=175> */
[----:B------:R-:W-:Y:S01]  /*19dd0*/  FFMA.FTZ R85, R85, UR51, -R0 ;  /* 0x0000003355557c23 */ /* 0x000fe20008010800 */
[----:B------:R-:W-:Y:S01]  /*19de0*/  FMNMX.FTZ R29, R47, R28, !PT ;  /* 0x0000001c2f1d7209 */ /* 0x000fe20007810000 */
[----:B------:R-:W-:Y:S03]  /*19df0*/  MUFU.EX2 R180, R180 ;  /* 0x000000b400b47308 */ /* 0x000fe60000000800 */
        /* <DEDUP_REMOVED lines=20> */
[----:B------:R-:W-:Y:S01]  /*19f40*/  FFMA.FTZ R28, R57, UR51, -R0 ;  /* 0x00000033391c7c23 */ /* 0x000fe20008010800 */
[----:B------:R-:W-:Y:S02]  /*19f50*/  MUFU.EX2 R178, R178 ;  /* 0x000000b200b27308 */ /* 0x000fe40000000800 */
[----:B------:R-:W-:-:S04]  /*19f60*/  FMNMX.FTZ R40, R78, R41, !PT ;  /* 0x000000294e287209 */ /* 0x000fc80007810000 */
[----:B------:R-:W-:Y:S02]  /*19f70*/  FMNMX.FTZ R41, R79, R40, !PT ;  /* 0x000000284f297209 */ /* 0x000fe40007810000 */
[----:B------:R-:W-:Y:S02]  /*19f80*/  MUFU.EX2 R37, R37 ;  /* 0x0000002500257308 */ /* 0x000fe40000000800 */
[----:B------:R-:W-:-:S04]  /*19f90*/  FMNMX.FTZ R40, R82, R41, !PT ;  /* 0x0000002952287209 */ /* 0x000fc80007810000 */
[----:B------:R-:W-:Y:S02]  /*19fa0*/  FMNMX.FTZ R41, R83, R40, !PT ;  /* 0x0000002853297209 */ /* 0x000fe40007810000 */
[----:B------:R-:W-:Y:S02]  /*19fb0*/  MUFU.EX2 R172, R172 ;  /* 0x000000ac00ac7308 */ /* 0x000fe40000000800 */
[----:B------:R-:W-:Y:S01]  /*19fc0*/  FMNMX.FTZ R40, R86, R41, !PT ;  /* 0x0000002956287209 */ /* 0x000fe20007810000 */
[----:B------:R-:W-:-:S03]  /*19fd0*/  FFMA.FTZ R41, R81, UR51, -R0 ;  /* 0x0000003351297c23 */ /* 0x000fc60008010800 */
[----:B------:R-:W-:Y:S02]  /*19fe0*/  FMNMX.FTZ R40, R87, R40, !PT ;  /* 0x0000002857287209 */ /* 0x000fe40007810000 */
[----:B------:R-:W-:Y:S03]  /*19ff0*/  MUFU.EX2 R36, R36 ;  /* 0x0000002400247308 */ /* 0x000fe60000000800 */
[----:B0-----:R-:W0:Y:S05]  /*1a000*/  SHFL.BFLY PT, R53, R40, 0x2, 0x1f ;  /* 0x0c401f0028357f89 */ /* 0x001e2a00000e0000 */
[----:B------:R-:W-:Y:S08]  /*1a010*/  MUFU.EX2 R174, R174 ;  /* 0x000000ae00ae7308 */ /* 0x000ff00000000800 */
[----:B------:R-:W-:Y:S08]  /*1a020*/  MUFU.EX2 R33, R33 ;  /* 0x0000002100217308 */ /* 0x000ff00000000800 */
[----:B------:R-:W-:Y:S01]  /*1a030*/  MUFU.EX2 R168, R168 ;  /* 0x000000a800a87308 */ /* 0x000fe20000000800 */
[----:B0-----:R-:W-:Y:S01]  /*1a040*/  FMNMX.FTZ R53, R40, R53, !PT ;  /* 0x0000003528357209 */ /* 0x001fe20007810000 */
[----:B------:R-:W-:-:S04]  /*1a050*/  FFMA.FTZ R40, R80, UR51, -R0 ;  /* 0x0000003350287c23 */ /* 0x000fc80008010800 */
[----:B------:R-:W0:Y:S02]  /*1a060*/  SHFL.BFLY PT, R56, R53, 0x1, 0x1f ;  /* 0x0c201f0035387f89 */ /* 0x000e2400000e0000 */
[----:B------:R-:W-:Y:S08]  /*1a070*/  MUFU.EX2 R32, R32 ;  /* 0x0000002000207308 */ /* 0x000ff00000000800 */
[----:B------:R-:W-:Y:S08]  /*1a080*/  MUFU.EX2 R170, R170 ;  /* 0x000000aa00aa7308 */ /* 0x000ff00000000800 */
[----:B------:R-:W-:Y:S01]  /*1a090*/  MUFU.EX2 R164, R164 ;  /* 0x000000a400a47308 */ /* 0x000fe20000000800 */
[----:B0-----:R-:W-:-:S07]  /*1a0a0*/  FMNMX.FTZ R0, R53, R56, !PT ;  /* 0x0000003835007209 */ /* 0x001fce0007810000 */
[----:B------:R-:W-:Y:S01]  /*1a0b0*/  MUFU.EX2 R28, R28 ;  /* 0x0000001c001c7308 */ /* 0x000fe20000000800 */
[----:B------:R-:W-:Y:S02]  /*1a0c0*/  FSEL R53, R3, RZ, P2 ;  /* 0x000000ff03357208 */ /* 0x000fe40001000000 */
[C---:B------:R-:W-:Y:S01]  /*1a0d0*/  FSETP.NEU.FTZ.AND P1, PT, R0.reuse, -INF , PT ;  /* 0xff8000000000780b */ /* 0x040fe20003f3d000 */
[----:B------:R-:W-:Y:S02]  /*1a0e0*/  FMUL.FTZ R57, R0, UR51 ;  /* 0x0000003300397c20 */ /* 0x000fe40008410000 */
[----:B------:R-:W-:Y:S02]  /*1a0f0*/  FADD.FTZ R53, -R53, R216 ;  /* 0x000000d835357221 */ /* 0x000fe40000010100 */
[----:B------:R-:W-:Y:S01]  /*1a100*/  MUFU.EX2 R166, R166 ;  /* 0x000000a600a67308 */ /* 0x000fe20000000800 */
[----:B------:R-:W-:Y:S01]  /*1a110*/  FSEL R57, R57, RZ, P1 ;  /* 0x000000ff39397208 */ /* 0x000fe20000800000 */
[----:B------:R-:W-:-:S04]  /*1a120*/  FMUL.FTZ R53, R53, UR51 ;  /* 0x0000003335357c20 */ /* 0x000fc80008410000 */
[--C-:B------:R-:W-:Y:S01]  /*1a130*/  FFMA.FTZ R181, R26, UR51, -R57.reuse ;  /* 0x000000331ab57c23 */ /* 0x100fe20008010839 */
[----:B------:R-:W-:Y:S01]  /*1a140*/  FSEL R26, R0, RZ, P1 ;  /* 0x000000ff001a7208 */ /* 0x000fe20000800000 */
[--C-:B------:R-:W-:Y:S01]  /*1a150*/  FFMA.FTZ R61, R27, UR51, -R57.reuse ;  /* 0x000000331b3d7c23 */ /* 0x100fe20008010839 */
[----:B------:R-:W0:Y:S01]  /*1a160*/  MUFU.EX2 R53, R53 ;  /* 0x0000003500357308 */ /* 0x000e220000000800 */
[--C-:B------:R-:W-:Y:S01]  /*1a170*/  FFMA.FTZ R183, R30, UR51, -R57.reuse ;  /* 0x000000331eb77c23 */ /* 0x100fe20008010839 */
[----:B------:R-:W-:Y:S01]  /*1a180*/  FFMA.FTZ R60, R31, UR51, -R57 ;  /* 0x000000331f3c7c23 */ /* 0x000fe20008010839 */
[----:B------:R-:W-:Y:S01]  /*1a190*/  FADD.FTZ R26, -R26, R215 ;  /* 0x000000d71a1a7221 */ /* 0x000fe20000010100 */
[--C-:B------:R-:W-:Y:S01]  /*1a1a0*/  FFMA.FTZ R177, R34, UR51, -R57.reuse ;  /* 0x0000003322b17c23 */ /* 0x100fe20008010839 */
[--C-:B------:R-:W-:Y:S01]  /*1a1b0*/  FFMA.FTZ R35, R35, UR51, -R57.reuse ;  /* 0x0000003323237c23 */ /* 0x100fe20008010839 */
[--C-:B------:R-:W-:Y:S01]  /*1a1c0*/  FFMA.FTZ R179, R38, UR51, -R57.reuse ;  /* 0x0000003326b37c23 */ /* 0x100fe20008010839 */
[----:B------:R-:W-:Y:S01]  /*1a1d0*/  FMUL.FTZ R26, R26, UR51 ;  /* 0x000000331a1a7c20 */ /* 0x000fe20008410000 */
        /* <DEDUP_REMOVED lines=30> */
[----:B------:R-:W-:Y:S01]  /*1a3c0*/  FADD.FTZ R55, R152, R55 ;  /* 0x0000003798377221 */ /* 0x000fe20000010000 */
[----:B------:R-:W-:Y:S01]  /*1a3d0*/  FFMA.FTZ R43, R79, UR51, -R57 ;  /* 0x000000334f2b7c23 */ /* 0x000fe20008010839 */
[----:B------:R-:W1:Y:S01]  /*1a3e0*/  MUFU.EX2 R60, R60 ;  /* 0x0000003c003c7308 */ /* 0x000e620000000800 */
[----:B0-----:R-:W-:Y:S01]  /*1a3f0*/  FADD.FTZ R8, R61, R8 ;  /* 0x000000083d087221 */ /* 0x001fe20000010000 */
[----:B------:R-:W-:Y:S01]  /*1a400*/  FADD.FTZ R58, R178, R55 ;  /* 0x00000037b23a7221 */ /* 0x000fe20000010000 */
[--C-:B------:R-:W-:Y:S01]  /*1a410*/  FFMA.FTZ R153, R82, UR51, -R57.reuse ;  /* 0x0000003352997c23 */ /* 0x100fe20008010839 */
[--C-:B------:R-:W-:Y:S01]  /*1a420*/  FFMA.FTZ R42, R83, UR51, -R57.reuse ;  /* 0x00000033532a7c23 */ /* 0x100fe20008010839 */
[--C-:B------:R-:W-:Y:S01]  /*1a430*/  FFMA.FTZ R155, R86, UR51, -R57.reuse ;  /* 0x00000033569b7c23 */ /* 0x100fe20008010839 */
[----:B------:R-:W-:Y:S01]  /*1a440*/  FADD.FTZ R55, R37, R58 ;  /* 0x0000003a25377221 */ /* 0x000fe20000010000 */
[----:B------:R-:W-:Y:S01]  /*1a450*/  FFMA.FTZ R39, R87, UR51, -R57 ;  /* 0x0000003357277c23 */ /* 0x000fe20008010839 */
        /* <DEDUP_REMOVED lines=97> */
.L_x_1933:
        /* <DEDUP_REMOVED lines=10> */
[-C--:B------:R-:W-:Y:S01]  /*1ab10*/  FMUL.FTZ R92, R92, R53.reuse ;  /* 0x000000355c5c7220 */ /* 0x080fe20000410000 */
[----:B------:R-:W-:Y:S01]  /*1ab20*/  F2FP.BF16.F32.PACK_AB R182, R25, R182 ;  /* 0x000000b619b6723e */ /* 0x000fe200000010ff */
[----:B------:R-:W-:Y:S01]  /*1ab30*/  FMUL.FTZ R93, R93, R53 ;  /* 0x000000355d5d7220 */ /* 0x000fe20000410000 */
[----:B------:R0:W-:Y:S01]  /*1ab40*/  SYNCS.ARRIVE.TRANS64.RED.A1T0 RZ, [R55+URZ], RZ ;  /* 0x000000ff37ff79a7 */ /* 0x0001e2000810043f */
        /* <DEDUP_REMOVED lines=94> */
.L_x_1914:
[----:B------:R-:W-:Y:S05]  /*1b130*/  WARPSYNC.ALL ;  /* 0x0000000000007948 */ /* 0x000fea0003800000 */
[----:B------:R-:W-:Y:S06]  /*1b140*/  BAR.ARV 0x8, 0x180 ;  /* 0x0206000000007b1d */ /* 0x000fec0000002000 */
[----:B------:R-:W-:Y:S05]  /*1b150*/  @!P0 BRA `(.L_x_1935) ;  /* 0x0000000000048947 */ /* 0x000fea0003800000 */
[----:B------:R-:W-:Y:S01]  /*1b160*/  BPT.TRAP 0x1 ;  /* 0x000000040000795c */ /* 0x000fe20000300000 */
.L_x_1935:
[----:B------:R-:W-:Y:S01]  /*1b170*/  IMAD R11, R184, 0x8, R18 ;  /* 0x00000008b80b7824 */ /* 0x000fe200078e0212 */
[----:B------:R-:W-:-:S04]  /*1b180*/  SHF.L.U32 R4, R187, 0x1f, RZ ;  /* 0x0000001fbb047819 */ /* 0x000fc800000006ff */
[----:B------:R0:W1:Y:S01]  /*1b190*/  SYNCS.PHASECHK.TRANS64.TRYWAIT P1, [R11+URZ+0x28850], R4 ;  /* 0x028850040b0075a7 */ /* 0x000062000802017f */
[----:B------:R-:W-:Y:S05]  /*1b1a0*/  @!P0 BRA `(.L_x_1936) ;  /* 0x0000000000048947 */ /* 0x000fea0003800000 */
[----:B------:R-:W-:Y:S01]  /*1b1b0*/  BPT.TRAP 0x1 ;  /* 0x000000040000795c */ /* 0x000fe20000300000 */
.L_x_1936:
[----:B------:R-:W-:-:S05]  /*1b1c0*/  VIADD R18, R18, 0x400 ;  /* 0x0000040012127836 */ /* 0x000fca0000000000 */
[----:B------:R-:W-:-:S04]  /*1b1d0*/  SHF.R.U32.HI R18, RZ, 0x4, R18 ;  /* 0x00000004ff127819 */ /* 0x000fc80000011612 */
[----:B------:R-:W-:-:S04]  /*1b1e0*/  LOP3.LUT R18, R18, 0x3fff, RZ, 0xc0, !PT ;  /* 0x00003fff12127812 */ /* 0x000fc800078ec0ff */
[----:B------:R-:W-:Y:S01]  /*1b1f0*/  LOP3.LUT R7, R18, 0x4000000, RZ, 0xfc, !PT ;  /* 0x0400000012077812 */ /* 0x000fe200078efcff */
[----:B-1----:R-:W-:Y:S06]  /*1b200*/  @P1 BRA `(.L_x_1937) ;  /* 0x0000000000081947 */ /* 0x002fec0003800000 */
[----:B------:R-:W1:Y:S02]  /*1b210*/  SYNCS.PHASECHK.TRANS64.TRYWAIT P1, [R11+URZ+0x28850], R4 ;  /* 0x028850040b0075a7 */ /* 0x000e64000802017f */
[----:B-1----:R-:W-:Y:S05]  /*1b220*/  @!P1 BRA `(.L_x_1938) ;  /* 0x000000dc00e89947 */ /* 0x002fea0003800000 */
.L_x_1937:
        /* <DEDUP_REMOVED lines=9> */
[----:B------:R-:W-:Y:S02]  /*1b2c0*/  IMAD.MOV.U32 R7, RZ, RZ, 0x40000040 ;  /* 0x40000040ff077424 */ /* 0x000fe400078e00ff */
[----:B------:R-:W-:Y:S02]  /*1b2d0*/  IMAD.U32 R14, RZ, RZ, UR51 ;  /* 0x00000033ff0e7e24 */ /* 0x000fe4000f8e00ff */
[----:B------:R-:W-:Y:S02]  /*1b2e0*/  IMAD.MOV.U32 R21, RZ, RZ, -0x800000 ;  /* 0xff800000ff157424 */ /* 0x000fe400078e00ff */
[----:B------:R-:W-:-:S04]  /*1b2f0*/  IMAD.MOV.U32 R20, RZ, RZ, -0x800000 ;  /* 0xff800000ff147424 */ /* 0x000fc800078e00ff */
        /* <DEDUP_REMOVED lines=42> */
[----:B------:R-:W-:Y:S01]  /*1b5a0*/  R2UR UR6, R6 ;  /* 0x00000000060672ca */ /* 0x000fe200000e0000 */
[----:B0-----:R-:W-:Y:S01]  /*1b5b0*/  FADD.FTZ R6, R4, R5 ;  /* 0x0000000504067221 */ /* 0x001fe20000010000 */
[----:B------:R-:W-:Y:S01]  /*1b5c0*/  R2UR UR7, R7 ;  /* 0x00000000070772ca */ /* 0x000fe200000e0000 */
[----:B------:R-:W-:Y:S01]  /*1b5d0*/  IMAD.U32 R5, RZ, RZ, UR51 ;  /* 0x00000033ff057e24 */ /* 0x000fe2000f8e00ff */
[----:B------:R-:W0:Y:S04]  /*1b5e0*/  SHFL.BFLY PT, R7, R8, 0x2, 0x1f ;  /* 0x0c401f0008077f89 */ /* 0x000e2800000e0000 */
[----:B------:R-:W1:Y:S01]  /*1b5f0*/  SHFL.BFLY PT, R9, R6, 0x1, 0x1f ;  /* 0x0c201f0006097f89 */ /* 0x000e6200000e0000 */
[----:B0-----:R-:W-:Y:S01]  /*1b600*/  FADD.FTZ R7, R7, R8 ;  /* 0x0000000807077221 */ /* 0x001fe20000010000 */
[----:B-1----:R-:W-:-:S04]  /*1b610*/  FADD.FTZ R13, R6, R9 ;  /* 0x00000009060d7221 */ /* 0x002fc80000010000 */
[----:B------:R-:W0:Y:S01]  /*1b620*/  SHFL.BFLY PT, R4, R7, 0x1, 0x1f ;  /* 0x0c201f0007047f89 */ /* 0x000e2200000e0000 */
[----:B------:R-:W-:Y:S01]  /*1b630*/  IMAD.MOV.U32 R9, RZ, RZ, RZ ;  /* 0x000000ffff097224 */ /* 0x000fe200078e00ff */
[----:B------:R-:W-:-:S13]  /*1b640*/  FSETP.NE.FTZ.AND P2, PT, R13, RZ, PT ;  /* 0x000000ff0d00720b */ /* 0x000fda0003f55000 */
[----:B------:R-:W1:Y:S01]  /*1b650*/  @P2 MUFU.LG2 R10, R13 ;  /* 0x0000000d000a2308 */ /* 0x000e620000000c00 */
[----:B------:R-:W-:Y:S01]  /*1b660*/  @P2 FMUL.FTZ R14, R14, 0.69314718246459960938 ;  /* 0x3f3172180e0e2820 */ /* 0x000fe20000410000 */
[----:B0-----:R-:W-:Y:S01]  /*1b670*/  FADD.FTZ R12, R7, R4 ;  /* 0x00000004070c7221 */ /* 0x001fe20000010000 */
[----:B------:R-:W-:-:S05]  /*1b680*/  IMAD.MOV.U32 R4, RZ, RZ, RZ ;  /* 0x000000ffff047224 */ /* 0x000fca00078e00ff */
[----:B------:R-:W-:Y:S01]  /*1b690*/  @P2 MUFU.RCP R9, R13 ;  /* 0x0000000d00092308 */ /* 0x000fe20000001000 */
[----:B------:R-:W-:Y:S01]  /*1b6a0*/  FSETP.NE.FTZ.AND P1, PT, R12, RZ, PT ;  /* 0x000000ff0c00720b */ /* 0x000fe20003f35000 */
[----:B-1----:R-:W-:-:S04]  /*1b6b0*/  @P2 FMUL.FTZ R7, R10, 0.69314718246459960938 ;  /* 0x3f3172180a072820 */ /* 0x002fc80000410000 */
[----:B------:R-:W-:-:S08]  /*1b6c0*/  @P2 FFMA.FTZ R20, R14, R0, R7 ;  /* 0x000000000e142223 */ /* 0x000fd00000010007 */
        /* <DEDUP_REMOVED lines=11> */
.L_x_1939:
        /* <DEDUP_REMOVED lines=19> */
[----:B0-----:R-:W-:Y:S01]  /*1b8b0*/  SEL R0, RZ, 0x1, P1 ;  /* 0x00000001ff007807 */ /* 0x001fe20000800000 */
        /* <DEDUP_REMOVED lines=54> */
[----:B------:R-:W-:-:S11]  /*1bc20*/  SEL R184, R184, RZ, P1 ;  /* 0x000000ffb8b87207 */ /* 0x000fd60000800000 */
.L_x_1803:
[----:B------:R-:W-:Y:S05]  /*1bc30*/  WARPSYNC.ALL ;  /* 0x0000000000007948 */ /* 0x000fea0003800000 */
[----:B------:R-:W0:Y:S08]  /*1bc40*/  S2UR UR38, SR_CgaCtaId ;  /* 0x00000000002679c3 */ /* 0x000e300000008800 */
[----:B------:R-:W-:Y:S06]  /*1bc50*/  BAR.SYNC.DEFER_BLOCKING 0x5, 0x180 ;  /* 0x0146000000007b1d */ /* 0x000fec0000010000 */
[----:B------:R-:W-:Y:S01]  /*1bc60*/  UMOV UR4, 0x400 ;  /* 0x0000040000047882 */ /* 0x000fe20000000000 */
[----:B------:R-:W-:Y:S01]  /*1bc70*/  BSSY B0, `(.L_x_1940) ;  /* 0x0000306000007945 */ /* 0x000fe20003800000 */
[----:B0-----:R-:W-:-:S06]  /*1bc80*/  ULEA UR4, UR38, UR4, 0x18 ;  /* 0x0000000426047291 */ /* 0x001fcc000f8ec03f */
[----:B------:R-:W-:-:S05]  /*1bc90*/  IMAD.U32 R18, RZ, RZ, UR4 ;  /* 0x00000004ff127e24 */ /* 0x000fca000f8e00ff */
[----:B------:R0:W3:Y:S01]  /*1bca0*/  LDS.128 R28, [R18+0x288d0] ;  /* 0x0288d000121c7984 */ /* 0x0000e20000000c00 */
[----:B------:R-:W-:Y:S06]  /*1bcb0*/  BAR.ARV 0x4, 0x180 ;  /* 0x0106000000007b1d */ /* 0x000fec0000002000 */
[----:B------:R-:W-:Y:S05]  /*1bcc0*/  @P0 BRA `(.L_x_1941) ;  /* 0x0000002400000947 */ /* 0x000fea0003800000 */
[----:B------:R-:W2:Y:S01]  /*1bcd0*/  LDL R0, [R1+0x3c] ;  /* 0x00003c0001007983 */ /* 0x000ea20000100800 */
[----:B------:R-:W-:Y:S01]  /*1bce0*/  ULDC UR4, c[0x0][0xad4] ;  /* 0x0002b50000047ab9 */ /* 0x000fe20000000800 */
[----:B------:R-:W-:Y:S01]  /*1bcf0*/  F2FP.BF16.F32.PACK_AB R34, R133, R132 ;  /* 0x000000848522723e */ /* 0x000fe200000010ff */
[----:B------:R-:W1:Y:S01]  /*1bd00*/  S2R R3, SR_SWINHI ;  /* 0x0000000000037919 */ /* 0x000e620000002f00 */
[----:B------:R-:W-:Y:S02]  /*1bd10*/  MOV R40, R18 ;  /* 0x0000001200287202 */ /* 0x000fe40000000f00 */
[----:B-1----:R-:W-:-:S03]  /*1bd20*/  MOV R41, R3 ;  /* 0x0000000300297202 */ /* 0x002fc60000000f00 */
[----:B--2---:R-:W-:-:S03]  /*1bd30*/  IMAD.WIDE R4, R0, 0x2, R40 ;  /* 0x0000000200047825 */ /* 0x004fc600078e0228 */
[C---:B------:R-:W-:Y:S02]  /*1bd40*/  IADD3 R8, P0, R4.reuse, 0x40, RZ ;  /* 0x0000004004087810 */ /* 0x040fe40007f1e0ff */
[C---:B------:R-:W-:Y:S02]  /*1bd50*/  LOP3.LUT R3, R4.reuse, 0x380, RZ, 0xc0, !PT ;  /* 0x0000038004037812 */ /* 0x040fe400078ec0ff */
[C---:B------:R-:W-:Y:S01]  /*1bd60*/  IADD3 R7, P5, R4.reuse, 0x20, RZ ;  /* 0x0000002004077810 */ /* 0x040fe20007fbe0ff */
[--C-:B------:R-:W-:Y:S01]  /*1bd70*/  IMAD.X R27, RZ, RZ, R5.reuse, P0 ;  /* 0x000000ffff1b7224 */ /* 0x100fe200000e0605 */
[C---:B------:R-:W-:Y:S02]  /*1bd80*/  ISETP.NE.AND P0, PT, R221.reuse, RZ, PT ;  /* 0x000000ffdd00720c */ /* 0x040fe40003f05270 */
[----:B------:R-:W-:Y:S01]  /*1bd90*/  IADD3 R35, P1, R4, 0x60, RZ ;  /* 0x0000006004237810 */ /* 0x000fe20007f3e0ff */
[--C-:B------:R-:W-:Y:S01]  /*1bda0*/  IMAD.X R25, RZ, RZ, R5.reuse, P5 ;  /* 0x000000ffff197224 */ /* 0x100fe200028e0605 */
[----:B------:R-:W-:Y:S01]  /*1bdb0*/  SEL R221, R221, UR4, P0 ;  /* 0x00000004dddd7c07 */ /* 0x000fe20008000000 */
[----:B------:R-:W-:Y:S05]  /*1bdc0*/  WARPSYNC.ALL ;  /* 0x0000000000007948 */ /* 0x000fea0003800000 */
[----:B------:R-:W-:Y:S01]  /*1bdd0*/  SHF.R.U64 R3, R3, 0x3, RZ ;  /* 0x0000000303037819 */ /* 0x000fe200000012ff */
[----:B------:R-:W-:Y:S01]  /*1bde0*/  ULDC.64 UR6, c[0x0][0xc08] ;  /* 0x0003020000067ab9 */ /* 0x000fe20000000a00 */
[----:B------:R-:W-:Y:S01]  /*1bdf0*/  LOP3.LUT R0, R7, 0x380, RZ, 0xc0, !PT ;  /* 0x0000038007007812 */ /* 0x000fe200078ec0ff */
[----:B------:R-:W-:Y:S01]  /*1be00*/  IMAD.X R15, RZ, RZ, R5, P1 ;  /* 0x000000ffff0f7224 */ /* 0x000fe200008e0605 */
[----:B------:R-:W-:Y:S01]  /*1be10*/  LOP3.LUT R6, R8, 0x380, RZ, 0xc0, !PT ;  /* 0x0000038008067812 */ /* 0x000fe200078ec0ff */
[----:B------:R-:W-:Y:S01]  /*1be20*/  ULDC.64 UR4, c[0x0][0xc00] ;  /* 0x0003000000047ab9 */ /* 0x000fe20000000a00 */
[----:B------:R-:W-:Y:S01]  /*1be30*/  LOP3.LUT R10, R35, 0x380, RZ, 0xc0, !PT ;  /* 0x00000380230a7812 */ /* 0x000fe200078ec0ff */
[----:B------:R-:W-:Y:S01]  /*1be40*/  BAR.SYNC.DEFER_BLOCKING 0x1, 0x100 ;  /* 0x0044000000007b1d */ /* 0x000fe20000010000 */
[----:B------:R-:W-:-:S02]  /*1be50*/  IADD3 R43, P2, R4, 0x4000, RZ ;  /* 0x00004000042b7810 */ /* 0x000fc40007f5e0ff */
[C---:B---3--:R-:W-:Y:S02]  /*1be60*/  IADD3 R28, P3, R4.reuse, 0x4020, RZ ;  /* 0x00004020041c7810 */ /* 0x048fe40007f7e0ff */
[C---:B------:R-:W-:Y:S01]  /*1be70*/  IADD3 R45, P4, R4.reuse, 0x4040, RZ ;  /* 0x00004040042d7810 */ /* 0x040fe20007f9e0ff */
[--C-:B------:R-:W-:Y:S01]  /*1be80*/  IMAD.X R13, RZ, RZ, R5.reuse, P2 ;  /* 0x000000ffff0d7224 */ /* 0x100fe200010e0605 */
[----:B------:R-:W-:Y:S01]  /*1be90*/  IADD3 R32, P5, R4, 0x4060, RZ ;  /* 0x0000406004207810 */ /* 0x000fe20007fbe0ff */
[--C-:B------:R-:W-:Y:S01]  /*1bea0*/  IMAD.X R11, RZ, RZ, R5.reuse, P3 ;  /* 0x000000ffff0b7224 */ /* 0x100fe200018e0605 */
[----:B------:R-:W-:Y:S01]  /*1beb0*/  LOP3.LUT R4, R3, R4, RZ, 0x3c, !PT ;  /* 0x0000000403047212 */ /* 0x000fe200078e3cff */
[--C-:B------:R-:W-:Y:S01]  /*1bec0*/  IMAD.X R9, RZ, RZ, R5.reuse, P4 ;  /* 0x000000ffff097224 */ /* 0x100fe200020e0605 */
[----:B------:R-:W-:Y:S01]  /*1bed0*/  SHF.R.U64 R0, R0, 0x3, RZ ;  /* 0x0000000300007819 */ /* 0x000fe200000012ff */
[----:B------:R-:W-:Y:S01]  /*1bee0*/  IMAD.X R33, RZ, RZ, R5, P5 ;  /* 0x000000ffff217224 */ /* 0x000fe200028e0605 */
[----:B------:R-:W-:-:S02]  /*1bef0*/  SHF.R.U64 R3, R6, 0x3, RZ ;  /* 0x0000000306037819 */ /* 0x000fc400000012ff */
[----:B------:R-:W-:Y:S02]  /*1bf00*/  SHF.R.U64 R6, R10, 0x3, RZ ;  /* 0x000000030a067819 */ /* 0x000fe400000012ff */
[----:B-----5:R-:W-:Y:S02]  /*1bf10*/  LOP3.LUT R24, R0, R7, RZ, 0x3c, !PT ;  /* 0x0000000700187212 */ /* 0x020fe400078e3cff */
[----:B------:R-:W-:Y:S02]  /*1bf20*/  LOP3.LUT R14, R6, R35, RZ, 0x3c, !PT ;  /* 0x00000023060e7212 */ /* 0x000fe400078e3cff */
[----:B------:R-:W-:Y:S02]  /*1bf30*/  LOP3.LUT R0, R43, 0x380, RZ, 0xc0, !PT ;  /* 0x000003802b007812 */ /* 0x000fe400078ec0ff */
[----:B------:R-:W-:Y:S02]  /*1bf40*/  LOP3.LUT R6, R45, 0x380, RZ, 0xc0, !PT ;  /* 0x000003802d067812 */ /* 0x000fe400078ec0ff */
[----:B------:R-:W-:-:S02]  /*1bf50*/  LOP3.LUT R7, R32, 0x380, RZ, 0xc0, !PT ;  /* 0x0000038020077812 */ /* 0x000fc400078ec0ff */
[----:B------:R-:W-:Y:S02]  /*1bf60*/  LOP3.LUT R26, R3, R8, RZ, 0x3c, !PT ;  /* 0x00000008031a7212 */ /* 0x000fe400078e3cff */
[----:B------:R-:W-:Y:S02]  /*1bf70*/  LOP3.LUT R3, R28, 0x380, RZ, 0xc0, !PT ;  /* 0x000003801c037812 */ /* 0x000fe400078ec0ff */
[----:B------:R-:W-:Y:S02]  /*1bf80*/  SHF.R.U64 R0, R0, 0x3, RZ ;  /* 0x0000000300007819 */ /* 0x000fe400000012ff */
[----:B------:R-:W-:Y:S02]  /*1bf90*/  SHF.R.U64 R6, R6, 0x3, RZ ;  /* 0x0000000306067819 */ /* 0x000fe400000012ff */
[----:B------:R-:W-:Y:S02]  /*1bfa0*/  SHF.R.U64 R7, R7, 0x3, RZ ;  /* 0x0000000307077819 */ /* 0x000fe400000012ff */
[----:B------:R-:W-:-:S02]  /*1bfb0*/  SHF.R.U64 R3, R3, 0x3, RZ ;  /* 0x0000000303037819 */ /* 0x000fc400000012ff */
[----:B------:R-:W-:Y:S02]  /*1bfc0*/  LOP3.LUT R12, R0, R43, RZ, 0x3c, !PT ;  /* 0x0000002b000c7212 */ /* 0x000fe400078e3cff */
[----:B------:R-:W-:Y:S01]  /*1bfd0*/  ISETP.NE.U32.AND P0, PT, RZ, UR6, PT ;  /* 0x00000006ff007c0c */ /* 0x000fe2000bf05070 */
[----:B------:R-:W1:Y:S01]  /*1bfe0*/  LDC.64 R42, c[0x0][0xc00] ;  /* 0x00030000ff2a7b82 */ /* 0x000e620000000a00 */
[----:B------:R-:W-:Y:S02]  /*1bff0*/  LOP3.LUT R8, R6, R45, RZ, 0x3c, !PT ;  /* 0x0000002d06087212 */ /* 0x000fe400078e3cff */
[----:B------:R-:W-:Y:S02]  /*1c000*/  LOP3.LUT R32, R7, R32, RZ, 0x3c, !PT ;  /* 0x0000002007207212 */ /* 0x000fe400078e3cff */
[----:B------:R-:W-:Y:S02]  /*1c010*/  MOV R0, R4 ;  /* 0x0000000400007202 */ /* 0x000fe40000000f00 */
[----:B------:R-:W-:-:S02]  /*1c020*/  F2FP.BF16.F32.PACK_AB R4, R37, R36 ;  /* 0x000000242504723e */ /* 0x000fc400000010ff */
[----:B------:R-:W-:Y:S02]  /*1c030*/  F2FP.BF16.F32.PACK_AB R5, R91, R90 ;  /* 0x0000005a5b05723e */ /* 0x000fe400000010ff */
[----:B------:R-:W-:Y:S02]  /*1c040*/  F2FP.BF16.F32.PACK_AB R6, R39, R38 ;  /* 0x000000262706723e */ /* 0x000fe400000010ff */
[----:B------:R-:W-:Y:S02]  /*1c050*/  F2FP.BF16.F32.PACK_AB R7, R95, R94 ;  /* 0x0000005e5f07723e */ /* 0x000fe400000010ff */
[----:B------:R-:W-:Y:S02]  /*1c060*/  LOP3.LUT R10, R3, R28, RZ, 0x3c, !PT ;  /* 0x0000001c030a7212 */ /* 0x000fe400078e3cff */
[----:B------:R-:W-:Y:S01]  /*1c070*/  ISETP.NE.AND.EX P0, PT, RZ, UR7, PT, P0 ;  /* 0x00000007ff007c0c */ /* 0x000fe2000bf05300 */
[----:B------:R2:W-:Y:S01]  /*1c080*/  STSM.16.M88.4 [R0], R4 ;  /* 0x0000000400007844 */ /* 0x0005e20000000200 */
[----:B------:R-:W-:-:S02]  /*1c090*/  MOV R47, R24 ;  /* 0x00000018002f7202 */ /* 0x000fc40000000f00 */
[----:B------:R-:W-:Y:S02]  /*1c0a0*/  MOV R44, R10 ;  /* 0x0000000a002c7202 */ /* 0x000fe40000000f00 */
[----:B------:R-:W-:Y:S02]  /*1c0b0*/  MOV R28, R8 ;  /* 0x00000008001c7202 */ /* 0x000fe40000000f00 */
[----:B------:R-:W-:Y:S02]  /*1c0c0*/  MOV R46, R26 ;  /* 0x0000001a002e7202 */ /* 0x000fe40000000f00 */
[----:B------:R-:W-:Y:S02]  /*1c0d0*/  F2FP.BF16.F32.PACK_AB R35, R135, R134 ;  /* 0x000000868723723e */ /* 0x000fe400000010ff */
[----:B------:R-:W-:Y:S01]  /*1c0e0*/  ISETP.NE.U32.AND P3, PT, RZ, UR4, PT ;  /* 0x00000004ff007c0c */ /* 0x000fe2000bf65070 */
[----:B------:R-:W-:Y:S01]  /*1c0f0*/  ULDC UR6, c[0x0][0xa88] ;  /* 0x0002a20000067ab9 */ /* 0x000fe20000000800 */
[----:B------:R-:W-:Y:S01]  /*1c100*/  MOV R45, R14 ;  /* 0x0000000e002d7202 */ /* 0x000fe20000000f00 */
[----:B-1----:R-:W-:Y:S01]  /*1c110*/  IMAD.WIDE R42, R222, 0x4, R42 ;  /* 0x00000004de2a7825 */ /* 0x002fe200078e022a */
[----:B------:R-:W-:-:S02]  /*1c120*/  MOV R3, R12 ;  /* 0x0000000c00037202 */ /* 0x000fc40000000f00 */
[----:B--2---:R-:W-:Y:S02]  /*1c130*/  F2FP.BF16.F32.PACK_AB R4, R97, R96 ;  /* 0x000000606104723e */ /* 0x004fe400000010ff */
[----:B------:R-:W-:Y:S02]  /*1c140*/  F2FP.BF16.F32.PACK_AB R5, R99, R98 ;  /* 0x000000626305723e */ /* 0x000fe400000010ff */
[----:B------:R-:W-:Y:S02]  /*1c150*/  F2FP.BF16.F32.PACK_AB R6, R101, R100 ;  /* 0x000000646506723e */ /* 0x000fe400000010ff */
[----:B------:R-:W-:Y:S02]  /*1c160*/  F2FP.BF16.F32.PACK_AB R7, R103, R102 ;  /* 0x000000666707723e */ /* 0x000fe400000010ff */
[----:B------:R-:W-:Y:S02]  /*1c170*/  F2FP.BF16.F32.PACK_AB R8, R105, R104 ;  /* 0x000000686908723e */ /* 0x000fe400000010ff */
[----:B------:R-:W-:Y:S01]  /*1c180*/  F2FP.BF16.F32.PACK_AB R9, R107, R106 ;  /* 0x0000006a6b09723e */ /* 0x000fe200000010ff */
[----:B------:R1:W-:Y:S01]  /*1c190*/  STSM.16.M88.4 [R47], R4 ;  /* 0x000000042f007844 */ /* 0x0003e20000000200 */
[----:B------:R-:W-:-:S02]  /*1c1a0*/  F2FP.BF16.F32.PACK_AB R10, R109, R108 ;  /* 0x0000006c6d0a723e */ /* 0x000fc400000010ff */
[----:B------:R-:W-:Y:S02]  /*1c1b0*/  F2FP.BF16.F32.PACK_AB R11, R111, R110 ;  /* 0x0000006e6f0b723e */ /* 0x000fe400000010ff */
[----:B------:R-:W-:Y:S02]  /*1c1c0*/  F2FP.BF16.F32.PACK_AB R12, R113, R112 ;  /* 0x00000070710c723e */ /* 0x000fe400000010ff */
[----:B------:R-:W-:Y:S01]  /*1c1d0*/  F2FP.BF16.F32.PACK_AB R13, R115, R114 ;  /* 0x00000072730d723e */ /* 0x000fe200000010ff */
[----:B------:R2:W-:Y:S01]  /*1c1e0*/  STSM.16.M88.4 [R46], R8 ;  /* 0x000000082e007844 */ /* 0x0005e20000000200 */
[----:B------:R-:W-:Y:S02]  /*1c1f0*/  F2FP.BF16.F32.PACK_AB R14, R117, R116 ;  /* 0x00000074750e723e */ /* 0x000fe400000010ff */
[----:B------:R-:W-:Y:S02]  /*1c200*/  F2FP.BF16.F32.PACK_AB R15, R119, R118 ;  /* 0x00000076770f723e */ /* 0x000fe400000010ff */
[----:B------:R-:W-:-:S02]  /*1c210*/  F2FP.BF16.F32.PACK_AB R24, R121, R120 ;  /* 0x000000787918723e */ /* 0x000fc400000010ff */
        /* <DEDUP_REMOVED lines=8> */
[----:B-1----:R-:W-:Y:S02]  /*1c2a0*/  F2FP.BF16.F32.PACK_AB R4, R137, R136 ;  /* 0x000000888904723e */ /* 0x002fe400000010ff */
[----:B------:R-:W-:Y:S01]  /*1c2b0*/  F2FP.BF16.F32.PACK_AB R5, R139, R138 ;  /* 0x0000008a8b05723e */ /* 0x000fe200000010ff */
[----:B------:R-:W-:Y:S01]  /*1c2c0*/  STSM.16.M88.4 [R44], R32 ;  /* 0x000000202c007844 */ /* 0x000fe20000000200 */
[----:B------:R-:W-:Y:S02]  /*1c2d0*/  F2FP.BF16.F32.PACK_AB R6, R141, R140 ;  /* 0x0000008c8d06723e */ /* 0x000fe400000010ff */
[----:B------:R-:W-:Y:S02]  /*1c2e0*/  F2FP.BF16.F32.PACK_AB R7, R143, R142 ;  /* 0x0000008e8f07723e */ /* 0x000fe400000010ff */
[----:B--2---:R-:W-:Y:S02]  /*1c2f0*/  F2FP.BF16.F32.PACK_AB R8, R145, R144 ;  /* 0x000000909108723e */ /* 0x004fe400000010ff */
[----:B------:R-:W-:Y:S01]  /*1c300*/  F2FP.BF16.F32.PACK_AB R9, R147, R146 ;  /* 0x000000929309723e */ /* 0x000fe200000010ff */
[----:B------:R1:W-:Y:S01]  /*1c310*/  STSM.16.M88.4 [R28], R4 ;  /* 0x000000041c007844 */ /* 0x0003e20000000200 */
[----:B------:R-:W-:Y:S01]  /*1c320*/  F2FP.BF16.F32.PACK_AB R10, R149, R148 ;  /* 0x00000094950a723e */ /* 0x000fe200000010ff */
[----:B---3--:R-:W2:Y:S01]  /*1c330*/  @P0 LDC.64 R24, c[0x0][0xc08] ;  /* 0x00030200ff180b82 */ /* 0x008ea20000000a00 */
[----:B------:R-:W-:Y:S01]  /*1c340*/  F2FP.BF16.F32.PACK_AB R11, R151, R150 ;  /* 0x00000096970b723e */ /* 0x000fe200000010ff */
[----:B------:R-:W-:Y:S01]  /*1c350*/  IMAD.MOV.U32 R3, RZ, RZ, RZ ;  /* 0x000000ffff037224 */ /* 0x000fe200078e00ff */
[----:B------:R-:W-:-:S03]  /*1c360*/  ISETP.NE.AND.EX P3, PT, RZ, UR5, PT, P3 ;  /* 0x00000005ff007c0c */ /* 0x000fc6000bf65330 */
[----:B------:R3:W-:Y:S02]  /*1c370*/  STSM.16.M88.4 [R0], R8 ;  /* 0x0000000800007844 */ /* 0x0007e40000000200 */
[----:B------:R-:W-:Y:S01]  /*1c380*/  BAR.SYNC.DEFER_BLOCKING 0x1, 0x100 ;  /* 0x0044000000007b1d */ /* 0x000fe20000010000 */
[----:B------:R-:W-:Y:S01]  /*1c390*/  IMAD.U32 R27, RZ, RZ, UR6 ;  /* 0x00000006ff1b7e24 */ /* 0x000fe2000f8e00ff */
[----:B------:R-:W-:Y:S01]  /*1c3a0*/  ISETP.GT.AND P1, PT, R221, 0x1, PT ;  /* 0x00000001dd00780c */ /* 0x000fe20003f24270 */
[----:B-1----:R-:W-:-:S05]  /*1c3b0*/  IMAD.MOV.U32 R4, RZ, RZ, 0x9b8 ;  /* 0x000009b8ff047424 */ /* 0x002fca00078e00ff */
[----:B---3--:R-:W1:Y:S01]  /*1c3c0*/  LDC R0, c[0x0][0xbe8] ;  /* 0x0002fa00ff007b82 */ /* 0x008e620000000800 */
[----:B--2---:R-:W-:Y:S01]  /*1c3d0*/  @P0 IMAD.WIDE R24, R222, 0x4, R24 ;  /* 0x00000004de180825 */ /* 0x004fe200078e0218 */
[----:B------:R2:W5:Y:S04]  /*1c3e0*/  @P3 LDG.E R3, desc[UR52][R42.64] ;  /* 0x000000342a033981 */ /* 0x000568000c1e1900 */
[----:B------:R2:W5:Y:S01]  /*1c3f0*/  @P0 LDG.E R27, desc[UR52][R24.64] ;  /* 0x00000034181b0981 */ /* 0x000562000c1e1900 */
[----:B------:R-:W-:-:S04]  /*1c400*/  SEL R4, R4, 0x978, P1 ;  /* 0x0000097804047807 */ /* 0x000fc80000800000 */
[----:B------:R2:W3:Y:S01]  /*1c410*/  LDC.64 R10, c[0x0][R4+0x220] ;  /* 0x00008800040a7b82 */ /* 0x0004e20000000a00 */
[----:B-1----:R-:W-:-:S07]  /*1c420*/  ISETP.NE.AND P2, PT, R0, 0x1, PT ;  /* 0x000000010000780c */ /* 0x002fce0003f45270 */
[----:B------:R2:W1:Y:S08]  /*1c430*/  LDC.64 R14, c[0x0][R4+0x218] ;  /* 0x00008600040e7b82 */ /* 0x0004700000000a00 */
[----:B------:R2:W0:Y:S01]  /*1c440*/  LDC.64 R12, c[0x0][R4+0x228] ;  /* 0x00008a00040c7b82 */ /* 0x0004220000000a00 */
[----:B------:R-:W-:Y:S05]  /*1c450*/  @P0 BRA `(.L_x_1942) ;  /* 0x0000000000100947 */ /* 0x000fea0003800000 */
[----:B------:R-:W-:Y:S05]  /*1c460*/  @!P3 BRA `(.L_x_1942) ;  /* 0x00000000000cb947 */ /* 0x000fea0003800000 */
[----:B------:R-:W2:Y:S04]  /*1c470*/  LDG.E R6, desc[UR52][R42.64] ;  /* 0x000000342a067981 */ /* 0x000ea8000c1e1900 */
[----:B-----5:R-:W2:Y:S02]  /*1c480*/  LDG.E R27, desc[UR52][R42.64+0x4] ;  /* 0x000004342a1b7981 */ /* 0x020ea4000c1e1900 */
[----:B--2---:R-:W-:-:S07]  /*1c490*/  IMAD.IADD R27, R27, 0x1, -R6 ;  /* 0x000000011b1b7824 */ /* 0x004fce00078e0a06 */
.L_x_1942:
[----:B------:R-:W4:Y:S04]  /*1c4a0*/  LDL R28, [R1+0x38] ;  /* 0x00003800011c7983 */ /* 0x000f280000100800 */
[----:B------:R-:W4:Y:S01]  /*1c4b0*/  LDL R26, [R1+0xc] ;  /* 0x00000c00011a7983 */ /* 0x000f220000100800 */
[----:B--2---:R-:W2:Y:S01]  /*1c4c0*/  LDC.64 R4, c[0x0][R4+0x210] ;  /* 0x0000840004047b82 */ /* 0x004ea20000000a00 */
[----:B------:R-:W-:Y:S01]  /*1c4d0*/  ISETP.NE.U32.AND P0, PT, RZ, UR4, PT ;  /* 0x00000004ff007c0c */ /* 0x000fe2000bf05070 */
[-C--:B-1----:R-:W-:Y:S01]  /*1c4e0*/  IMAD R25, R15, R197.reuse, RZ ;  /* 0x000000c50f197224 */ /* 0x082fe200078e02ff */
[----:B------:R-:W-:Y:S01]  /*1c4f0*/  SHF.R.S32.HI R9, RZ, 0x1f, R222 ;  /* 0x0000001fff097819 */ /* 0x000fe200000114de */
[----:B------:R-:W-:Y:S01]  /*1c500*/  IMAD.WIDE.U32 R14, R14, R197, RZ ;  /* 0x000000c50e0e7225 */ /* 0x000fe200078e00ff */
[----:B------:R-:W-:-:S03]  /*1c510*/  ISETP.NE.AND.EX P0, PT, RZ, UR5, PT, P0 ;  /* 0x00000005ff007c0c */ /* 0x000fc6000bf05300 */
[----:B------:R-:W1:Y:S01]  /*1c520*/  @P2 LDC R24, c[0x0][0xbec] ;  /* 0x0002fb00ff182b82 */ /* 0x000e620000000800 */
[----:B------:R-:W-:Y:S01]  /*1c530*/  SEL R8, R222, RZ, !P0 ;  /* 0x000000ffde087207 */ /* 0x000fe20004000000 */
[----:B------:R-:W-:Y:S01]  /*1c540*/  IMAD.IADD R45, R202, 0x1, R200 ;  /* 0x00000001ca2d7824 */ /* 0x000fe200078e02c8 */
[----:B------:R-:W-:Y:S01]  /*1c550*/  SEL R9, R9, RZ, !P0 ;  /* 0x000000ff09097207 */ /* 0x000fe20004000000 */
[----:B------:R-:W-:Y:S02]  /*1c560*/  IMAD.IADD R43, R15, 0x1, R25 ;  /* 0x000000010f2b7824 */ /* 0x000fe400078e0219 */
[-C--:B---3--:R-:W-:Y:S02]  /*1c570*/  IMAD R11, R11, R8.reuse, RZ ;  /* 0x000000080b0b7224 */ /* 0x088fe400078e02ff */
[----:B------:R-:W3:Y:S02]  /*1c580*/  @P2 LDC R35, c[0x0][0xbf0] ;  /* 0x0002fc00ff232b82 */ /* 0x000ee40000000800 */
[C---:B------:R-:W-:Y:S01]  /*1c590*/  IMAD R33, R10.reuse, R9, R11 ;  /* 0x000000090a217224 */ /* 0x040fe200078e020b */
[----:B------:R-:W-:Y:S01]  /*1c5a0*/  SEL R9, R223, RZ, P1 ;  /* 0x000000ffdf097207 */ /* 0x000fe20000800000 */
[----:B------:R-:W-:-:S04]  /*1c5b0*/  IMAD.WIDE.U32 R10, R10, R8, RZ ;  /* 0x000000080a0a7225 */ /* 0x000fc800078e00ff */
[----:B------:R-:W2:Y:S01]  /*1c5c0*/  LDC.64 R6, c[0x0][0xba8] ;  /* 0x0002ea00ff067b82 */ /* 0x000ea20000000a00 */
[----:B-----5:R-:W-:Y:S01]  /*1c5d0*/  IADD3 R15, P0, P3, R10, R14, R3 ;  /* 0x0000000e0a0f7210 */ /* 0x020fe20007b1e003 */
[----:B------:R-:W-:Y:S01]  /*1c5e0*/  IMAD.IADD R33, R11, 0x1, R33 ;  /* 0x000000010b217824 */ /* 0x000fe200078e0221 */
[----:B------:R-:W-:Y:S01]  /*1c5f0*/  SHF.R.S32.HI R10, RZ, 0x1f, R3 ;  /* 0x0000001fff0a7819 */ /* 0x000fe20000011403 */
[----:B------:R-:W-:Y:S02]  /*1c600*/  IMAD.MOV.U32 R11, RZ, RZ, R45 ;  /* 0x000000ffff0b7224 */ /* 0x000fe400078e002d */
[----:B0-----:R-:W-:Y:S02]  /*1c610*/  IMAD R25, R13, R9, RZ ;  /* 0x000000090d197224 */ /* 0x001fe400078e02ff */
[----:B-1----:R-:W-:-:S04]  /*1c620*/  @P2 IMAD.HI.U32 R14, R45, R24, RZ ;  /* 0x000000182d0e2227 */ /* 0x002fc800078e00ff */
[----:B------:R-:W-:Y:S01]  /*1c630*/  IMAD.WIDE.U32 R12, R12, R9, RZ ;  /* 0x000000090c0c7225 */ /* 0x000fe200078e00ff */
[----:B---3--:R-:W-:-:S03]  /*1c640*/  @P2 SHF.R.U32.HI R11, RZ, R35, R14 ;  /* 0x00000023ff0b2219 */ /* 0x008fc6000001160e */
[----:B------:R-:W-:Y:S01]  /*1c650*/  IMAD.IADD R25, R13, 0x1, R25 ;  /* 0x000000010d197824 */ /* 0x000fe200078e0219 */
[----:B------:R-:W-:Y:S02]  /*1c660*/  IADD3.X R14, R33, R43, R10, P0, P3 ;  /* 0x0000002b210e7210 */ /* 0x000fe400007e640a */
[----:B------:R-:W-:Y:S01]  /*1c670*/  IADD3 R12, P0, P3, R11, R15, R12 ;  /* 0x0000000f0b0c7210 */ /* 0x000fe20007b1e00c */
[--C-:B------:R-:W-:Y:S01]  /*1c680*/  IMAD.MOV R9, RZ, RZ, -R11.reuse ;  /* 0x000000ffff097224 */ /* 0x100fe200078e0a0b */
[----:B------:R-:W-:Y:S01]  /*1c690*/  SHF.R.S32.HI R11, RZ, 0x1f, R11 ;  /* 0x0000001fff0b7819 */ /* 0x000fe2000001140b */
[----:B--2---:R-:W0:Y:S02]  /*1c6a0*/  @!P1 LDC R6, c[0x0][0xb50] ;  /* 0x0002d400ff069b82 */ /* 0x004e240000000800 */
[----:B------:R-:W-:Y:S01]  /*1c6b0*/  IMAD R9, R0, R9, R45 ;  /* 0x0000000900097224 */ /* 0x000fe200078e022d */
[----:B------:R-:W-:-:S03]  /*1c6c0*/  IADD3.X R13, R11, R14, R25, P0, P3 ;  /* 0x0000000e0b0d7210 */ /* 0x000fc600007e6419 */
[----:B------:R-:W-:Y:S01]  /*1c6d0*/  IMAD R5, R5, R9, RZ ;  /* 0x0000000905057224 */ /* 0x000fe200078e02ff */
[----:B------:R-:W-:Y:S01]  /*1c6e0*/  SHF.R.S32.HI R11, RZ, 0x1f, R9 ;  /* 0x0000001fff0b7819 */ /* 0x000fe20000011409 */
[----:B------:R-:W1:Y:S04]  /*1c6f0*/  @!P1 LDC R7, c[0x0][0xb54] ;  /* 0x0002d500ff079b82 */ /* 0x000e680000000800 */
[C---:B------:R-:W-:Y:S02]  /*1c700*/  IMAD R11, R4.reuse, R11, R5 ;  /* 0x0000000b040b7224 */ /* 0x040fe400078e0205 */
[----:B------:R-:W-:-:S04]  /*1c710*/  IMAD.WIDE.U32 R4, R4, R9, R12 ;  /* 0x0000000904047225 */ /* 0x000fc800078e000c */
[----:B------:R-:W-:Y:S02]  /*1c720*/  IMAD.IADD R5, R5, 0x1, R11 ;  /* 0x0000000105057824 */ /* 0x000fe400078e020b */
[----:B------:R-:W-:Y:S01]  /*1c730*/  IMAD R9, R27, R0, RZ ;  /* 0x000000001b097224 */ /* 0x000fe200078e02ff */
[----:B0-----:R-:W-:-:S05]  /*1c740*/  LEA R11, P0, R4, R6, 0x2 ;  /* 0x00000006040b7211 */ /* 0x001fca00078010ff */
[----:B------:R-:W-:Y:S01]  /*1c750*/  SHFL.IDX PT, R12, R11, 0x1, 0x1c1f ;  /* 0x003c1f000b0c7f89 */ /* 0x000fe200000e0000 */
[----:B-1----:R-:W-:-:S03]  /*1c760*/  LEA.HI.X R7, R4, R7, R5, 0x2, P0 ;  /* 0x0000000704077211 */ /* 0x002fc600000f1405 */
[----:B------:R-:W-:Y:S04]  /*1c770*/  SHFL.IDX PT, R4, R11, RZ, 0x1c1f ;  /* 0x001c1fff0b047589 */ /* 0x000fe800000e0000 */
[----:B------:R-:W0:Y:S04]  /*1c780*/  SHFL.IDX PT, R5, R7, RZ, 0x1c1f ;  /* 0x001c1fff07057589 */ /* 0x000e2800000e0000 */
[----:B------:R-:W1:Y:S01]  /*1c790*/  SHFL.IDX PT, R13, R7, 0x1, 0x1c1f ;  /* 0x003c1f00070d7f89 */ /* 0x000e6200000e0000 */
[----:B----4-:R-:W-:Y:S01]  /*1c7a0*/  IMAD.IADD R24, R28, 0x1, R200 ;  /* 0x000000011c187824 */ /* 0x010fe200078e02c8 */
[----:B------:R-:W-:-:S03]  /*1c7b0*/  LOP3.LUT P0, RZ, R26, 0x3, RZ, 0xc0, !PT ;  /* 0x000000031aff7812 */ /* 0x000fc6000780c0ff */
[C---:B------:R-:W-:Y:S01]  /*1c7c0*/  VIADD R6, R24.reuse, 0x8 ;  /* 0x0000000818067836 */ /* 0x040fe20000000000 */
[----:B------:R-:W-:-:S04]  /*1c7d0*/  ISETP.GE.OR P3, PT, R24, R9, P0 ;  /* 0x000000091800720c */ /* 0x000fc80000766670 */
[----:B------:R-:W-:-:S09]  /*1c7e0*/  ISETP.GE.OR P0, PT, R6, R9, P0 ;  /* 0x000000090600720c */ /* 0x000fd20000706670 */
[----:B0-----:R0:W-:Y:S04]  /*1c7f0*/  @!P3 ST.E desc[UR52][R4.64], R21 ;  /* 0x000000150400b985 */ /* 0x0011e8000c101934 */
[----:B-1----:R0:W-:Y:S01]  /*1c800*/  @!P0 ST.E desc[UR52][R12.64], R20 ;  /* 0x000000140c008985 */ /* 0x0021e2000c101934 */
[----:B------:R-:W-:Y:S05]  /*1c810*/  @P1 BRA `(.L_x_1943) ;  /* 0x0000000800a41947 */ /* 0x000fea0003800000 */
[----:B0-----:R-:W-:Y:S01]  /*1c820*/  IMAD R5, R188, 0x8, R220 ;  /* 0x00000008bc057824 */ /* 0x001fe200078e02dc */
[----:B------:R-:W0:Y:S01]  /*1c830*/  @P2 LDC R21, c[0x0][0xbec] ;  /* 0x0002fb00ff152b82 */ /* 0x000e220000000800 */
[----:B------:R-:W-:Y:S02]  /*1c840*/  ULDC.64 UR4, c[0x0][0xaa0] ;  /* 0x0002a80000047ab9 */ /* 0x000fe40000000a00 */
[----:B------:R-:W-:-:S04]  /*1c850*/  IMAD.SHL.U32 R5, R5, 0x8, RZ ;  /* 0x0000000805057824 */ /* 0x000fc800078e00ff */
[----:B------:R-:W-:Y:S01]  /*1c860*/  IMAD.WIDE R40, R5, 0x2, R40 ;  /* 0x0000000205287825 */ /* 0x000fe200078e0228 */
[----:B------:R-:W1:Y:S02]  /*1c870*/  @P2 LDC R14, c[0x0][0xbf0] ;  /* 0x0002fc00ff0e2b82 */ /* 0x000e640000000800 */
[C---:B------:R-:W-:Y:S02]  /*1c880*/  IADD3 R25, P5, R40.reuse, 0x1000, RZ ;  /* 0x0000100028197810 */ /* 0x040fe40007fbe0ff */
[----:B------:R-:W-:Y:S02]  /*1c890*/  IADD3 R33, P0, R40, 0x2000, RZ ;  /* 0x0000200028217810 */ /* 0x000fe40007f1e0ff */
[----:B------:R-:W-:Y:S02]  /*1c8a0*/  LOP3.LUT R24, R25, 0x380, RZ, 0xc0, !PT ;  /* 0x0000038019187812 */ /* 0x000fe400078ec0ff */
[----:B------:R-:W-:Y:S02]  /*1c8b0*/  LOP3.LUT R32, R33, 0x380, RZ, 0xc0, !PT ;  /* 0x0000038021207812 */ /* 0x000fe400078ec0ff */
[----:B------:R-:W-:-:S02]  /*1c8c0*/  SHF.R.U64 R24, R24, 0x3, RZ ;  /* 0x0000000318187819 */ /* 0x000fc400000012ff */
[----:B------:R-:W-:Y:S01]  /*1c8d0*/  SHF.R.U64 R32, R32, 0x3, RZ ;  /* 0x0000000320207819 */ /* 0x000fe200000012ff */
[----:B------:R-:W-:Y:S01]  /*1c8e0*/  IMAD R10, R10, UR4, RZ ;  /* 0x000000040a0a7c24 */ /* 0x000fe2000f8e02ff */
[----:B------:R-:W-:Y:S01]  /*1c8f0*/  LOP3.LUT R24, R24, R25, RZ, 0x3c, !PT ;  /* 0x0000001918187212 */ /* 0x000fe200078e3cff */
[--C-:B------:R-:W-:Y:S01]  /*1c900*/  IMAD.X R25, RZ, RZ, R41.reuse, P5 ;  /* 0x000000ffff197224 */ /* 0x100fe200028e0629 */
[----:B------:R-:W-:Y:S01]  /*1c910*/  LOP3.LUT R32, R32, R33, RZ, 0x3c, !PT ;  /* 0x0000002120207212 */ /* 0x000fe200078e3cff */
[--C-:B------:R-:W-:Y:S01]  /*1c920*/  IMAD.X R33, RZ, RZ, R41.reuse, P0 ;  /* 0x000000ffff217224 */ /* 0x100fe200000e0629 */
[C---:B------:R-:W-:Y:S02]  /*1c930*/  IADD3 R37, P1, R40.reuse, 0x3000, RZ ;  /* 0x0000300028257810 */ /* 0x040fe40007f3e0ff */
[C---:B------:R-:W-:Y:S02]  /*1c940*/  IADD3 R43, P3, R40.reuse, 0x4000, RZ ;  /* 0x00004000282b7810 */ /* 0x040fe40007f7e0ff */
[C---:B------:R-:W-:Y:S01]  /*1c950*/  IADD3 R45, P4, R40.reuse, 0x5000, RZ ;  /* 0x00005000282d7810 */ /* 0x040fe20007f9e0ff */
[C---:B------:R-:W-:Y:S01]  /*1c960*/  IMAD R13, R3.reuse, UR5, R10 ;  /* 0x00000005030d7c24 */ /* 0x040fe2000f8e020a */
[C---:B------:R-:W-:Y:S01]  /*1c970*/  IADD3 R49, P5, R40.reuse, 0x6000, RZ ;  /* 0x0000600028317810 */ /* 0x040fe20007fbe0ff */
[----:B------:R-:W5:Y:S01]  /*1c980*/  LD.E.128 R24, desc[UR52][R24.64] ;  /* 0x0000003418187980 */ /* 0x000f62000c101d00 */
[----:B------:R-:W-:Y:S01]  /*1c990*/  IADD3 R7, P0, R40, 0x7000, RZ ;  /* 0x0000700028077810 */ /* 0x000fe20007f1e0ff */
[----:B------:R-:W-:Y:S01]  /*1c9a0*/  IMAD.WIDE.U32 R10, R3, UR4, RZ ;  /* 0x00000004030a7c25 */ /* 0x000fe2000f8e00ff */
[----:B------:R-:W-:Y:S01]  /*1c9b0*/  LOP3.LUT R36, R37, 0x380, RZ, 0xc0, !PT ;  /* 0x0000038025247812 */ /* 0x000fe200078ec0ff */
[----:B------:R-:W-:Y:S01]  /*1c9c0*/  ULDC.64 UR4, c[0x0][0xae8] ;  /* 0x0002ba0000047ab9 */ /* 0x000fe20000000a00 */
[----:B------:R-:W-:Y:S01]  /*1c9d0*/  LOP3.LUT R42, R43, 0x380, RZ, 0xc0, !PT ;  /* 0x000003802b2a7812 */ /* 0x000fe200078ec0ff */
[----:B------:R-:W-:Y:S01]  /*1c9e0*/  IMAD.X R53, RZ, RZ, R41, P0 ;  /* 0x000000ffff357224 */ /* 0x000fe200000e0629 */
[----:B------:R-:W-:Y:S01]  /*1c9f0*/  LOP3.LUT R44, R45, 0x380, RZ, 0xc0, !PT ;  /* 0x000003802d2c7812 */ /* 0x000fe200078ec0ff */
[----:B------:R-:W5:Y:S01]  /*1ca00*/  LD.E.128 R32, desc[UR52][R32.64] ;  /* 0x0000003420207980 */ /* 0x000f62000c101d00 */
[----:B------:R-:W-:-:S02]  /*1ca10*/  LOP3.LUT R48, R49, 0x380, RZ, 0xc0, !PT ;  /* 0x0000038031307812 */ /* 0x000fc400078ec0ff */
[----:B------:R-:W-:Y:S02]  /*1ca20*/  LOP3.LUT R5, R40, 0x380, RZ, 0xc0, !PT ;  /* 0x0000038028057812 */ /* 0x000fe400078ec0ff */
[----:B------:R-:W-:Y:S01]  /*1ca30*/  LOP3.LUT R6, R7, 0x380, RZ, 0xc0, !PT ;  /* 0x0000038007067812 */ /* 0x000fe200078ec0ff */
[----:B------:R-:W-:Y:S01]  /*1ca40*/  IMAD.IADD R11, R11, 0x1, R13 ;  /* 0x000000010b0b7824 */ /* 0x000fe200078e020d */
[----:B------:R-:W-:Y:S01]  /*1ca50*/  SHF.R.U64 R36, R36, 0x3, RZ ;  /* 0x0000000324247819 */ /* 0x000fe200000012ff */
[----:B------:R-:W-:Y:S01]  /*1ca60*/  IMAD R3, R220, 0x20, R188 ;  /* 0x00000020dc037824 */ /* 0x000fe200078e02bc */
[----:B------:R-:W-:Y:S02]  /*1ca70*/  SHF.R.U64 R42, R42, 0x3, RZ ;  /* 0x000000032a2a7819 */ /* 0x000fe400000012ff */
[----:B------:R-:W-:Y:S02]  /*1ca80*/  SHF.R.U64 R44, R44, 0x3, RZ ;  /* 0x000000032c2c7819 */ /* 0x000fe400000012ff */
[----:B------:R-:W-:-:S02]  /*1ca90*/  SHF.R.U64 R48, R48, 0x3, RZ ;  /* 0x0000000330307819 */ /* 0x000fc400000012ff */
[----:B------:R-:W-:Y:S02]  /*1caa0*/  SHF.R.U64 R5, R5, 0x3, RZ ;  /* 0x0000000305057819 */ /* 0x000fe400000012ff */
[----:B------:R-:W-:Y:S01]  /*1cab0*/  SHF.R.U64 R6, R6, 0x3, RZ ;  /* 0x0000000306067819 */ /* 0x000fe200000012ff */
[----:B------:R-:W-:Y:S01]  /*1cac0*/  IMAD.WIDE.U32 R10, R197, UR4, R10 ;  /* 0x00000004c50a7c25 */ /* 0x000fe2000f8e000a */
[----:B------:R-:W-:Y:S02]  /*1cad0*/  LOP3.LUT R36, R36, R37, RZ, 0x3c, !PT ;  /* 0x0000002524247212 */ /* 0x000fe400078e3cff */
        /* <DEDUP_REMOVED lines=10> */
[----:B------:R-:W-:Y:S01]  /*1cb80*/  SHF.R.S32.HI R15, RZ, 0x1f, R8 ;  /* 0x0000001fff0f7819 */ /* 0x000fe20000011408 */
[----:B------:R-:W-:Y:S01]  /*1cb90*/  IMAD.IADD R12, R200, 0x1, R3 ;  /* 0x00000001c80c7824 */ /* 0x000fe200078e0203 */
[----:B------:R-:W5:Y:S01]  /*1cba0*/  LD.E.128 R36, desc[UR52][R36.64] ;  /* 0x0000003424247980 */ /* 0x000f62000c101d00 */
[----:B------:R-:W-:Y:S01]  /*1cbb0*/  IMAD R11, R197, UR5, R11 ;  /* 0x00000005c50b7c24 */ /* 0x000fe2000f8e020b */
[----:B------:R-:W-:Y:S01]  /*1cbc0*/  ULDC.64 UR4, c[0x0][0xaf0] ;  /* 0x0002bc0000047ab9 */ /* 0x000fe20000000a00 */
[----:B0-----:R-:W-:Y:S01]  /*1cbd0*/  @P2 IMAD.HI.U32 R3, R12, R21, RZ ;  /* 0x000000150c032227 */ /* 0x001fe200078e00ff */
[----:B------:R-:W5:Y:S03]  /*1cbe0*/  LD.E.128 R4, desc[UR52][R4.64] ;  /* 0x0000003404047980 */ /* 0x000f66000c101d00 */
[----:B------:R-:W-:Y:S01]  /*1cbf0*/  IMAD R15, R15, UR4, RZ ;  /* 0x000000040f0f7c24 */ /* 0x000fe2000f8e02ff */
[----:B------:R-:W5:Y:S01]  /*1cc00*/  LD.E.128 R40, desc[UR52][R42.64] ;  /* 0x000000342a287980 */ /* 0x000f62000c101d00 */
[----:B------:R-:W-:-:S03]  /*1cc10*/  IMAD.MOV.U32 R13, RZ, RZ, R12 ;  /* 0x000000ffff0d7224 */ /* 0x000fc600078e000c */
[----:B------:R-:W5:Y:S01]  /*1cc20*/  LD.E.128 R44, desc[UR52][R44.64] ;  /* 0x000000342c2c7980 */ /* 0x000f62000c101d00 */
[----:B------:R-:W-:-:S03]  /*1cc30*/  IMAD R15, R8, UR5, R15 ;  /* 0x00000005080f7c24 */ /* 0x000fc6000f8e020f */
[----:B------:R-:W5:Y:S01]  /*1cc40*/  LD.E.128 R48, desc[UR52][R48.64] ;  /* 0x0000003430307980 */ /* 0x000f62000c101d00 */
[----:B------:R-:W-:-:S03]  /*1cc50*/  IMAD.WIDE.U32 R10, R8, UR4, R10 ;  /* 0x00000004080a7c25 */ /* 0x000fc6000f8e000a */
[----:B------:R-:W5:Y:S01]  /*1cc60*/  LD.E.128 R52, desc[UR52][R52.64] ;  /* 0x0000003434347980 */ /* 0x000f62000c101d00 */
[----:B-1----:R-:W-:Y:S01]  /*1cc70*/  @P2 SHF.R.U32.HI R13, RZ, R14, R3 ;  /* 0x0000000eff0d2219 */ /* 0x002fe20000011603 */
[----:B------:R-:W-:Y:S01]  /*1cc80*/  ULDC.64 UR4, c[0x0][0xae0] ;  /* 0x0002b80000047ab9 */ /* 0x000fe20000000a00 */
[----:B------:R-:W-:Y:S01]  /*1cc90*/  @!PT LDS RZ, [RZ] ;  /* 0x00000000fffff984 */ /* 0x000fe20000000800 */
[----:B------:R-:W-:Y:S01]  /*1cca0*/  @!PT LDS RZ, [RZ] ;  /* 0x00000000fffff984 */ /* 0x000fe20000000800 */
[----:B------:R-:W-:Y:S01]  /*1ccb0*/  @!PT LDS RZ, [RZ] ;  /* 0x00000000fffff984 */ /* 0x000fe20000000800 */
[----:B------:R-:W-:Y:S01]  /*1ccc0*/  @!PT LDS RZ, [RZ] ;  /* 0x00000000fffff984 */ /* 0x000fe20000000800 */
[----:B------:R0:W-:Y:S06]  /*1ccd0*/  MEMBAR.ALL.CTA ;  /* 0x0000000000007992 */ /* 0x0001ec0000008000 */
[----:B0-----:R-:W0:Y:S01]  /*1cce0*/  FENCE.VIEW.ASYNC.S ;  /* 0x00000000000073c6 */ /* 0x001e220000000000 */
[----:B------:R-:W-:Y:S01]  /*1ccf0*/  IMAD.IADD R11, R11, 0x1, R15 ;  /* 0x000000010b0b7824 */ /* 0x000fe200078e020f */
[--C-:B------:R-:W-:Y:S01]  /*1cd00*/  SHF.R.S32.HI R8, RZ, 0x1f, R13.reuse ;  /* 0x0000001fff087819 */ /* 0x100fe2000001140d */
[----:B------:R-:W-:-:S04]  /*1cd10*/  IMAD.MOV R15, RZ, RZ, -R13 ;  /* 0x000000ffff0f7224 */ /* 0x000fc800078e0a0d */
[----:B------:R-:W-:Y:S02]  /*1cd20*/  IMAD R15, R0, R15, R12 ;  /* 0x0000000f000f7224 */ /* 0x000fe400078e020c */
[----:B------:R-:W-:Y:S02]  /*1cd30*/  IMAD R8, R8, UR4, RZ ;  /* 0x0000000408087c24 */ /* 0x000fe4000f8e02ff */
[----:B------:R-:W-:Y:S01]  /*1cd40*/  VIADD R3, R18, 0x28820 ;  /* 0x0002882012037836 */ /* 0x000fe20000000000 */
[----:B------:R-:W-:Y:S01]  /*1cd50*/  SHF.R.S32.HI R0, RZ, 0x1f, R15 ;  /* 0x0000001fff007819 */ /* 0x000fe2000001140f */
[C---:B------:R-:W-:Y:S02]  /*1cd60*/  IMAD R21, R13.reuse, UR5, R8 ;  /* 0x000000050d157c24 */ /* 0x040fe4000f8e0208 */
[----:B------:R-:W-:Y:S01]  /*1cd70*/  IMAD.WIDE.U32 R10, R13, UR4, R10 ;  /* 0x000000040d0a7c25 */ /* 0x000fe2000f8e000a */
[----:B------:R-:W-:Y:S01]  /*1cd80*/  ULDC.64 UR4, c[0x0][0xad8] ;  /* 0x0002b60000047ab9 */ /* 0x000fe20000000a00 */
[----:B------:R-:W-:-:S02]  /*1cd90*/  PRMT R3, RZ, 0x654, R3 ;  /* 0x00000654ff037816 */ /* 0x000fc40000000003 */
[----:B------:R-:W-:Y:S02]  /*1cda0*/  IMAD.IADD R11, R11, 0x1, R21 ;  /* 0x000000010b0b7824 */ /* 0x000fe400078e0215 */
[----:B------:R-:W-:Y:S02]  /*1cdb0*/  IMAD R0, R0, UR4, RZ ;  /* 0x0000000400007c24 */ /* 0x000fe4000f8e02ff */
[C---:B------:R-:W-:Y:S01]  /*1cdc0*/  IMAD.WIDE.U32 R10, R15.reuse, UR4, R10 ;  /* 0x000000040f0a7c25 */ /* 0x040fe2000f8e000a */
[----:B0-----:R0:W-:Y:S03]  /*1cdd0*/  SYNCS.ARRIVE.TRANS64.RED.A1T0 RZ, [R3+URZ], RZ ;  /* 0x000000ff03ff79a7 */ /* 0x0011e6000810043f */
[----:B0-----:R-:W-:Y:S01]  /*1cde0*/  IMAD R3, R15, UR5, R0 ;  /* 0x000000050f037c24 */ /* 0x001fe2000f8e0200 */
[----:B------:R-:W-:Y:S02]  /*1cdf0*/  ULDC.64 UR4, c[0x0][0xa80] ;  /* 0x0002a00000047ab9 */ /* 0x000fe40000000a00 */
[----:B------:R-:W-:Y:S01]  /*1ce00*/  LEA R0, P0, R10, UR4, 0x1 ;  /* 0x000000040a007c11 */ /* 0x000fe2000f8008ff */
[----:B------:R-:W-:Y:S01]  /*1ce10*/  IMAD.IADD R3, R11, 0x1, R3 ;  /* 0x000000010b037824 */ /* 0x000fe200078e0203 */
[----:B------:R-:W-:Y:S01]  /*1ce20*/  UMOV UR4, 0xffffffff ;  /* 0xffffffff00047882 */ /* 0x000fe20000000000 */
[----:B------:R-:W-:-:S03]  /*1ce30*/  IMAD.IADD R200, R188, 0x1, R200 ;  /* 0x00000001bcc87824 */ /* 0x000fc600078e02c8 */
[----:B------:R-:W-:Y:S01]  /*1ce40*/  LEA.HI.X R8, R10, UR5, R3, 0x1, P0 ;  /* 0x000000050a087c11 */ /* 0x000fe200080f0c03 */
[----:B------:R-:W-:Y:S06]  /*1ce50*/  BRA.DIV UR4, `(.L_x_1944) ;  /* 0x000000c204f07947 */ /* 0x000fec000b800000 */
[----:B------:R0:W1:Y:S04]  /*1ce60*/  SHFL.IDX PT, R3, R8, RZ, 0x181f ;  /* 0x00181fff08037589 */ /* 0x00006800000e0000 */
[----:B------:R0:W2:Y:S02]  /*1ce70*/  SHFL.IDX PT, R14, R0, RZ, 0x181f ;  /* 0x00181fff000e7589 */ /* 0x0000a400000e0000 */
.L_x_2216:
[----:B------:R-:W-:Y:S01]  /*1ce80*/  ISETP.GE.AND P0, PT, R200, R9, PT ;  /* 0x00000009c800720c */ /* 0x000fe20003f06270 */
[----:B------:R-:W-:-:S12]  /*1ce90*/  BSSY B1, `(.L_x_1945) ;  /* 0x000000b000017945 */ /* 0x000fd80003800000 */
        /* <DEDUP_REMOVED lines=10> */
.L_x_1946:
[----:B------:R-:W-:Y:S05]  /*1cf40*/  BSYNC B1 ;  /* 0x0000000000017941 */ /* 0x000fea0003800000 */
.L_x_1945:
[----:B------:R-:W-:-:S03]  /*1cf50*/  UMOV UR4, 0xffffffff ;  /* 0xffffffff00047882 */ /* 0x000fc60000000000 */
[----:B------:R-:W-:Y:S05]  /*1cf60*/  BRA.DIV UR4, `(.L_x_1947) ;  /* 0x000000c204e07947 */ /* 0x000fea000b800000 */
[----:B-1----:R1:W4:Y:S04]  /*1cf70*/  SHFL.IDX PT, R3, R8, 0x1, 0x181f ;  /* 0x00381f0008037f89 */ /* 0x00232800000e0000 */
[----:B--23--:R1:W2:Y:S02]  /*1cf80*/  SHFL.IDX PT, R14, R0, 0x1, 0x181f ;  /* 0x00381f00000e7f89 */ /* 0x00c2a400000e0000 */
.L_x_2220:
[----:B-----5:R-:W-:Y:S01]  /*1cf90*/  VIADD R4, R200, 0x20 ;  /* 0x00000020c8047836 */ /* 0x020fe20000000000 */
[----:B------:R-:W-:Y:S04]  /*1cfa0*/  BSSY B1, `(.L_x_1948) ;  /* 0x000000c000017945 */ /* 0x000fe80003800000 */
[----:B------:R-:W-:-:S13]  /*1cfb0*/  ISETP.GE.AND P0, PT, R4, R9, PT ;  /* 0x000000090400720c */ /* 0x000fda0003f06270 */
[----:B------:R-:W-:Y:S05]  /*1cfc0*/  @P0 BRA `(.L_x_1949) ;  /* 0x0000000000240947 */ /* 0x000fea0003800000 */
[----:B------:R-:W-:Y:S02]  /*1cfd0*/  ULDC UR4, c[0x0][0xac8] ;  /* 0x0002b20000047ab9 */ /* 0x000fe40000000800 */
[----:B------:R-:W-:Y:S02]  /*1cfe0*/  ISETP.GE.AND P2, PT, R16, UR4, PT ;  /* 0x0000000410007c0c */ /* 0x000fe4000bf46270 */
[----:B------:R-:W-:-:S11]  /*1cff0*/  ISETP.GE.AND P3, PT, R2, UR4, PT ;  /* 0x0000000402007c0c */ /* 0x000fd6000bf66270 */
[-C--:B--2---:R-:W-:Y:S02]  /*1d000*/  @!P2 LEA R4, P0, R16, R14.reuse, 0x1 ;  /* 0x0000000e1004a211 */ /* 0x084fe400078008ff */
[----:B------:R-:W-:Y:S02]  /*1d010*/  @!P3 LEA R14, P1, R2, R14, 0x1 ;  /* 0x0000000e020eb211 */ /* 0x000fe400078208ff */
[-C--:B----4-:R-:W-:Y:S02]  /*1d020*/  @!P2 LEA.HI.X R5, R16, R3.reuse, R17, 0x1, P0 ;  /* 0x000000031005a211 */ /* 0x090fe400000f0c11 */
[----:B------:R-:W-:-:S03]  /*1d030*/  @!P3 LEA.HI.X R15, R2, R3, R185, 0x1, P1 ;  /* 0x00000003020fb211 */ /* 0x000fc600008f0cb9 */
[----:B------:R3:W-:Y:S04]  /*1d040*/  @!P2 ST.E.128 desc[UR52][R4.64], R24 ;  /* 0x000000180400a985 */ /* 0x0007e8000c101d34 */
[----:B------:R3:W-:Y:S02]  /*1d050*/  @!P3 ST.E.128 desc[UR52][R14.64], R44 ;  /* 0x0000002c0e00b985 */ /* 0x0007e4000c101d34 */
.L_x_1949:
[----:B------:R-:W-:Y:S05]  /*1d060*/  BSYNC B1 ;  /* 0x0000000000017941 */ /* 0x000fea0003800000 */
.L_x_1948:
[----:B------:R-:W-:-:S03]  /*1d070*/  UMOV UR4, 0xffffffff ;  /* 0xffffffff00047882 */ /* 0x000fc60000000000 */
[----:B------:R-:W-:Y:S05]  /*1d080*/  BRA.DIV UR4, `(.L_x_1950) ;  /* 0x000000c204e07947 */ /* 0x000fea000b800000 */
[----:B----4-:R4:W0:Y:S04]  /*1d090*/  SHFL.IDX PT, R3, R8, 0x2, 0x181f ;  /* 0x00581f0008037f89 */ /* 0x01082800000e0000 */
[----:B--23--:R4:W2:Y:S02]  /*1d0a0*/  SHFL.IDX PT, R14, R0, 0x2, 0x181f ;  /* 0x00581f00000e7f89 */ /* 0x00c8a400000e0000 */
.L_x_2224:
[----:B------:R-:W-:Y:S01]  /*1d0b0*/  VIADD R4, R200, 0x40 ;  /* 0x00000040c8047836 */ /* 0x000fe20000000000 */
        /* <DEDUP_REMOVED lines=8> */
[-C--:B0-----:R-:W-:Y:S02]  /*1d140*/  @!P2 LEA.HI.X R5, R16, R3.reuse, R17, 0x1, P0 ;  /* 0x000000031005a211 */ /* 0x081fe400000f0c11 */
[----:B------:R-:W-:-:S03]  /*1d150*/  @!P3 LEA.HI.X R15, R2, R3, R185, 0x1, P1 ;  /* 0x00000003020fb211 */ /* 0x000fc600008f0cb9 */
[----:B------:R3:W-:Y:S04]  /*1d160*/  @!P2 ST.E.128 desc[UR52][R4.64], R32 ;  /* 0x000000200400a985 */ /* 0x0007e8000c101d34 */
[----:B------:R3:W-:Y:S02]  /*1d170*/  @!P3 ST.E.128 desc[UR52][R14.64], R48 ;  /* 0x000000300e00b985 */ /* 0x0007e4000c101d34 */
.L_x_1952:
[----:B------:R-:W-:Y:S05]  /*1d180*/  BSYNC B1 ;  /* 0x0000000000017941 */ /* 0x000fea0003800000 */
.L_x_1951:
[----:B------:R-:W-:-:S03]  /*1d190*/  UMOV UR4, 0xffffffff ;  /* 0xffffffff00047882 */ /* 0x000fc60000000000 */
[----:B------:R-:W-:Y:S05]  /*1d1a0*/  BRA.DIV UR4, `(.L_x_1953) ;  /* 0x000000c204e07947 */ /* 0x000fea000b800000 */
[----:B0-----:R0:W0:Y:S04]  /*1d1b0*/  SHFL.IDX PT, R3, R8, 0x3, 0x181f ;  /* 0x00781f0008037f89 */ /* 0x00102800000e0000 */
[----:B--23--:R2:W3:Y:S02]  /*1d1c0*/  SHFL.IDX PT, R14, R0, 0x3, 0x181f ;  /* 0x00781f00000e7f89 */ /* 0x00c4e400000e0000 */
.L_x_2228:
[----:B-12-4-:R-:W-:-:S05]  /*1d1d0*/  VIADD R0, R200, 0x60 ;  /* 0x00000060c8007836 */ /* 0x016fca0000000000 */
        /* <DEDUP_REMOVED lines=13> */
.L_x_1943:
[----:B0-----:R-:W0:Y:S01]  /*1d2b0*/  @P2 LDC R12, c[0x0][0xbec] ;  /* 0x0002fb00ff0c2b82 */ /* 0x001e220000000800 */
[----:B------:R-:W-:Y:S01]  /*1d2c0*/  ULDC.64 UR4, c[0x0][0xb08] ;  /* 0x0002c20000047ab9 */ /* 0x000fe20000000a00 */
[----:B------:R-:W-:Y:S01]  /*1d2d0*/  ULDC.64 UR6, c[0x0][0xb30] ;  /* 0x0002cc0000067ab9 */ /* 0x000fe20000000a00 */
[----:B------:R-:W-:Y:S01]  /*1d2e0*/  IMAD R10, R10, UR4, RZ ;  /* 0x000000040a0a7c24 */ /* 0x000fe2000f8e02ff */
[----:B------:R-:W-:Y:S01]  /*1d2f0*/  SHF.R.S32.HI R51, RZ, 0x1f, R224 ;  /* 0x0000001fff337819 */ /* 0x000fe200000114e0 */
[----:B------:R-:W-:-:S03]  /*1d300*/  IMAD.WIDE.U32 R4, R3, UR4, RZ ;  /* 0x0000000403047c25 */ /* 0x000fc6000f8e00ff */
[----:B------:R-:W1:Y:S01]  /*1d310*/  @P2 LDC R11, c[0x0][0xbf0] ;  /* 0x0002fc00ff0b2b82 */ /* 0x000e620000000800 */
[----:B------:R-:W-:Y:S01]  /*1d320*/  IMAD R3, R3, UR5, R10 ;  /* 0x0000000503037c24 */ /* 0x000fe2000f8e020a */
[----:B------:R-:W-:Y:S01]  /*1d330*/  ULDC.64 UR4, c[0x0][0xb38] ;  /* 0x0002ce0000047ab9 */ /* 0x000fe20000000a00 */
[----:B------:R-:W-:Y:S02]  /*1d340*/  VIADD R33, R189, 0x8 ;  /* 0x00000008bd217836 */ /* 0x000fe40000000000 */
[----:B------:R-:W-:Y:S01]  /*1d350*/  IMAD.IADD R5, R5, 0x1, R3 ;  /* 0x0000000105057824 */ /* 0x000fe200078e0203 */
[----:B------:R-:W-:Y:S01]  /*1d360*/  SHF.R.S32.HI R3, RZ, 0x1f, R8 ;  /* 0x0000001fff037819 */ /* 0x000fe20000011408 */
[----:B------:R-:W-:Y:S02]  /*1d370*/  VIADD R35, R189, 0x10 ;  /* 0x00000010bd237836 */ /* 0x000fe40000000000 */
[----:B------:R-:W-:-:S03]  /*1d380*/  IMAD.WIDE.U32 R4, R197, UR4, R4 ;  /* 0x00000004c5047c25 */ /* 0x000fc6000f8e0004 */
[----:B------:R-:W-:Y:S01]  /*1d390*/  SHF.R.S32.HI R28, RZ, 0x1f, R35 ;  /* 0x0000001fff1c7819 */ /* 0x000fe20000011423 */
[----:B------:R-:W-:Y:S01]  /*1d3a0*/  IMAD R5, R197, UR5, R5 ;  /* 0x00000005c5057c24 */ /* 0x000fe2000f8e0205 */
[----:B------:R-:W-:Y:S01]  /*1d3b0*/  ULDC.64 UR4, c[0x0][0xb40] ;  /* 0x0002d00000047ab9 */ /* 0x000fe20000000a00 */
[----:B------:R-:W-:Y:S02]  /*1d3c0*/  VIADD R41, R189, 0x18 ;  /* 0x00000018bd297836 */ /* 0x000fe40000000000 */
[----:B------:R-:W-:Y:S02]  /*1d3d0*/  IMAD R3, R3, UR4, RZ ;  /* 0x0000000403037c24 */ /* 0x000fe4000f8e02ff */
[----:B0-----:R-:W-:Y:S01]  /*1d3e0*/  @P2 IMAD.HI.U32 R12, R45, R12, RZ ;  /* 0x0000000c2d0c2227 */ /* 0x001fe200078e00ff */
[----:B------:R-:W-:-:S03]  /*1d3f0*/  SHF.R.S32.HI R32, RZ, 0x1f, R41 ;  /* 0x0000001fff207819 */ /* 0x000fc60000011429 */
[C---:B------:R-:W-:Y:S02]  /*1d400*/  IMAD R7, R8.reuse, UR5, R3 ;  /* 0x0000000508077c24 */ /* 0x040fe4000f8e0203 */
[----:B------:R-:W-:Y:S01]  /*1d410*/  IMAD.WIDE.U32 R4, R8, UR4, R4 ;  /* 0x0000000408047c25 */ /* 0x000fe2000f8e0004 */
[----:B------:R-:W-:-:S03]  /*1d420*/  ULDC.64 UR4, c[0x0][0xb48] ;  /* 0x0002d20000047ab9 */ /* 0x000fc60000000a00 */
[----:B------:R-:W-:Y:S01]  /*1d430*/  IMAD.MOV.U32 R3, RZ, RZ, R45 ;  /* 0x000000ffff037224 */ /* 0x000fe200078e002d */
[----:B-1----:R-:W-:Y:S01]  /*1d440*/  @P2 SHF.R.U32.HI R3, RZ, R11, R12 ;  /* 0x0000000bff032219 */ /* 0x002fe2000001160c */
        /* <DEDUP_REMOVED lines=9> */
[----:B------:R-:W-:Y:S01]  /*1d4e0*/  SHF.R.S32.HI R0, RZ, 0x1f, R7 ;  /* 0x0000001fff007819 */ /* 0x000fe20000011407 */
[C---:B------:R-:W-:Y:S01]  /*1d4f0*/  IMAD R11, R3.reuse, UR7, R8 ;  /* 0x00000007030b7c24 */ /* 0x040fe2000f8e0208 */
[----:B------:R-:W-:Y:S01]  /*1d500*/  ULDC.64 UR4, c[0x0][0xb28] ;  /* 0x0002ca0000047ab9 */ /* 0x000fe20000000a00 */
[----:B------:R-:W-:-:S04]  /*1d510*/  IMAD.WIDE.U32 R4, R3, UR6, R4 ;  /* 0x0000000603047c25 */ /* 0x000fc8000f8e0004 */
[----:B------:R-:W-:Y:S02]  /*1d520*/  IMAD R0, R0, UR4, RZ ;  /* 0x0000000400007c24 */ /* 0x000fe4000f8e02ff */
[----:B------:R-:W-:Y:S02]  /*1d530*/  IMAD.IADD R5, R5, 0x1, R11 ;  /* 0x0000000105057824 */ /* 0x000fe400078e020b */
[----:B------:R-:W-:Y:S02]  /*1d540*/  VIADD R8, R18, 0x28820 ;  /* 0x0002882012087836 */ /* 0x000fe40000000000 */
[C---:B------:R-:W-:Y:S02]  /*1d550*/  IMAD R3, R7.reuse, UR5, R0 ;  /* 0x0000000507037c24 */ /* 0x040fe4000f8e0200 */
[----:B------:R-:W-:Y:S01]  /*1d560*/  IMAD.WIDE.U32 R4, R7, UR4, R4 ;  /* 0x0000000407047c25 */ /* 0x000fe2000f8e0004 */
[----:B------:R-:W-:Y:S01]  /*1d570*/  ULDC.64 UR4, c[0x0][0xb00] ;  /* 0x0002c00000047ab9 */ /* 0x000fe20000000a00 */
[----:B------:R-:W-:-:S02]  /*1d580*/  PRMT R8, RZ, 0x654, R8 ;  /* 0x00000654ff087816 */ /* 0x000fc40000000008 */
[----:B------:R-:W-:Y:S01]  /*1d590*/  IMAD.IADD R5, R5, 0x1, R3 ;  /* 0x0000000105057824 */ /* 0x000fe200078e0203 */
[C---:B------:R-:W-:Y:S01]  /*1d5a0*/  LEA R3, P0, R4.reuse, UR4, 0x2 ;  /* 0x0000000404037c11 */ /* 0x040fe2000f8010ff */
[C---:B------:R-:W-:Y:S01]  /*1d5b0*/  VIADD R45, R189.reuse, 0x28 ;  /* 0x00000028bd2d7836 */ /* 0x040fe20000000000 */
[----:B------:R-:W-:Y:S01]  /*1d5c0*/  UMOV UR4, 0xffffffff ;  /* 0xffffffff00047882 */ /* 0x000fe20000000000 */
[C---:B------:R-:W-:Y:S01]  /*1d5d0*/  VIADD R47, R189.reuse, 0x30 ;  /* 0x00000030bd2f7836 */ /* 0x040fe20000000000 */
[----:B------:R0:W-:Y:S01]  /*1d5e0*/  SYNCS.ARRIVE.TRANS64.RED.A1T0 RZ, [R8+URZ], RZ ;  /* 0x000000ff08ff79a7 */ /* 0x0001e2000810043f */
[----:B------:R-:W-:Y:S01]  /*1d5f0*/  VIADD R49, R189, 0x38 ;  /* 0x00000038bd317836 */ /* 0x000fe20000000000 */
[----:B------:R-:W-:Y:S02]  /*1d600*/  LEA.HI.X R4, R4, UR5, R5, 0x2, P0 ;  /* 0x0000000504047c11 */ /* 0x000fe400080f1405 */
[----:B------:R-:W-:Y:S02]  /*1d610*/  SHF.R.S32.HI R7, RZ, 0x1f, R189 ;  /* 0x0000001fff077819 */ /* 0x000fe400000114bd */
[----:B------:R-:W-:-:S02]  /*1d620*/  SHF.R.S32.HI R40, RZ, 0x1f, R45 ;  /* 0x0000001fff287819 */ /* 0x000fc4000001142d */
[----:B0-----:R-:W-:Y:S02]  /*1d630*/  SHF.R.S32.HI R8, RZ, 0x1f, R33 ;  /* 0x0000001fff087819 */ /* 0x001fe40000011421 */
[----:B------:R-:W-:Y:S02]  /*1d640*/  SHF.R.S32.HI R42, RZ, 0x1f, R47 ;  /* 0x0000001fff2a7819 */ /* 0x000fe4000001142f */
[----:B------:R-:W-:Y:S01]  /*1d650*/  SHF.R.S32.HI R44, RZ, 0x1f, R49 ;  /* 0x0000001fff2c7819 */ /* 0x000fe20000011431 */
[----:B------:R-:W-:Y:S06]  /*1d660*/  BRA.DIV UR4, `(.L_x_1955) ;  /* 0x000000be04f87947 */ /* 0x000fec000b800000 */
[----:B------:R0:W1:Y:S04]  /*1d670*/  SHFL.IDX PT, R0, R4, RZ, 0x1c1f ;  /* 0x001c1fff04007589 */ /* 0x00006800000e0000 */
[----:B------:R0:W2:Y:S02]  /*1d680*/  SHFL.IDX PT, R14, R3, RZ, 0x1c1f ;  /* 0x001c1fff030e7589 */ /* 0x0000a400000e0000 */
.L_x_2231:
[----:B------:R-:W-:Y:S01]  /*1d690*/  ISETP.GE.AND P0, PT, R24, R9, PT ;  /* 0x000000091800720c */ /* 0x000fe20003f06270 */
[----:B------:R-:W-:-:S12]  /*1d6a0*/  BSSY B1, `(.L_x_1956) ;  /* 0x000004e000017945 */ /* 0x000fd80003800000 */
[----:B------:R-:W-:Y:S05]  /*1d6b0*/  @P0 BRA `(.L_x_1957) ;  /* 0x0000000400300947 */ /* 0x000fea0003800000 */
[----:B------:R-:W-:Y:S01]  /*1d6c0*/  ULDC UR4, c[0x0][0xac8] ;  /* 0x0002b20000047ab9 */ /* 0x000fe20000000800 */
[C---:B------:R-:W-:Y:S01]  /*1d6d0*/  VIADD R46, R189.reuse, 0x48 ;  /* 0x00000048bd2e7836 */ /* 0x040fe20000000000 */
[C---:B------:R-:W-:Y:S01]  /*1d6e0*/  ISETP.GE.AND P0, PT, R189.reuse, UR4, PT ;  /* 0x00000004bd007c0c */ /* 0x040fe2000bf06270 */
[----:B------:R-:W-:Y:S01]  /*1d6f0*/  VIADD R5, R189, 0x50 ;  /* 0x00000050bd057836 */ /* 0x000fe20000000000 */
[----:B------:R-:W-:Y:S01]  /*1d700*/  ISETP.GE.AND P2, PT, R33, UR4, PT ;  /* 0x0000000421007c0c */ /* 0x000fe2000bf46270 */
[----:B------:R-:W-:Y:S01]  /*1d710*/  VIADD R48, R189, 0x48 ;  /* 0x00000048bd307836 */ /* 0x000fe20000000000 */
[----:B------:R-:W-:Y:S01]  /*1d720*/  ISETP.GE.AND P3, PT, R35, UR4, PT ;  /* 0x0000000423007c0c */ /* 0x000fe2000bf66270 */
[----:B------:R-:W-:Y:S01]  /*1d730*/  VIADD R15, R189, 0x50 ;  /* 0x00000050bd0f7836 */ /* 0x000fe20000000000 */
[----:B------:R-:W-:Y:S02]  /*1d740*/  ISETP.GE.AND P1, PT, R41, UR4, PT ;  /* 0x0000000429007c0c */ /* 0x000fe4000bf26270 */
[----:B------:R-:W-:-:S02]  /*1d750*/  SHF.R.S32.HI R48, RZ, 0x1f, R48 ;  /* 0x0000001fff307819 */ /* 0x000fc40000011430 */
[----:B------:R-:W-:-:S03]  /*1d760*/  SHF.R.S32.HI R15, RZ, 0x1f, R15 ;  /* 0x0000001fff0f7819 */ /* 0x000fc6000001140f */
[-C--:B--2---:R-:W-:Y:S02]  /*1d770*/  @!P0 LEA R10, P4, R189, R14.reuse, 0x2 ;  /* 0x0000000ebd0a8211 */ /* 0x084fe400078810ff */
[----:B------:R-:W-:Y:S02]  /*1d780*/  @!P2 LEA R12, P5, R33, R14, 0x2 ;  /* 0x0000000e210ca211 */ /* 0x000fe400078a10ff */
[-C--:B-1----:R-:W-:Y:S02]  /*1d790*/  @!P0 LEA.HI.X R11, R189, R0.reuse, R7, 0x2, P4 ;  /* 0x00000000bd0b8211 */ /* 0x082fe400020f1407 */
[----:B------:R-:W-:Y:S02]  /*1d7a0*/  @!P2 LEA.HI.X R13, R33, R0, R8, 0x2, P5 ;  /* 0x00000000210da211 */ /* 0x000fe400028f1408 */
[----:B------:R-:W-:Y:S01]  /*1d7b0*/  @!P3 LEA R20, P4, R35, R14, 0x2 ;  /* 0x0000000e2314b211 */ /* 0x000fe200078810ff */
[----:B------:R1:W-:Y:S01]  /*1d7c0*/  @!P0 ST.E.64 desc[UR52][R10.64], R36 ;  /* 0x000000240a008985 */ /* 0x0003e2000c101b34 */
[----:B------:R-:W-:-:S02]  /*1d7d0*/  ISETP.GE.AND P0, PT, R43, UR4, PT ;  /* 0x000000042b007c0c */ /* 0x000fc4000bf06270 */
[----:B------:R-:W-:Y:S01]  /*1d7e0*/  @!P1 LEA R24, P5, R41, R14, 0x2 ;  /* 0x0000000e29189211 */ /* 0x000fe200078a10ff */
        /* <DEDUP_REMOVED lines=9> */
[----:B-1----:R-:W-:Y:S02]  /*1d880*/  @!P2 LEA R10, P5, R45, R14, 0x2 ;  /* 0x0000000e2d0aa211 */ /* 0x002fe400078a10ff */
[-C--:B------:R-:W-:Y:S02]  /*1d890*/  @!P0 LEA.HI.X R27, R43, R0.reuse, R34, 0x2, P3 ;  /* 0x000000002b1b8211 */ /* 0x080fe400018f1422 */
[----:B------:R-:W-:Y:S02]  /*1d8a0*/  @!P2 LEA.HI.X R11, R45, R0, R40, 0x2, P5 ;  /* 0x000000002d0ba211 */ /* 0x000fe400028f1428 */
[----:B------:R-:W-:Y:S01]  /*1d8b0*/  ISETP.GE.AND P3, PT, R224, UR4, PT ;  /* 0x00000004e0007c0c */ /* 0x000fe2000bf66270 */
[----:B------:R1:W-:Y:S01]  /*1d8c0*/  @!P0 ST.E.64 desc[UR52][R26.64], R104 ;  /* 0x000000681a008985 */ /* 0x0003e2000c101b34 */
[----:B--2---:R-:W-:-:S03]  /*1d8d0*/  @!P4 LEA R12, P0, R47, R14, 0x2 ;  /* 0x0000000e2f0cc211 */ /* 0x004fc600078010ff */
[----:B------:R2:W-:Y:S01]  /*1d8e0*/  @!P2 ST.E.64 desc[UR52][R10.64], R108 ;  /* 0x0000006c0a00a985 */ /* 0x0005e2000c101b34 */
[----:B---3--:R-:W-:Y:S02]  /*1d8f0*/  @!P1 LEA R20, P5, R49, R14, 0x2 ;  /* 0x0000000e31149211 */ /* 0x008fe400078a10ff */
        /* <DEDUP_REMOVED lines=8> */
[----:B------:R-:W-:Y:S02]  /*1d980*/  @!P3 LEA.HI.X R25, R224, R0, R51, 0x2, P5 ;  /* 0x00000000e019b211 */ /* 0x000fe400028f1433 */
[CC--:B-1----:R-:W-:Y:S02]  /*1d990*/  @!P2 LEA R26, P4, R46.reuse, R14.reuse, 0x2 ;  /* 0x0000000e2e1aa211 */ /* 0x0c2fe400078810ff */
[----:B--2---:R-:W-:Y:S01]  /*1d9a0*/  @!P0 LEA R10, P5, R5, R14, 0x2 ;  /* 0x0000000e050a8211 */ /* 0x004fe200078a10ff */
[----:B------:R1:W-:Y:S01]  /*1d9b0*/  @!P3 ST.E.64 desc[UR52][R24.64], R120 ;  /* 0x000000781800b985 */ /* 0x0003e2000c101b34 */
[----:B------:R-:W-:Y:S02]  /*1d9c0*/  @!P2 LEA.HI.X R27, R46, R0, R48, 0x2, P4 ;  /* 0x000000002e1ba211 */ /* 0x000fe400020f1430 */
[----:B------:R-:W-:-:S02]  /*1d9d0*/  ISETP.GE.AND P3, PT, R228, UR4, PT ;  /* 0x00000004e4007c0c */ /* 0x000fc4000bf66270 */
[----:B------:R-:W-:Y:S01]  /*1d9e0*/  @!P0 LEA.HI.X R11, R5, R0, R15, 0x2, P5 ;  /* 0x00000000050b8211 */ /* 0x000fe200028f140f */
[----:B------:R2:W-:Y:S01]  /*1d9f0*/  @!P2 ST.E.64 desc[UR52][R26.64], R124 ;  /* 0x0000007c1a00a985 */ /* 0x0005e2000c101b34 */
[----:B------:R-:W-:Y:S02]  /*1da00*/  ISETP.GE.AND P4, PT, R227, UR4, PT ;  /* 0x00000004e3007c0c */ /* 0x000fe4000bf86270 */
[----:B------:R-:W-:Y:S01]  /*1da10*/  SHF.R.S32.HI R5, RZ, 0x1f, R229 ;  /* 0x0000001fff057819 */ /* 0x000fe200000114e5 */
[----:B------:R0:W-:Y:S01]  /*1da20*/  @!P0 ST.E.64 desc[UR52][R10.64], R128 ;  /* 0x000000800a008985 */ /* 0x0001e2000c101b34 */
[----:B---3--:R-:W-:Y:S02]  /*1da30*/  @!P1 LEA R12, P5, R229, R14, 0x2 ;  /* 0x0000000ee50c9211 */ /* 0x008fe400078a10ff */
[----:B------:R-:W-:Y:S02]  /*1da40*/  ISETP.GE.AND P2, PT, R226, UR4, PT ;  /* 0x00000004e2007c0c */ /* 0x000fe4000bf46270 */
[----:B------:R-:W-:-:S02]  /*1da50*/  ISETP.GE.AND P0, PT, R225, UR4, PT ;  /* 0x00000004e1007c0c */ /* 0x000fc4000bf06270 */
[----:B------:R-:W-:Y:S02]  /*1da60*/  @!P1 LEA.HI.X R13, R229, R0, R5, 0x2, P5 ;  /* 0x00000000e50d9211 */ /* 0x000fe400028f1405 */
[----:B------:R-:W-:Y:S02]  /*1da70*/  SHF.R.S32.HI R5, RZ, 0x1f, R228 ;  /* 0x0000001fff057819 */ /* 0x000fe400000114e4 */
[CC--:B----4-:R-:W-:Y:S01]  /*1da80*/  @!P3 LEA R20, P5, R228.reuse, R14.reuse, 0x2 ;  /* 0x0000000ee414b211 */ /* 0x0d0fe200078a10ff */
[----:B------:R0:W-:Y:S01]  /*1da90*/  @!P1 ST.E.64 desc[UR52][R12.64], R132 ;  /* 0x000000840c009985 */ /* 0x0001e2000c101b34 */
[----:B-1----:R-:W-:Y:S02]  /*1daa0*/  @!P4 LEA R24, P1, R227, R14, 0x2 ;  /* 0x0000000ee318c211 */ /* 0x002fe400078210ff */
[----:B------:R-:W-:Y:S02]  /*1dab0*/  SHF.R.S32.HI R15, RZ, 0x1f, R227 ;  /* 0x0000001fff0f7819 */ /* 0x000fe400000114e3 */
[----:B------:R-:W-:-:S02]  /*1dac0*/  @!P3 LEA.HI.X R21, R228, R0, R5, 0x2, P5 ;  /* 0x00000000e415b211 */ /* 0x000fc400028f1405 */
[C---:B--2---:R-:W-:Y:S02]  /*1dad0*/  @!P2 LEA R26, P5, R226.reuse, R14, 0x2 ;  /* 0x0000000ee21aa211 */ /* 0x044fe400078a10ff */
[----:B------:R-:W-:Y:S01]  /*1dae0*/  SHF.R.S32.HI R46, RZ, 0x1f, R226 ;  /* 0x0000001fff2e7819 */ /* 0x000fe200000114e2 */
[----:B------:R0:W-:Y:S01]  /*1daf0*/  @!P3 ST.E.64 desc[UR52][R20.64], R136 ;  /* 0x000000881400b985 */ /* 0x0001e2000c101b34 */
[----:B------:R-:W-:Y:S02]  /*1db00*/  @!P4 LEA.HI.X R25, R227, R0, R15, 0x2, P1 ;  /* 0x00000000e319c211 */ /* 0x000fe400008f140f */
[----:B------:R-:W-:Y:S02]  /*1db10*/  SHF.R.S32.HI R5, RZ, 0x1f, R225 ;  /* 0x0000001fff057819 */ /* 0x000fe400000114e1 */
[----:B------:R-:W-:Y:S01]  /*1db20*/  @!P0 LEA R14, P1, R225, R14, 0x2 ;  /* 0x0000000ee10e8211 */ /* 0x000fe200078210ff */
[----:B------:R0:W-:Y:S01]  /*1db30*/  @!P4 ST.E.64 desc[UR52][R24.64], R140 ;  /* 0x0000008c1800c985 */ /* 0x0001e2000c101b34 */
[----:B------:R-:W-:-:S02]  /*1db40*/  @!P2 LEA.HI.X R27, R226, R0, R46, 0x2, P5 ;  /* 0x00000000e21ba211 */ /* 0x000fc400028f142e */
[----:B------:R-:W-:-:S03]  /*1db50*/  @!P0 LEA.HI.X R15, R225, R0, R5, 0x2, P1 ;  /* 0x00000000e10f8211 */ /* 0x000fc600008f1405 */
[----:B------:R0:W-:Y:S04]  /*1db60*/  @!P2 ST.E.64 desc[UR52][R26.64], R144 ;  /* 0x000000901a00a985 */ /* 0x0001e8000c101b34 */
[----:B------:R0:W-:Y:S02]  /*1db70*/  @!P0 ST.E.64 desc[UR52][R14.64], R148 ;  /* 0x000000940e008985 */ /* 0x0001e4000c101b34 */
.L_x_1957:
[----:B------:R-:W-:Y:S05]  /*1db80*/  BSYNC B1 ;  /* 0x0000000000017941 */ /* 0x000fea0003800000 */
.L_x_1956:
[----:B------:R-:W-:-:S03]  /*1db90*/  UMOV UR4, 0xffffffff ;  /* 0xffffffff00047882 */ /* 0x000fc60000000000 */
[----:B------:R-:W-:Y:S05]  /*1dba0*/  BRA.DIV UR4, `(.L_x_1958) ;  /* 0x000000ba04dc7947 */ /* 0x000fea000b800000 */
[----:B-1----:R1:W3:Y:S04]  /*1dbb0*/  SHFL.IDX PT, R0, R4, 0x1, 0x1c1f ;  /* 0x003c1f0004007f89 */ /* 0x0022e800000e0000 */
[----:B0-2---:R1:W0:Y:S02]  /*1dbc0*/  SHFL.IDX PT, R14, R3, 0x1, 0x1c1f ;  /* 0x003c1f00030e7f89 */ /* 0x00522400000e0000 */
.L_x_2235:
[----:B------:R-:W-:-:S13]  /*1dbd0*/  ISETP.GE.AND P0, PT, R6, R9, PT ;  /* 0x000000090600720c */ /* 0x000fda0003f06270 */
[----:B------:R-:W-:Y:S05]  /*1dbe0*/  @P0 BRA `(.L_x_1954) ;  /* 0x0000001000380947 */ /* 0x000fea0003800000 */
[----:B------:R-:W-:Y:S01]  /*1dbf0*/  ULDC UR4, c[0x0][0xac8] ;  /* 0x0002b20000047ab9 */ /* 0x000fe20000000800 */
[C---:B------:R-:W-:Y:S01]  /*1dc00*/  VIADD R15, R189.reuse, 0x48 ;  /* 0x00000048bd0f7836 */ /* 0x040fe20000000000 */
[C---:B------:R-:W-:Y:S01]  /*1dc10*/  ISETP.GE.AND P3, PT, R189.reuse, UR4, PT ;  /* 0x00000004bd007c0c */ /* 0x040fe2000bf66270 */
[----:B-1----:R-:W-:Y:S01]  /*1dc20*/  VIADD R3, R189, 0x50 ;  /* 0x00000050bd037836 */ /* 0x002fe20000000000 */
[----:B------:R-:W-:Y:S01]  /*1dc30*/  ISETP.GE.AND P4, PT, R33, UR4, PT ;  /* 0x0000000421007c0c */ /* 0x000fe2000bf86270 */
[----:B------:R-:W-:Y:S01]  /*1dc40*/  VIADD R26, R189, 0x48 ;  /* 0x00000048bd1a7836 */ /* 0x000fe20000000000 */
[----:B------:R-:W-:-:S04]  /*1dc50*/  ISETP.GE.AND P0, PT, R35, UR4, PT ;  /* 0x0000000423007c0c */ /* 0x000fc8000bf06270 */
[----:B------:R-:W-:-:S05]  /*1dc60*/  SHF.R.S32.HI R26, RZ, 0x1f, R26 ;  /* 0x0000001fff1a7819 */ /* 0x000fca000001141a */
[-C--:B0-----:R-:W-:Y:S02]  /*1dc70*/  @!P3 LEA R4, P1, R189, R14.reuse, 0x2 ;  /* 0x0000000ebd04b211 */ /* 0x081fe400078210ff */
[----:B------:R-:W-:Y:S02]  /*1dc80*/  @!P4 LEA R6, P2, R33, R14, 0x2 ;  /* 0x0000000e2106c211 */ /* 0x000fe400078410ff */
[-C--:B---3--:R-:W-:Y:S02]  /*1dc90*/  @!P3 LEA.HI.X R5, R189, R0.reuse, R7, 0x2, P1 ;  /* 0x00000000bd05b211 */ /* 0x088fe400008f1407 */
[----:B------:R-:W-:Y:S02]  /*1dca0*/  @!P4 LEA.HI.X R7, R33, R0, R8, 0x2, P2 ;  /* 0x000000002107c211 */ /* 0x000fe400010f1408 */
[----:B------:R-:W-:Y:S01]  /*1dcb0*/  ISETP.GE.AND P1, PT, R41, UR4, PT ;  /* 0x0000000429007c0c */ /* 0x000fe2000bf26270 */
[----:B------:R0:W-:Y:S01]  /*1dcc0*/  @!P3 ST.E.64 desc[UR52][R4.64], R90 ;  /* 0x0000005a0400b985 */ /* 0x0001e2000c101b34 */
[----:B------:R-:W-:-:S02]  /*1dcd0*/  ISETP.GE.AND P2, PT, R43, UR4, PT ;  /* 0x000000042b007c0c */ /* 0x000fc4000bf46270 */
[----:B------:R-:W-:Y:S01]  /*1dce0*/  @!P0 LEA R8, P5, R35, R14, 0x2 ;  /* 0x0000000e23088211 */ /* 0x000fe200078a10ff */
[----:B------:R1:W-:Y:S01]  /*1dcf0*/  @!P4 ST.E.64 desc[UR52][R6.64], R94 ;  /* 0x0000005e0600c985 */ /* 0x0003e2000c101b34 */
[----:B------:R-:W-:Y:S02]  /*1dd00*/  ISETP.GE.AND P3, PT, R45, UR4, PT ;  /* 0x000000042d007c0c */ /* 0x000fe4000bf66270 */
[----:B------:R-:W-:Y:S02]  /*1dd10*/  @!P0 LEA.HI.X R9, R35, R0, R28, 0x2, P5 ;  /* 0x0000000023098211 */ /* 0x000fe400028f141c */
[----:B------:R-:W-:-:S03]  /*1dd20*/  ISETP.GE.AND P4, PT, R47, UR4, PT ;  /* 0x000000042f007c0c */ /* 0x000fc6000bf86270 */
[-C--:B------:R-:W-:Y:S01]  /*1dd30*/  @!P1 LEA R10, P5, R41, R14.reuse, 0x2 ;  /* 0x0000000e290a9211 */ /* 0x080fe200078a10ff */
[----:B------:R2:W-:Y:S01]  /*1dd40*/  @!P0 ST.E.64 desc[UR52][R8.64], R98 ;  /* 0x0000006208008985 */ /* 0x0005e2000c101b34 */
[----:B------:R-:W-:Y:S02]  /*1dd50*/  @!P2 LEA R12, P0, R43, R14, 0x2 ;  /* 0x0000000e2b0ca211 */ /* 0x000fe400078010ff */
[-C--:B------:R-:W-:Y:S02]  /*1dd60*/  @!P1 LEA.HI.X R11, R41, R0.reuse, R32, 0x2, P5 ;  /* 0x00000000290b9211 */ /* 0x080fe400028f1420 */
[----:B------:R-:W-:Y:S02]  /*1dd70*/  @!P2 LEA.HI.X R13, R43, R0, R34, 0x2, P0 ;  /* 0x000000002b0da211 */ /* 0x000fe400000f1422 */
[----:B------:R-:W-:Y:S01]  /*1dd80*/  ISETP.GE.AND P0, PT, R49, UR4, PT ;  /* 0x0000000431007c0c */ /* 0x000fe2000bf06270 */
[----:B------:R-:W-:Y:S01]  /*1dd90*/  @!P1 ST.E.64 desc[UR52][R10.64], R102 ;  /* 0x000000660a009985 */ /* 0x000fe2000c101b34 */
[----:B0-----:R-:W-:-:S02]  /*1dda0*/  @!P3 LEA R4, P5, R45, R14, 0x2 ;  /* 0x0000000e2d04b211 */ /* 0x001fc400078a10ff */
[----:B------:R-:W-:Y:S01]  /*1ddb0*/  ISETP.GE.AND P1, PT, R224, UR4, PT ;  /* 0x00000004e0007c0c */ /* 0x000fe2000bf26270 */
[----:B------:R-:W-:Y:S01]  /*1ddc0*/  @!P2 ST.E.64 desc[UR52][R12.64], R106 ;  /* 0x0000006a0c00a985 */ /* 0x000fe2000c101b34 */
[----:B------:R-:W-:Y:S02]  /*1ddd0*/  ISETP.GE.AND P2, PT, R15, UR4, PT ;  /* 0x000000040f007c0c */ /* 0x000fe4000bf46270 */
[----:B------:R-:W-:Y:S02]  /*1dde0*/  @!P3 LEA.HI.X R5, R45, R0, R40, 0x2, P5 ;  /* 0x000000002d05b211 */ /* 0x000fe400028f1428 */
[----:B------:R-:W-:-:S03]  /*1ddf0*/  @!P4 LEA R20, P5, R47, R14, 0x2 ;  /* 0x0000000e2f14c211 */ /* 0x000fc600078a10ff */
[----:B------:R0:W-:Y:S01]  /*1de00*/  @!P3 ST.E.64 desc[UR52][R4.64], R110 ;  /* 0x0000006e0400b985 */ /* 0x0001e2000c101b34 */
[----:B------:R-:W-:Y:S02]  /*1de10*/  @!P4 LEA.HI.X R21, R47, R0, R42, 0x2, P5 ;  /* 0x000000002f15c211 */ /* 0x000fe400028f142a */
[----:B-1----:R-:W-:Y:S02]  /*1de20*/  @!P0 LEA R6, P5, R49, R14, 0x2 ;  /* 0x0000000e31068211 */ /* 0x002fe400078a10ff */
[----:B------:R-:W-:Y:S01]  /*1de30*/  ISETP.GE.AND P3, PT, R3, UR4, PT ;  /* 0x0000000403007c0c */ /* 0x000fe2000bf66270 */
[----:B------:R-:W-:Y:S01]  /*1de40*/  @!P4 ST.E.64 desc[UR52][R20.64], R114 ;  /* 0x000000721400c985 */ /* 0x000fe2000c101b34 */
[----:B------:R-:W-:Y:S02]  /*1de50*/  @!P0 LEA.HI.X R7, R49, R0, R44, 0x2, P5 ;  /* 0x0000000031078211 */ /* 0x000fe400028f142c */
[CC--:B------:R-:W-:Y:S02]  /*1de60*/  @!P2 LEA R24, P4, R15.reuse, R14.reuse, 0x2 ;  /* 0x0000000e0f18a211 */ /* 0x0c0fe400078810ff */
[C---:B--2---:R-:W-:Y:S01]  /*1de70*/  @!P1 LEA R8, P5, R224.reuse, R14, 0x2 ;  /* 0x0000000ee0089211 */ /* 0x044fe200078a10ff */
[----:B------:R1:W-:Y:S01]  /*1de80*/  @!P0 ST.E.64 desc[UR52][R6.64], R118 ;  /* 0x0000007606008985 */ /* 0x0003e2000c101b34 */
[-C--:B------:R-:W-:Y:S01]  /*1de90*/  @!P2 LEA.HI.X R25, R15, R0.reuse, R26, 0x2, P4 ;  /* 0x000000000f19a211 */ /* 0x080fe200020f141a */
[----:B------:R-:W-:Y:S01]  /*1dea0*/  VIADD R15, R189, 0x50 ;  /* 0x00000050bd0f7836 */ /* 0x000fe20000000000 */
[----:B------:R-:W-:-:S02]  /*1deb0*/  @!P1 LEA.HI.X R9, R224, R0, R51, 0x2, P5 ;  /* 0x00000000e0099211 */ /* 0x000fc400028f1433 */
[----:B------:R-:W-:Y:S02]  /*1dec0*/  ISETP.GE.AND P0, PT, R229, UR4, PT ;  /* 0x00000004e5007c0c */ /* 0x000fe4000bf06270 */
[----:B------:R-:W-:Y:S01]  /*1ded0*/  ISETP.GE.AND P4, PT, R228, UR4, PT ;  /* 0x00000004e4007c0c */ /* 0x000fe2000bf86270 */
[----:B------:R2:W-:Y:S01]  /*1dee0*/  @!P1 ST.E.64 desc[UR52][R8.64], R122 ;  /* 0x0000007a08009985 */ /* 0x0005e2000c101b34 */
[----:B------:R-:W-:Y:S02]  /*1def0*/  SHF.R.S32.HI R15, RZ, 0x1f, R15 ;  /* 0x0000001fff0f7819 */ /* 0x000fe4000001140f */
[----:B0-----:R-:W-:Y:S01]  /*1df00*/  @!P3 LEA R4, P5, R3, R14, 0x2 ;  /* 0x0000000e0304b211 */ /* 0x001fe200078a10ff */
[----:B------:R4:W-:Y:S01]  /*1df10*/  @!P2 ST.E.64 desc[UR52][R24.64], R126 ;  /* 0x0000007e1800a985 */ /* 0x0009e2000c101b34 */
[----:B------:R-:W-:Y:S02]  /*1df20*/  ISETP.GE.AND P1, PT, R227, UR4, PT ;  /* 0x00000004e3007c0c */ /* 0x000fe4000bf26270 */
[----:B------:R-:W-:-:S02]  /*1df30*/  ISETP.GE.AND P2, PT, R226, UR4, PT ;  /* 0x00000004e2007c0c */ /* 0x000fc4000bf46270 */
[----:B------:R-:W-:Y:S02]  /*1df40*/  @!P3 LEA.HI.X R5, R3, R0, R15, 0x2, P5 ;  /* 0x000000000305b211 */ /* 0x000fe400028f140f */
[----:B------:R-:W-:Y:S02]  /*1df50*/  SHF.R.S32.HI R3, RZ, 0x1f, R229 ;  /* 0x0000001fff037819 */ /* 0x000fe400000114e5 */
[CC--:B------:R-:W-:Y:S01]  /*1df60*/  @!P0 LEA R10, P5, R229.reuse, R14.reuse, 0x2 ;  /* 0x0000000ee50a8211 */ /* 0x0c0fe200078a10ff */
        /* <DEDUP_REMOVED lines=12> */
[----:B------:R-:W-:Y:S02]  /*1e030*/  @!P2 LEA.HI.X R13, R226, R0, R3, 0x2, P3 ;  /* 0x00000000e20da211 */ /* 0x000fe400018f1403 */
[----:B------:R-:W-:Y:S01]  /*1e040*/  ISETP.GE.AND P0, PT, R225, UR4, PT ;  /* 0x00000004e1007c0c */ /* 0x000fe2000bf06270 */
[----:B------:R4:W-:Y:S04]  /*1e050*/  @!P1 ST.E.64 desc[UR52][R8.64], R142 ;  /* 0x0000008e08009985 */ /* 0x0009e8000c101b34 */
[----:B------:R4:W-:Y:S08]  /*1e060*/  @!P2 ST.E.64 desc[UR52][R12.64], R146 ;  /* 0x000000920c00a985 */ /* 0x0009f0000c101b34 */
[----:B------:R-:W-:Y:S05]  /*1e070*/  @P0 BRA `(.L_x_1954) ;  /* 0x0000000c00140947 */ /* 0x000fea0003800000 */
[----:B------:R-:W-:Y:S02]  /*1e080*/  SHF.R.S32.HI R3, RZ, 0x1f, R225 ;  /* 0x0000001fff037819 */ /* 0x000fe400000114e1 */
[----:B------:R-:W-:-:S04]  /*1e090*/  LEA R14, P0, R225, R14, 0x2 ;  /* 0x0000000ee10e7211 */ /* 0x000fc800078010ff */
[----:B------:R-:W-:-:S05]  /*1e0a0*/  LEA.HI.X R15, R225, R0, R3, 0x2, P0 ;  /* 0x00000000e10f7211 */ /* 0x000fca00000f1403 */
[----:B------:R2:W-:Y:S01]  /*1e0b0*/  ST.E.64 desc[UR52][R14.64], R150 ;  /* 0x000000960e007985 */ /* 0x0005e2000c101b34 */
[----:B------:R-:W-:Y:S05]  /*1e0c0*/  BRA `(.L_x_1954) ;  /* 0x0000000c00007947 */ /* 0x000fea0003800000 */
.L_x_1941:
[----:B------:R-:W-:Y:S01]  /*1e0d0*/  ULDC.64 UR4, c[0x0][0xc08] ;  /* 0x0003020000047ab9 */ /* 0x000fe20000000a00 */
[----:B------:R-:W1:Y:S01]  /*1e0e0*/  LDC.64 R4, c[0x0][0xc00] ;  /* 0x00030000ff047b82 */ /* 0x000e620000000a00 */
[----:B------:R-:W-:Y:S01]  /*1e0f0*/  ISETP.NE.U32.AND P0, PT, RZ, UR4, PT ;  /* 0x00000004ff007c0c */ /* 0x000fe2000bf05070 */
[----:B------:R-:W-:-:S03]  /*1e100*/  IMAD.MOV.U32 R3, RZ, RZ, RZ ;  /* 0x000000ffff037224 */ /* 0x000fc600078e00ff */
[----:B------:R-:W-:Y:S01]  /*1e110*/  ISETP.NE.AND.EX P1, PT, RZ, UR5, PT, P0 ;  /* 0x00000005ff007c0c */ /* 0x000fe2000bf25300 */
[----:B------:R-:W-:Y:S02]  /*1e120*/  ULDC.64 UR4, c[0x0][0xc00] ;  /* 0x0003000000047ab9 */ /* 0x000fe40000000a00 */
[----:B------:R-:W-:-:S04]  /*1e130*/  ISETP.NE.U32.AND P0, PT, RZ, UR4, PT ;  /* 0x00000004ff007c0c */ /* 0x000fc8000bf05070 */
[----:B------:R-:W-:-:S06]  /*1e140*/  ISETP.NE.AND.EX P0, PT, RZ, UR5, PT, P0 ;  /* 0x00000005ff007c0c */ /* 0x000fcc000bf05300 */
[----:B------:R-:W2:Y:S01]  /*1e150*/  @P1 LDC.64 R6, c[0x0][0xc08] ;  /* 0x00030200ff061b82 */ /* 0x000ea20000000a00 */
[----:B------:R-:W-:Y:S02]  /*1e160*/  ULDC UR4, c[0x0][0xa88] ;  /* 0x0002a20000047ab9 */ /* 0x000fe40000000800 */
[----:B------:R-:W-:Y:S02]  /*1e170*/  IMAD.U32 R20, RZ, RZ, UR4 ;  /* 0x00000004ff147e24 */ /* 0x000fe4000f8e00ff */
[----:B-1----:R-:W-:-:S05]  /*1e180*/  IMAD.WIDE R4, R222, 0x4, R4 ;  /* 0x00000004de047825 */ /* 0x002fca00078e0204 */
[----:B------:R1:W5:Y:S01]  /*1e190*/  @P0 LDG.E R3, desc[UR52][R4.64] ;  /* 0x0000003404030981 */ /* 0x000362000c1e1900 */
[----:B--2---:R-:W-:-:S05]  /*1e1a0*/  @P1 IMAD.WIDE R6, R222, 0x4, R6 ;  /* 0x00000004de061825 */ /* 0x004fca00078e0206 */
[----:B------:R1:W5:Y:S01]  /*1e1b0*/  @P1 LDG.E R20, desc[UR52][R6.64] ;  /* 0x0000003406141981 */ /* 0x000362000c1e1900 */
[----:B------:R-:W-:Y:S02]  /*1e1c0*/  ISETP.NE.AND P2, PT, R221, RZ, PT ;  /* 0x000000ffdd00720c */ /* 0x000fe40003f45270 */
[----:B------:R-:W-:Y:S01]  /*1e1d0*/  SHF.R.S32.HI R26, RZ, 0x1f, R222 ;  /* 0x0000001fff1a7819 */ /* 0x000fe200000114de */
[----:B------:R-:W2:Y:S10]  /*1e1e0*/  S2R R27, SR_TID.X ;  /* 0x00000000001b7919 */ /* 0x000eb40000002100 */
[----:B------:R-:W4:Y:S01]  /*1e1f0*/  @!P2 LDC R221, c[0x0][0xad4] ;  /* 0x0002b500ffddab82 */ /* 0x000f220000000800 */
[----:B--2---:R-:W-:Y:S01]  /*1e200*/  VIADD R0, R27, 0xffffff80 ;  /* 0xffffff801b007836 */ /* 0x004fe20000000000 */
[----:B----4-:R-:W-:-:S04]  /*1e210*/  ISETP.GT.AND P2, PT, R221, 0x1, PT ;  /* 0x00000001dd00780c */ /* 0x010fc80003f44270 */
[----:B------:R-:W-:Y:S01]  /*1e220*/  ISETP.GT.AND P3, PT, R0, 0x7f, PT ;  /* 0x0000007f0000780c */ /* 0x000fe20003f64270 */
[----:B-1----:R-:W-:-:S12]  /*1e230*/  @P1 BRA `(.L_x_1959) ;  /* 0x0000000000101947 */ /* 0x002fd80003800000 */
[----:B------:R-:W-:Y:S05]  /*1e240*/  @!P0 BRA `(.L_x_1959) ;  /* 0x00000000000c8947 */ /* 0x000fea0003800000 */
[----:B------:R-:W2:Y:S04]  /*1e250*/  LDG.E R7, desc[UR52][R4.64] ;  /* 0x0000003404077981 */ /* 0x000ea8000c1e1900 */
[----:B-----5:R-:W2:Y:S02]  /*1e260*/  LDG.E R20, desc[UR52][R4.64+0x4] ;  /* 0x0000043404147981 */ /* 0x020ea4000c1e1900 */
[----:B--2---:R-:W-:-:S07]  /*1e270*/  IMAD.IADD R20, R20, 0x1, -R7 ;  /* 0x0000000114147824 */ /* 0x004fce00078e0a07 */
.L_x_1959:
[----:B------:R-:W-:Y:S01]  /*1e280*/  BSSY B1, `(.L_x_1960) ;  /* 0x0000035000017945 */ /* 0x000fe20003800000 */
[----:B------:R-:W-:Y:S02]  /*1e290*/  SEL R25, R222, RZ, !P0 ;  /* 0x000000ffde197207 */ /* 0x000fe40004000000 */
[----:B------:R-:W-:Y:S02]  /*1e2a0*/  SEL R26, R26, RZ, !P0 ;  /* 0x000000ff1a1a7207 */ /* 0x000fe40004000000 */
[----:B-----5:R-:W-:Y:S01]  /*1e2b0*/  SHF.R.S32.HI R24, RZ, 0x1f, R3 ;  /* 0x0000001fff187819 */ /* 0x020fe20000011403 */
[----:B------:R-:W-:Y:S06]  /*1e2c0*/  @P3 BRA `(.L_x_1961) ;  /* 0x0000000000c03947 */ /* 0x000fec0003800000 */
[----:B------:R-:W1:Y:S01]  /*1e2d0*/  LDC R35, c[0x0][0xbe8] ;  /* 0x0002fa00ff237b82 */ /* 0x000e620000000800 */
[----:B------:R-:W-:Y:S01]  /*1e2e0*/  IADD3 R27, R200, -0x80, R27 ;  /* 0xffffff80c81b7810 */ /* 0x000fe20007ffe01b */
[----:B-1----:R-:W-:-:S05]  /*1e2f0*/  IMAD R0, R20, R35, RZ ;  /* 0x0000002314007224 */ /* 0x002fca00078e02ff */
[----:B------:R-:W-:-:S13]  /*1e300*/  ISETP.GE.AND P0, PT, R27, R0, PT ;  /* 0x000000001b00720c */ /* 0x000fda0003f06270 */
[----:B------:R-:W-:Y:S05]  /*1e310*/  @P0 BRA `(.L_x_1961) ;  /* 0x0000000000ac0947 */ /* 0x000fea0003800000 */
[----:B------:R-:W-:Y:S01]  /*1e320*/  IMAD.MOV.U32 R14, RZ, RZ, 0x9b8 ;  /* 0x000009b8ff0e7424 */ /* 0x000fe200078e00ff */
[----:B------:R-:W-:Y:S01]  /*1e330*/  ISETP.GT.AND P0, PT, R221, 0x1, PT ;  /* 0x00000001dd00780c */ /* 0x000fe20003f04270 */
[----:B------:R-:W1:Y:S01]  /*1e340*/  LDC.64 R32, c[0x0][0xba8] ;  /* 0x0002ea00ff207b82 */ /* 0x000e620000000a00 */
[----:B------:R-:W-:Y:S01]  /*1e350*/  ISETP.NE.AND P1, PT, R35, 0x1, PT ;  /* 0x000000012300780c */ /* 0x000fe20003f25270 */
[----:B------:R-:W-:Y:S01]  /*1e360*/  IMAD.MOV.U32 R15, RZ, RZ, R27 ;  /* 0x000000ffff0f7224 */ /* 0x000fe200078e001b */
[----:B------:R-:W-:Y:S02]  /*1e370*/  SEL R14, R14, 0x978, P0 ;  /* 0x000009780e0e7807 */ /* 0x000fe40000000000 */
[----:B------:R-:W-:-:S03]  /*1e380*/  SEL R223, R223, RZ, P0 ;  /* 0x000000ffdfdf7207 */ /* 0x000fc60000000000 */
[----:B------:R-:W2:Y:S08]  /*1e390*/  LDC.64 R6, c[0x0][R14+0x220] ;  /* 0x000088000e067b82 */ /* 0x000eb00000000a00 */
[----:B------:R-:W4:Y:S08]  /*1e3a0*/  LDC.64 R4, c[0x0][R14+0x218] ;  /* 0x000086000e047b82 */ /* 0x000f300000000a00 */
[----:B------:R-:W5:Y:S08]  /*1e3b0*/  LDC.64 R8, c[0x0][R14+0x228] ;  /* 0x00008a000e087b82 */ /* 0x000f700000000a00 */
[----:B------:R-:W0:Y:S08]  /*1e3c0*/  LDC.64 R10, c[0x0][R14+0x210] ;  /* 0x000084000e0a7b82 */ /* 0x000e300000000a00 */
[----:B------:R-:W3:Y:S08]  /*1e3d0*/  @P1 LDC R0, c[0x0][0xbec] ;  /* 0x0002fb00ff001b82 */ /* 0x000ef00000000800 */
[----:B------:R-:W5:Y:S01]  /*1e3e0*/  @P1 LDC R37, c[0x0][0xbf0] ;  /* 0x0002fc00ff251b82 */ /* 0x000f620000000800 */
[----:B--2---:R-:W-:-:S07]  /*1e3f0*/  IMAD R7, R7, R25, RZ ;  /* 0x0000001907077224 */ /* 0x004fce00078e02ff */
[----:B-1----:R-:W1:Y:S01]  /*1e400*/  @!P0 LDC R32, c[0x0][0xb50] ;  /* 0x0002d400ff208b82 */ /* 0x002e620000000800 */
        /* <DEDUP_REMOVED lines=17> */
[----:B0-----:R-:W-:Y:S01]  /*1e520*/  IMAD R0, R11, R7, RZ ;  /* 0x000000070b007224 */ /* 0x001fe200078e02ff */
[----:B------:R-:W-:-:S04]  /*1e530*/  SHF.R.S32.HI R15, RZ, 0x1f, R15 ;  /* 0x0000001fff0f7819 */ /* 0x000fc8000001140f */
[----:B------:R-:W-:Y:S02]  /*1e540*/  IADD3.X R5, R15, R6, R9, P0, P1 ;  /* 0x000000060f057210 */ /* 0x000fe400007e2409 */
[----:B------:R-:W-:Y:S01]  /*1e550*/  SHF.R.S32.HI R9, RZ, 0x1f, R7 ;  /* 0x0000001fff097819 */ /* 0x000fe20000011407 */
[----:B------:R-:W-:-:S04]  /*1e560*/  IMAD.WIDE.U32 R4, R10, R7, R4 ;  /* 0x000000070a047225 */ /* 0x000fc800078e0004 */
[----:B------:R-:W-:Y:S01]  /*1e570*/  IMAD R9, R10, R9, R0 ;  /* 0x000000090a097224 */ /* 0x000fe200078e0200 */
[----:B-1----:R-:W-:-:S03]  /*1e580*/  LEA R6, P0, R4, R32, 0x2 ;  /* 0x0000002004067211 */ /* 0x002fc600078010ff */
[----:B------:R-:W-:Y:S02]  /*1e590*/  IMAD.IADD R0, R5, 0x1, R9 ;  /* 0x0000000105007824 */ /* 0x000fe400078e0209 */
[----:B------:R-:W-:-:S03]  /*1e5a0*/  IMAD.MOV.U32 R5, RZ, RZ, -0x800000 ;  /* 0xff800000ff057424 */ /* 0x000fc600078e00ff */
[----:B--2---:R-:W-:-:S05]  /*1e5b0*/  LEA.HI.X R7, R4, R33, R0, 0x2, P0 ;  /* 0x0000002104077211 */ /* 0x004fca00000f1400 */
[----:B------:R1:W-:Y:S02]  /*1e5c0*/  STG.E desc[UR52][R6.64], R5 ;  /* 0x0000000506007986 */ /* 0x0003e4000c101934 */
.L_x_1961:
[----:B------:R-:W-:Y:S05]  /*1e5d0*/  BSYNC B1 ;  /* 0x0000000000017941 */ /* 0x000fea0003800000 */
.L_x_1960:
[----:B------:R-:W-:Y:S05]  /*1e5e0*/  @P2 BRA `(.L_x_1954) ;  /* 0x0000000400b82947 */ /* 0x000fea0003800000 */
[----:B------:R-:W2:Y:S01]  /*1e5f0*/  LDC R21, c[0x0][0xbe8] ;  /* 0x0002fa00ff157b82 */ /* 0x000ea20000000800 */
[----:B------:R-:W-:Y:S01]  /*1e600*/  ULDC.64 UR4, c[0x0][0xaa0] ;  /* 0x0002a80000047ab9 */ /* 0x000fe20000000a00 */
[----:B------:R-:W-:Y:S01]  /*1e610*/  ULDC.64 UR6, c[0x0][0xaf0] ;  /* 0x0002bc0000067ab9 */ /* 0x000fe20000000a00 */
[----:B------:R-:W-:Y:S02]  /*1e620*/  IMAD R0, R24, UR4, RZ ;  /* 0x0000000418007c24 */ /* 0x000fe4000f8e02ff */
[----:B-1----:R-:W-:-:S04]  /*1e630*/  IMAD.WIDE.U32 R4, R3, UR4, RZ ;  /* 0x0000000403047c25 */ /* 0x002fc8000f8e00ff */
[----:B------:R-:W-:Y:S01]  /*1e640*/  IMAD R7, R3, UR5, R0 ;  /* 0x0000000503077c24 */ /* 0x000fe2000f8e0200 */
[----:B------:R-:W-:Y:S01]  /*1e650*/  ULDC.64 UR4, c[0x0][0xae8] ;  /* 0x0002ba0000047ab9 */ /* 0x000fe20000000a00 */
[----:B------:R-:W-:Y:S02]  /*1e660*/  IMAD R3, R220, 0x20, R188 ;  /* 0x00000020dc037824 */ /* 0x000fe400078e02bc */
[----:B------:R-:W-:Y:S02]  /*1e670*/  IMAD.IADD R5, R5, 0x1, R7 ;  /* 0x0000000105057824 */ /* 0x000fe400078e0207 */
[----:B------:R-:W-:Y:S02]  /*1e680*/  IMAD.IADD R9, R200, 0x1, R3 ;  /* 0x00000001c8097824 */ /* 0x000fe400078e0203 */
[----:B------:R-:W-:-:S04]  /*1e690*/  IMAD.WIDE.U32 R4, R197, UR4, R4 ;  /* 0x00000004c5047c25 */ /* 0x000fc8000f8e0004 */
[----:B------:R-:W-:Y:S02]  /*1e6a0*/  IMAD.MOV.U32 R3, RZ, RZ, R9 ;  /* 0x000000ffff037224 */ /* 0x000fe400078e0009 */
[----:B------:R-:W-:Y:S01]  /*1e6b0*/  IMAD R5, R197, UR5, R5 ;  /* 0x00000005c5057c24 */ /* 0x000fe2000f8e0205 */
[----:B--2---:R-:W-:Y:S01]  /*1e6c0*/  ISETP.NE.AND P0, PT, R21, 0x1, PT ;  /* 0x000000011500780c */ /* 0x004fe20003f05270 */
[----:B------:R-:W-:Y:S01]  /*1e6d0*/  ULDC.64 UR4, c[0x0][0xae0] ;  /* 0x0002b80000047ab9 */ /* 0x000fe20000000a00 */
[----:B------:R-:W-:Y:S02]  /*1e6e0*/  IMAD.IADD R200, R188, 0x1, R200 ;  /* 0x00000001bcc87824 */ /* 0x000fe400078e02c8 */
[----:B------:R-:W-:-:S09]  /*1e6f0*/  IMAD.WIDE.U32 R4, R25, UR6, R4 ;  /* 0x0000000619047c25 */ /* 0x000fd2000f8e0004 */
[----:B------:R-:W1:Y:S08]  /*1e700*/  @P0 LDC R6, c[0x0][0xbec] ;  /* 0x0002fb00ff060b82 */ /* 0x000e700000000800 */
[----:B------:R-:W2:Y:S01]  /*1e710*/  @P0 LDC R11, c[0x0][0xbf0] ;  /* 0x0002fc00ff0b0b82 */ /* 0x000ea20000000800 */
[----:B-1----:R-:W-:-:S04]  /*1e720*/  @P0 IMAD.HI.U32 R0, R9, R6, RZ ;  /* 0x0000000609000227 */ /* 0x002fc800078e00ff */
[----:B------:R-:W-:Y:S01]  /*1e730*/  IMAD R6, R26, UR6, RZ ;  /* 0x000000061a067c24 */ /* 0x000fe2000f8e02ff */
[----:B--2---:R-:W-:-:S03]  /*1e740*/  @P0 SHF.R.U32.HI R3, RZ, R11, R0 ;  /* 0x0000000bff030219 */ /* 0x004fc60000011600 */
[----:B------:R-:W-:Y:S01]  /*1e750*/  IMAD R7, R25, UR7, R6 ;  /* 0x0000000719077c24 */ /* 0x000fe2000f8e0206 */
[--C-:B------:R-:W-:Y:S01]  /*1e760*/  SHF.R.S32.HI R0, RZ, 0x1f, R3.reuse ;  /* 0x0000001fff007819 */ /* 0x100fe20000011403 */
[----:B------:R-:W-:Y:S02]  /*1e770*/  IMAD.MOV R6, RZ, RZ, -R3 ;  /* 0x000000ffff067224 */ /* 0x000fe400078e0a03 */
[----:B------:R-:W-:Y:S02]  /*1e780*/  IMAD.IADD R5, R5, 0x1, R7 ;  /* 0x0000000105057824 */ /* 0x000fe400078e0207 */
[----:B------:R-:W-:Y:S02]  /*1e790*/  IMAD R0, R0, UR4, RZ ;  /* 0x0000000400007c24 */ /* 0x000fe4000f8e02ff */
[----:B------:R-:W-:Y:S02]  /*1e7a0*/  IMAD R7, R21, R6, R9 ;  /* 0x0000000615077224 */ /* 0x000fe400078e0209 */
[----:B------:R-:W-:-:S02]  /*1e7b0*/  IMAD R9, R3, UR5, R0 ;  /* 0x0000000503097c24 */ /* 0x000fc4000f8e0200 */
[----:B------:R-:W-:Y:S01]  /*1e7c0*/  IMAD.WIDE.U32 R4, R3, UR4, R4 ;  /* 0x0000000403047c25 */ /* 0x000fe2000f8e0004 */
[----:B------:R-:W-:Y:S01]  /*1e7d0*/  SHF.R.S32.HI R0, RZ, 0x1f, R7 ;  /* 0x0000001fff007819 */ /* 0x000fe20000011407 */
[----:B------:R-:W-:Y:S02]  /*1e7e0*/  ULDC.64 UR4, c[0x0][0xad8] ;  /* 0x0002b60000047ab9 */ /* 0x000fe40000000a00 */
[----:B------:R-:W-:Y:S02]  /*1e7f0*/  IMAD.IADD R5, R5, 0x1, R9 ;  /* 0x0000000105057824 */ /* 0x000fe400078e0209 */
[----:B------:R-:W-:Y:S02]  /*1e800*/  IMAD R0, R0, UR4, RZ ;  /* 0x0000000400007c24 */ /* 0x000fe4000f8e02ff */
[----:B------:R-:W-:-:S04]  /*1e810*/  IMAD.WIDE.U32 R4, R7, UR4, R4 ;  /* 0x0000000407047c25 */ /* 0x000fc8000f8e0004 */
[----:B------:R-:W-:Y:S01]  /*1e820*/  IMAD R3, R7, UR5, R0 ;  /* 0x0000000507037c24 */ /* 0x000fe2000f8e0200 */
[----:B------:R-:W-:Y:S02]  /*1e830*/  ULDC.64 UR4, c[0x0][0xa80] ;  /* 0x0002a00000047ab9 */ /* 0x000fe40000000a00 */
[----:B------:R-:W-:Y:S01]  /*1e840*/  LEA R0, P0, R4, UR4, 0x1 ;  /* 0x0000000404007c11 */ /* 0x000fe2000f8008ff */
[----:B------:R-:W-:Y:S01]  /*1e850*/  IMAD.IADD R3, R5, 0x1, R3 ;  /* 0x0000000105037824 */ /* 0x000fe200078e0203 */
[----:B------:R-:W-:-:S04]  /*1e860*/  UMOV UR4, 0xffffffff ;  /* 0xffffffff00047882 */ /* 0x000fc80000000000 */
[----:B------:R-:W-:Y:S01]  /*1e870*/  LEA.HI.X R4, R4, UR5, R3, 0x1, P0 ;  /* 0x0000000504047c11 */ /* 0x000fe200080f0c03 */
[----:B------:R-:W-:Y:S06]  /*1e880*/  BRA.DIV UR4, `(.L_x_1962) ;  /* 0x000000ae04ec7947 */ /* 0x000fec000b800000 */
[----:B------:R1:W2:Y:S04]  /*1e890*/  SHFL.IDX PT, R3, R4, RZ, 0x181f ;  /* 0x00181fff04037589 */ /* 0x0002a800000e0000 */
[----:B------:R1:W4:Y:S02]  /*1e8a0*/  SHFL.IDX PT, R14, R0, RZ, 0x181f ;  /* 0x00181fff000e7589 */ /* 0x00032400000e0000 */
.L_x_2238:
[----:B------:R-:W-:Y:S01]  /*1e8b0*/  IMAD R20, R20, R21, RZ ;  /* 0x0000001514147224 */ /* 0x000fe200078e02ff */
[----:B------:R-:W-:Y:S04]  /*1e8c0*/  BSSY B1, `(.L_x_1963) ;  /* 0x000000c000017945 */ /* 0x000fe80003800000 */
[----:B------:R-:W-:-:S13]  /*1e8d0*/  ISETP.GE.AND P0, PT, R200, R20, PT ;  /* 0x00000014c800720c */ /* 0x000fda0003f06270 */
[----:B------:R-:W-:Y:S05]  /*1e8e0*/  @P0 BRA `(.L_x_1964) ;  /* 0x0000000000240947 */ /* 0x000fea0003800000 */
[----:B------:R-:W-:Y:S02]  /*1e8f0*/  ULDC UR4, c[0x0][0xac8] ;  /* 0x0002b20000047ab9 */ /* 0x000fe40000000800 */
[----:B------:R-:W-:Y:S02]  /*1e900*/  ISETP.GE.AND P2, PT, R16, UR4, PT ;  /* 0x0000000410007c0c */ /* 0x000fe4000bf46270 */
[----:B------:R-:W-:-:S11]  /*1e910*/  ISETP.GE.AND P3, PT, R2, UR4, PT ;  /* 0x0000000402007c0c */ /* 0x000fd6000bf66270 */
[-C--:B----4-:R-:W-:Y:S02]  /*1e920*/  @!P2 LEA R6, P0, R16, R14.reuse, 0x1 ;  /* 0x0000000e1006a211 */ /* 0x090fe400078008ff */
[----:B------:R-:W-:Y:S02]  /*1e930*/  @!P3 LEA R14, P1, R2, R14, 0x1 ;  /* 0x0000000e020eb211 */ /* 0x000fe400078208ff */
[-C--:B--2---:R-:W-:Y:S02]  /*1e940*/  @!P2 LEA.HI.X R7, R16, R3.reuse, R17, 0x1, P0 ;  /* 0x000000031007a211 */ /* 0x084fe400000f0c11 */
[----:B------:R-:W-:-:S03]  /*1e950*/  @!P3 LEA.HI.X R15, R2, R3, R185, 0x1, P1 ;  /* 0x00000003020fb211 */ /* 0x000fc600008f0cb9 */
[----:B------:R2:W-:Y:S04]  /*1e960*/  @!P2 ST.E.128 desc[UR52][R6.64], RZ ;  /* 0x000000ff0600a985 */ /* 0x0005e8000c101d34 */
[----:B------:R2:W-:Y:S02]  /*1e970*/  @!P3 ST.E.128 desc[UR52][R14.64], RZ ;  /* 0x000000ff0e00b985 */ /* 0x0005e4000c101d34 */
.L_x_1964:
[----:B------:R-:W-:Y:S05]  /*1e980*/  BSYNC B1 ;  /* 0x0000000000017941 */ /* 0x000fea0003800000 */
.L_x_1963:
[----:B------:R-:W-:-:S03]  /*1e990*/  UMOV UR4, 0xffffffff ;  /* 0xffffffff00047882 */ /* 0x000fc60000000000 */
[----:B------:R-:W-:Y:S05]  /*1e9a0*/  BRA.DIV UR4, `(.L_x_1965) ;  /* 0x000000ae04d87947 */ /* 0x000fea000b800000 */
[----:B--2---:R2:W0:Y:S04]  /*1e9b0*/  SHFL.IDX PT, R3, R4, 0x1, 0x181f ;  /* 0x00381f0004037f89 */ /* 0x00442800000e0000 */
[----:B----4-:R2:W4:Y:S02]  /*1e9c0*/  SHFL.IDX PT, R14, R0, 0x1, 0x181f ;  /* 0x00381f00000e7f89 */ /* 0x01052400000e0000 */
.L_x_2242:
[----:B------:R-:W-:Y:S01]  /*1e9d0*/  VIADD R5, R200, 0x20 ;  /* 0x00000020c8057836 */ /* 0x000fe20000000000 */
        /* <DEDUP_REMOVED lines=8> */
[-C--:B0-----:R-:W-:Y:S02]  /*1ea60*/  @!P2 LEA.HI.X R7, R16, R3.reuse, R17, 0x1, P0 ;  /* 0x000000031007a211 */ /* 0x081fe400000f0c11 */
[----:B------:R-:W-:-:S03]  /*1ea70*/  @!P3 LEA.HI.X R15, R2, R3, R185, 0x1, P1 ;  /* 0x00000003020fb211 */ /* 0x000fc600008f0cb9 */
[----:B------:R0:W-:Y:S04]  /*1ea80*/  @!P2 ST.E.128 desc[UR52][R6.64], RZ ;  /* 0x000000ff0600a985 */ /* 0x0001e8000c101d34 */
[----:B------:R0:W-:Y:S02]  /*1ea90*/  @!P3 ST.E.128 desc[UR52][R14.64], RZ ;  /* 0x000000ff0e00b985 */ /* 0x0001e4000c101d34 */
.L_x_1967:
[----:B------:R-:W-:Y:S05]  /*1eaa0*/  BSYNC B1 ;  /* 0x0000000000017941 */ /* 0x000fea0003800000 */
.L_x_1966:
[----:B------:R-:W-:-:S03]  /*1eab0*/  UMOV UR4, 0xffffffff ;  /* 0xffffffff00047882 */ /* 0x000fc60000000000 */
[----:B------:R-:W-:Y:S05]  /*1eac0*/  BRA.DIV UR4, `(.L_x_1968) ;  /* 0x000000ae04d87947 */ /* 0x000fea000b800000 */
[----:B0-----:R0:W0:Y:S04]  /*1ead0*/  SHFL.IDX PT, R3, R4, 0x2, 0x181f ;  /* 0x00581f0004037f89 */ /* 0x00102800000e0000 */
[----:B----4-:R4:W0:Y:S02]  /*1eae0*/  SHFL.IDX PT, R14, R0, 0x2, 0x181f ;  /* 0x00581f00000e7f89 */ /* 0x01082400000e0000 */
.L_x_2246:
[----:B------:R-:W-:Y:S01]  /*1eaf0*/  VIADD R5, R200, 0x40 ;  /* 0x00000040c8057836 */ /* 0x000fe20000000000 */
[----:B------:R-:W-:Y:S04]  /*1eb00*/  BSSY B1, `(.L_x_1969) ;  /* 0x000000c000017945 */ /* 0x000fe80003800000 */
[----:B------:R-:W-:-:S13]  /*1eb10*/  ISETP.GE.AND P0, PT, R5, R20, PT ;  /* 0x000000140500720c */ /* 0x000fda0003f06270 */
[----:B------:R-:W-:Y:S05]  /*1eb20*/  @P0 BRA `(.L_x_1970) ;  /* 0x0000000000240947 */ /* 0x000fea0003800000 */
[----:B------:R-:W-:Y:S02]  /*1eb30*/  ULDC UR4, c[0x0][0xac8] ;  /* 0x0002b20000047ab9 */ /* 0x000fe40000000800 */
[----:B------:R-:W-:Y:S02]  /*1eb40*/  ISETP.GE.AND P2, PT, R16, UR4, PT ;  /* 0x0000000410007c0c */ /* 0x000fe4000bf46270 */
[----:B------:R-:W-:-:S11]  /*1eb50*/  ISETP.GE.AND P3, PT, R2, UR4, PT ;  /* 0x0000000402007c0c */ /* 0x000fd6000bf66270 */
[-C--:B0-----:R-:W-:Y:S02]  /*1eb60*/  @!P2 LEA R6, P0, R16, R14.reuse, 0x1 ;  /* 0x0000000e1006a211 */ /* 0x081fe400078008ff */
[----:B------:R-:W-:Y:S02]  /*1eb70*/  @!P3 LEA R14, P1, R2, R14, 0x1 ;  /* 0x0000000e020eb211 */ /* 0x000fe400078208ff */
[-C--:B------:R-:W-:Y:S02]  /*1eb80*/  @!P2 LEA.HI.X R7, R16, R3.reuse, R17, 0x1, P0 ;  /* 0x000000031007a211 */ /* 0x080fe400000f0c11 */
[----:B------:R-:W-:-:S03]  /*1eb90*/  @!P3 LEA.HI.X R15, R2, R3, R185, 0x1, P1 ;  /* 0x00000003020fb211 */ /* 0x000fc600008f0cb9 */
[----:B------:R0:W-:Y:S04]  /*1eba0*/  @!P2 ST.E.128 desc[UR52][R6.64], RZ ;  /* 0x000000ff0600a985 */ /* 0x0001e8000c101d34 */
[----:B------:R0:W-:Y:S02]  /*1ebb0*/  @!P3 ST.E.128 desc[UR52][R14.64], RZ ;  /* 0x000000ff0e00b985 */ /* 0x0001e4000c101d34 */
.L_x_1970:
[----:B------:R-:W-:Y:S05]  /*1ebc0*/  BSYNC B1 ;  /* 0x0000000000017941 */ /* 0x000fea0003800000 */
.L_x_1969:
[----:B------:R-:W-:-:S03]  /*1ebd0*/  UMOV UR4, 0xffffffff ;  /* 0xffffffff00047882 */ /* 0x000fc60000000000 */
[----:B------:R-:W-:Y:S05]  /*1ebe0*/  BRA.DIV UR4, `(.L_x_1971) ;  /* 0x000000ae04d87947 */ /* 0x000fea000b800000 */
[----:B0-----:R0:W0:Y:S04]  /*1ebf0*/  SHFL.IDX PT, R3, R4, 0x3, 0x181f ;  /* 0x00781f0004037f89 */ /* 0x00102800000e0000 */
[----:B------:R0:W0:Y:S02]  /*1ec00*/  SHFL.IDX PT, R14, R0, 0x3, 0x181f ;  /* 0x00781f00000e7f89 */ /* 0x00002400000e0000 */
.L_x_2250:
[----:B012-4-:R-:W-:-:S05]  /*1ec10*/  VIADD R0, R200, 0x60 ;  /* 0x00000060c8007836 */ /* 0x017fca0000000000 */
[----:B------:R-:W-:-:S13]  /*1ec20*/  ISETP.GE.AND P0, PT, R0, R20, PT ;  /* 0x000000140000720c */ /* 0x000fda0003f06270 */
[----:B------:R-:W-:Y:S05]  /*1ec30*/  @P0 BRA `(.L_x_1954) ;  /* 0x0000000000240947 */ /* 0x000fea0003800000 */
[----:B------:R-:W-:Y:S02]  /*1ec40*/  ULDC UR4, c[0x0][0xac8] ;  /* 0x0002b20000047ab9 */ /* 0x000fe40000000800 */
[----:B------:R-:W-:Y:S02]  /*1ec50*/  ISETP.GE.AND P2, PT, R16, UR4, PT ;  /* 0x0000000410007c0c */ /* 0x000fe4000bf46270 */
[----:B------:R-:W-:-:S11]  /*1ec60*/  ISETP.GE.AND P3, PT, R2, UR4, PT ;  /* 0x0000000402007c0c */ /* 0x000fd6000bf66270 */
[-C--:B------:R-:W-:Y:S02]  /*1ec70*/  @!P2 LEA R4, P0, R16, R14.reuse, 0x1 ;  /* 0x0000000e1004a211 */ /* 0x080fe400078008ff */
[----:B------:R-:W-:Y:S02]  /*1ec80*/  @!P3 LEA R14, P1, R2, R14, 0x1 ;  /* 0x0000000e020eb211 */ /* 0x000fe400078208ff */
[-C--:B------:R-:W-:Y:S02]  /*1ec90*/  @!P2 LEA.HI.X R5, R16, R3.reuse, R17, 0x1, P0 ;  /* 0x000000031005a211 */ /* 0x080fe400000f0c11 */
[----:B------:R-:W-:-:S03]  /*1eca0*/  @!P3 LEA.HI.X R15, R2, R3, R185, 0x1, P1 ;  /* 0x00000003020fb211 */ /* 0x000fc600008f0cb9 */
[----:B------:R0:W-:Y:S04]  /*1ecb0*/  @!P2 ST.E.128 desc[UR52][R4.64], RZ ;  /* 0x000000ff0400a985 */ /* 0x0001e8000c101d34 */
[----:B------:R0:W-:Y:S02]  /*1ecc0*/  @!P3 ST.E.128 desc[UR52][R14.64], RZ ;  /* 0x000000ff0e00b985 */ /* 0x0001e4000c101d34 */
.L_x_1954:
[----:B------:R-:W-:Y:S05]  /*1ecd0*/  BSYNC B0 ;  /* 0x0000000000007941 */ /* 0x000fea0003800000 */
.L_x_1940:
[----:B------:R-:W-:Y:S02]  /*1ece0*/  ULDC UR4, c[0x0][0xc3c] ;  /* 0x00030f0000047ab9 */ /* 0x000fe40000000800 */
[----:B---3--:R-:W-:-:S13]  /*1ecf0*/  ISETP.GE.AND P0, PT, R31, UR4, PT ;  /* 0x000000041f007c0c */ /* 0x008fda000bf06270 */
[----:B------:R-:W-:Y:S05]  /*1ed00*/  @!P0 BRA `(.L_x_1972) ;  /* 0xfffffe2400548947 */ /* 0x000fea000383ffff */
[----:B------:R-:W-:Y:S05]  /*1ed10*/  BRA `(.L_x_1675) ;  /* 0x0000007c00d47947 */ /* 0x000fea0003800000 */
.L_x_1673:
[----:B------:R-:W-:-:S08]  /*1ed20*/  NOP ;  /* 0x0000000000007918 */ /* 0x000fd00000000000 */
[----:B------:R-:W0:-:S00]  /*1ed30*/  USETMAXREG.DEALLOC.CTAPOOL 0x28 ;  /* 0x00000028000079c8 */ /* 0x000e0000080e0500 */
        /* <DEDUP_REMOVED lines=14> */
.L_x_1973:
        /* <DEDUP_REMOVED lines=43> */
.L_x_1977:
        /* <DEDUP_REMOVED lines=37> */
.L_x_1975:
        /* <DEDUP_REMOVED lines=13> */
.L_x_1978:
        /* <DEDUP_REMOVED lines=62> */
.L_x_1979:
        /* <DEDUP_REMOVED lines=61> */
.L_x_1980:
[----:B------:R-:W-:-:S05]  /*1fba0*/  LOP3.LUT R17, RZ, R2, RZ, 0x33, !PT ;  /* 0x00000002ff117212 */ /* 0x000fca00078e33ff */
[----:B------:R-:W-:Y:S01]  /*1fbb0*/  IMAD.IADD R17, R6, 0x1, R17 ;  /* 0x0000000106117824 */ /* 0x000fe200078e0211 */
[----:B------:R-:W-:Y:S06]  /*1fbc0*/  BRA `(.L_x_1981) ;  /* 0x00000000000c7947 */ /* 0x000fec0003800000 */
.L_x_1976:
[----:B------:R-:W-:Y:S02]  /*1fbd0*/  IMAD.MOV.U32 R17, RZ, RZ, RZ ;  /* 0x000000ffff117224 */ /* 0x000fe400078e00ff */
[----:B------:R-:W-:Y:S02]  /*1fbe0*/  IMAD.U32 R16, RZ, RZ, UR6 ;  /* 0x00000006ff107e24 */ /* 0x000fe4000f8e00ff */
[----:B------:R-:W-:-:S07]  /*1fbf0*/  IMAD.MOV.U32 R18, RZ, RZ, RZ ;  /* 0x000000ffff127224 */ /* 0x000fce00078e00ff */
.L_x_1981:
[----:B------:R-:W-:-:S13]  /*1fc00*/  ISETP.NE.AND P0, PT, R7, RZ, PT ;  /* 0x000000ff0700720c */ /* 0x000fda0003f05270 */
[----:B------:R-:W0:Y:S01]  /*1fc10*/  @!P0 S2R R3, SR_CgaCtaId ;  /* 0x0000000000038919 */ /* 0x000e220000008800 */
[----:B------:R-:W-:-:S04]  /*1fc20*/  @!P0 MOV R2, 0x400 ;  /* 0x0000040000028802 */ /* 0x000fc80000000f00 */
[----:B0-----:R-:W-:-:S05]  /*1fc30*/  @!P0 LEA R2, R3, R2, 0x18 ;  /* 0x0000000203028211 */ /* 0x001fca00078ec0ff */
[----:B------:R1:W-:Y:S01]  /*1fc40*/  @!P0 STS.128 [R2+0x288d0], R16 ;  /* 0x0288d01002008388 */ /* 0x0003e20000000c00 */
[----:B------:R-:W-:Y:S06]  /*1fc50*/  BAR.ARV 0x5, 0x180 ;  /* 0x0146000000007b1d */ /* 0x000fec0000002000 */
.L_x_1974:
[----:B------:R2:W-:Y:S01]  /*1fc60*/  STL [R1+0x1c], RZ ;  /* 0x00001cff01007387 */ /* 0x0005e20000100800 */
[----:B------:R-:W-:Y:S01]  /*1fc70*/  ULDC UR4, c[0x0][0xc3c] ;  /* 0x00030f0000047ab9 */ /* 0x000fe20000000800 */
[----:B------:R-:W-:Y:S01]  /*1fc80*/  IMAD.MOV.U32 R28, RZ, RZ, 0x1 ;  /* 0x00000001ff1c7424 */ /* 0x000fe200078e00ff */
[----:B0-----:R-:W-:Y:S01]  /*1fc90*/  ISETP.GE.AND P0, PT, R19, UR4, PT ;  /* 0x0000000413007c0c */ /* 0x001fe2000bf06270 */
[----:B------:R-:W-:-:S12]  /*1fca0*/  IMAD.MOV.U32 R24, RZ, RZ, RZ ;  /* 0x000000ffff187224 */ /* 0x000fd800078e00ff */
[----:B--2---:R-:W-:Y:S05]  /*1fcb0*/  @P0 BRA `(.L_x_1982) ;  /* 0x0000006c00100947 */ /* 0x004fea0003800000 */
[----:B------:R-:W0:Y:S01]  /*1fcc0*/  S2UR UR5, SR_CgaCtaId ;  /* 0x00000000000579c3 */ /* 0x000e220000008800 */
[C---:B------:R-:W-:Y:S01]  /*1fcd0*/  IMAD.SHL.U32 R31, R0.reuse, 0x8, RZ ;  /* 0x00000008001f7824 */ /* 0x040fe200078e00ff */
[----:B------:R-:W-:Y:S01]  /*1fce0*/  LOP3.LUT R4, R0, 0x7f, RZ, 0xc0, !PT ;  /* 0x0000007f00047812 */ /* 0x000fe200078ec0ff */
[----:B------:R-:W-:Y:S01]  /*1fcf0*/  UMOV UR4, 0x400 ;  /* 0x0000040000047882 */ /* 0x000fe20000000000 */
[----:B------:R2:W-:Y:S01]  /*1fd00*/  STL [R1+0x1c], RZ ;  /* 0x00001cff01007387 */ /* 0x0005e20000100800 */
[----:B------:R-:W-:Y:S01]  /*1fd10*/  BSSY B8, `(.L_x_1982) ;  /* 0x00006be000087945 */ /* 0x000fe20003800000 */
[C---:B------:R-:W-:Y:S01]  /*1fd20*/  LOP3.LUT R3, R31.reuse, 0x1f8, RZ, 0xc0, !PT ;  /* 0x000001f81f037812 */ /* 0x040fe200078ec0ff */
[----:B------:R-:W-:Y:S01]  /*1fd30*/  IMAD.SHL.U32 R35, R4, 0x8, RZ ;  /* 0x0000000804237824 */ /* 0x000fe200078e00ff */
[----:B------:R-:W-:Y:S01]  /*1fd40*/  LOP3.LUT R31, R31, 0x38, RZ, 0xc0, !PT ;  /* 0x000000381f1f7812 */ /* 0x000fe200078ec0ff */
[----:B------:R-:W-:Y:S01]  /*1fd50*/  IMAD.MOV.U32 R29, RZ, RZ, 0x1 ;  /* 0x00000001ff1d7424 */ /* 0x000fe200078e00ff */
[----:B-1----:R-:W-:Y:S01]  /*1fd60*/  LOP3.LUT R2, R3, 0x38, R0, 0x78, !PT ;  /* 0x0000003803027812 */ /* 0x002fe200078e7800 */
[----:B------:R-:W-:Y:S01]  /*1fd70*/  IMAD.SHL.U32 R0, R0, 0x10, RZ ;  /* 0x0000001000007824 */ /* 0x000fe200078e00ff */
[----:B------:R-:W-:Y:S01]  /*1fd80*/  LOP3.LUT R30, R31, 0x40, RZ, 0xfc, !PT ;  /* 0x000000401f1e7812 */ /* 0x000fe200078efcff */
[----:B------:R-:W-:Y:S01]  /*1fd90*/  IMAD.MOV.U32 R26, RZ, RZ, RZ ;  /* 0x000000ffff1a7224 */ /* 0x000fe200078e00ff */
[----:B------:R-:W-:Y:S01]  /*1fda0*/  LOP3.LUT R35, R2, 0x200, R35, 0xf8, !PT ;  /* 0x0000020002237812 */ /* 0x000fe200078ef823 */
[----:B------:R-:W-:Y:S01]  /*1fdb0*/  IMAD.MOV.U32 R24, RZ, RZ, RZ ;  /* 0x000000ffff187224 */ /* 0x000fe200078e00ff */
[----:B------:R-:W-:Y:S01]  /*1fdc0*/  SHF.R.U32.HI R2, RZ, 0x3, R4 ;  /* 0x00000003ff027819 */ /* 0x000fe20000011604 */
[----:B------:R-:W-:Y:S01]  /*1fdd0*/  IMAD.MOV.U32 R28, RZ, RZ, 0x1 ;  /* 0x00000001ff1c7424 */ /* 0x000fe200078e00ff */
[----:B------:R-:W-:Y:S01]  /*1fde0*/  LOP3.LUT R0, R0, 0x70, RZ, 0xc0, !PT ;  /* 0x0000007000007812 */ /* 0x000fe200078ec0ff */
[----:B------:R-:W-:Y:S01]  /*1fdf0*/  ULOP3.LUT UR38, UR36, 0x2, URZ, 0xfc, !UPT ;  /* 0x0000000224267892 */ /* 0x000fe2000f8efc3f */
[----:B------:R-:W-:-:S02]  /*1fe00*/  ULDC.64 UR40, c[0x0][0x198] ;  /* 0x0000660000287ab9 */ /* 0x000fc40000000a00 */
[----:B------:R-:W-:Y:S01]  /*1fe10*/  LOP3.LUT R2, R2, R0, RZ, 0xfc, !PT ;  /* 0x0000000002027212 */ /* 0x000fe200078efcff */
[----:B------:R-:W-:Y:S01]  /*1fe20*/  ULDC UR37, c[0x0][0xc] ;  /* 0x0000030000257ab9 */ /* 0x000fe20000000800 */
[----:B0-----:R-:W-:-:S06]  /*1fe30*/  ULEA UR4, UR5, UR4, 0x18 ;  /* 0x0000000405047291 */ /* 0x001fcc000f8ec03f */
[----:B------:R-:W-:-:S04]  /*1fe40*/  IMAD.U32 R22, RZ, RZ, UR4 ;  /* 0x00000004ff167e24 */ /* 0x000fc8000f8e00ff */
[----:B------:R-:W-:-:S05]  /*1fe50*/  IMAD R0, R35, 0x2, R22 ;  /* 0x0000000223007824 */ /* 0x000fca00078e0216 */
[----:B------:R2:W-:Y:S02]  /*1fe60*/  STL [R1+0x8], R0 ;  /* 0x0000080001007387 */ /* 0x0005e40000100800 */
.L_x_2101:
[----:B------:R-:W-:Y:S05]  /*1fe70*/  YIELD ;  /* 0x0000000000007946 */ /* 0x000fea0003800000 */
[----:B------:R-:W-:Y:S01]  /*1fe80*/  ULDC.64 UR4, c[0x0][0xa28] ;  /* 0x00028a0000047ab9 */ /* 0x000fe20000000a00 */
[----:B------:R-:W-:Y:S01]  /*1fe90*/  IMAD.MOV.U32 R10, RZ, RZ, RZ ;  /* 0x000000ffff0a7224 */ /* 0x000fe200078e00ff */
[----:B------:R-:W-:Y:S01]  /*1fea0*/  ISETP.NE.U32.AND P0, PT, RZ, UR4, PT ;  /* 0x00000004ff007c0c */ /* 0x000fe2000bf05070 */
[----:B0-----:R-:W0:Y:S01]  /*1feb0*/  LDC.64 R4, c[0x0][0xa00] ;  /* 0x00028000ff047b82 */ /* 0x001e220000000a00 */
[----:B------:R-:W-:Y:S01]  /*1fec0*/  IMAD.MOV.U32 R8, RZ, RZ, RZ ;  /* 0x000000ffff087224 */ /* 0x000fe200078e00ff */
[----:B------:R-:W-:Y:S01]  /*1fed0*/  ULDC.64 UR6, c[0x0][0xa10] ;  /* 0x0002840000067ab9 */ /* 0x000fe20000000a00 */
[----:B------:R-:W-:Y:S01]  /*1fee0*/  ISETP.NE.AND.EX P0, PT, RZ, UR5, PT, P0 ;  /* 0x00000005ff007c0c */ /* 0x000fe2000bf05300 */
[----:B------:R-:W-:-:S12]  /*1fef0*/  ULDC.64 UR4, c[0x0][0xa18] ;  /* 0x0002860000047ab9 */ /* 0x000fd80000000a00 */
[----:B-1----:R-:W1:Y:S02]  /*1ff00*/  @P0 LDC.64 R2, c[0x0][0xa28] ;  /* 0x00028a00ff020b82 */ /* 0x002e640000000a00 */
[----:B-1----:R-:W-:-:S05]  /*1ff10*/  @P0 IMAD.WIDE R2, R19, 0x4, R2 ;  /* 0x0000000413020825 */ /* 0x002fca00078e0202 */
[----:B------:R1:W3:Y:S01]  /*1ff20*/  @P0 LDG.E R10, desc[UR52][R2.64] ;  /* 0x00000034020a0981 */ /* 0x0002e2000c1e1900 */
[----:B------:R-:W-:Y:S01]  /*1ff30*/  ISETP.NE.U32.AND P0, PT, RZ, UR4, PT ;  /* 0x00000004ff007c0c */ /* 0x000fe2000bf05070 */
[----:B0-----:R-:W-:Y:S01]  /*1ff40*/  IMAD.WIDE R4, R19, 0x4, R4 ;  /* 0x0000000413047825 */ /* 0x001fe200078e0204 */
[----:B------:R-:W-:Y:S02]  /*1ff50*/  ISETP.NE.U32.AND P1, PT, RZ, UR6, PT ;  /* 0x00000006ff007c0c */ /* 0x000fe4000bf25070 */
[----:B------:R-:W-:Y:S01]  /*1ff60*/  ISETP.NE.AND.EX P2, PT, RZ, UR5, PT, P0 ;  /* 0x00000005ff007c0c */ /* 0x000fe2000bf45300 */
[----:B------:R-:W-:Y:S01]  /*1ff70*/  ULDC.64 UR4, c[0x0][0xa00] ;  /* 0x0002800000047ab9 */ /* 0x000fe20000000a00 */
[----:B------:R-:W-:Y:S01]  /*1ff80*/  ISETP.NE.AND.EX P1, PT, RZ, UR7, PT, P1 ;  /* 0x00000007ff007c0c */ /* 0x000fe2000bf25310 */
[----:B--2---:R-:W-:Y:S01]  /*1ff90*/  IMAD.MOV.U32 R0, RZ, RZ, RZ ;  /* 0x000000ffff007224 */ /* 0x004fe200078e00ff */
[----:B------:R-:W-:Y:S01]  /*1ffa0*/  ISETP.NE.U32.AND P0, PT, RZ, UR4, PT ;  /* 0x00000004ff007c0c */ /* 0x000fe2000bf05070 */
[----:B-1----:R-:W0:Y:S03]  /*1ffb0*/  LDC.64 R2, c[0x0][0xa10] ;  /* 0x00028400ff027b82 */ /* 0x002e260000000a00 */
[----:B------:R-:W-:-:S05]  /*1ffc0*/  ISETP.NE.AND.EX P0, PT, RZ, UR5, PT, P0 ;  /* 0x00000005ff007c0c */ /* 0x000fca000bf05300 */
[----:B------:R-:W1:Y:S08]  /*1ffd0*/  @P2 LDC.64 R6, c[0x0][0xa18] ;  /* 0x00028600ff062b82 */ /* 0x000e700000000a00 */
[----:B------:R-:W2:Y:S01]  /*1ffe0*/  @P0 LDG.E R8, desc[UR52][R4.64] ;  /* 0x0000003404080981 */ /* 0x000ea2000c1e1900 */
[----:B0-----:R-:W-:-:S05]  /*1fff0*/  IMAD.WIDE R2, R19, 0x4, R2 ;  /* 0x0000000413027825 */ /* 0x001fca00078e0202 */
[----:B------:R-:W5:Y:S01]  /*20000*/  @P1 LDG.E R0, desc[UR52][R2.64] ;  /* 0x0000003402001981 */ /* 0x000f62000c1e1900 */
[----:B------:R-:W-:Y:S02]  /*20010*/  ULDC UR4, c[0x0][0x288] ;  /* 0x0000a20000047ab9 */ /* 0x000fe40000000800 */
[----:B------:R-:W-:Y:S01]  /*20020*/  IMAD.U32 R33, RZ, RZ, UR4 ;  /* 0x00000004ff217e24 */ /* 0x000fe2000f8e00ff */
[----:B------:R-:W-:Y:S02]  /*20030*/  ULDC.64 UR4, c[0x0][0x418] ;  /* 0x0001060000047ab9 */ /* 0x000fe40000000a00 */
[----:B------:R-:W-:-:S03]  /*20040*/  UISETP.NE.U32.AND UP0, UPT, UR4, URZ, UPT ;  /* 0x0000003f0400728c */ /* 0x000fc6000bf05070 */
[----:B------:R-:W-:Y:S01]  /*20050*/  ULDC UR4, c[0x0][0x424] ;  /* 0x0001090000047ab9 */ /* 0x000fe20000000800 */
[----:B------:R-:W-:Y:S01]  /*20060*/  UISETP.NE.AND.EX UP0, UPT, UR5, URZ, UPT, UP0 ;  /* 0x0000003f0500728c */ /* 0x000fe2000bf05300 */
[----:B-1----:R-:W-:Y:S02]  /*20070*/  @P2 IMAD.WIDE R6, R19, 0x4, R6 ;  /* 0x0000000413062825 */ /* 0x002fe400078e0206 */
[----:B------:R-:W-:Y:S01]  /*20080*/  ULDC UR5, c[0x0][0x2f0] ;  /* 0x0000bc0000057ab9 */ /* 0x000fe20000000800 */
[----:B------:R-:W-:Y:S02]  /*20090*/  USEL UR4, UR4, 0x1, UP0 ;  /* 0x0000000104047887 */ /* 0x000fe40008000000 */
[----:B------:R0:W5:Y:S02]  /*200a0*/  @P2 LDG.E R33, desc[UR52][R6.64] ;  /* 0x0000003406212981 */ /* 0x000164000c1e1900 */
[----:B------:R-:W-:-:S03]  /*200b0*/  UIMAD UR4, UR4, UR5, URZ ;  /* 0x00000005040472a4 */ /* 0x000fc6000f8e023f */
[----:B------:R-:W-:-:S03]  /*200c0*/  ULDC UR5, c[0x0][0x348] ;  /* 0x0000d20000057ab9 */ /* 0x000fc60000000800 */
[----:B------:R-:W-:Y:S02]  /*200d0*/  IMAD.U32 R9, RZ, RZ, UR4 ;  /* 0x00000004ff097e24 */ /* 0x000fe4000f8e00ff */
[----:B0-----:R-:W-:Y:S01]  /*200e0*/  IMAD.U32 R7, RZ, RZ, UR5 ;  /* 0x00000005ff077e24 */ /* 0x001fe2000f8e00ff */
[----:B---3--:R0:W-:Y:S04]  /*200f0*/  STL [R1], R10 ;  /* 0x0000000a01007387 */ /* 0x0081e80000100800 */
[----:B--2---:R0:W-:Y:S01]  /*20100*/  STL [R1+0xc], R8 ;  /* 0x00000c0801007387 */ /* 0x0041e20000100800 */
[----:B------:R-:W-:Y:S05]  /*20110*/  @P2 BRA `(.L_x_1983) ;  /* 0x0000000000102947 */ /* 0x000fea0003800000 */
[----:B------:R-:W-:Y:S05]  /*20120*/  @!P0 BRA `(.L_x_1983) ;  /* 0x00000000000c8947 */ /* 0x000fea0003800000 */
[----:B------:R-:W2:Y:S04]  /*20130*/  LDG.E R6, desc[UR52][R4.64] ;  /* 0x0000003404067981 */ /* 0x000ea8000c1e1900 */
[----:B-----5:R-:W2:Y:S02]  /*20140*/  LDG.E R33, desc[UR52][R4.64+0x4] ;  /* 0x0000043404217981 */ /* 0x020ea4000c1e1900 */
[----:B--2---:R-:W-:-:S07]  /*20150*/  IMAD.IADD R33, R33, 0x1, -R6 ;  /* 0x0000000121217824 */ /* 0x004fce00078e0a06 */
.L_x_1983:
[----:B------:R-:W-:Y:S01]  /*20160*/  ULDC.64 UR4, c[0x0][0xa20] ;  /* 0x0002880000047ab9 */ /* 0x000fe20000000a00 */
[C---:B------:R-:W-:Y:S02]  /*20170*/  LOP3.LUT R4, R18.reuse, 0xff000000, RZ, 0xc0, !PT ;  /* 0xff00000012047812 */ /* 0x040fe400078ec0ff */
[----:B------:R-:W-:Y:S02]  /*20180*/  ISETP.NE.U32.AND P0, PT, RZ, UR4, PT ;  /* 0x00000004ff007c0c */ /* 0x000fe4000bf05070 */
[----:B------:R-:W-:Y:S02]  /*20190*/  SHF.R.U32.HI R5, RZ, 0x8, R4 ;  /* 0x00000008ff057819 */ /* 0x000fe40000011604 */
[----:B------:R-:W-:Y:S02]  /*201a0*/  ISETP.NE.AND.EX P0, PT, RZ, UR5, PT, P0 ;  /* 0x00000005ff007c0c */ /* 0x000fe4000bf05300 */
[C---:B------:R-:W-:Y:S02]  /*201b0*/  LOP3.LUT R6, R18.reuse, 0xff0000, RZ, 0xc0, !PT ;  /* 0x00ff000012067812 */ /* 0x040fe400078ec0ff */
[----:B------:R-:W-:-:S02]  /*201c0*/  LOP3.LUT R18, R18, 0xffff, RZ, 0xc0, !PT ;  /* 0x0000ffff12127812 */ /* 0x000fc400078ec0ff */
[----:B------:R-:W-:-:S07]  /*201d0*/  LEA.HI R6, R6, R5, RZ, 0x10 ;  /* 0x0000000506067211 */ /* 0x000fce00078f80ff */
[----:B------:R-:W-:Y:S05]  /*201e0*/  @!P0 BRA `(.L_x_1984) ;  /* 0x0000000000108947 */ /* 0x000fea0003800000 */
[----:B------:R-:W1:Y:S02]  /*201f0*/  LDC.64 R4, c[0x0][0xa20] ;  /* 0x00028800ff047b82 */ /* 0x000e640000000a00 */
[----:B-1----:R-:W-:-:S05]  /*20200*/  IMAD.WIDE R4, R19, 0x4, R4 ;  /* 0x0000000413047825 */ /* 0x002fca00078e0204 */
[----:B------:R1:W5:Y:S01]  /*20210*/  LDG.E R9, desc[UR52][R4.64] ;  /* 0x0000003404097981 */ /* 0x000362000c1e1900 */
[----:B------:R-:W-:Y:S05]  /*20220*/  BRA `(.L_x_1985) ;  /* 0x0000000000247947 */ /* 0x000fea0003800000 */
.L_x_1984:
        /* <DEDUP_REMOVED lines=9> */
.L_x_1985:
[----:B-1----:R-:W2:Y:S01]  /*202c0*/  @P1 LDG.E R5, desc[UR52][R2.64] ;  /* 0x0000003402051981 */ /* 0x002ea2000c1e1900 */
[----:B0-----:R-:W0:Y:S03]  /*202d0*/  LDC R8, c[0x0][0x448] ;  /* 0x00011200ff087b82 */ /* 0x001e260000000800 */
[----:B------:R1:W2:Y:S01]  /*202e0*/  @P1 LDG.E R4, desc[UR52][R2.64+0x4] ;  /* 0x0000043402041981 */ /* 0x0002a2000c1e1900 */
[----:B------:R-:W-:Y:S02]  /*202f0*/  IMAD.SHL.U32 R27, R17, 0x80, RZ ;  /* 0x00000080111b7824 */ /* 0x000fe400078e00ff */
[----:B-----5:R-:W-:Y:S02]  /*20300*/  IMAD.IADD R9, R9, 0x1, -R10 ;  /* 0x0000000109097824 */ /* 0x020fe400078e0a0a */
[----:B------:R-:W-:Y:S01]  /*20310*/  VIADD R11, R27, 0x7f ;  /* 0x0000007f1b0b7836 */ /* 0x000fe20000000000 */
[----:B-1----:R-:W1:Y:S01]  /*20320*/  LDC.64 R2, c[0x0][0x9e0] ;  /* 0x00027800ff027b82 */ /* 0x002e620000000a00 */
[----:B0-----:R-:W-:-:S13]  /*20330*/  ISETP.NE.AND P2, PT, R8, 0x1, PT ;  /* 0x000000010800780c */ /* 0x001fda0003f45270 */
[----:B------:R-:W0:Y:S01]  /*20340*/  @P2 LDC R8, c[0x0][0x44c] ;  /* 0x00011300ff082b82 */ /* 0x000e220000000800 */
[----:B-1----:R-:W-:-:S07]  /*20350*/  ISETP.GE.AND P3, PT, R3, 0x1, PT ;  /* 0x000000010300780c */ /* 0x002fce0003f66270 */
[----:B------:R-:W1:Y:S01]  /*20360*/  @P2 LDC R13, c[0x0][0x450] ;  /* 0x00011400ff0d2b82 */ /* 0x000e620000000800 */
[----:B--2---:R-:W-:Y:S02]  /*20370*/  @P1 IMAD.IADD R7, R4, 0x1, -R5 ;  /* 0x0000000104071824 */ /* 0x004fe400078e0a05 */
[----:B0-----:R-:W-:-:S04]  /*20380*/  @P2 IMAD.HI.U32 R4, R11, R8, RZ ;  /* 0x000000080b042227 */ /* 0x001fc800078e00ff */
[----:B------:R-:W-:Y:S01]  /*20390*/  IMAD.IADD R36, R9, 0x1, R7 ;  /* 0x0000000109247824 */ /* 0x000fe200078e0207 */
[----:B-1----:R-:W-:-:S03]  /*203a0*/  @P2 SHF.R.U32.HI R11, RZ, R13, R4 ;  /* 0x0000000dff0b2219 */ /* 0x002fc60000011604 */
[C---:B------:R-:W-:Y:S01]  /*203b0*/  VIADD R4, R36.reuse, 0x7f ;  /* 0x0000007f24047836 */ /* 0x040fe20000000000 */
[----:B------:R-:W-:-:S04]  /*203c0*/  IADD3 R10, R36, 0x1, -R33 ;  /* 0x00000001240a7810 */ /* 0x000fc80007ffe821 */
[----:B------:R-:W-:Y:S01]  /*203d0*/  SHF.R.S32.HI R5, RZ, 0x1f, R4 ;  /* 0x0000001fff057819 */ /* 0x000fe20000011404 */
[----:B------:R-:W-:-:S03]  /*203e0*/  IMAD.IADD R11, R10, 0x1, R11 ;  /* 0x000000010a0b7824 */ /* 0x000fc600078e020b */
        /* <DEDUP_REMOVED lines=15> */
.L_x_1988:
[----:B------:R-:W-:-:S13]  /*204e0*/  ISETP.NE.AND P0, PT, R3, 0x1, PT ;  /* 0x000000010300780c */ /* 0x000fda0003f05270 */
[----:B------:R-:W0:Y:S02]  /*204f0*/  @P0 LDC.64 R4, c[0x0][0x9e8] ;  /* 0x00027a00ff040b82 */ /* 0x000e240000000a00 */
[----:B0-----:R-:W-:-:S05]  /*20500*/  @P0 IMAD.HI.U32 R4, R8, R4, RZ ;  /* 0x0000000408040227 */ /* 0x001fca00078e00ff */
[----:B------:R-:W-:-:S07]  /*20510*/  @P0 SHF.R.U32.HI R8, RZ, R5, R4 ;  /* 0x00000005ff080219 */ /* 0x000fce0000011604 */
.L_x_1989:
[----:B------:R-:W-:Y:S05]  /*20520*/  BSYNC B0 ;  /* 0x0000000000007941 */ /* 0x000fea0003800000 */
.L_x_1987:
[----:B------:R-:W-:-:S05]  /*20530*/  IMAD R5, R8, R3, R3 ;  /* 0x0000000308057224 */ /* 0x000fca00078e0203 */
[----:B------:R-:W-:-:S07]  /*20540*/  VIMNMX R2, R2, R5, PT ;  /* 0x0000000502027248 */ /* 0x000fce0003fe0100 */
.L_x_1986:
[----:B------:R-:W0:Y:S01]  /*20550*/  @P2 LDC R4, c[0x0][0x44c] ;  /* 0x00011300ff042b82 */ /* 0x000e220000000800 */
[----:B------:R-:W-:Y:S01]  /*20560*/  VIADD R2, R2, 0x7f ;  /* 0x0000007f02027836 */ /* 0x000fe20000000000 */
[----:B------:R-:W-:Y:S01]  /*20570*/  ULDC UR4, c[0x0][0x9dc] ;  /* 0x0002770000047ab9 */ /* 0x000fe20000000800 */
[----:B------:R-:W-:Y:S02]  /*20580*/  IMAD.MOV.U32 R5, RZ, RZ, R27 ;  /* 0x000000ffff057224 */ /* 0x000fe400078e001b */
[----:B------:R-:W-:-:S03]  /*20590*/  IMAD.IADD R8, R36, 0x1, -R33 ;  /* 0x0000000124087824 */ /* 0x000fc600078e0a21 */
[----:B------:R-:W1:Y:S01]  /*205a0*/  @P2 LDC R11, c[0x0][0x450] ;  /* 0x00011400ff0b2b82 */ /* 0x000e620000000800 */
[----:B0-----:R-:W-:-:S05]  /*205b0*/  @P2 IMAD.HI.U32 R4, R27, R4, RZ ;  /* 0x000000041b042227 */ /* 0x001fca00078e00ff */
[----:B-1----:R-:W-:Y:S02]  /*205c0*/  @P2 SHF.R.U32.HI R5, RZ, R11, R4 ;  /* 0x0000000bff052219 */ /* 0x002fe40000011604 */
[----:B------:R-:W-:-:S03]  /*205d0*/  SHF.R.S32.HI R11, RZ, 0x1f, R2 ;  /* 0x0000001fff0b7819 */ /* 0x000fc60000011402 */
[----:B------:R-:W-:Y:S01]  /*205e0*/  IMAD.IADD R12, R8, 0x1, R5 ;  /* 0x00000001080c7824 */ /* 0x000fe200078e0205 */
[----:B------:R-:W-:-:S04]  /*205f0*/  LEA.HI R11, R11, R2, RZ, 0x7 ;  /* 0x000000020b0b7211 */ /* 0x000fc800078f38ff */
[----:B------:R-:W-:-:S04]  /*20600*/  SHF.R.S32.HI R2, RZ, 0x7, R11 ;  /* 0x00000007ff027819 */ /* 0x000fc8000001140b */
[----:B------:R-:W-:Y:S01]  /*20610*/  VIMNMX R11, R17, R2, PT ;  /* 0x00000002110b7248 */ /* 0x000fe20003fe0100 */
        /* <DEDUP_REMOVED lines=12> */
.L_x_1992:
[----:B------:R-:W-:-:S13]  /*206e0*/  ISETP.NE.AND P0, PT, R3, 0x1, PT ;  /* 0x000000010300780c */ /* 0x000fda0003f05270 */
[----:B------:R-:W0:Y:S02]  /*206f0*/  @P0 LDC.64 R4, c[0x0][0x9e8] ;  /* 0x00027a00ff040b82 */ /* 0x000e240000000a00 */
[----:B0-----:R-:W-:-:S05]  /*20700*/  @P0 IMAD.HI.U32 R4, R12, R4, RZ ;  /* 0x000000040c040227 */ /* 0x001fca00078e00ff */
[----:B------:R-:W-:-:S07]  /*20710*/  @P0 SHF.R.U32.HI R12, RZ, R5, R4 ;  /* 0x00000005ff0c0219 */ /* 0x000fce0000011604 */
.L_x_1993:
[----:B------:R-:W-:Y:S05]  /*20720*/  BSYNC B0 ;  /* 0x0000000000007941 */ /* 0x000fea0003800000 */
.L_x_1991:
[----:B------:R-:W-:-:S05]  /*20730*/  IMAD R3, R12, R3, RZ ;  /* 0x000000030c037224 */ /* 0x000fca00078e02ff */
[----:B------:R-:W-:-:S07]  /*20740*/  VIMNMX R2, R2, R3, !PT ;  /* 0x0000000302027248 */ /* 0x000fce0007fe0100 */
.L_x_1990:
[----:B------:R-:W-:Y:S01]  /*20750*/  SHF.R.S32.HI R3, RZ, 0x1f, R2 ;  /* 0x0000001fff037819 */ /* 0x000fe20000011402 */
[----:B------:R-:W-:Y:S01]  /*20760*/  BSSY B0, `(.L_x_1994) ;  /* 0x0000027000007945 */ /* 0x000fe20003800000 */
[----:B------:R-:W-:Y:S02]  /*20770*/  LOP3.LUT R37, R6, 0xff, RZ, 0xc0, !PT ;  /* 0x000000ff06257812 */ /* 0x000fe400078ec0ff */
[----:B------:R-:W-:Y:S01]  /*20780*/  LEA.HI R3, R3, R2, RZ, 0x7 ;  /* 0x0000000203037211 */ /* 0x000fe200078f38ff */
[----:B------:R-:W-:Y:S01]  /*20790*/  IMAD.MOV.U32 R2, RZ, RZ, RZ ;  /* 0x000000ffff027224 */ /* 0x000fe200078e00ff */
[----:B------:R-:W-:Y:S02]  /*207a0*/  SHF.R.U32.HI R6, RZ, 0x10, R6 ;  /* 0x00000010ff067819 */ /* 0x000fe40000011606 */
[----:B------:R-:W-:-:S04]  /*207b0*/  SHF.R.S32.HI R3, RZ, 0x7, R3 ;  /* 0x00000007ff037819 */ /* 0x000fc80000011403 */
[----:B------:R-:W-:-:S04]  /*207c0*/  VIMNMX R4, RZ, R3, !PT ;  /* 0x00000003ff047248 */ /* 0x000fc80007fe0100 */
[----:B------:R-:W-:-:S13]  /*207d0*/  ISETP.GT.AND P0, PT, R11, R4, PT ;  /* 0x000000040b00720c */ /* 0x000fda0003f04270 */
[----:B------:R-:W-:Y:S05]  /*207e0*/  @!P0 BRA `(.L_x_1995) ;  /* 0x0000000000788947 */ /* 0x000fea0003800000 */
[----:B------:R-:W-:Y:S01]  /*207f0*/  ISETP.NE.AND P0, PT, R6, RZ, PT ;  /* 0x000000ff0600720c */ /* 0x000fe20003f05270 */
[----:B------:R-:W-:-:S03]  /*20800*/  ULDC UR4, c[0x0][0x9f0] ;  /* 0x00027c0000047ab9 */ /* 0x000fc60000000800 */
[----:B------:R-:W-:-:S04]  /*20810*/  SEL R5, R6, UR4, P0 ;  /* 0x0000000406057c07 */ /* 0x000fc80008000000 */
[----:B------:R-:W-:Y:S02]  /*20820*/  IABS R13, R5 ;  /* 0x00000005000d7213 */ /* 0x000fe40000000000 */
[----:B------:R-:W-:Y:S02]  /*20830*/  IADD3 R12, R5, -0x1, R11 ;  /* 0xffffffff050c7810 */ /* 0x000fe40007ffe00b */
[----:B------:R-:W0:Y:S03]  /*20840*/  I2F.RP R2, R13 ;  /* 0x0000000d00027306 */ /* 0x000e260000209400 */
[----:B------:R-:W-:-:S05]  /*20850*/  IMAD.IADD R12, R12, 0x1, -R4 ;  /* 0x000000010c0c7824 */ /* 0x000fca00078e0a04 */
        /* <DEDUP_REMOVED lines=23> */
.L_x_1995:
[----:B------:R-:W-:Y:S05]  /*209d0*/  BSYNC B0 ;  /* 0x0000000000007941 */ /* 0x000fea0003800000 */
.L_x_1994:
[-C--:B------:R-:W-:Y:S01]  /*209e0*/  IMAD R4, R37, R2.reuse, R4 ;  /* 0x0000000225047224 */ /* 0x080fe200078e0204 */
        /* <DEDUP_REMOVED lines=10> */
[----:B------:R-:W-:Y:S01]  /*20a90*/  @P0 LEA.HI R3, R3, R2, RZ, 0x7 ;  /* 0x0000000203030211 */ /* 0x000fe200078f38ff */
[----:B------:R-:W-:-:S03]  /*20aa0*/  IMAD.MOV.U32 R2, RZ, RZ, R5 ;  /* 0x000000ffff027224 */ /* 0x000fc600078e0005 */
        /* <DEDUP_REMOVED lines=11> */
.L_x_2253:
[----:B-1----:R-:W-:Y:S02]  /*20b60*/  ISETP.NE.AND P0, PT, R14, RZ, PT ;  /* 0x000000ff0e00720c */ /* 0x002fe40003f05270 */
[----:B------:R-:W-:-:S11]  /*20b70*/  PLOP3.LUT P6, PT, PT, PT, PT, 0x8, 0x0 ;  /* 0x000000000000781c */ /* 0x000fd60003fce170 */
[----:B------:R-:W-:Y:S05]  /*20b80*/  @P0 BRA `(.L_x_1999) ;  /* 0x00000000000c0947 */ /* 0x000fea0003800000 */
[----:B------:R-:W-:-:S03]  /*20b90*/  UMOV UR4, 0xffffffff ;  /* 0xffffffff00047882 */ /* 0x000fc60000000000 */
[----:B------:R-:W-:Y:S05]  /*20ba0*/  BRA.DIV UR4, `(.L_x_2000) ;  /* 0x0000009204647947 */ /* 0x000fea000b800000 */
[----:B------:R-:W-:-:S13]  /*20bb0*/  ELECT P6, URZ, PT ;  /* 0x00000000003f782f */ /* 0x000fda00038c0000 */
.L_x_1999:
        /* <DEDUP_REMOVED lines=9> */
.L_x_2256:
[----:B------:R-:W-:Y:S05]  /*20c50*/  BSYNC B1 ;  /* 0x0000000000017941 */ /* 0x000fea0003800000 */
.L_x_2001:
[----:B------:R-:W-:Y:S04]  /*20c60*/  BSSY B1, `(.L_x_2003) ;  /* 0x000006e000017945 */ /* 0x000fe80003800000 */
[----:B------:R-:W-:Y:S05]  /*20c70*/  @!P6 BRA `(.L_x_2004) ;  /* 0x0000000400b0e947 */ /* 0x000fea0003800000 */
[----:B0-----:R-:W-:Y:S01]  /*20c80*/  IMAD R3, R26, 0x8, R22 ;  /* 0x000000081a037824 */ /* 0x001fe200078e0216 */
[----:B------:R-:W-:Y:S01]  /*20c90*/  SHF.L.U32 R7, R29, 0x1f, RZ ;  /* 0x0000001f1d077819 */ /* 0x000fe200000006ff */
[----:B------:R-:W0:Y:S01]  /*20ca0*/  S2R R9, SR_TID.X ;  /* 0x0000000000097919 */ /* 0x000e220000002100 */
[----:B------:R-:W-:Y:S02]  /*20cb0*/  BSSY B2, `(.L_x_2005) ;  /* 0x0000005000027945 */ /* 0x000fe40003800000 */
[----:B------:R-:W1:Y:S01]  /*20cc0*/  SYNCS.PHASECHK.TRANS64.TRYWAIT P0, [R3+URZ+0x288a0], R7 ;  /* 0x0288a007030075a7 */ /* 0x000e62000800017f */
[----:B0-----:R-:W-:-:S04]  /*20cd0*/  LOP3.LUT R9, R9, 0x7f, RZ, 0xc0, !PT ;  /* 0x0000007f09097812 */ /* 0x001fc800078ec0ff */
[----:B------:R-:W-:Y:S01]  /*20ce0*/  ISETP.NE.AND P1, PT, R9, RZ, PT ;  /* 0x000000ff0900720c */ /* 0x000fe20003f25270 */
[----:B-1----:R-:W-:-:S12]  /*20cf0*/  @!P0 BRA `(.L_x_2006) ;  /* 0x0000009000448947 */ /* 0x002fd80003800000 */
.L_x_2257:
[----:B------:R-:W-:Y:S05]  /*20d00*/  BSYNC B2 ;  /* 0x0000000000027941 */ /* 0x000fea0003800000 */
.L_x_2005:
[----:B------:R-:W-:Y:S04]  /*20d10*/  BSSY B2, `(.L_x_2007) ;  /* 0x0000009000027945 */ /* 0x000fe80003800000 */
[----:B------:R-:W-:Y:S05]  /*20d20*/  @P1 BRA `(.L_x_2008) ;  /* 0x00000000001c1947 */ /* 0x000fea0003800000 */
[----:B------:R-:W1:Y:S01]  /*20d30*/  S2R R9, SR_TID.X ;  /* 0x0000000000097919 */ /* 0x000e620000002100 */
[----:B------:R-:W-:-:S04]  /*20d40*/  IMAD.MOV.U32 R12, RZ, RZ, 0x8000 ;  /* 0x00008000ff0c7424 */ /* 0x000fc800078e00ff */
[----:B------:R2:W-:Y:S01]  /*20d50*/  SYNCS.ARRIVE.TRANS64 RZ, [R3+URZ+0x28890], R12 ;  /* 0x0288900c03ff79a7 */ /* 0x0005e2000800003f */
[----:B-1----:R-:W-:-:S04]  /*20d60*/  LOP3.LUT R9, R9, 0x1f, RZ, 0xc0, !PT ;  /* 0x0000001f09097812 */ /* 0x002fc800078ec0ff */
[----:B------:R-:W-:-:S13]  /*20d70*/  ISETP.NE.AND P0, PT, R9, RZ, PT ;  /* 0x000000ff0900720c */ /* 0x000fda0003f05270 */
[----:B--2---:R-:W-:Y:S05]  /*20d80*/  @!P0 BRA `(.L_x_2008) ;  /* 0x0000000000048947 */ /* 0x004fea0003800000 */
[----:B------:R-:W-:Y:S01]  /*20d90*/  BPT.TRAP 0x1 ;  /* 0x000000040000795c */ /* 0x000fe20000300000 */
.L_x_2008:
[----:B------:R-:W-:Y:S05]  /*20da0*/  BSYNC B2 ;  /* 0x0000000000027941 */ /* 0x000fea0003800000 */
.L_x_2007:
[----:B------:R-:W-:Y:S01]  /*20db0*/  IMAD.MOV.U32 R20, RZ, RZ, RZ ;  /* 0x000000ffff147224 */ /* 0x000fe200078e00ff */
[----:B------:R-:W-:Y:S01]  /*20dc0*/  UIADD3 UR4, UP0, UR40, 0x570, URZ ;  /* 0x0000057028047890 */ /* 0x000fe2000ff1e03f */
[----:B------:R-:W-:Y:S01]  /*20dd0*/  IMAD R9, R2, 0x80, R0 ;  /* 0x0000008002097824 */ /* 0x000fe200078e0200 */
[----:B------:R-:W-:Y:S01]  /*20de0*/  PLOP3.LUT P0, PT, PT, PT, PT, 0x80, 0x0 ;  /* 0x000000000000781c */ /* 0x000fe20003f0f070 */
[----:B------:R-:W-:Y:S01]  /*20df0*/  IMAD R11, R26, 0x8000, R22 ;  /* 0x000080001a0b7824 */ /* 0x000fe200078e0216 */
        /* <DEDUP_REMOVED lines=8> */
.L_x_2009:
        /* <DEDUP_REMOVED lines=10> */
[----:B------:R-:W-:Y:S01]  /*20f20*/  IMAD.MOV.U32 R21, RZ, RZ, 0x40 ;  /* 0x00000040ff157424 */ /* 0x000fe200078e00ff */
[----:B------:R-:W-:Y:S01]  /*20f30*/  PLOP3.LUT P0, PT, PT, PT, PT, 0x80, 0x0 ;  /* 0x000000000000781c */ /* 0x000fe20003f0f070 */
[----:B------:R-:W-:Y:S01]  /*20f40*/  VIADD R11, R11, 0x1c400 ;  /* 0x0001c4000b0b7836 */ /* 0x000fe20000000000 */
[----:B------:R-:W-:Y:S01]  /*20f50*/  UMOV UR6, 0x0 ;  /* 0x0000000000067882 */ /* 0x000fe20000000000 */
[----:B------:R-:W-:Y:S01]  /*20f60*/  UMOV UR7, 0x12f00000 ;  /* 0x12f0000000077882 */ /* 0x000fe20000000000 */
[----:B------:R-:W-:-:S15]  /*20f70*/  R2UR UR10, R21 ;  /* 0x00000000150a72ca */ /* 0x000fde00000e0000 */
.L_x_2010:
        /* <DEDUP_REMOVED lines=10> */
[----:B------:R-:W1:Y:S01]  /*21020*/  SYNCS.PHASECHK.TRANS64.TRYWAIT P0, [R3+URZ+0x288c0], R7 ;  /* 0x0288c007030075a7 */ /* 0x000e62000800017f */
[----:B------:R-:W-:Y:S04]  /*21030*/  BSSY B2, `(.L_x_2011) ;  /* 0x0000002000027945 */ /* 0x000fe80003800000 */
[----:B-1----:R-:W-:Y:S05]  /*21040*/  @!P0 BRA `(.L_x_2012) ;  /* 0x0000008c00848947 */ /* 0x002fea0003800000 */
.L_x_2258:
[----:B------:R-:W-:Y:S05]  /*21050*/  BSYNC B2 ;  /* 0x0000000000027941 */ /* 0x000fea0003800000 */
.L_x_2011:
[----:B------:R-:W-:Y:S01]  /*21060*/  BSSY B2, `(.L_x_2013) ;  /* 0x000000b000027945 */ /* 0x000fe20003800000 */
[----:B------:R-:W-:Y:S02]  /*21070*/  IMAD.MOV.U32 R14, RZ, RZ, 0x0 ;  /* 0x00000000ff0e7424 */ /* 0x000fe400078e00ff */
[----:B------:R-:W-:Y:S01]  /*21080*/  IMAD.MOV.U32 R15, RZ, RZ, 0x12f00000 ;  /* 0x12f00000ff0f7424 */ /* 0x000fe200078e00ff */
[----:B------:R-:W-:Y:S06]  /*21090*/  @P1 BRA `(.L_x_2014) ;  /* 0x00000000001c1947 */ /* 0x000fec0003800000 */
[----:B------:R-:W2:Y:S01]  /*210a0*/  S2R R11, SR_TID.X ;  /* 0x00000000000b7919 */ /* 0x000ea20000002100 */
[----:B01----:R-:W-:-:S04]  /*210b0*/  IMAD.MOV.U32 R7, RZ, RZ, 0x8000 ;  /* 0x00008000ff077424 */ /* 0x003fc800078e00ff */
[----:B------:R3:W-:Y:S01]  /*210c0*/  SYNCS.ARRIVE.TRANS64 RZ, [R3+URZ+0x288b0], R7 ;  /* 0x0288b00703ff79a7 */ /* 0x0007e2000800003f */
[----:B--2---:R-:W-:-:S04]  /*210d0*/  LOP3.LUT R11, R11, 0x1f, RZ, 0xc0, !PT ;  /* 0x0000001f0b0b7812 */ /* 0x004fc800078ec0ff */
[----:B------:R-:W-:-:S13]  /*210e0*/  ISETP.NE.AND P0, PT, R11, RZ, PT ;  /* 0x000000ff0b00720c */ /* 0x000fda0003f05270 */
[----:B---3--:R-:W-:Y:S05]  /*210f0*/  @!P0 BRA `(.L_x_2014) ;  /* 0x0000000000048947 */ /* 0x008fea0003800000 */
[----:B------:R-:W-:Y:S01]  /*21100*/  BPT.TRAP 0x1 ;  /* 0x000000040000795c */ /* 0x000fe20000300000 */
.L_x_2014:
[----:B------:R-:W-:Y:S05]  /*21110*/  BSYNC B2 ;  /* 0x0000000000027941 */ /* 0x000fea0003800000 */
.L_x_2013:
        /* <DEDUP_REMOVED lines=9> */
.L_x_2015:
        /* <DEDUP_REMOVED lines=15> */
.L_x_2016:
        /* <DEDUP_REMOVED lines=10> */
.L_x_2004:
[----:B------:R-:W-:Y:S05]  /*21340*/  BSYNC B1 ;  /* 0x0000000000017941 */ /* 0x000fea0003800000 */
.L_x_2003:
        /* <DEDUP_REMOVED lines=9> */
.L_x_2031:
[----:B------:R-:W-:Y:S05]  /*213e0*/  YIELD ;  /* 0x0000000000007946 */ /* 0x000fea0003800000 */
[----:B------:R-:W-:Y:S04]  /*213f0*/  BSSY B1, `(.L_x_2017) ;  /* 0x000006b000017945 */ /* 0x000fe80003800000 */
[----:B------:R-:W-:Y:S05]  /*21400*/  @!P6 BRA `(.L_x_2018) ;  /* 0x0000000400a4e947 */ /* 0x000fea0003800000 */
[----:B------:R-:W-:Y:S01]  /*21410*/  IMAD R11, R26, 0x8, R22 ;  /* 0x000000081a0b7824 */ /* 0x000fe200078e0216 */
[----:B------:R-:W-:Y:S01]  /*21420*/  SHF.L.U32 R2, R29, 0x1f, RZ ;  /* 0x0000001f1d027819 */ /* 0x000fe200000006ff */
[----:B0-----:R-:W0:Y:S01]  /*21430*/  S2R R3, SR_TID.X ;  /* 0x0000000000037919 */ /* 0x001e220000002100 */
[----:B------:R-:W-:Y:S02]  /*21440*/  BSSY B2, `(.L_x_2019) ;  /* 0x0000005000027945 */ /* 0x000fe40003800000 */
[----:B------:R-:W1:Y:S01]  /*21450*/  SYNCS.PHASECHK.TRANS64.TRYWAIT P1, [R11+URZ+0x288a0], R2 ;  /* 0x0288a0020b0075a7 */ /* 0x000e62000802017f */
[----:B0-----:R-:W-:-:S04]  /*21460*/  LOP3.LUT R3, R3, 0x7f, RZ, 0xc0, !PT ;  /* 0x0000007f03037812 */ /* 0x001fc800078ec0ff */
[----:B------:R-:W-:Y:S01]  /*21470*/  ISETP.NE.AND P2, PT, R3, RZ, PT ;  /* 0x000000ff0300720c */ /* 0x000fe20003f45270 */
[----:B-1----:R-:W-:-:S12]  /*21480*/  @!P1 BRA `(.L_x_2020) ;  /* 0x0000008800889947 */ /* 0x002fd80003800000 */
.L_x_2259:
[----:B------:R-:W-:Y:S05]  /*21490*/  BSYNC B2 ;  /* 0x0000000000027941 */ /* 0x000fea0003800000 */
.L_x_2019:
        /* <DEDUP_REMOVED lines=9> */
.L_x_2022:
[----:B------:R-:W-:Y:S05]  /*21530*/  BSYNC B2 ;  /* 0x0000000000027941 */ /* 0x000fea0003800000 */
.L_x_2021:
        /* <DEDUP_REMOVED lines=8> */
[----:B------:R-:W-:Y:S01]  /*215c0*/  VIADD R13, R9, 0x18400 ;  /* 0x00018400090d7836 */ /* 0x000fe20000000000 */
[----:B------:R-:W-:Y:S01]  /*215d0*/  UMOV UR6, 0x0 ;  /* 0x0000000000067882 */ /* 0x000fe20000000000 */
[----:B------:R-:W-:-:S10]  /*215e0*/  UMOV UR7, 0x12f00000 ;  /* 0x12f0000000077882 */ /* 0x000fd40000000000 */
.L_x_2023:
        /* <DEDUP_REMOVED lines=16> */
.L_x_2024:
        /* <DEDUP_REMOVED lines=13> */
.L_x_2260:
[----:B------:R-:W-:Y:S05]  /*217c0*/  BSYNC B2 ;  /* 0x0000000000027941 */ /* 0x000fea0003800000 */
.L_x_2025:
[----:B------:R-:W-:Y:S01]  /*217d0*/  BSSY B2, `(.L_x_2027) ;  /* 0x000000b000027945 */ /* 0x000fe20003800000 */
[----:B01----:R-:W-:Y:S02]  /*217e0*/  IMAD.MOV.U32 R2, RZ, RZ, 0x0 ;  /* 0x00000000ff027424 */ /* 0x003fe400078e00ff */
[----:B------:R-:W-:Y:S01]  /*217f0*/  IMAD.MOV.U32 R3, RZ, RZ, 0x12f00000 ;  /* 0x12f00000ff037424 */ /* 0x000fe200078e00ff */
[----:B------:R-:W-:Y:S06]  /*21800*/  @P2 BRA `(.L_x_2028) ;  /* 0x00000000001c2947 */ /* 0x000fec0003800000 */
[----:B------:R-:W0:Y:S01]  /*21810*/  S2R R20, SR_TID.X ;  /* 0x0000000000147919 */ /* 0x000e220000002100 */
[----:B------:R-:W-:-:S04]  /*21820*/  IMAD.MOV.U32 R14, RZ, RZ, 0x8000 ;  /* 0x00008000ff0e7424 */ /* 0x000fc800078e00ff */
[----:B------:R1:W-:Y:S01]  /*21830*/  SYNCS.ARRIVE.TRANS64 RZ, [R11+URZ+0x288b0], R14 ;  /* 0x0288b00e0bff79a7 */ /* 0x0003e2000800003f */
[----:B0-----:R-:W-:-:S04]  /*21840*/  LOP3.LUT R20, R20, 0x1f, RZ, 0xc0, !PT ;  /* 0x0000001f14147812 */ /* 0x001fc800078ec0ff */
[----:B------:R-:W-:-:S13]  /*21850*/  ISETP.NE.AND P1, PT, R20, RZ, PT ;  /* 0x000000ff1400720c */ /* 0x000fda0003f25270 */
[----:B-1----:R-:W-:Y:S05]  /*21860*/  @!P1 BRA `(.L_x_2028) ;  /* 0x0000000000049947 */ /* 0x002fea0003800000 */
[----:B------:R-:W-:Y:S01]  /*21870*/  BPT.TRAP 0x1 ;  /* 0x000000040000795c */ /* 0x000fe20000300000 */
.L_x_2028:
[----:B------:R-:W-:Y:S05]  /*21880*/  BSYNC B2 ;  /* 0x0000000000027941 */ /* 0x000fea0003800000 */
.L_x_2027:
[----:B------:R-:W-:Y:S01]  /*21890*/  R2UR UR10, R15 ;  /* 0x000000000f0a72ca */ /* 0x000fe200000e0000 */
[----:B------:R-:W-:Y:S01]  /*218a0*/  UIADD3 UR4, UP0, UR40, 0x670, URZ ;  /* 0x0000067028047890 */ /* 0x000fe2000ff1e03f */
[----:B------:R-:W-:Y:S01]  /*218b0*/  R2UR UR6, R2 ;  /* 0x00000000020672ca */ /* 0x000fe200000e0000 */
[----:B------:R-:W-:Y:S01]  /*218c0*/  VIADD R11, R11, 0x288b0 ;  /* 0x000288b00b0b7836 */ /* 0x000fe20000000000 */
[----:B------:R-:W-:Y:S01]  /*218d0*/  R2UR UR7, R3 ;  /* 0x00000000030772ca */ /* 0x000fe200000e0000 */
[----:B------:R-:W-:Y:S01]  /*218e0*/  VIADD R14, R9, 0x400 ;  /* 0x00000400090e7836 */ /* 0x000fe20000000000 */
[----:B------:R-:W-:Y:S01]  /*218f0*/  PLOP3.LUT P1, PT, PT, PT, PT, 0x80, 0x0 ;  /* 0x000000000000781c */ /* 0x000fe20003f2f070 */
[----:B------:R-:W-:-:S12]  /*21900*/  UIADD3.X UR5, URZ, UR41, URZ, UP0, !UPT ;  /* 0x000000293f057290 */ /* 0x000fd800087fe43f */
.L_x_2029:
        /* <DEDUP_REMOVED lines=15> */
.L_x_2030:
        /* <DEDUP_REMOVED lines=10> */
.L_x_2018:
[----:B------:R-:W-:Y:S05]  /*21aa0*/  BSYNC B1 ;  /* 0x0000000000017941 */ /* 0x000fea0003800000 */
.L_x_2017:
        /* <DEDUP_REMOVED lines=8> */
.L_x_1997:
[----:B------:R-:W-:Y:S05]  /*21b30*/  BSYNC B0 ;  /* 0x0000000000007941 */ /* 0x000fea0003800000 */
.L_x_1996:
[----:B------:R-:W1:Y:S01]  /*21b40*/  LDC R0, c[0x0][0x448] ;  /* 0x00011200ff007b82 */ /* 0x000e620000000800 */
[----:B------:R-:W-:Y:S01]  /*21b50*/  VIADD R5, R27, 0x7f ;  /* 0x0000007f1b057836 */ /* 0x000fe20000000000 */
[----:B------:R-:W-:Y:S06]  /*21b60*/  @!P0 WARPSYNC.ALL ;  /* 0x0000000000008948 */ /* 0x000fec0003800000 */
[----:B0-----:R-:W0:Y:S08]  /*21b70*/  LDC.64 R2, c[0x0][0x9e0] ;  /* 0x00027800ff027b82 */ /* 0x001e300000000a00 */
[----:B------:R-:W-:Y:S01]  /*21b80*/  @!P0 BAR.SYNC.DEFER_BLOCKING 0xc, 0x180 ;  /* 0x0306000000008b1d */ /* 0x000fe20000010000 */
[----:B-1----:R-:W-:-:S02]  /*21b90*/  ISETP.NE.AND P1, PT, R0, 0x1, PT ;  /* 0x000000010000780c */ /* 0x002fc40003f25270 */
[----:B0-----:R-:W-:-:S11]  /*21ba0*/  ISETP.GE.AND P2, PT, R3, 0x1, PT ;  /* 0x000000010300780c */ /* 0x001fd60003f46270 */
[----:B------:R-:W0:Y:S08]  /*21bb0*/  @P1 LDC R0, c[0x0][0x44c] ;  /* 0x00011300ff001b82 */ /* 0x000e300000000800 */
[----:B------:R-:W1:Y:S01]  /*21bc0*/  @P1 LDC R7, c[0x0][0x450] ;  /* 0x00011400ff071b82 */ /* 0x000e620000000800 */
[----:B0-----:R-:W-:-:S05]  /*21bd0*/  @P1 IMAD.HI.U32 R0, R5, R0, RZ ;  /* 0x0000000005001227 */ /* 0x001fca00078e00ff */
        /* <DEDUP_REMOVED lines=15> */
.L_x_2034:
[----:B------:R-:W-:-:S13]  /*21cd0*/  ISETP.NE.AND P0, PT, R3, 0x1, PT ;  /* 0x000000010300780c */ /* 0x000fda0003f05270 */
[----:B------:R-:W0:Y:S02]  /*21ce0*/  @P0 LDC.64 R4, c[0x0][0x9e8] ;  /* 0x00027a00ff040b82 */ /* 0x000e240000000a00 */
[----:B0-----:R-:W-:-:S05]  /*21cf0*/  @P0 IMAD.HI.U32 R4, R0, R4, RZ ;  /* 0x0000000400040227 */ /* 0x001fca00078e00ff */
[----:B------:R-:W-:-:S07]  /*21d00*/  @P0 SHF.R.U32.HI R0, RZ, R5, R4 ;  /* 0x00000005ff000219 */ /* 0x000fce0000011604 */
.L_x_2035:
[----:B------:R-:W-:Y:S05]  /*21d10*/  BSYNC B0 ;  /* 0x0000000000007941 */ /* 0x000fea0003800000 */
.L_x_2033:
[----:B------:R-:W-:-:S05]  /*21d20*/  IMAD R5, R0, R3, R3 ;  /* 0x0000000300057224 */ /* 0x000fca00078e0203 */
[----:B------:R-:W-:-:S07]  /*21d30*/  VIMNMX R2, R2, R5, PT ;  /* 0x0000000502027248 */ /* 0x000fce0003fe0100 */
.L_x_2032:
[----:B------:R-:W0:Y:S01]  /*21d40*/  @P1 LDC R4, c[0x0][0x44c] ;  /* 0x00011300ff041b82 */ /* 0x000e220000000800 */
[----:B------:R-:W-:Y:S01]  /*21d50*/  VIADD R2, R2, 0x7f ;  /* 0x0000007f02027836 */ /* 0x000fe20000000000 */
[----:B------:R-:W-:Y:S01]  /*21d60*/  ULDC UR4, c[0x0][0x9dc] ;  /* 0x0002770000047ab9 */ /* 0x000fe20000000800 */
[----:B------:R-:W-:-:S03]  /*21d70*/  IMAD.MOV.U32 R7, RZ, RZ, R27 ;  /* 0x000000ffff077224 */ /* 0x000fc600078e001b */
[----:B------:R-:W-:Y:S02]  /*21d80*/  SHF.R.S32.HI R5, RZ, 0x1f, R2 ;  /* 0x0000001fff057819 */ /* 0x000fe40000011402 */
[----:B------:R-:W1:Y:S02]  /*21d90*/  @P1 LDC R0, c[0x0][0x450] ;  /* 0x00011400ff001b82 */ /* 0x000e640000000800 */
[----:B------:R-:W-:Y:S01]  /*21da0*/  LEA.HI R5, R5, R2, RZ, 0x7 ;  /* 0x0000000205057211 */ /* 0x000fe200078f38ff */
[----:B0-----:R-:W-:-:S05]  /*21db0*/  @P1 IMAD.HI.U32 R9, R27, R4, RZ ;  /* 0x000000041b091227 */ /* 0x001fca00078e00ff */
[----:B-1----:R-:W-:Y:S02]  /*21dc0*/  @P1 SHF.R.U32.HI R7, RZ, R0, R9 ;  /* 0x00000000ff071219 */ /* 0x002fe40000011609 */
[----:B------:R-:W-:-:S03]  /*21dd0*/  SHF.R.S32.HI R0, RZ, 0x7, R5 ;  /* 0x00000007ff007819 */ /* 0x000fc60000011405 */
[----:B------:R-:W-:Y:S01]  /*21de0*/  IMAD.IADD R8, R8, 0x1, R7 ;  /* 0x0000000108087824 */ /* 0x000fe200078e0207 */
[----:B------:R-:W-:-:S03]  /*21df0*/  VIMNMX R17, R17, R0, PT ;  /* 0x0000000011117248 */ /* 0x000fc60003fe0100 */
        /* <DEDUP_REMOVED lines=12> */
.L_x_2038:
[----:B------:R-:W-:-:S13]  /*21ec0*/  ISETP.NE.AND P0, PT, R3, 0x1, PT ;  /* 0x000000010300780c */ /* 0x000fda0003f05270 */
[----:B------:R-:W0:Y:S02]  /*21ed0*/  @P0 LDC.64 R4, c[0x0][0x9e8] ;  /* 0x00027a00ff040b82 */ /* 0x000e240000000a00 */
[----:B0-----:R-:W-:-:S05]  /*21ee0*/  @P0 IMAD.HI.U32 R4, R8, R4, RZ ;  /* 0x0000000408040227 */ /* 0x001fca00078e00ff */
[----:B------:R-:W-:-:S07]  /*21ef0*/  @P0 SHF.R.U32.HI R8, RZ, R5, R4 ;  /* 0x00000005ff080219 */ /* 0x000fce0000011604 */
.L_x_2039:
[----:B------:R-:W-:Y:S05]  /*21f00*/  BSYNC B0 ;  /* 0x0000000000007941 */ /* 0x000fea0003800000 */
.L_x_2037:
[----:B------:R-:W-:-:S05]  /*21f10*/  IMAD R3, R8, R3, RZ ;  /* 0x0000000308037224 */ /* 0x000fca00078e02ff */
[----:B------:R-:W-:-:S07]  /*21f20*/  VIMNMX R0, R0, R3, !PT ;  /* 0x0000000300007248 */ /* 0x000fce0007fe0100 */
.L_x_2036:
[----:B------:R-:W-:Y:S01]  /*21f30*/  ISETP.NE.AND P1, PT, R6, RZ, PT ;  /* 0x000000ff0600720c */ /* 0x000fe20003f25270 */
[----:B------:R-:W-:Y:S01]  /*21f40*/  BSSY B0, `(.L_x_2040) ;  /* 0x0000023000007945 */ /* 0x000fe20003800000 */
[----:B------:R-:W-:Y:S01]  /*21f50*/  SHF.R.S32.HI R3, RZ, 0x1f, R0 ;  /* 0x0000001fff037819 */ /* 0x000fe20000011400 */
[----:B------:R-:W-:-:S03]  /*21f60*/  IMAD.MOV.U32 R2, RZ, RZ, RZ ;  /* 0x000000ffff027224 */ /* 0x000fc600078e00ff */
[----:B------:R-:W-:-:S04]  /*21f70*/  LEA.HI R3, R3, R0, RZ, 0x7 ;  /* 0x0000000003037211 */ /* 0x000fc800078f38ff */
[----:B------:R-:W-:-:S03]  /*21f80*/  SHF.R.S32.HI R0, RZ, 0x7, R3 ;  /* 0x00000007ff007819 */ /* 0x000fc60000011403 */
[----:B------:R-:W0:Y:S01]  /*21f90*/  @!P1 LDC R6, c[0x0][0x9f0] ;  /* 0x00027c00ff069b82 */ /* 0x000e220000000800 */
[----:B------:R-:W-:-:S04]  /*21fa0*/  VIMNMX R0, RZ, R0, !PT ;  /* 0x00000000ff007248 */ /* 0x000fc80007fe0100 */
[----:B------:R-:W-:-:S13]  /*21fb0*/  ISETP.GT.AND P0, PT, R17, R0, PT ;  /* 0x000000001100720c */ /* 0x000fda0003f04270 */
[----:B------:R-:W-:Y:S05]  /*21fc0*/  @!P0 BRA `(.L_x_2041) ;  /* 0x0000000000688947 */ /* 0x000fea0003800000 */
[-C--:B0-----:R-:W-:Y:S01]  /*21fd0*/  IABS R4, R6.reuse ;  /* 0x0000000600047213 */ /* 0x081fe20000000000 */
[----:B------:R-:W-:Y:S01]  /*21fe0*/  IMAD.MOV.U32 R2, RZ, RZ, RZ ;  /* 0x000000ffff027224 */ /* 0x000fe200078e00ff */
[----:B------:R-:W-:Y:S02]  /*21ff0*/  IABS R8, R6 ;  /* 0x0000000600087213 */ /* 0x000fe40000000000 */
[----:B------:R-:W0:Y:S08]  /*22000*/  I2F.RP R5, R4 ;  /* 0x0000000400057306 */ /* 0x000e300000209400 */
[----:B0-----:R-:W0:Y:S02]  /*22010*/  MUFU.RCP R5, R5 ;  /* 0x0000000500057308 */ /* 0x001e240000001000 */
[----:B0-----:R-:W-:-:S06]  /*22020*/  VIADD R7, R5, 0xffffffe ;  /* 0x0ffffffe05077836 */ /* 0x001fcc0000000000 */
[----:B------:R0:W1:Y:S02]  /*22030*/  F2I.FTZ.U32.TRUNC.NTZ R3, R7 ;  /* 0x0000000700037305 */ /* 0x000064000021f000 */
[----:B0-----:R-:W-:Y:S02]  /*22040*/  IMAD.MOV R7, RZ, RZ, -R8 ;  /* 0x000000ffff077224 */ /* 0x001fe400078e0a08 */
[----:B-1----:R-:W-:-:S04]  /*22050*/  IMAD.MOV R9, RZ, RZ, -R3 ;  /* 0x000000ffff097224 */ /* 0x002fc800078e0a03 */
[----:B------:R-:W-:-:S04]  /*22060*/  IMAD R9, R9, R4, RZ ;  /* 0x0000000409097224 */ /* 0x000fc800078e02ff */
[----:B------:R-:W-:Y:S01]  /*22070*/  IMAD.HI.U32 R2, R3, R9, R2 ;  /* 0x0000000903027227 */ /* 0x000fe200078e0002 */
[----:B------:R-:W-:-:S05]  /*22080*/  IADD3 R3, R6, -0x1, R17 ;  /* 0xffffffff06037810 */ /* 0x000fca0007ffe011 */
[----:B------:R-:W-:-:S05]  /*22090*/  IMAD.IADD R3, R3, 0x1, -R0 ;  /* 0x0000000103037824 */ /* 0x000fca00078e0a00 */
        /* <DEDUP_REMOVED lines=13> */
.L_x_2041:
[----:B------:R-:W-:Y:S05]  /*22170*/  BSYNC B0 ;  /* 0x0000000000007941 */ /* 0x000fea0003800000 */
.L_x_2040:
[-C--:B------:R-:W-:Y:S01]  /*22180*/  IMAD R37, R37, R2.reuse, R0 ;  /* 0x0000000225257224 */ /* 0x080fe200078e0200 */
        /* <DEDUP_REMOVED lines=18> */
[----:B------:R-:W1:Y:S01]  /*222b0*/  POPC R7, R4 ;  /* 0x0000000400077309 */ /* 0x000e620000000000 */
[----:B--2---:R-:W1:Y:S02]  /*222c0*/  SHFL.IDX PT, R0, R3, R0, 0x1f ;  /* 0x00001f0003007589 */ /* 0x004e6400000e0000 */
[----:B-1----:R-:W-:Y:S01]  /*222d0*/  IADD3 R16, R0, UR37, R7 ;  /* 0x0000002500107c10 */ /* 0x002fe2000fffe007 */
[----:B------:R-:W-:Y:S06]  /*222e0*/  BRA `(.L_x_2044) ;  /* 0x0000003400707947 */ /* 0x000fec0003800000 */
.L_x_2043:
        /* <DEDUP_REMOVED lines=9> */
[----:B------:R-:W1:Y:S01]  /*22380*/  LDC.64 R2, c[0x4][R2] ;  /* 0x0100000002027b82 */ /* 0x000e620000000a00 */
[----:B------:R-:W-:Y:S02]  /*22390*/  IMAD.U32 R5, RZ, RZ, UR7 ;  /* 0x00000007ff057e24 */ /* 0x000fe4000f8e00ff */
[----:B0-----:R-:W-:Y:S02]  /*223a0*/  IMAD.U32 R6, RZ, RZ, UR8 ;  /* 0x00000008ff067e24 */ /* 0x001fe4000f8e00ff */
[----:B------:R-:W-:-:S02]  /*223b0*/  IMAD.U32 R7, RZ, RZ, UR9 ;  /* 0x00000009ff077e24 */ /* 0x000fc4000f8e00ff */
[----:B------:R-:W-:Y:S02]  /*223c0*/  IMAD.U32 R10, RZ, RZ, UR4 ;  /* 0x00000004ff0a7e24 */ /* 0x000fe4000f8e00ff */
[----:B------:R-:W-:Y:S02]  /*223d0*/  IMAD.U32 R11, RZ, RZ, UR5 ;  /* 0x00000005ff0b7e24 */ /* 0x000fe4000f8e00ff */
[----:B------:R-:W-:Y:S02]  /*223e0*/  IMAD.MOV.U32 R8, RZ, RZ, 0x70 ;  /* 0x00000070ff087424 */ /* 0x000fe400078e00ff */
[----:B------:R-:W-:Y:S02]  /*223f0*/  IMAD.MOV.U32 R12, RZ, RZ, 0x1 ;  /* 0x00000001ff0c7424 */ /* 0x000fe400078e00ff */
[----:B------:R-:W-:-:S07]  /*22400*/  IMAD.MOV.U32 R13, RZ, RZ, RZ ;  /* 0x000000ffff0d7224 */ /* 0x000fce00078e00ff */
[----:B------:R-:W-:-:S07]  /*22410*/  LEPC R20, `(.L_x_2046) ;  /* 0x000000001014794e */ /* 0x000fce0000000000 */
[----:B-1----:R-:W-:Y:S05]  /*22420*/  CALL.ABS.NOINC R2 ;  /* 0x0000000002007343 */ /* 0x002fea0003c00000 */
.L_x_2046:
[----:B------:R-:W-:Y:S05]  /*22430*/  BSYNC B6 ;  /* 0x0000000000067941 */ /* 0x000fea0003800000 */
.L_x_2045:
        /* <DEDUP_REMOVED lines=11> */
[----:B0-----:R-:W-:Y:S02]  /*224f0*/  IMAD.U32 R6, RZ, RZ, UR8 ;  /* 0x00000008ff067e24 */ /* 0x001fe4000f8e00ff */
[----:B------:R-:W-:-:S02]  /*22500*/  IMAD.U32 R7, RZ, RZ, UR9 ;  /* 0x00000009ff077e24 */ /* 0x000fc4000f8e00ff */
[----:B------:R-:W-:Y:S02]  /*22510*/  IMAD.U32 R10, RZ, RZ, UR4 ;  /* 0x00000004ff0a7e24 */ /* 0x000fe4000f8e00ff */
[----:B------:R-:W-:Y:S02]  /*22520*/  IMAD.U32 R11, RZ, RZ, UR5 ;  /* 0x00000005ff0b7e24 */ /* 0x000fe4000f8e00ff */
[----:B------:R-:W-:Y:S02]  /*22530*/  IMAD.MOV.U32 R8, RZ, RZ, 0x70 ;  /* 0x00000070ff087424 */ /* 0x000fe400078e00ff */
[----:B------:R-:W-:Y:S02]  /*22540*/  IMAD.MOV.U32 R12, RZ, RZ, 0x1 ;  /* 0x00000001ff0c7424 */ /* 0x000fe400078e00ff */
[----:B-1----:R-:W-:-:S07]  /*22550*/  IMAD.MOV.U32 R13, RZ, RZ, RZ ;  /* 0x000000ffff0d7224 */ /* 0x002fce00078e00ff */
[----:B------:R-:W-:-:S07]  /*22560*/  LEPC R20, `(.L_x_2049) ;  /* 0x000000001014794e */ /* 0x000fce0000000000 */
[----:B--2---:R-:W-:Y:S05]  /*22570*/  CALL.ABS.NOINC R2 ;  /* 0x0000000002007343 */ /* 0x004fea0003c00000 */
.L_x_2049:
        /* <DEDUP_REMOVED lines=15> */
.L_x_2048:
[----:B------:R-:W-:Y:S05]  /*22670*/  BSYNC B6 ;  /* 0x0000000000067941 */ /* 0x000fea0003800000 */
.L_x_2047:
[----:B------:R-:W-:Y:S01]  /*22680*/  ULDC.64 UR4, c[0x0][0x9f8] ;  /* 0x00027e0000047ab9 */ /* 0x000fe20000000a00 */
[----:B------:R-:W2:Y:S01]  /*22690*/  LDL R17, [R1] ;  /* 0x0000000001117983 */ /* 0x000ea20000100800 */
[----:B------:R-:W-:Y:S01]  /*226a0*/  ISETP.NE.U32.AND P0, PT, RZ, UR4, PT ;  /* 0x00000004ff007c0c */ /* 0x000fe2000bf05070 */
[----:B------:R-:W-:Y:S01]  /*226b0*/  IMAD.MOV.U32 R34, RZ, RZ, R19 ;  /* 0x000000ffff227224 */ /* 0x000fe200078e0013 */
[----:B------:R-:W1:Y:S01]  /*226c0*/  LDC R0, c[0x0][0x430] ;  /* 0x00010c00ff007b82 */ /* 0x000e620000000800 */
[----:B------:R-:W3:Y:S01]  /*226d0*/  S2R R21, SR_TID.X ;  /* 0x0000000000157919 */ /* 0x000ee20000002100 */
[----:B------:R-:W-:Y:S01]  /*226e0*/  ISETP.NE.AND.EX P0, PT, RZ, UR5, PT, P0 ;  /* 0x00000005ff007c0c */ /* 0x000fe2000bf05300 */
[----:B------:R-:W4:Y:S01]  /*226f0*/  S2R R20, SR_TID.X ;  /* 0x0000000000147919 */ /* 0x000f220000002100 */
[----:B------:R-:W-:Y:S01]  /*22700*/  VIADD R25, R23, 0xffffffff ;  /* 0xffffffff17197836 */ /* 0x000fe20000000000 */
[----:B------:R-:W-:-:S10]  /*22710*/  ULDC UR4, c[0x0][0x2f4] ;  /* 0x0000bd0000047ab9 */ /* 0x000fd40000000800 */
[----:B------:R-:W0:Y:S02]  /*22720*/  @P0 LDC.64 R2, c[0x0][0x9f8] ;  /* 0x00027e00ff020b82 */ /* 0x000e240000000a00 */
[----:B0-----:R-:W-:-:S05]  /*22730*/  @P0 IMAD.WIDE R2, R19, 0x4, R2 ;  /* 0x0000000413020825 */ /* 0x001fca00078e0202 */
[----:B------:R0:W2:Y:S01]  /*22740*/  @P0 LDG.E R34, desc[UR52][R2.64] ;  /* 0x0000003402220981 */ /* 0x0000a2000c1e1900 */
[----:B-1----:R-:W-:Y:S01]  /*22750*/  ISETP.NE.AND P1, PT, R0, 0x1, PT ;  /* 0x000000010000780c */ /* 0x002fe20003f25270 */
[----:B---3--:R-:W-:Y:S01]  /*22760*/  IMAD.SHL.U32 R21, R21, 0x10, RZ ;  /* 0x0000001015157824 */ /* 0x008fe200078e00ff */
[----:B----4-:R-:W-:Y:S01]  /*22770*/  LOP3.LUT R20, R20, 0x7f, RZ, 0xc0, !PT ;  /* 0x0000007f14147812 */ /* 0x010fe200078ec0ff */
[----:B------:R-:W-:-:S03]  /*22780*/  IMAD.SHL.U32 R8, R25, 0x80, RZ ;  /* 0x0000008019087824 */ /* 0x000fc600078e00ff */
[----:B------:R-:W-:Y:S02]  /*22790*/  SHF.R.U32.HI R20, RZ, 0x3, R20 ;  /* 0x00000003ff147819 */ /* 0x000fe40000011614 */
[----:B------:R-:W-:-:S04]  /*227a0*/  LOP3.LUT R21, R21, 0x70, RZ, 0xc0, !PT ;  /* 0x0000007015157812 */ /* 0x000fc800078ec0ff */
[----:B------:R-:W-:Y:S01]  /*227b0*/  LOP3.LUT R5, R8, R20, R21, 0xfe, !PT ;  /* 0x0000001408057212 */ /* 0x000fe200078efe15 */
[----:B------:R-:W1:Y:S03]  /*227c0*/  @P1 LDC R6, c[0x0][0x434] ;  /* 0x00010d00ff061b82 */ /* 0x000e660000000800 */
[----:B------:R-:W-:-:S05]  /*227d0*/  ISETP.GE.AND P0, PT, R5, R36, PT ;  /* 0x000000240500720c */ /* 0x000fca0003f06270 */
[----:B------:R-:W3:Y:S08]  /*227e0*/  @P1 LDC R7, c[0x0][0x438] ;  /* 0x00010e00ff071b82 */ /* 0x000ef00000000800 */
[----:B0-----:R-:W0:Y:S01]  /*227f0*/  @!P0 LDC.64 R2, c[0x0][0x428] ;  /* 0x00010a00ff028b82 */ /* 0x001e220000000a00 */
[----:B------:R-:W-:Y:S01]  /*22800*/  LOP3.LUT R32, R32, 0xfffffffb, RZ, 0xc0, !PT ;  /* 0xfffffffb20207812 */ /* 0x000fe200078ec0ff */
[----:B------:R-:W-:Y:S01]  /*22810*/  UMOV UR5, 0xffffffff ;  /* 0xffffffff00057882 */ /* 0x000fe20000000000 */
[----:B--2---:R-:W-:-:S04]  /*22820*/  IMAD.IADD R5, R5, 0x1, R17 ;  /* 0x0000000105057824 */ /* 0x004fc800078e0211 */
[----:B-1----:R-:W-:-:S04]  /*22830*/  @P1 IMAD.HI.U32 R6, R5, R6, RZ ;  /* 0x0000000605061227 */ /* 0x002fc800078e00ff */
[----:B------:R-:W-:Y:S01]  /*22840*/  IMAD.MOV.U32 R4, RZ, RZ, R5 ;  /* 0x000000ffff047224 */ /* 0x000fe200078e0005 */
[----:B---3--:R-:W-:-:S05]  /*22850*/  @P1 SHF.R.U32.HI R4, RZ, R7, R6 ;  /* 0x00000007ff041219 */ /* 0x008fca0000011606 */
[----:B------:R-:W-:-:S04]  /*22860*/  IMAD.MOV R6, RZ, RZ, -R4 ;  /* 0x000000ffff067224 */ /* 0x000fc800078e0a04 */
[----:B------:R-:W-:Y:S01]  /*22870*/  IMAD R0, R0, R6, R5 ;  /* 0x0000000600007224 */ /* 0x000fe200078e0205 */
[----:B------:R-:W-:Y:S02]  /*22880*/  @!P0 SHF.R.S32.HI R5, RZ, 0x1f, R4 ;  /* 0x0000001fff058819 */ /* 0x000fe40000011404 */
[----:B------:R-:W-:Y:S01]  /*22890*/  SHF.R.S32.HI R9, RZ, 0x1f, R34 ;  /* 0x0000001fff097819 */ /* 0x000fe20000011422 */
[----:B0-----:R-:W-:-:S04]  /*228a0*/  @!P0 IMAD.WIDE.U32 R4, R34, R2, R4 ;  /* 0x0000000222048225 */ /* 0x001fc800078e0004 */
[----:B------:R-:W-:Y:S01]  /*228b0*/  @!P0 IMAD R2, R9, R2, RZ ;  /* 0x0000000209028224 */ /* 0x000fe200078e02ff */
[----:B------:R0:W-:Y:S03]  /*228c0*/  STL [R1+0x4], R9 ;  /* 0x0000040901007387 */ /* 0x0001e60000100800 */
[----:B------:R-:W-:Y:S02]  /*228d0*/  @!P0 IMAD R7, R34, R3, R2 ;  /* 0x0000000322078224 */ /* 0x000fe400078e0202 */
[----:B------:R-:W1:Y:S01]  /*228e0*/  @!P0 LDC.64 R2, c[0x0][0x418] ;  /* 0x00010600ff028b82 */ /* 0x000e620000000a00 */
[----:B------:R-:W-:Y:S02]  /*228f0*/  IMAD.U32 R6, RZ, RZ, UR38 ;  /* 0x00000026ff067e24 */ /* 0x000fe4000f8e00ff */
[----:B------:R-:W-:-:S03]  /*22900*/  @!P0 IMAD.IADD R5, R5, 0x1, R7 ;  /* 0x0000000105058824 */ /* 0x000fc600078e0207 */
[----:B------:R-:W-:Y:S02]  /*22910*/  ISETP.NE.AND P2, PT, R6, 0x3, PT ;  /* 0x000000030600780c */ /* 0x000fe40003f45270 */
[----:B-1----:R-:W-:-:S04]  /*22920*/  @!P0 LEA R2, P1, R4, R2, 0x2 ;  /* 0x0000000204028211 */ /* 0x002fc800078210ff */
        /* <DEDUP_REMOVED lines=11> */
.L_x_2263:
[----:B------:R-:W-:Y:S05]  /*229e0*/  @!P2 BRA `(.L_x_2051) ;  /* 0x000000000004a947 */ /* 0x000fea0003800000 */
[----:B------:R-:W-:Y:S01]  /*229f0*/  BPT.TRAP 0x1 ;  /* 0x000000040000795c */ /* 0x000fe20000300000 */
.L_x_2051:
        /* <DEDUP_REMOVED lines=23> */
.L_x_2264:
[----:B------:R-:W-:Y:S05]  /*22b70*/  BSYNC B0 ;  /* 0x0000000000007941 */ /* 0x000fea0003800000 */
.L_x_2052:
[----:B------:R-:W1:Y:S01]  /*22b80*/  S2R R9, SR_TID.X ;  /* 0x0000000000097919 */ /* 0x000e620000002100 */
[----:B------:R-:W-:Y:S01]  /*22b90*/  ULDC.64 UR4, c[0x0][0x300] ;  /* 0x0000c00000047ab9 */ /* 0x000fe20000000a00 */
[----:B------:R-:W-:Y:S01]  /*22ba0*/  ULDC.64 UR6, c[0x0][0x2e8] ;  /* 0x0000ba0000067ab9 */ /* 0x000fe20000000a00 */
[----:B------:R-:W-:Y:S01]  /*22bb0*/  IMAD R5, R5, UR4, RZ ;  /* 0x0000000405057c24 */ /* 0x000fe2000f8e02ff */
[----:B------:R-:W-:Y:S01]  /*22bc0*/  LOP3.LUT P3, RZ, R32, 0x2, RZ, 0xc0, !PT ;  /* 0x0000000220ff7812 */ /* 0x000fe2000786c0ff */
        /* <DEDUP_REMOVED lines=100> */
.L_x_2282:
        /* <DEDUP_REMOVED lines=11> */
.L_x_2055:
        /* <DEDUP_REMOVED lines=11> */
.L_x_2056:
[----:B-1----:R1:W5:Y:S01]  /*23370*/  LDL.LU R3, [R1+0xc] ;  /* 0x00000c0001037983 */ /* 0x0023620000300800 */
[----:B------:R1:W-:Y:S02]  /*23380*/  SYNCS.ARRIVE.TRANS64.A1T0 RZ, [R7+URZ+0x28830], RZ ;  /* 0x028830ff07ff79a7 */ /* 0x0003e4000810003f */
[----:B------:R-:W-:Y:S05]  /*23390*/  WARPSYNC.ALL ;  /* 0x0000000000007948 */ /* 0x000fea0003800000 */
[----:B------:R-:W-:Y:S01]  /*233a0*/  ULDC.64 UR4, c[0x0][0x298] ;  /* 0x0000a60000047ab9 */ /* 0x000fe20000000a00 */
[----:B------:R-:W-:Y:S01]  /*233b0*/  VIADD R2, R22, 0x10400 ;  /* 0x0001040016027836 */ /* 0x000fe20000000000 */
[----:B------:R-:W-:Y:S01]  /*233c0*/  ULDC.64 UR6, c[0x0][0xa00] ;  /* 0x0002800000067ab9 */ /* 0x000fe20000000a00 */
[----:B------:R-:W-:Y:S01]  /*233d0*/  BSSY B6, `(.L_x_2057) ;  /* 0x0000022000067945 */ /* 0x000fe20003800000 */
[----:B------:R-:W-:Y:S01]  /*233e0*/  BAR.SYNC.DEFER_BLOCKING 0x8, 0x180 ;  /* 0x0206000000007b1d */ /* 0x000fe20000010000 */
[----:B------:R-:W-:-:S02]  /*233f0*/  ISETP.NE.U32.AND P0, PT, RZ, UR6, PT ;  /* 0x00000006ff007c0c */ /* 0x000fc4000bf05070 */
[----:B------:R-:W-:Y:S02]  /*23400*/  LOP3.LUT P1, RZ, R2, 0x3ff, RZ, 0xc0, !PT ;  /* 0x000003ff02ff7812 */ /* 0x000fe4000782c0ff */
[----:B------:R-:W-:Y:S02]  /*23410*/  ISETP.NE.AND.EX P0, PT, RZ, UR7, PT, P0 ;  /* 0x00000007ff007c0c */ /* 0x000fe4000bf05300 */
[----:B-----5:R-:W-:Y:S01]  /*23420*/  SHF.R.S32.HI R0, RZ, 0x1f, R3 ;  /* 0x0000001fff007819 */ /* 0x020fe20000011403 */
[----:B0-----:R-:W-:-:S04]  /*23430*/  IMAD.WIDE.U32 R4, R3, UR4, RZ ;  /* 0x0000000403047c25 */ /* 0x001fc8000f8e00ff */
[----:B------:R-:W-:Y:S01]  /*23440*/  IMAD R0, R0, UR4, RZ ;  /* 0x0000000400007c24 */ /* 0x000fe2000f8e02ff */
[----:B------:R0:W-:Y:S03]  /*23450*/  STL.64 [R1+0x10], R4 ;  /* 0x0000100401007387 */ /* 0x0001e60000100a00 */
[----:B------:R-:W-:Y:S01]  /*23460*/  IMAD R2, R3, UR5, R0 ;  /* 0x0000000503027c24 */ /* 0x000fe2000f8e0200 */
[----:B------:R-:W-:-:S03]  /*23470*/  SHF.R.S32.HI R0, RZ, 0x1f, R19 ;  /* 0x0000001fff007819 */ /* 0x000fc60000011413 */
[----:B------:R-:W-:Y:S01]  /*23480*/  IMAD.IADD R3, R5, 0x1, R2 ;  /* 0x0000000105037824 */ /* 0x000fe200078e0202 */
[----:B------:R-:W-:Y:S02]  /*23490*/  SEL R2, R0, RZ, !P0 ;  /* 0x000000ff00027207 */ /* 0x000fe40004000000 */
[----:B------:R-:W-:Y:S02]  /*234a0*/  SEL R0, R19, RZ, !P0 ;  /* 0x000000ff13007207 */ /* 0x000fe40004000000 */
[----:B------:R0:W-:Y:S04]  /*234b0*/  STL [R1+0x20], R3 ;  /* 0x0000200301007387 */ /* 0x0001e80000100800 */
[----:B------:R0:W-:Y:S04]  /*234c0*/  STL [R1+0xc], R0 ;  /* 0x00000c0001007387 */ /* 0x0001e80000100800 */
[----:B------:R0:W-:Y:S01]  /*234d0*/  STL [R1+0x24], R2 ;  /* 0x0000240201007387 */ /* 0x0001e20000100800 */
[----:B------:R-:W-:Y:S05]  /*234e0*/  @!P1 BRA `(.L_x_2058) ;  /* 0x0000000000409947 */ /* 0x000fea0003800000 */
[----:B0-----:R-:W-:Y:S01]  /*234f0*/  MOV R2, 0x0 ;  /* 0x0000000000027802 */ /* 0x001fe20000000f00 */
        /* <DEDUP_REMOVED lines=15> */
.L_x_2058:
[----:B------:R-:W-:Y:S05]  /*235f0*/  BSYNC B6 ;  /* 0x0000000000067941 */ /* 0x000fea0003800000 */
.L_x_2057:
[----:B------:R-:W2:Y:S01]  /*23600*/  LDL.LU R20, [R1+0x20] ;  /* 0x0000200001147983 */ /* 0x000ea20000300800 */
[----:B------:R-:W-:Y:S01]  /*23610*/  ULDC.64 UR4, c[0x0][0x2d8] ;  /* 0x0000b60000047ab9 */ /* 0x000fe20000000a00 */
[----:B------:R-:W3:Y:S01]  /*23620*/  LDC R6, c[0x0][0x448] ;  /* 0x00011200ff067b82 */ /* 0x000ee20000000800 */
[----:B------:R-:W-:Y:S01]  /*23630*/  ULDC.64 UR6, c[0x0][0x280] ;  /* 0x0000a00000067ab9 */ /* 0x000fe20000000a00 */
[----:B0-----:R-:W2:Y:S04]  /*23640*/  LDL.LU.64 R2, [R1+0x10] ;  /* 0x0000100001027983 */ /* 0x001ea80000300a00 */
[----:B------:R-:W4:Y:S04]  /*23650*/  LDL.LU R0, [R1+0x24] ;  /* 0x0000240001007983 */ /* 0x000f280000300800 */
[----:B------:R-:W4:Y:S04]  /*23660*/  LDL.LU R21, [R1+0xc] ;  /* 0x00000c0001157983 */ /* 0x000f280000300800 */
[----:B------:R0:W5:Y:S01]  /*23670*/  LDL R8, [R1+0x8] ;  /* 0x0000080001087983 */ /* 0x0001620000100800 */
[----:B---3--:R-:W-:-:S13]  /*23680*/  ISETP.NE.AND P0, PT, R6, 0x1, PT ;  /* 0x000000010600780c */ /* 0x008fda0003f05270 */
[----:B-1----:R-:W1:Y:S01]  /*23690*/  @P0 LDC R7, c[0x0][0x44c] ;  /* 0x00011300ff070b82 */ /* 0x002e620000000800 */
[----:B--2---:R-:W-:Y:S02]  /*236a0*/  IMAD.MOV.U32 R3, RZ, RZ, R20 ;  /* 0x000000ffff037224 */ /* 0x004fe400078e0014 */
[----:B------:R-:W2:Y:S01]  /*236b0*/  S2R R20, SR_TID.X ;  /* 0x0000000000147919 */ /* 0x000ea20000002100 */
[----:B------:R-:W-:-:S04]  /*236c0*/  IMAD.WIDE.U32 R2, R18, UR4, R2 ;  /* 0x0000000412027c25 */ /* 0x000fc8000f8e0002 */
[----:B------:R-:W-:Y:S01]  /*236d0*/  IMAD R3, R18, UR5, R3 ;  /* 0x0000000512037c24 */ /* 0x000fe2000f8e0203 */
[----:B------:R-:W-:Y:S02]  /*236e0*/  ULDC.64 UR4, c[0x0][0x2e0] ;  /* 0x0000b80000047ab9 */ /* 0x000fe40000000a00 */
[----:B----4-:R-:W-:Y:S02]  /*236f0*/  IMAD R0, R0, UR4, RZ ;  /* 0x0000000400007c24 */ /* 0x010fe4000f8e02ff */
[----:B------:R-:W-:-:S04]  /*23700*/  IMAD.WIDE.U32 R2, R21, UR4, R2 ;  /* 0x0000000415027c25 */ /* 0x000fc8000f8e0002 */
[----:B------:R-:W-:Y:S01]  /*23710*/  IMAD R0, R21, UR5, R0 ;  /* 0x0000000515007c24 */ /* 0x000fe2000f8e0200 */
[----:B------:R-:W-:Y:S01]  /*23720*/  ULDC.64 UR4, c[0x0][0x2d0] ;  /* 0x0000b40000047ab9 */ /* 0x000fe20000000a00 */
[----:B------:R-:W3:Y:S02]  /*23730*/  S2R R21, SR_TID.X ;  /* 0x0000000000157919 */ /* 0x000ee40000002100 */
[----:B------:R-:W-:Y:S02]  /*23740*/  IMAD.IADD R3, R3, 0x1, R0 ;  /* 0x0000000103037824 */ /* 0x000fe400078e0200 */
[----:B------:R-:W4:Y:S01]  /*23750*/  @P0 LDC R0, c[0x0][0x450] ;  /* 0x00011400ff000b82 */ /* 0x000f220000000800 */
[----:B--2---:R-:W-:-:S04]  /*23760*/  LOP3.LUT R20, R20, 0x7f, RZ, 0xc0, !PT ;  /* 0x0000007f14147812 */ /* 0x004fc800078ec0ff */
[----:B------:R-:W-:Y:S01]  /*23770*/  SHF.R.U32.HI R20, RZ, 0x3, R20 ;  /* 0x00000003ff147819 */ /* 0x000fe20000011614 */
[----:B---3--:R-:W-:-:S05]  /*23780*/  IMAD.SHL.U32 R21, R21, 0x10, RZ ;  /* 0x0000001015157824 */ /* 0x008fca00078e00ff */
[----:B------:R-:W-:-:S04]  /*23790*/  LOP3.LUT R21, R21, 0x70, RZ, 0xc0, !PT ;  /* 0x0000007015157812 */ /* 0x000fc800078ec0ff */
[----:B------:R-:W-:-:S05]  /*237a0*/  LOP3.LUT R20, R20, R21, RZ, 0xfc, !PT ;  /* 0x0000001514147212 */ /* 0x000fca00078efcff */
[----:B------:R-:W-:-:S04]  /*237b0*/  IMAD.IADD R5, R20, 0x1, R27 ;  /* 0x0000000114057824 */ /* 0x000fc800078e021b */
[----:B-1----:R-:W-:-:S04]  /*237c0*/  @P0 IMAD.HI.U32 R7, R5, R7, RZ ;  /* 0x0000000705070227 */ /* 0x002fc800078e00ff */
[----:B------:R-:W-:Y:S01]  /*237d0*/  IMAD.MOV.U32 R4, RZ, RZ, R5 ;  /* 0x000000ffff047224 */ /* 0x000fe200078e0005 */
[----:B----4-:R-:W-:Y:S01]  /*237e0*/  @P0 SHF.R.U32.HI R4, RZ, R0, R7 ;  /* 0x00000000ff040219 */ /* 0x010fe20000011607 */
[----:B------:R-:W1:Y:S04]  /*237f0*/  S2R R20, SR_TID.X ;  /* 0x0000000000147919 */ /* 0x000e680000002100 */
        /* <DEDUP_REMOVED lines=18> */
[----:B-1----:R-:W-:Y:S02]  /*23920*/  LOP3.LUT R20, R20, 0x7f, RZ, 0xc0, !PT ;  /* 0x0000007f14147812 */ /* 0x002fe400078ec0ff */
[----:B------:R-:W-:Y:S02]  /*23930*/  LEA.HI.X R4, R2, UR7, R3, 0x1, P2 ;  /* 0x0000000702047c11 */ /* 0x000fe400090f0c03 */
        /* <DEDUP_REMOVED lines=74> */
.L_x_2299:
        /* <DEDUP_REMOVED lines=11> */
.L_x_2061:
[----:B------:R-:W-:Y:S05]  /*23e90*/  BSYNC B0 ;  /* 0x0000000000007941 */ /* 0x000fea0003800000 */
.L_x_2060:
[----:B------:R-:W-:Y:S01]  /*23ea0*/  NOP ;  /* 0x0000000000007918 */ /* 0x000fe20000000000 */
[----:B------:R-:W-:-:S13]  /*23eb0*/  PLOP3.LUT P0, PT, PT, PT, PT, 0x80, 0x0 ;  /* 0x000000000000781c */ /* 0x000fda0003f0f070 */
.L_x_2062:
        /* <DEDUP_REMOVED lines=21> */
.L_x_2300:
[----:B------:R-:W-:Y:S05]  /*24010*/  BSYNC B0 ;  /* 0x0000000000007941 */ /* 0x000fea0003800000 */
.L_x_2063:
        /* <DEDUP_REMOVED lines=8> */
.L_x_2079:
[----:B------:R-:W3:Y:S01]  /*240a0*/  LDL R7, [R1] ;  /* 0x0000000001077983 */ /* 0x000ee20000100800 */
[----:B------:R-:W1:Y:S03]  /*240b0*/  LDC R0, c[0x0][0x430] ;  /* 0x00010c00ff007b82 */ /* 0x000e660000000800 */
[----:B------:R-:W4:Y:S01]  /*240c0*/  LDL R5, [R1+0x4] ;  /* 0x0000040001057983 */ /* 0x000f220000100800 */
[----:B------:R-:W-:Y:S05]  /*240d0*/  YIELD ;  /* 0x0000000000007946 */ /* 0x000fea0003800000 */
[----:B------:R-:W5:Y:S01]  /*240e0*/  S2R R2, SR_TID.X ;  /* 0x0000000000027919 */ /* 0x000f620000002100 */
[----:B------:R-:W-:Y:S01]  /*240f0*/  ULDC.64 UR4, c[0x0][0x428] ;  /* 0x00010a0000047ab9 */ /* 0x000fe20000000a00 */
[----:B------:R-:W2:Y:S01]  /*24100*/  S2R R4, SR_TID.X ;  /* 0x0000000000047919 */ /* 0x000ea20000002100 */
[----:B-1----:R-:W-:-:S13]  /*24110*/  ISETP.NE.AND P0, PT, R0, 0x1, PT ;  /* 0x000000010000780c */ /* 0x002fda0003f05270 */
[----:B0-----:R-:W0:Y:S01]  /*24120*/  @P0 LDC R3, c[0x0][0x434] ;  /* 0x00010d00ff030b82 */ /* 0x001e220000000800 */
[----:B-----5:R-:W-:-:S07]  /*24130*/  LOP3.LUT R2, R2, 0x7f, RZ, 0xc0, !PT ;  /* 0x0000007f02027812 */ /* 0x020fce00078ec0ff */
[----:B------:R-:W1:Y:S01]  /*24140*/  @P0 LDC R8, c[0x0][0x438] ;  /* 0x00010e00ff080b82 */ /* 0x000e620000000800 */
[----:B------:R-:W-:Y:S01]  /*24150*/  SHF.R.U32.HI R2, RZ, 0x3, R2 ;  /* 0x00000003ff027819 */ /* 0x000fe20000011602 */
[----:B--2---:R-:W-:-:S04]  /*24160*/  IMAD.SHL.U32 R4, R4, 0x10, RZ ;  /* 0x0000001004047824 */ /* 0x004fc800078e00ff */
[----:B------:R-:W-:Y:S01]  /*24170*/  IMAD R2, R6, 0x80, R2 ;  /* 0x0000008006027824 */ /* 0x000fe200078e0202 */
[----:B------:R-:W-:-:S04]  /*24180*/  LOP3.LUT R4, R4, 0x70, RZ, 0xc0, !PT ;  /* 0x0000007004047812 */ /* 0x000fc800078ec0ff */
[----:B---3--:R-:W-:Y:S01]  /*24190*/  IADD3 R4, R4, R2, R7 ;  /* 0x0000000204047210 */ /* 0x008fe20007ffe007 */
[----:B----4-:R-:W-:-:S04]  /*241a0*/  IMAD R5, R5, UR4, RZ ;  /* 0x0000000405057c24 */ /* 0x010fc8000f8e02ff */
[----:B0-----:R-:W-:-:S04]  /*241b0*/  @P0 IMAD.HI.U32 R3, R4, R3, RZ ;  /* 0x0000000304030227 */ /* 0x001fc800078e00ff */
[----:B------:R-:W-:Y:S01]  /*241c0*/  IMAD.MOV.U32 R2, RZ, RZ, R4 ;  /* 0x000000ffff027224 */ /* 0x000fe200078e0004 */
[----:B-1----:R-:W-:Y:S01]  /*241d0*/  @P0 SHF.R.U32.HI R2, RZ, R8, R3 ;  /* 0x00000008ff020219 */ /* 0x002fe20000011603 */
[----:B------:R-:W-:-:S04]  /*241e0*/  IMAD R5, R34, UR5, R5 ;  /* 0x0000000522057c24 */ /* 0x000fc8000f8e0205 */
[----:B------:R-:W-:-:S04]  /*241f0*/  IMAD.MOV R3, RZ, RZ, -R2 ;  /* 0x000000ffff037224 */ /* 0x000fc800078e0a02 */
[----:B------:R-:W-:Y:S01]  /*24200*/  IMAD R0, R0, R3, R4 ;  /* 0x0000000300007224 */ /* 0x000fe200078e0204 */
[----:B------:R-:W-:-:S03]  /*24210*/  SHF.R.S32.HI R3, RZ, 0x1f, R2 ;  /* 0x0000001fff037819 */ /* 0x000fc60000011402 */
[----:B------:R-:W-:Y:S01]  /*24220*/  IMAD.WIDE.U32 R2, R34, UR4, R2 ;  /* 0x0000000422027c25 */ /* 0x000fe2000f8e0002 */
[----:B------:R-:W-:-:S03]  /*24230*/  ULDC.64 UR4, c[0x0][0x418] ;  /* 0x0001060000047ab9 */ /* 0x000fc60000000a00 */
[----:B------:R-:W-:Y:S01]  /*24240*/  IMAD.IADD R3, R5, 0x1, R3 ;  /* 0x0000000105037824 */ /* 0x000fe200078e0203 */
[----:B------:R-:W-:-:S04]  /*24250*/  LEA R4, P0, R2, UR4, 0x2 ;  /* 0x0000000402047c11 */ /* 0x000fc8000f8010ff */
[----:B------:R-:W-:-:S05]  /*24260*/  LEA.HI.X R5, R2, UR5, R3, 0x2, P0 ;  /* 0x0000000502057c11 */ /* 0x000fca00080f1403 */
[----:B------:R-:W2:Y:S01]  /*24270*/  LDG.E R4, desc[UR52][R4.64] ;  /* 0x0000003404047981 */ /* 0x000ea2000c1e1900 */
[----:B------:R-:W-:Y:S02]  /*24280*/  IMAD.U32 R7, RZ, RZ, UR38 ;  /* 0x00000026ff077e24 */ /* 0x000fe4000f8e00ff */
[----:B------:R-:W-:Y:S02]  /*24290*/  VIADD R24, R10, 0x1 ;  /* 0x000000010a187836 */ /* 0x000fe40000000000 */
[----:B------:R-:W-:Y:S01]  /*242a0*/  IMAD.MOV.U32 R25, RZ, RZ, R6 ;  /* 0x000000ffff197224 */ /* 0x000fe200078e0006 */
[----:B------:R-:W-:Y:S02]  /*242b0*/  ISETP.NE.AND P3, PT, R7, 0x3, PT ;  /* 0x000000030700780c */ /* 0x000fe40003f65270 */
[----:B------:R-:W-:-:S04]  /*242c0*/  ISETP.NE.AND P0, PT, R24, 0x2, PT ;  /* 0x000000021800780c */ /* 0x000fc80003f05270 */
[----:B------:R-:W-:Y:S02]  /*242d0*/  SEL R3, RZ, 0x1, P0 ;  /* 0x00000001ff037807 */ /* 0x000fe40000000000 */
[----:B------:R-:W-:Y:S02]  /*242e0*/  SEL R24, R24, RZ, P0 ;  /* 0x000000ff18187207 */ /* 0x000fe40000000000 */
[----:B------:R-:W-:Y:S02]  /*242f0*/  LOP3.LUT R28, R20, R3, RZ, 0x3c, !PT ;  /* 0x00000003141c7212 */ /* 0x000fe400078e3cff */
[----:B--2---:R-:W-:Y:S01]  /*24300*/  SHF.R.S32.HI R27, RZ, 0x1f, R4 ;  /* 0x0000001fff1b7819 */ /* 0x004fe20000011404 */
[----:B------:R-:W-:Y:S06]  /*24310*/  @!P3 BRA `(.L_x_2067) ;  /* 0x000000000004b947 */ /* 0x000fec0003800000 */
[----:B------:R-:W-:Y:S01]  /*24320*/  BPT.TRAP 0x1 ;  /* 0x000000040000795c */ /* 0x000fe20000300000 */
.L_x_2067:
[----:B------:R-:W-:Y:S01]  /*24330*/  IMAD R6, R24, 0x8, R22 ;  /* 0x0000000818067824 */ /* 0x000fe200078e0216 */
[----:B------:R-:W-:Y:S01]  /*24340*/  SHF.L.U32 R3, R28, 0x1f, RZ ;  /* 0x0000001f1c037819 */ /* 0x000fe200000006ff */
[----:B------:R-:W-:Y:S03]  /*24350*/  BSSY B1, `(.L_x_2068) ;  /* 0x0000003000017945 */ /* 0x000fe60003800000 */
[----:B------:R-:W0:Y:S02]  /*24360*/  SYNCS.PHASECHK.TRANS64.TRYWAIT P0, [R6+URZ+0x28840], R3 ;  /* 0x02884003060075a7 */ /* 0x000e24000800017f */
[----:B0-----:R-:W-:Y:S05]  /*24370*/  @!P0 BRA `(.L_x_2069) ;  /* 0x00000070009c8947 */ /* 0x001fea0003800000 */
.L_x_2301:
[----:B------:R-:W-:Y:S05]  /*24380*/  BSYNC B1 ;  /* 0x0000000000017941 */ /* 0x000fea0003800000 */
.L_x_2068:
        /* <DEDUP_REMOVED lines=63> */
[----:B------:R-:W2:Y:S01]  /*24780*/  SHFL.IDX PT, R9, R9, 0x7, 0x181f ;  /* 0x00f81f0009097f89 */ /* 0x000ea200000e0000 */
[----:B0-----:R-:W-:-:S05]  /*24790*/  IADD3 R2, P0, R2, R5, RZ ;  /* 0x0000000502027210 */ /* 0x001fca0007f1e0ff */
[----:B-1----:R-:W-:-:S05]  /*247a0*/  IMAD.X R3, RZ, RZ, R3, P0 ;  /* 0x000000ffff037224 */ /* 0x002fca00000e0603 */
[----:B------:R-:W-:Y:S04]  /*247b0*/  LDGSTS.E.BYPASS.LTC128B.128 [R8+0x1b400], desc[UR52][R2.64], !P4 ;  /* 0x1b40000002087fae */ /* 0x000fe8000e101d74 */
[----:B------:R0:W-:Y:S04]  /*247c0*/  LDGSTS.E.BYPASS.LTC128B.128 [R8+0x1f400], desc[UR52][R2.64+0x80], !P3 ;  /* 0x1f40008002087fae */ /* 0x0001e8000d901d74 */
[----:B0-2---:R0:W1:Y:S02]  /*247d0*/  SHFL.IDX PT, R2, R7, 0x7, 0x181f ;  /* 0x00f81f0007027f89 */ /* 0x00506400000e0000 */
.L_x_2319:
        /* <DEDUP_REMOVED lines=9> */
.L_x_2071:
        /* <DEDUP_REMOVED lines=11> */
.L_x_2072:
[----:B------:R1:W-:Y:S01]  /*24920*/  SYNCS.ARRIVE.TRANS64.A1T0 RZ, [R6+URZ+0x28830], RZ ;  /* 0x028830ff06ff79a7 */ /* 0x0003e2000810003f */
[----:B------:R-:W-:Y:S05]  /*24930*/  @!P4 BRA `(.L_x_2073) ;  /* 0x000000000004c947 */ /* 0x000fea0003800000 */
[----:B------:R-:W-:Y:S01]  /*24940*/  BPT.TRAP 0x1 ;  /* 0x000000040000795c */ /* 0x000fe20000300000 */
.L_x_2073:
[----:B------:R-:W-:Y:S01]  /*24950*/  SHF.L.U32 R2, R20, 0x1f, RZ ;  /* 0x0000001f14027819 */ /* 0x000fe200000006ff */
[----:B-1----:R-:W-:Y:S01]  /*24960*/  IMAD R6, R10, 0x8, R22 ;  /* 0x000000080a067824 */ /* 0x002fe200078e0216 */
[----:B------:R-:W-:Y:S03]  /*24970*/  BSSY B1, `(.L_x_2074) ;  /* 0x0000003000017945 */ /* 0x000fe60003800000 */
[----:B------:R-:W1:Y:S02]  /*24980*/  SYNCS.PHASECHK.TRANS64.TRYWAIT P0, [R6+URZ+0x28860], R2 ;  /* 0x02886002060075a7 */ /* 0x000e64000800017f */
[----:B-1----:R-:W-:Y:S05]  /*24990*/  @!P0 BRA `(.L_x_2075) ;  /* 0x0000007400748947 */ /* 0x002fea0003800000 */
.L_x_2320:
[----:B------:R-:W-:Y:S05]  /*249a0*/  BSYNC B1 ;  /* 0x0000000000017941 */ /* 0x000fea0003800000 */
.L_x_2074:
[----:B------:R-:W2:Y:S01]  /*249b0*/  S2R R3, SR_TID.X ;  /* 0x0000000000037919 */ /* 0x000ea20000002100 */
[----:B------:R-:W-:Y:S01]  /*249c0*/  UMOV UR4, 0xffffffff ;  /* 0xffffffff00047882 */ /* 0x000fe20000000000 */
[----:B------:R-:W-:Y:S02]  /*249d0*/  IMAD R8, R33, -0x80, R36 ;  /* 0xffffff8021087824 */ /* 0x000fe400078e0224 */
[----:B0-----:R-:W-:Y:S01]  /*249e0*/  IMAD R7, R10, 0x4000, R35 ;  /* 0x000040000a077824 */ /* 0x001fe200078e0223 */
[----:B--2---:R-:W-:-:S04]  /*249f0*/  LOP3.LUT R3, R3, 0x7f, RZ, 0xc0, !PT ;  /* 0x0000007f03037812 */ /* 0x004fc800078ec0ff */
[----:B------:R-:W-:-:S05]  /*24a00*/  SHF.R.U32.HI R3, RZ, 0x3, R3 ;  /* 0x00000003ff037819 */ /* 0x000fca0000011603 */
[----:B------:R-:W-:Y:S01]  /*24a10*/  IMAD.IADD R8, R8, 0x1, -R3 ;  /* 0x0000000108087824 */ /* 0x000fe200078e0a03 */
[----:B------:R-:W-:Y:S06]  /*24a20*/  BRA.DIV UR4, `(.L_x_2076) ;  /* 0x0000007604647947 */ /* 0x000fec000b800000 */
[----:B-1----:R-:W0:Y:S01]  /*24a30*/  SHFL.IDX PT, R2, R17, RZ, 0x181f ;  /* 0x00181fff11027589 */ /* 0x002e2200000e0000 */
[----:B------:R-:W-:-:S03]  /*24a40*/  IMAD R7, R7, 0x2, R22 ;  /* 0x0000000207077824 */ /* 0x000fc600078e0216 */
[----:B------:R-:W1:Y:S04]  /*24a50*/  SHFL.IDX PT, R3, R23, RZ, 0x181f ;  /* 0x00181fff17037589 */ /* 0x000e6800000e0000 */
[----:B------:R-:W-:Y:S01]  /*24a60*/  SHFL.IDX PT, R14, R17, 0x7, 0x181f ;  /* 0x00f81f00110e7f89 */ /* 0x000fe200000e0000 */
        /* <DEDUP_REMOVED lines=55> */
.L_x_2338:
        /* <DEDUP_REMOVED lines=27> */
.L_x_2077:
        /* <DEDUP_REMOVED lines=11> */
.L_x_2078:
[C---:B------:R-:W-:Y:S01]  /*25040*/  ISETP.GT.AND P0, PT, R25.reuse, R37, PT ;  /* 0x000000251900720c */ /* 0x040fe20003f04270 */
[----:B------:R0:W-:Y:S01]  /*25050*/  SYNCS.ARRIVE.TRANS64.A1T0 RZ, [R6+URZ+0x28850], RZ ;  /* 0x028850ff06ff79a7 */ /* 0x0001e2000810003f */
[----:B------:R-:W-:Y:S02]  /*25060*/  IMAD.MOV.U32 R10, RZ, RZ, R24 ;  /* 0x000000ffff0a7224 */ /* 0x000fe400078e0018 */
[----:B------:R-:W-:Y:S02]  /*25070*/  IMAD.MOV.U32 R20, RZ, RZ, R28 ;  /* 0x000000ffff147224 */ /* 0x000fe400078e001c */
[----:B------:R-:W-:Y:S02]  /*25080*/  IMAD.MOV.U32 R33, RZ, RZ, R25 ;  /* 0x000000ffff217224 */ /* 0x000fe400078e0019 */
[----:B0-----:R-:W-:-:S05]  /*25090*/  VIADD R6, R25, 0xffffffff ;  /* 0xffffffff19067836 */ /* 0x001fca0000000000 */
[----:B------:R-:W-:Y:S05]  /*250a0*/  @P0 BRA `(.L_x_2079) ;  /* 0xffffffec00fc0947 */ /* 0x000fea000383ffff */
.L_x_2066:
[----:B------:R-:W-:Y:S05]  /*250b0*/  BSYNC B0 ;  /* 0x0000000000007941 */ /* 0x000fea0003800000 */
.L_x_2065:
        /* <DEDUP_REMOVED lines=17> */
.L_x_2081:
[----:B------:R-:W-:Y:S05]  /*251d0*/  BSYNC B0 ;  /* 0x0000000000007941 */ /* 0x000fea0003800000 */
.L_x_2080:
[----:B------:R-:W-:-:S05]  /*251e0*/  IMAD.U32 R0, RZ, RZ, UR38 ;  /* 0x00000026ff007e24 */ /* 0x000fca000f8e00ff */
[----:B------:R-:W-:-:S13]  /*251f0*/  ISETP.NE.AND P0, PT, R0, 0x3, PT ;  /* 0x000000030000780c */ /* 0x000fda0003f05270 */
[----:B------:R-:W-:Y:S05]  /*25200*/  @!P0 BRA `(.L_x_2082) ;  /* 0x0000000000048947 */ /* 0x000fea0003800000 */
[----:B------:R-:W-:Y:S01]  /*25210*/  BPT.TRAP 0x1 ;  /* 0x000000040000795c */ /* 0x000fe20000300000 */
.L_x_2082:
[----:B------:R-:W-:Y:S01]  /*25220*/  IMAD R0, R24, 0x8, R22 ;  /* 0x0000000818007824 */ /* 0x000fe200078e0216 */
[----:B0-----:R-:W-:Y:S01]  /*25230*/  SHF.L.U32 R3, R28, 0x1f, RZ ;  /* 0x0000001f1c037819 */ /* 0x001fe200000006ff */
[----:B------:R-:W-:Y:S01]  /*25240*/  BSSY B0, `(.L_x_2083) ;  /* 0x0000004000007945 */ /* 0x000fe20003800000 */
[----:B------:R-:W-:Y:S02]  /*25250*/  IMAD R6, R25, -0x80, R36 ;  /* 0xffffff8019067824 */ /* 0x000fe400078e0224 */
[----:B------:R-:W0:Y:S02]  /*25260*/  SYNCS.PHASECHK.TRANS64.TRYWAIT P0, [R0+URZ+0x28860], R3 ;  /* 0x02886003000075a7 */ /* 0x000e24000800017f */
[----:B0-----:R-:W-:Y:S05]  /*25270*/  @!P0 BRA `(.L_x_2084) ;  /* 0x0000007400d88947 */ /* 0x001fea0003800000 */
.L_x_2339:
[----:B------:R-:W-:Y:S05]  /*25280*/  BSYNC B0 ;  /* 0x0000000000007941 */ /* 0x000fea0003800000 */
.L_x_2083:
        /* <DEDUP_REMOVED lines=70> */
.L_x_2357:
        /* <DEDUP_REMOVED lines=11> */
.L_x_2086:
        /* <DEDUP_REMOVED lines=11> */
.L_x_2087:
[----:B------:R0:W-:Y:S01]  /*25850*/  SYNCS.ARRIVE.TRANS64.A1T0 RZ, [R0+URZ+0x28850], RZ ;  /* 0x028850ff00ff79a7 */ /* 0x0001e2000810003f */
[----:B------:R-:W-:-:S05]  /*25860*/  VIADD R24, R24, 0x1 ;  /* 0x0000000118187836 */ /* 0x000fca0000000000 */
[----:B------:R-:W-:-:S04]  /*25870*/  ISETP.NE.AND P0, PT, R24, 0x2, PT ;  /* 0x000000021800780c */ /* 0x000fc80003f05270 */
[----:B------:R-:W-:Y:S02]  /*25880*/  SEL R3, RZ, 0x1, P0 ;  /* 0x00000001ff037807 */ /* 0x000fe40000000000 */
[----:B------:R-:W-:Y:S02]  /*25890*/  SEL R24, R24, RZ, P0 ;  /* 0x000000ff18187207 */ /* 0x000fe40000000000 */
[----:B0-----:R-:W-:-:S07]  /*258a0*/  LOP3.LUT R28, R28, R3, RZ, 0x3c, !PT ;  /* 0x000000031c1c7212 */ /* 0x001fce00078e3cff */
.L_x_2044:
[----:B------:R-:W-:Y:S05]  /*258b0*/  BSYNC B7 ;  /* 0x0000000000077941 */ /* 0x000fea0003800000 */
.L_x_2042:
[----:B------:R-:W-:-:S13]  /*258c0*/  LOP3.LUT P0, RZ, R32, 0x8, RZ, 0xc0, !PT ;  /* 0x0000000820ff7812 */ /* 0x000fda000780c0ff */
[----:B------:R-:W-:Y:S05]  /*258d0*/  @!P0 BRA `(.L_x_2088) ;  /* 0x0000000000248947 */ /* 0x000fea0003800000 */
[----:B------:R-:W-:Y:S05]  /*258e0*/  WARPSYNC.ALL ;  /* 0x0000000000007948 */ /* 0x000fea0003800000 */
[----:B------:R-:W1:Y:S08]  /*258f0*/  S2UR UR5, SR_CgaCtaId ;  /* 0x00000000000579c3 */ /* 0x000e700000008800 */
[----:B------:R-:W-:Y:S06]  /*25900*/  BAR.SYNC.DEFER_BLOCKING 0x5, 0x180 ;  /* 0x0146000000007b1d */ /* 0x000fec0000010000 */
[----:B------:R-:W-:-:S02]  /*25910*/  UMOV UR4, 0x400 ;  /* 0x0000040000047882 */ /* 0x000fc40000000000 */
[----:B-1----:R-:W-:-:S06]  /*25920*/  ULEA UR4, UR5, UR4, 0x18 ;  /* 0x0000000405047291 */ /* 0x002fcc000f8ec03f */
[----:B------:R-:W-:-:S05]  /*25930*/  IMAD.U32 R22, RZ, RZ, UR4 ;  /* 0x00000004ff167e24 */ /* 0x000fca000f8e00ff */
[----:B------:R1:W2:Y:S01]  /*25940*/  LDS.128 R16, [R22+0x288d0] ;  /* 0x0288d00016107984 */ /* 0x0002a20000000c00 */
[----:B------:R-:W-:Y:S06]  /*25950*/  BAR.ARV 0x4, 0x180 ;  /* 0x0106000000007b1d */ /* 0x000fec0000002000 */
[----:B------:R-:W-:Y:S05]  /*25960*/  BRA `(.L_x_2089) ;  /* 0x0000000c00d47947 */ /* 0x000fea0003800000 */
.L_x_2088:
[----:B------:R-:W1:Y:S01]  /*25970*/  S2R R8, SR_TID.X ;  /* 0x0000000000087919 */ /* 0x000e620000002100 */
[----:B------:R-:W-:Y:S01]  /*25980*/  UMOV UR4, 0xffffffff ;  /* 0xffffffff00047882 */ /* 0x000fe20000000000 */
[----:B-1----:R-:W-:-:S04]  /*25990*/  LOP3.LUT R8, R8, 0x1f, RZ, 0xc0, !PT ;  /* 0x0000001f08087812 */ /* 0x002fc800078ec0ff */
[----:B------:R-:W-:Y:S01]  /*259a0*/  ISETP.NE.AND P0, PT, R8, 0x1f, PT ;  /* 0x0000001f0800780c */ /* 0x000fe20003f05270 */
[----:B------:R-:W-:-:S12]  /*259b0*/  BRA.DIV UR4, `(.L_x_2090) ;  /* 0x0000007a04987947 */ /* 0x000fd8000b800000 */
[----:B------:R-:W-:Y:S01]  /*259c0*/  IMAD.IADD R7, R19, 0x1, R8 ;  /* 0x0000000113077824 */ /* 0x000fe200078e0208 */
[----:B------:R-:W-:-:S04]  /*259d0*/  ULDC UR4, c[0x0][0xc3c] ;  /* 0x00030f0000047ab9 */ /* 0x000fc80000000800 */
[----:B------:R-:W-:-:S13]  /*259e0*/  ISETP.GE.OR P1, PT, R7, UR4, !P0 ;  /* 0x0000000407007c0c */ /* 0x000fda000c726670 */
[----:B------:R-:W1:Y:S08]  /*259f0*/  @!P1 LDC.64 R2, c[0x0][0xc80] ;  /* 0x00032000ff029b82 */ /* 0x000e700000000a00 */
[----:B------:R-:W2:Y:S01]  /*25a00*/  @!P1 LDC.64 R4, c[0x0][0xc78] ;  /* 0x00031e00ff049b82 */ /* 0x000ea20000000a00 */
[----:B-1----:R-:W-:-:S05]  /*25a10*/  @!P1 IMAD.WIDE R2, R7, 0x4, R2 ;  /* 0x0000000407029825 */ /* 0x002fca00078e0202 */
[----:B0-----:R2:W3:Y:S02]  /*25a20*/  @!P1 LDG.E R6, desc[UR52][R2.64] ;  /* 0x0000003402069981 */ /* 0x0014e4000c1e1900 */
[----:B--2---:R-:W-:-:S05]  /*25a30*/  @!P1 IMAD.WIDE R2, R7, 0x4, R4 ;  /* 0x0000000407029825 */ /* 0x004fca00078e0204 */
[----:B------:R-:W2:Y:S01]  /*25a40*/  @!P1 LDG.E R5, desc[UR52][R2.64] ;  /* 0x0000003402059981 */ /* 0x000ea2000c1e1900 */
        /* <DEDUP_REMOVED lines=8> */
[----:B---3--:R-:W-:-:S02]  /*25ad0*/  @!P1 IMAD.MOV.U32 R17, RZ, RZ, R6 ;  /* 0x000000ffff119224 */ /* 0x008fc400078e0006 */
[----:B------:R-:W-:Y:S02]  /*25ae0*/  IMAD.MOV.U32 R6, RZ, RZ, RZ ;  /* 0x000000ffff067224 */ /* 0x000fe400078e00ff */
[----:B--2---:R-:W-:Y:S01]  /*25af0*/  @!P1 IMAD.MOV.U32 R4, RZ, RZ, R5 ;  /* 0x000000ffff049224 */ /* 0x004fe200078e0005 */
        /* <DEDUP_REMOVED lines=18> */
.L_x_2367:
[----:B------:R-:W-:Y:S02]  /*25c20*/  ULDC UR4, c[0x0][0xc38] ;  /* 0x00030e0000047ab9 */ /* 0x000fe40000000800 */
[----:B------:R-:W-:-:S04]  /*25c30*/  IMAD.U32 R5, RZ, RZ, UR4 ;  /* 0x00000004ff057e24 */ /* 0x000fc8000f8e00ff */
[----:B-1----:R-:W-:-:S04]  /*25c40*/  IMAD R14, R14, R5, RZ ;  /* 0x000000050e0e7224 */ /* 0x002fc800078e02ff */
[----:B------:R-:W-:-:S05]  /*25c50*/  IMAD.IADD R7, R7, 0x1, R14 ;  /* 0x0000000107077824 */ /* 0x000fca00078e020e */
[----:B------:R-:W-:-:S13]  /*25c60*/  ISETP.GT.AND P6, PT, R7, R0, PT ;  /* 0x000000000700720c */ /* 0x000fda0003fc4270 */
[----:B------:R-:W-:Y:S05]  /*25c70*/  @P6 BRA `(.L_x_2091) ;  /* 0x0000000000a46947 */ /* 0x000fea0003800000 */
.L_x_2094:
        /* <DEDUP_REMOVED lines=35> */
.L_x_2375:
[----:B------:R-:W-:Y:S02]  /*25eb0*/  ULDC UR4, c[0x0][0xc38] ;  /* 0x00030e0000047ab9 */ /* 0x000fe40000000800 */
[----:B------:R-:W-:-:S04]  /*25ec0*/  IMAD.U32 R5, RZ, RZ, UR4 ;  /* 0x00000004ff057e24 */ /* 0x000fc8000f8e00ff */
[----:B-1----:R-:W-:-:S04]  /*25ed0*/  IMAD R14, R14, R5, RZ ;  /* 0x000000050e0e7224 */ /* 0x002fc800078e02ff */
[----:B------:R-:W-:-:S05]  /*25ee0*/  IMAD.IADD R7, R14, 0x1, R7 ;  /* 0x000000010e077824 */ /* 0x000fca00078e0207 */
[----:B------:R-:W-:-:S13]  /*25ef0*/  ISETP.GT.AND P6, PT, R7, R0, PT ;  /* 0x000000000700720c */ /* 0x000fda0003fc4270 */
[----:B------:R-:W-:Y:S05]  /*25f00*/  @!P6 BRA `(.L_x_2094) ;  /* 0xfffffffc005ce947 */ /* 0x000fea000383ffff */
.L_x_2091:
        /* <DEDUP_REMOVED lines=10> */
.L_x_2380:
[----:B------:R-:W-:-:S13]  /*25fb0*/  ISETP.NE.AND P0, PT, R3, RZ, PT ;  /* 0x000000ff0300720c */ /* 0x000fda0003f05270 */
[----:B------:R-:W-:Y:S05]  /*25fc0*/  @!P0 BRA `(.L_x_2096) ;  /* 0x0000000000108947 */ /* 0x000fea0003800000 */
[----:B------:R-:W-:Y:S01]  /*25fd0*/  UMOV UR4, 0xffffffff ;  /* 0xffffffff00047882 */ /* 0x000fe20000000000 */
[----:B-1----:R-:W-:Y:S02]  /*25fe0*/  VIADD R12, R12, 0xffffffff ;  /* 0xffffffff0c0c7836 */ /* 0x002fe40000000000 */
[----:B------:R-:W-:Y:S05]  /*25ff0*/  BRA.DIV UR4, `(.L_x_2097) ;  /* 0x0000007e04587947 */ /* 0x000fea000b800000 */
[----:B------:R4:W1:Y:S02]  /*26000*/  SHFL.IDX PT, R6, R2, R12, 0x1f ;  /* 0x00001f0c02067589 */ /* 0x00086400000e0000 */
.L_x_2096:
        /* <DEDUP_REMOVED lines=32> */
[----:B------:R-:W-:-:S04]  /*26210*/  LOP3.LUT R2, R0, R17, RZ, 0x3c, !PT ;  /* 0x0000001100027212 */ /* 0x000fc800078e3cff */
[----:B------:R-:W-:Y:S01]  /*26220*/  ISETP.GE.AND P2, PT, R2, RZ, PT ;  /* 0x000000ff0200720c */ /* 0x000fe20003f46270 */
[----:B------:R-:W-:Y:S01]  /*26230*/  @P0 VIADD R7, R7, 0x1 ;  /* 0x0000000107070836 */ /* 0x000fe20000000000 */
[----:B------:R-:W-:-:S05]  /*26240*/  IABS R2, R4 ;  /* 0x0000000400027213 */ /* 0x000fca0000000000 */
[----:B------:R-:W-:-:S06]  /*26250*/  IMAD.MOV R2, RZ, RZ, -R2 ;  /* 0x000000ffff027224 */ /* 0x000fcc00078e0a02 */
[----:B------:R-:W-:Y:S01]  /*26260*/  @!P2 IMAD.MOV R7, RZ, RZ, -R7 ;  /* 0x000000ffff07a224 */ /* 0x000fe200078e0a07 */
[----:B------:R-:W-:-:S04]  /*26270*/  @!P1 LOP3.LUT R7, RZ, R17, RZ, 0x33, !PT ;  /* 0x00000011ff079212 */ /* 0x000fc800078e33ff */
[----:B------:R-:W-:-:S05]  /*26280*/  IABS R3, R7 ;  /* 0x0000000700037213 */ /* 0x000fca0000000000 */
        /* <DEDUP_REMOVED lines=9> */
[----:B------:R-:W-:-:S04]  /*26320*/  IMAD.MOV R2, RZ, RZ, -R7 ;  /* 0x000000ffff027224 */ /* 0x000fc800078e0a07 */
[----:B------:R-:W-:Y:S02]  /*26330*/  IMAD R2, R17, R2, R0 ;  /* 0x0000000211027224 */ /* 0x000fe400078e0200 */
        /* <DEDUP_REMOVED lines=8> */
.L_x_2098:
        /* <DEDUP_REMOVED lines=60> */
.L_x_2099:
[----:B------:R-:W-:-:S05]  /*26780*/  LOP3.LUT R2, RZ, R2, RZ, 0x33, !PT ;  /* 0x00000002ff027212 */ /* 0x000fca00078e33ff */
[----:B------:R-:W-:Y:S01]  /*26790*/  IMAD.IADD R17, R17, 0x1, R2 ;  /* 0x0000000111117824 */ /* 0x000fe200078e0202 */
[----:B------:R-:W-:Y:S06]  /*267a0*/  BRA `(.L_x_2100) ;  /* 0x00000000001c7947 */ /* 0x000fec0003800000 */
.L_x_2092:
[----:B------:R-:W-:Y:S01]  /*267b0*/  UMOV UR4, URZ ;  /* 0x0000003f00047c82 */ /* 0x000fe20008000000 */
[----:B------:R-:W-:Y:S01]  /*267c0*/  UMOV UR5, URZ ;  /* 0x0000003f00057c82 */ /* 0x000fe20008000000 */
[----:B------:R-:W-:Y:S01]  /*267d0*/  ULDC UR6, c[0x0][0xc3c] ;  /* 0x00030f0000067ab9 */ /* 0x000fe20000000800 */
[----:B------:R-:W-:Y:S02]  /*267e0*/  IMAD.MOV.U32 R16, RZ, RZ, R0 ;  /* 0x000000ffff107224 */ /* 0x000fe400078e0000 */
[----:B------:R-:W-:Y:S02]  /*267f0*/  IMAD.U32 R17, RZ, RZ, UR4 ;  /* 0x00000004ff117e24 */ /* 0x000fe4000f8e00ff */
[----:B------:R-:W-:Y:S02]  /*26800*/  IMAD.U32 R18, RZ, RZ, UR5 ;  /* 0x00000005ff127e24 */ /* 0x000fe4000f8e00ff */
[----:B------:R-:W-:-:S07]  /*26810*/  IMAD.U32 R19, RZ, RZ, UR6 ;  /* 0x00000006ff137e24 */ /* 0x000fce000f8e00ff */
.L_x_2100:
        /* <DEDUP_REMOVED lines=10> */
.L_x_2089:
[----:B------:R-:W-:Y:S02]  /*268c0*/  ULDC UR4, c[0x0][0xc3c] ;  /* 0x00030f0000047ab9 */ /* 0x000fe40000000800 */
[----:B--2---:R-:W-:-:S13]  /*268d0*/  ISETP.GE.AND P0, PT, R19, UR4, PT ;  /* 0x0000000413007c0c */ /* 0x004fda000bf06270 */
[----:B------:R-:W-:Y:S05]  /*268e0*/  @!P0 BRA `(.L_x_2101) ;  /* 0xffffff9400608947 */ /* 0x000fea000383ffff */
[----:B------:R-:W-:Y:S05]  /*268f0*/  BSYNC B8 ;  /* 0x0000000000087941 */ /* 0x000fea0003800000 */
.L_x_1982:
[----:B------:R-:W2:Y:S01]  /*26900*/  LDL.LU R0, [R1+0x1c] ;  /* 0x00001c0001007983 */ /* 0x000ea20000300800 */
[----:B------:R-:W-:Y:S01]  /*26910*/  BSSY B0, `(.L_x_2102) ;  /* 0x000000b000007945 */ /* 0x000fe20003800000 */
[----:B------:R-:W3:Y:S01]  /*26920*/  S2R R5, SR_CgaCtaId ;  /* 0x0000000000057919 */ /* 0x000ee20000008800 */
[----:B--2---:R-:W-:-:S05]  /*26930*/  VIADD R0, R0, 0x1 ;  /* 0x0000000100007836 */ /* 0x004fca0000000000 */
[----:B-1----:R-:W-:-:S04]  /*26940*/  LEA.HI R2, R0, R0, RZ, 0x1 ;  /* 0x0000000000027211 */ /* 0x002fc800078f08ff */
[----:B------:R-:W-:Y:S02]  /*26950*/  LOP3.LUT R3, R2, 0xfffffffe, RZ, 0xc0, !PT ;  /* 0xfffffffe02037812 */ /* 0x000fe400078ec0ff */
[----:B------:R-:W-:-:S03]  /*26960*/  MOV R2, 0x400 ;  /* 0x0000040000027802 */ /* 0x000fc60000000f00 */
[----:B------:R-:W-:Y:S01]  /*26970*/  IMAD.IADD R0, R0, 0x1, -R3 ;  /* 0x0000000100007824 */ /* 0x000fe200078e0a03 */
[----:B---3--:R-:W-:-:S04]  /*26980*/  LEA R7, R5, R2, 0x18 ;  /* 0x0000000205077211 */ /* 0x008fc800078ec0ff */
[----:B------:R-:W-:-:S04]  /*26990*/  SHF.L.U32 R0, R0, 0x1f, RZ ;  /* 0x0000001f00007819 */ /* 0x000fc800000006ff */
[----:B------:R-:W1:Y:S02]  /*269a0*/  SYNCS.PHASECHK.TRANS64.TRYWAIT P0, [R7+URZ+0x28820], R0 ;  /* 0x02882000070075a7 */ /* 0x000e64000800017f */
[----:B-1----:R-:W-:Y:S05]  /*269b0*/  @!P0 BRA `(.L_x_2103) ;  /* 0x0000007400108947 */ /* 0x002fea0003800000 */
.L_x_2383:
[----:B------:R-:W-:Y:S05]  /*269c0*/  BSYNC B0 ;  /* 0x0000000000007941 */ /* 0x000fea0003800000 */
.L_x_2102:
[----:B------:R-:W-:-:S03]  /*269d0*/  UMOV UR4, 0xffffffff ;  /* 0xffffffff00047882 */ /* 0x000fc60000000000 */
[----:B------:R-:W-:Y:S05]  /*269e0*/  BRA.DIV UR4, `(.L_x_2104) ;  /* 0x0000007604187947 */ /* 0x000fea000b800000 */
[----:B-1----:R-:W1:Y:S02]  /*269f0*/  S2R R0, SR_TID.X ;  /* 0x0000000000007919 */ /* 0x002e640000002100 */
[----:B-1----:R-:W-:-:S04]  /*26a00*/  SHF.R.U32.HI R0, RZ, 0x5, R0 ;  /* 0x00000005ff007819 */ /* 0x002fc80000011600 */
[----:B------:R-:W-:-:S05]  /*26a10*/  LOP3.LUT R0, R0, 0x3, RZ, 0xc0, !PT ;  /* 0x0000000300007812 */ /* 0x000fca00078ec0ff */
[----:B------:R1:W2:Y:S02]  /*26a20*/  SHFL.IDX PT, R14, R0, RZ, 0x1f ;  /* 0x00001fff000e7589 */ /* 0x0002a400000e0000 */
.L_x_2386:
[----:B--2---:R-:W-:-:S13]  /*26a30*/  ISETP.NE.AND P0, PT, R14, RZ, PT ;  /* 0x000000ff0e00720c */ /* 0x004fda0003f05270 */
[----:B------:R-:W-:Y:S05]  /*26a40*/  @P0 BRA `(.L_x_1675) ;  /* 0x0000000000880947 */ /* 0x000fea0003800000 */
[----:B------:R-:W-:-:S03]  /*26a50*/  UMOV UR4, 0xffffffff ;  /* 0xffffffff00047882 */ /* 0x000fc60000000000 */
[----:B------:R-:W-:Y:S05]  /*26a60*/  BRA.DIV UR4, `(.L_x_2105) ;  /* 0x00000076042c7947 */ /* 0x000fea000b800000 */
[----:B------:R-:W-:-:S13]  /*26a70*/  ELECT P6, URZ, PT ;  /* 0x00000000003f782f */ /* 0x000fda00038c0000 */
.L_x_2389:
[----:B------:R-:W-:Y:S05]  /*26a80*/  @!P6 BRA `(.L_x_1675) ;  /* 0x000000000078e947 */ /* 0x000fea0003800000 */
[----:B------:R-:W-:-:S06]  /*26a90*/  ULOP3.LUT UR4, UR36, 0x2, URZ, 0xfc, !UPT ;  /* 0x0000000224047892 */ /* 0x000fcc000f8efc3f */
[----:B-1----:R-:W-:-:S05]  /*26aa0*/  IMAD.U32 R0, RZ, RZ, UR4 ;  /* 0x00000004ff007e24 */ /* 0x002fca000f8e00ff */
[----:B------:R-:W-:-:S13]  /*26ab0*/  ISETP.NE.AND P0, PT, R0, 0x3, PT ;  /* 0x000000030000780c */ /* 0x000fda0003f05270 */
[----:B------:R-:W-:Y:S05]  /*26ac0*/  @!P0 BRA `(.L_x_2106) ;  /* 0x0000000000048947 */ /* 0x000fea0003800000 */
[----:B------:R-:W-:Y:S01]  /*26ad0*/  BPT.TRAP 0x1 ;  /* 0x000000040000795c */ /* 0x000fe20000300000 */
.L_x_2106:
[----:B------:R-:W-:Y:S01]  /*26ae0*/  IMAD R5, R24, 0x8, R7 ;  /* 0x0000000818057824 */ /* 0x000fe200078e0207 */
[----:B------:R-:W-:Y:S01]  /*26af0*/  SHF.L.U32 R0, R28, 0x1f, RZ ;  /* 0x0000001f1c007819 */ /* 0x000fe200000006ff */
[----:B------:R-:W-:-:S03]  /*26b00*/  VIADD R24, R24, 0x1 ;  /* 0x0000000118187836 */ /* 0x000fc60000000000 */
[----:B------:R-:W1:Y:S02]  /*26b10*/  SYNCS.PHASECHK.TRANS64.TRYWAIT P1, [R5+URZ+0x28840], R0 ;  /* 0x02884000050075a7 */ /* 0x000e64000802017f */
[----:B------:R-:W-:-:S04]  /*26b20*/  ISETP.NE.AND P2, PT, R24, 0x2, PT ;  /* 0x000000021800780c */ /* 0x000fc80003f45270 */
[----:B------:R-:W-:Y:S01]  /*26b30*/  SEL R3, RZ, 0x1, P2 ;  /* 0x00000001ff037807 */ /* 0x000fe20001000000 */
[----:B-1----:R-:W-:Y:S08]  /*26b40*/  @!P1 BRA `(.L_x_2107) ;  /* 0x0000007400149947 */ /* 0x002ff00003800000 */
.L_x_2390:
[----:B------:R-:W-:Y:S02]  /*26b50*/  SEL R24, R24, RZ, P2 ;  /* 0x000000ff18187207 */ /* 0x000fe40001000000 */
[----:B------:R-:W-:Y:S01]  /*26b60*/  LOP3.LUT R2, R28, R3, RZ, 0x3c, !PT ;  /* 0x000000031c027212 */ /* 0x000fe200078e3cff */
[----:B------:R-:W-:Y:S06]  /*26b70*/  @!P0 BRA `(.L_x_2108) ;  /* 0x0000000000048947 */ /* 0x000fec0003800000 */
[----:B------:R-:W-:Y:S01]  /*26b80*/  BPT.TRAP 0x1 ;  /* 0x000000040000795c */ /* 0x000fe20000300000 */
.L_x_2108:
[----:B------:R-:W-:Y:S01]  /*26b90*/  IMAD R3, R24, 0x8, R7 ;  /* 0x0000000818037824 */ /* 0x000fe200078e0207 */
[----:B------:R-:W-:-:S04]  /*26ba0*/  SHF.L.U32 R2, R2, 0x1f, RZ ;  /* 0x0000001f02027819 */ /* 0x000fc800000006ff */
[----:B------:R-:W2:Y:S02]  /*26bb0*/  SYNCS.PHASECHK.TRANS64.TRYWAIT P1, [R3+URZ+0x28840], R2 ;  /* 0x02884002030075a7 */ /* 0x000ea4000802017f */
[----:B--2---:R-:W-:Y:S05]  /*26bc0*/  @!P1 BRA `(.L_x_2109) ;  /* 0x0000007400089947 */ /* 0x004fea0003800000 */
.L_x_2391:
[----:B------:R-:W-:Y:S05]  /*26bd0*/  @!P0 BRA `(.L_x_2110) ;  /* 0x0000000000048947 */ /* 0x000fea0003800000 */
[----:B------:R-:W-:Y:S01]  /*26be0*/  BPT.TRAP 0x1 ;  /* 0x000000040000795c */ /* 0x000fe20000300000 */
.L_x_2110:
[----:B------:R-:W3:Y:S02]  /*26bf0*/  SYNCS.PHASECHK.TRANS64.TRYWAIT P1, [R5+URZ+0x28860], R0 ;  /* 0x02886000050075a7 */ /* 0x000ee4000802017f */
[----:B---3--:R-:W-:Y:S05]  /*26c00*/  @!P1 BRA `(.L_x_2111) ;  /* 0x00000074000c9947 */ /* 0x008fea0003800000 */
.L_x_2392:
[----:B------:R-:W-:Y:S05]  /*26c10*/  @!P0 BRA `(.L_x_2112) ;  /* 0x0000000000048947 */ /* 0x000fea0003800000 */
[----:B------:R-:W-:Y:S01]  /*26c20*/  BPT.TRAP 0x1 ;  /* 0x000000040000795c */ /* 0x000fe20000300000 */
.L_x_2112:
[----:B----4-:R4:W0:Y:S02]  /*26c30*/  SYNCS.PHASECHK.TRANS64.TRYWAIT P0, [R3+URZ+0x28860], R2 ;  /* 0x02886002030075a7 */ /* 0x010824000800017f */
[----:B0-----:R-:W-:Y:S05]  /*26c40*/  @!P0 NANOSLEEP.SYNCS 0x989680 ;  /* 0x009896800000895d */ /* 0x001fea0003900000 */
[----:B------:R-:W0:Y:S02]  /*26c50*/  @!P0 SYNCS.PHASECHK.TRANS64 P0, [R3+URZ+0x28860], R2 ;  /* 0x02886002030085a7 */ /* 0x000e24000800007f */
[----:B0-----:R-:W-:Y:S05]  /*26c60*/  @!P0 BRA `(.L_x_2112) ;  /* 0xfffffffc00f08947 */ /* 0x001fea000383ffff */
.L_x_1675:
[----:B------:R-:W-:Y:S05]  /*26c70*/  BSYNC B9 ;  /* 0x0000000000097941 */ /* 0x000fea0003800000 */
.L_x_1672:
[----:B------:R-:W-:Y:S05]  /*26c80*/  EXIT ;  /* 0x000000000000794d */ /* 0x000fea0003800000 */
.L_x_1707:
[----:B0-----:R0:W1:Y:S02]  /*26c90*/  SYNCS.PHASECHK.TRANS64.TRYWAIT P6, [R89+URZ+0x28890], R100 ;  /* 0x02889064590075a7 */ /* 0x00106400080c017f */
[----:B-1----:R-:W-:Y:S05]  /*26ca0*/  @!P6 NANOSLEEP.SYNCS 0x989680 ;  /* 0x009896800000e95d */ /* 0x002fea0003900000 */
[----:B------:R-:W1:Y:S02]  /*26cb0*/  @!P6 SYNCS.PHASECHK.TRANS64 P6, [R89+URZ+0x28890], R100 ;  /* 0x028890645900e5a7 */ /* 0x000e6400080c007f */
[----:B-1----:R-:W-:Y:S05]  /*26cc0*/  @!P6 BRA `(.L_x_1707) ;  /* 0xfffffffc00f0e947 */ /* 0x002fea000383ffff */
[----:B------:R-:W-:Y:S05]  /*26cd0*/  BRA `(.L_x_2113) ;  /* 0xfffffdc800d07947 */ /* 0x000fea000383ffff */
.L_x_1708:
        /* <DEDUP_REMOVED lines=8> */
.L_x_2115:
[----:B------:R-:W-:Y:S05]  /*26d60*/  BSYNC B1 ;  /* 0x0000000000017941 */ /* 0x000fea0003800000 */
.L_x_2114:
        /* <DEDUP_REMOVED lines=8> */
.L_x_2116:
[----:B------:R-:W-:Y:S01]  /*26df0*/  IMAD.MOV.U32 R103, RZ, RZ, R14 ;  /* 0x000000ffff677224 */ /* 0x000fe200078e000e */
[----:B------:R-:W-:Y:S06]  /*26e00*/  BRA `(.L_x_2117) ;  /* 0xfffffdc800987947 */ /* 0x000fec000383ffff */
.L_x_1717:
        /* <DEDUP_REMOVED lines=8> */
.L_x_2119:
[----:B------:R-:W-:Y:S05]  /*26e90*/  BSYNC B1 ;  /* 0x0000000000017941 */ /* 0x000fea0003800000 */
.L_x_2118:
        /* <DEDUP_REMOVED lines=8> */
.L_x_2120:
[----:B------:R-:W-:Y:S01]  /*26f20*/  IMAD.MOV.U32 R69, RZ, RZ, R14 ;  /* 0x000000ffff457224 */ /* 0x000fe200078e000e */
[----:B------:R-:W-:Y:S06]  /*26f30*/  BRA `(.L_x_2121) ;  /* 0xfffffdd0002c7947 */ /* 0x000fec000383ffff */
.L_x_1726:
        /* <DEDUP_REMOVED lines=8> */
.L_x_2123:
[----:B------:R-:W-:Y:S05]  /*26fc0*/  BSYNC B1 ;  /* 0x0000000000017941 */ /* 0x000fea0003800000 */
.L_x_2122:
        /* <DEDUP_REMOVED lines=8> */
.L_x_2124:
[----:B------:R-:W-:Y:S01]  /*27050*/  IMAD.MOV.U32 R61, RZ, RZ, R14 ;  /* 0x000000ffff3d7224 */ /* 0x000fe200078e000e */
[----:B------:R-:W-:Y:S06]  /*27060*/  BRA `(.L_x_2125) ;  /* 0xfffffdd400c07947 */ /* 0x000fec000383ffff */
.L_x_1735:
        /* <DEDUP_REMOVED lines=8> */
.L_x_2127:
[----:B------:R-:W-:Y:S05]  /*270f0*/  BSYNC B1 ;  /* 0x0000000000017941 */ /* 0x000fea0003800000 */
.L_x_2126:
        /* <DEDUP_REMOVED lines=8> */
.L_x_2128:
[----:B------:R-:W-:Y:S01]  /*27180*/  IMAD.MOV.U32 R51, RZ, RZ, R14 ;  /* 0x000000ffff337224 */ /* 0x000fe200078e000e */
[----:B------:R-:W-:Y:S06]  /*27190*/  BRA `(.L_x_2129) ;  /* 0xfffffddc00507947 */ /* 0x000fec000383ffff */
.L_x_1747:
[----:B-1----:R1:W2:Y:S02]  /*271a0*/  SYNCS.PHASECHK.TRANS64.TRYWAIT P4, [R89+URZ+0x28890], R100 ;  /* 0x02889064590075a7 */ /* 0x0022a4000808017f */
[----:B--2---:R-:W-:Y:S05]  /*271b0*/  @!P4 NANOSLEEP.SYNCS 0x989680 ;  /* 0x009896800000c95d */ /* 0x004fea0003900000 */
[----:B------:R-:W2:Y:S02]  /*271c0*/  @!P4 SYNCS.PHASECHK.TRANS64 P4, [R89+URZ+0x28890], R100 ;  /* 0x028890645900c5a7 */ /* 0x000ea4000808007f */
[----:B--2---:R-:W-:Y:S05]  /*271d0*/  @!P4 BRA `(.L_x_1747) ;  /* 0xfffffffc00f0c947 */ /* 0x004fea000383ffff */
[----:B------:R-:W-:Y:S05]  /*271e0*/  BRA `(.L_x_2130) ;  /* 0xfffffdec00887947 */ /* 0x000fea000383ffff */
.L_x_1748:
        /* <DEDUP_REMOVED lines=8> */
.L_x_2132:
[----:B------:R-:W-:Y:S05]  /*27270*/  BSYNC B1 ;  /* 0x0000000000017941 */ /* 0x000fea0003800000 */
.L_x_2131:
        /* <DEDUP_REMOVED lines=8> */
.L_x_2133:
[----:B------:R-:W-:Y:S01]  /*27300*/  IMAD.MOV.U32 R104, RZ, RZ, R14 ;  /* 0x000000ffff687224 */ /* 0x000fe200078e000e */
[----:B------:R-:W-:Y:S06]  /*27310*/  BRA `(.L_x_2134) ;  /* 0xfffffdec00547947 */ /* 0x000fec000383ffff */
.L_x_1753:
[----:B------:R-:W-:Y:S01]  /*27320*/  BSSY B1, `(.L_x_2135) ;  /* 0x0000008000017945 */ /* 0x000fe20003800000 */
[----:B---3--:R-:W-:Y:S02]  /*27330*/  IMAD.MOV.U32 R13, RZ, RZ, R101 ;  /* 0x000000ffff0d7224 */ /* 0x008fe400078e0065 */
[----:B------:R-:W-:Y:S02]  /*27340*/  IMAD.MOV.U32 R12, RZ, RZ, 0x1 ;  /* 0x00000001ff0c7424 */ /* 0x000fe400078e00ff */
[----:B--2---:R-:W-:Y:S02]  /*27350*/  IMAD.MOV.U32 R11, RZ, RZ, 0x181f ;  /* 0x0000181fff0b7424 */ /* 0x004fe400078e00ff */
[----:B------:R-:W-:-:S07]  /*27360*/  IMAD.MOV.U32 R15, RZ, RZ, -0x1 ;  /* 0xffffffffff0f7424 */ /* 0x000fce00078e00ff */
[----:B01----:R-:W-:Y:S05]  /*27370*/  WARPSYNC.COLLECTIVE R15, `(.L_x_2136) ;  /* 0x000000000f087348 */ /* 0x003fea0003c00000 */
[----:B------:R2:W3:Y:S02]  /*27380*/  SHFL.IDX P6, R14, R13, R12, R11 ;  /* 0x0000000c0d0e7389 */ /* 0x0004e400000c000b */
[----:B0123--:R-:W-:Y:S01]  /*27390*/  ENDCOLLECTIVE ;  /* 0x000000000000791b */ /* 0x00ffe20003800000 */
.L_x_2136:
[----:B------:R-:W-:Y:S05]  /*273a0*/  BSYNC B1 ;  /* 0x0000000000017941 */ /* 0x000fea0003800000 */
.L_x_2135:
        /* <DEDUP_REMOVED lines=8> */
.L_x_2137:
[----:B------:R-:W-:Y:S01]  /*27430*/  IMAD.MOV.U32 R46, RZ, RZ, R14 ;  /* 0x000000ffff2e7224 */ /* 0x000fe200078e000e */
[----:B------:R-:W-:Y:S06]  /*27440*/  BRA `(.L_x_2138) ;  /* 0xfffffdf400047947 */ /* 0x000fec000383ffff */
.L_x_1758:
[----:B------:R-:W-:Y:S01]  /*27450*/  BSSY B1, `(.L_x_2139) ;  /* 0x0000008000017945 */ /* 0x000fe20003800000 */
[----:B--23--:R-:W-:Y:S02]  /*27460*/  IMAD.MOV.U32 R13, RZ, RZ, R101 ;  /* 0x000000ffff0d7224 */ /* 0x00cfe400078e0065 */
[----:B------:R-:W-:Y:S02]  /*27470*/  IMAD.MOV.U32 R12, RZ, RZ, 0x2 ;  /* 0x00000002ff0c7424 */ /* 0x000fe400078e00ff */
[----:B0-----:R-:W-:Y:S02]  /*27480*/  IMAD.MOV.U32 R11, RZ, RZ, 0x181f ;  /* 0x0000181fff0b7424 */ /* 0x001fe400078e00ff */
[----:B------:R-:W-:-:S07]  /*27490*/  IMAD.MOV.U32 R15, RZ, RZ, -0x1 ;  /* 0xffffffffff0f7424 */ /* 0x000fce00078e00ff */
[----:B-1--4-:R-:W-:Y:S05]  /*274a0*/  WARPSYNC.COLLECTIVE R15, `(.L_x_2140) ;  /* 0x000000000f087348 */ /* 0x012fea0003c00000 */
[----:B------:R0:W2:Y:S02]  /*274b0*/  SHFL.IDX P6, R14, R13, R12, R11 ;  /* 0x0000000c0d0e7389 */ /* 0x0000a400000c000b */
[----:B012-4-:R-:W-:Y:S01]  /*274c0*/  ENDCOLLECTIVE ;  /* 0x000000000000791b */ /* 0x017fe20003800000 */
.L_x_2140:
[----:B------:R-:W-:Y:S05]  /*274d0*/  BSYNC B1 ;  /* 0x0000000000017941 */ /* 0x000fea0003800000 */
.L_x_2139:
        /* <DEDUP_REMOVED lines=8> */
.L_x_2141:
[----:B------:R-:W-:Y:S01]  /*27560*/  IMAD.MOV.U32 R46, RZ, RZ, R14 ;  /* 0x000000ffff2e7224 */ /* 0x000fe200078e000e */
[----:B------:R-:W-:Y:S06]  /*27570*/  BRA `(.L_x_2142) ;  /* 0xfffffdf800c07947 */ /* 0x000fec000383ffff */
.L_x_1763:
[----:B------:R-:W-:Y:S01]  /*27580*/  BSSY B1, `(.L_x_2143) ;  /* 0x0000008000017945 */ /* 0x000fe20003800000 */
[----:B0--3--:R-:W-:Y:S02]  /*27590*/  IMAD.MOV.U32 R13, RZ, RZ, R101 ;  /* 0x000000ffff0d7224 */ /* 0x009fe400078e0065 */
[----:B------:R-:W-:Y:S02]  /*275a0*/  IMAD.MOV.U32 R12, RZ, RZ, 0x3 ;  /* 0x00000003ff0c7424 */ /* 0x000fe400078e00ff */
[----:B------:R-:W-:Y:S02]  /*275b0*/  IMAD.MOV.U32 R11, RZ, RZ, 0x181f ;  /* 0x0000181fff0b7424 */ /* 0x000fe400078e00ff */
[----:B------:R-:W-:-:S07]  /*275c0*/  IMAD.MOV.U32 R15, RZ, RZ, -0x1 ;  /* 0xffffffffff0f7424 */ /* 0x000fce00078e00ff */
[----:B-12-4-:R-:W-:Y:S05]  /*275d0*/  WARPSYNC.COLLECTIVE R15, `(.L_x_2144) ;  /* 0x000000000f087348 */ /* 0x016fea0003c00000 */
[----:B------:R0:W3:Y:S02]  /*275e0*/  SHFL.IDX P6, R14, R13, R12, R11 ;  /* 0x0000000c0d0e7389 */ /* 0x0000e400000c000b */
[----:B01234-:R-:W-:Y:S01]  /*275f0*/  ENDCOLLECTIVE ;  /* 0x000000000000791b */ /* 0x01ffe20003800000 */
.L_x_2144:
[----:B------:R-:W-:Y:S05]  /*27600*/  BSYNC B1 ;  /* 0x0000000000017941 */ /* 0x000fea0003800000 */
.L_x_2143:
        /* <DEDUP_REMOVED lines=8> */
.L_x_2145:
[----:B------:R-:W-:Y:S01]  /*27690*/  IMAD.MOV.U32 R106, RZ, RZ, R14 ;  /* 0x000000ffff6a7224 */ /* 0x000fe200078e000e */
[----:B------:R-:W-:Y:S06]  /*276a0*/  BRA `(.L_x_2146) ;  /* 0xfffffe0000707947 */ /* 0x000fec000383ffff */
.L_x_1768:
[----:B0-----:R0:W1:Y:S02]  /*276b0*/  SYNCS.PHASECHK.TRANS64.TRYWAIT P3, [R89+URZ+0x28890], R100 ;  /* 0x02889064590075a7 */ /* 0x001064000806017f */
[----:B-1----:R-:W-:Y:S05]  /*276c0*/  @!P3 NANOSLEEP.SYNCS 0x989680 ;  /* 0x009896800000b95d */ /* 0x002fea0003900000 */
[----:B------:R-:W1:Y:S02]  /*276d0*/  @!P3 SYNCS.PHASECHK.TRANS64 P3, [R89+URZ+0x28890], R100 ;  /* 0x028890645900b5a7 */ /* 0x000e64000806007f */
[----:B-1----:R-:W-:Y:S05]  /*276e0*/  @!P3 BRA `(.L_x_1768) ;  /* 0xfffffffc00f0b947 */ /* 0x002fea000383ffff */
[----:B------:R-:W-:Y:S05]  /*276f0*/  BRA `(.L_x_2147) ;  /* 0xfffffe08007c7947 */ /* 0x000fea000383ffff */
.L_x_1769:
        /* <DEDUP_REMOVED lines=8> */
.L_x_2149:
[----:B------:R-:W-:Y:S05]  /*27780*/  BSYNC B1 ;  /* 0x0000000000017941 */ /* 0x000fea0003800000 */
.L_x_2148:
        /* <DEDUP_REMOVED lines=8> */
.L_x_2150:
[----:B------:R-:W-:Y:S05]  /*27810*/  BRA `(.L_x_2151) ;  /* 0xfffffe08009c7947 */ /* 0x000fea000383ffff */
.L_x_1772:
[----:B------:R-:W-:Y:S01]  /*27820*/  BSSY B1, `(.L_x_2152) ;  /* 0x0000008000017945 */ /* 0x000fe20003800000 */
[----:B----4-:R-:W-:Y:S02]  /*27830*/  IMAD.MOV.U32 R13, RZ, RZ, R45 ;  /* 0x000000ffff0d7224 */ /* 0x010fe400078e002d */
[----:B------:R-:W-:Y:S02]  /*27840*/  IMAD.MOV.U32 R12, RZ, RZ, 0x1 ;  /* 0x00000001ff0c7424 */ /* 0x000fe400078e00ff */
[----:B------:R-:W-:Y:S02]  /*27850*/  IMAD.MOV.U32 R11, RZ, RZ, 0x181f ;  /* 0x0000181fff0b7424 */ /* 0x000fe400078e00ff */
[----:B------:R-:W-:-:S07]  /*27860*/  IMAD.MOV.U32 R15, RZ, RZ, -0x1 ;  /* 0xffffffffff0f7424 */ /* 0x000fce00078e00ff */
[----:B0123--:R-:W-:Y:S05]  /*27870*/  WARPSYNC.COLLECTIVE R15, `(.L_x_2153) ;  /* 0x000000000f087348 */ /* 0x00ffea0003c00000 */
[----:B---3--:R3:W4:Y:S02]  /*27880*/  SHFL.IDX P6, R14, R13, R12, R11 ;  /* 0x0000000c0d0e7389 */ /* 0x00872400000c000b */
[----:B01234-:R-:W-:Y:S01]  /*27890*/  ENDCOLLECTIVE ;  /* 0x000000000000791b */ /* 0x01ffe20003800000 */
.L_x_2153:
[----:B------:R-:W-:Y:S05]  /*278a0*/  BSYNC B1 ;  /* 0x0000000000017941 */ /* 0x000fea0003800000 */
.L_x_2152:
        /* <DEDUP_REMOVED lines=8> */
.L_x_2154:
[----:B------:R-:W-:Y:S05]  /*27930*/  BRA `(.L_x_2155) ;  /* 0xfffffe08009c7947 */ /* 0x000fea000383ffff */
.L_x_1775:
        /* <DEDUP_REMOVED lines=8> */
.L_x_2157:
[----:B------:R-:W-:Y:S05]  /*279c0*/  BSYNC B1 ;  /* 0x0000000000017941 */ /* 0x000fea0003800000 */
.L_x_2156:
        /* <DEDUP_REMOVED lines=8> */
.L_x_2158:
[----:B------:R-:W-:Y:S05]  /*27a50*/  BRA `(.L_x_2159) ;  /* 0xfffffe0800a07947 */ /* 0x000fea000383ffff */
.L_x_1778:
        /* <DEDUP_REMOVED lines=8> */
.L_x_2161:
[----:B------:R-:W-:Y:S05]  /*27ae0*/  BSYNC B1 ;  /* 0x0000000000017941 */ /* 0x000fea0003800000 */
.L_x_2160:
        /* <DEDUP_REMOVED lines=8> */
.L_x_2162:
[----:B------:R-:W-:Y:S05]  /*27b70*/  BRA `(.L_x_2163) ;  /* 0xfffffe0800a47947 */ /* 0x000fea000383ffff */
.L_x_1782:
[----:B------:R0:W0:Y:S02]  /*27b80*/  SYNCS.PHASECHK.TRANS64.TRYWAIT P4, [R89+URZ+0x288b0], R100 ;  /* 0x0288b064590075a7 */ /* 0x000024000808017f */
[----:B0-----:R-:W-:Y:S05]  /*27b90*/  @!P4 NANOSLEEP.SYNCS 0x989680 ;  /* 0x009896800000c95d */ /* 0x001fea0003900000 */
[----:B------:R-:W0:Y:S02]  /*27ba0*/  @!P4 SYNCS.PHASECHK.TRANS64 P4, [R89+URZ+0x288b0], R100 ;  /* 0x0288b0645900c5a7 */ /* 0x000e24000808007f */
[----:B0-----:R-:W-:Y:S05]  /*27bb0*/  @!P4 BRA `(.L_x_1782) ;  /* 0xfffffffc00f0c947 */ /* 0x001fea000383ffff */
[----:B------:R-:W-:Y:S05]  /*27bc0*/  BRA `(.L_x_2164) ;  /* 0xfffffe0c00207947 */ /* 0x000fea000383ffff */
.L_x_1804:
[----:B--2---:R0:W5:Y:S01]  /*27bd0*/  LDL R13, [R1+0x34] ;  /* 0x00003400010d7983 */ /* 0x0041620000100800 */
[----:B------:R-:W-:Y:S01]  /*27be0*/  BSSY B0, `(.L_x_2165) ;  /* 0x0000007000007945 */ /* 0x000fe20003800000 */
[----:B------:R-:W-:Y:S02]  /*27bf0*/  IMAD.MOV.U32 R12, RZ, RZ, RZ ;  /* 0x000000ffff0c7224 */ /* 0x000fe400078e00ff */
[----:B------:R-:W-:Y:S02]  /*27c00*/  IMAD.MOV.U32 R11, RZ, RZ, 0x1f ;  /* 0x0000001fff0b7424 */ /* 0x000fe400078e00ff */
[----:B------:R-:W-:-:S07]  /*27c10*/  IMAD.MOV.U32 R15, RZ, RZ, -0x1 ;  /* 0xffffffffff0f7424 */ /* 0x000fce00078e00ff */
[----:B01--45:R-:W-:Y:S05]  /*27c20*/  WARPSYNC.COLLECTIVE R15, `(.L_x_2166) ;  /* 0x000000000f087348 */ /* 0x033fea0003c00000 */
[----:B-----5:R2:W3:Y:S02]  /*27c30*/  SHFL.IDX P6, R14, R13, R12, R11 ;  /* 0x0000000c0d0e7389 */ /* 0x0204e400000c000b */
[----:B01234-:R-:W-:Y:S01]  /*27c40*/  ENDCOLLECTIVE ;  /* 0x000000000000791b */ /* 0x01ffe20003800000 */
.L_x_2166:
[----:B------:R-:W-:Y:S05]  /*27c50*/  BSYNC B0 ;  /* 0x0000000000007941 */ /* 0x000fea0003800000 */
.L_x_2165:
[----:B------:R-:W-:Y:S01]  /*27c60*/  IMAD.MOV.U32 R201, RZ, RZ, R14 ;  /* 0x000000ffffc97224 */ /* 0x000fe200078e000e */
[----:B------:R-:W-:Y:S06]  /*27c70*/  BRA `(.L_x_2167) ;  /* 0xfffffe1800e87947 */ /* 0x000fec000383ffff */
.L_x_1816:
[----:B------:R-:W-:Y:S01]  /*27c80*/  BSSY B1, `(.L_x_2168) ;  /* 0x0000008000017945 */ /* 0x000fe20003800000 */
[----:B------:R-:W-:Y:S02]  /*27c90*/  IMAD.MOV.U32 R13, RZ, RZ, R6 ;  /* 0x000000ffff0d7224 */ /* 0x000fe400078e0006 */
[----:B------:R-:W-:Y:S02]  /*27ca0*/  IMAD.MOV.U32 R12, RZ, RZ, RZ ;  /* 0x000000ffff0c7224 */ /* 0x000fe400078e00ff */
[----:B------:R-:W-:Y:S02]  /*27cb0*/  IMAD.MOV.U32 R11, RZ, RZ, 0x181f ;  /* 0x0000181fff0b7424 */ /* 0x000fe400078e00ff */
[----:B------:R-:W-:-:S07]  /*27cc0*/  IMAD.MOV.U32 R15, RZ, RZ, -0x1 ;  /* 0xffffffffff0f7424 */ /* 0x000fce00078e00ff */
[----:B-1--4-:R-:W-:Y:S05]  /*27cd0*/  WARPSYNC.COLLECTIVE R15, `(.L_x_2169) ;  /* 0x000000000f087348 */ /* 0x012fea0003c00000 */
[----:B------:R0:W2:Y:S02]  /*27ce0*/  SHFL.IDX P6, R14, R13, R12, R11 ;  /* 0x0000000c0d0e7389 */ /* 0x0000a400000c000b */
[----:B012-4-:R-:W-:Y:S01]  /*27cf0*/  ENDCOLLECTIVE ;  /* 0x000000000000791b */ /* 0x017fe20003800000 */
.L_x_2169:
[----:B------:R-:W-:Y:S05]  /*27d00*/  BSYNC B1 ;  /* 0x0000000000017941 */ /* 0x000fea0003800000 */
.L_x_2168:
        /* <DEDUP_REMOVED lines=8> */
.L_x_2170:
[----:B------:R-:W-:Y:S02]  /*27d90*/  IMAD.MOV.U32 R13, RZ, RZ, R8 ;  /* 0x000000ffff0d7224 */ /* 0x000fe400078e0008 */
[----:B------:R-:W-:-:S07]  /*27da0*/  IMAD.MOV.U32 R3, RZ, RZ, R14 ;  /* 0x000000ffff037224 */ /* 0x000fce00078e000e */
[----:B------:R-:W-:Y:S05]  /*27db0*/  WARPSYNC.COLLECTIVE R15, `(.L_x_2171) ;  /* 0x000000000f087348 */ /* 0x000fea0003c00000 */
[----:B------:R0:W1:Y:S02]  /*27dc0*/  SHFL.IDX P6, R14, R13, R12, R11 ;  /* 0x0000000c0d0e7389 */ /* 0x00006400000c000b */
[----:B01----:R-:W-:Y:S01]  /*27dd0*/  ENDCOLLECTIVE ;  /* 0x000000000000791b */ /* 0x003fe20003800000 */
.L_x_2171:
[----:B------:R-:W-:Y:S02]  /*27de0*/  IMAD.MOV.U32 R13, RZ, RZ, R7 ;  /* 0x000000ffff0d7224 */ /* 0x000fe400078e0007 */
[----:B------:R-:W-:-:S07]  /*27df0*/  IMAD.MOV.U32 R4, RZ, RZ, R14 ;  /* 0x000000ffff047224 */ /* 0x000fce00078e000e */
[----:B------:R-:W-:Y:S05]  /*27e00*/  WARPSYNC.COLLECTIVE R15, `(.L_x_2172) ;  /* 0x000000000f087348 */ /* 0x000fea0003c00000 */
[----:B------:R0:W1:Y:S02]  /*27e10*/  SHFL.IDX P6, R14, R13, R12, R11 ;  /* 0x0000000c0d0e7389 */ /* 0x00006400000c000b */
[----:B01----:R-:W-:Y:S01]  /*27e20*/  ENDCOLLECTIVE ;  /* 0x000000000000791b */ /* 0x003fe20003800000 */
.L_x_2172:
[----:B------:R-:W-:Y:S05]  /*27e30*/  BRA `(.L_x_2173) ;  /* 0xfffffe20004c7947 */ /* 0x000fea000383ffff */
.L_x_1819:
[----:B------:R-:W-:Y:S01]  /*27e40*/  BSSY B1, `(.L_x_2174) ;  /* 0x0000008000017945 */ /* 0x000fe20003800000 */
[----:B------:R-:W-:Y:S02]  /*27e50*/  IMAD.MOV.U32 R13, RZ, RZ, R6 ;  /* 0x000000ffff0d7224 */ /* 0x000fe400078e0006 */
[----:B------:R-:W-:Y:S02]  /*27e60*/  IMAD.MOV.U32 R12, RZ, RZ, 0x1 ;  /* 0x00000001ff0c7424 */ /* 0x000fe400078e00ff */
[----:B------:R-:W-:Y:S02]  /*27e70*/  IMAD.MOV.U32 R11, RZ, RZ, 0x181f ;  /* 0x0000181fff0b7424 */ /* 0x000fe400078e00ff */
[----:B------:R-:W-:-:S07]  /*27e80*/  IMAD.MOV.U32 R15, RZ, RZ, -0x1 ;  /* 0xffffffffff0f7424 */ /* 0x000fce00078e00ff */
[----:B----4-:R-:W-:Y:S05]  /*27e90*/  WARPSYNC.COLLECTIVE R15, `(.L_x_2175) ;  /* 0x000000000f087348 */ /* 0x010fea0003c00000 */
[----:B------:R0:W1:Y:S02]  /*27ea0*/  SHFL.IDX P6, R14, R13, R12, R11 ;  /* 0x0000000c0d0e7389 */ /* 0x00006400000c000b */
[----:B01--4-:R-:W-:Y:S01]  /*27eb0*/  ENDCOLLECTIVE ;  /* 0x000000000000791b */ /* 0x013fe20003800000 */
.L_x_2175:
[----:B------:R-:W-:Y:S05]  /*27ec0*/  BSYNC B1 ;  /* 0x0000000000017941 */ /* 0x000fea0003800000 */
.L_x_2174:
        /* <DEDUP_REMOVED lines=8> */
.L_x_2176:
[----:B------:R-:W-:Y:S02]  /*27f50*/  IMAD.MOV.U32 R13, RZ, RZ, R8 ;  /* 0x000000ffff0d7224 */ /* 0x000fe400078e0008 */
[----:B------:R-:W-:-:S07]  /*27f60*/  IMAD.MOV.U32 R3, RZ, RZ, R14 ;  /* 0x000000ffff037224 */ /* 0x000fce00078e000e */
[----:B------:R-:W-:Y:S05]  /*27f70*/  WARPSYNC.COLLECTIVE R15, `(.L_x_2177) ;  /* 0x000000000f087348 */ /* 0x000fea0003c00000 */
[----:B------:R0:W1:Y:S02]  /*27f80*/  SHFL.IDX P6, R14, R13, R12, R11 ;  /* 0x0000000c0d0e7389 */ /* 0x00006400000c000b */
[----:B01----:R-:W-:Y:S01]  /*27f90*/  ENDCOLLECTIVE ;  /* 0x000000000000791b */ /* 0x003fe20003800000 */
.L_x_2177:
[----:B------:R-:W-:Y:S02]  /*27fa0*/  IMAD.MOV.U32 R13, RZ, RZ, R7 ;  /* 0x000000ffff0d7224 */ /* 0x000fe400078e0007 */
[----:B------:R-:W-:-:S07]  /*27fb0*/  IMAD.MOV.U32 R4, RZ, RZ, R14 ;  /* 0x000000ffff047224 */ /* 0x000fce00078e000e */
[----:B------:R-:W-:Y:S05]  /*27fc0*/  WARPSYNC.COLLECTIVE R15, `(.L_x_2178) ;  /* 0x000000000f087348 */ /* 0x000fea0003c00000 */
[----:B------:R0:W1:Y:S02]  /*27fd0*/  SHFL.IDX P6, R14, R13, R12, R11 ;  /* 0x0000000c0d0e7389 */ /* 0x00006400000c000b */
[----:B01----:R-:W-:Y:S01]  /*27fe0*/  ENDCOLLECTIVE ;  /* 0x000000000000791b */ /* 0x003fe20003800000 */
.L_x_2178:
[----:B------:R-:W-:Y:S05]  /*27ff0*/  BRA `(.L_x_2179) ;  /* 0xfffffe2000b87947 */ /* 0x000fea000383ffff */
.L_x_1822:
[----:B------:R-:W-:Y:S01]  /*28000*/  BSSY B1, `(.L_x_2180) ;  /* 0x0000008000017945 */ /* 0x000fe20003800000 */
[----:B0-----:R-:W-:Y:S02]  /*28010*/  IMAD.MOV.U32 R13, RZ, RZ, R6 ;  /* 0x000000ffff0d7224 */ /* 0x001fe400078e0006 */
[----:B------:R-:W-:Y:S02]  /*28020*/  IMAD.MOV.U32 R12, RZ, RZ, 0x2 ;  /* 0x00000002ff0c7424 */ /* 0x000fe400078e00ff */
[----:B------:R-:W-:Y:S02]  /*28030*/  IMAD.MOV.U32 R11, RZ, RZ, 0x181f ;  /* 0x0000181fff0b7424 */ /* 0x000fe400078e00ff */
[----:B------:R-:W-:-:S07]  /*28040*/  IMAD.MOV.U32 R15, RZ, RZ, -0x1 ;  /* 0xffffffffff0f7424 */ /* 0x000fce00078e00ff */
[----:B----4-:R-:W-:Y:S05]  /*28050*/  WARPSYNC.COLLECTIVE R15, `(.L_x_2181) ;  /* 0x000000000f087348 */ /* 0x010fea0003c00000 */
[----:B------:R0:W1:Y:S02]  /*28060*/  SHFL.IDX P6, R14, R13, R12, R11 ;  /* 0x0000000c0d0e7389 */ /* 0x00006400000c000b */
[----:B01--4-:R-:W-:Y:S01]  /*28070*/  ENDCOLLECTIVE ;  /* 0x000000000000791b */ /* 0x013fe20003800000 */
.L_x_2181:
[----:B------:R-:W-:Y:S05]  /*28080*/  BSYNC B1 ;  /* 0x0000000000017941 */ /* 0x000fea0003800000 */
.L_x_2180:
        /* <DEDUP_REMOVED lines=8> */
.L_x_2182:
[----:B------:R-:W-:Y:S02]  /*28110*/  IMAD.MOV.U32 R13, RZ, RZ, R8 ;  /* 0x000000ffff0d7224 */ /* 0x000fe400078e0008 */
[----:B------:R-:W-:-:S07]  /*28120*/  IMAD.MOV.U32 R3, RZ, RZ, R14 ;  /* 0x000000ffff037224 */ /* 0x000fce00078e000e */
[----:B------:R-:W-:Y:S05]  /*28130*/  WARPSYNC.COLLECTIVE R15, `(.L_x_2183) ;  /* 0x000000000f087348 */ /* 0x000fea0003c00000 */
[----:B------:R0:W1:Y:S02]  /*28140*/  SHFL.IDX P6, R14, R13, R12, R11 ;  /* 0x0000000c0d0e7389 */ /* 0x00006400000c000b */
[----:B01----:R-:W-:Y:S01]  /*28150*/  ENDCOLLECTIVE ;  /* 0x000000000000791b */ /* 0x003fe20003800000 */
.L_x_2183:
[----:B------:R-:W-:Y:S02]  /*28160*/  IMAD.MOV.U32 R13, RZ, RZ, R7 ;  /* 0x000000ffff0d7224 */ /* 0x000fe400078e0007 */
[----:B------:R-:W-:-:S07]  /*28170*/  IMAD.MOV.U32 R4, RZ, RZ, R14 ;  /* 0x000000ffff047224 */ /* 0x000fce00078e000e */
[----:B------:R-:W-:Y:S05]  /*28180*/  WARPSYNC.COLLECTIVE R15, `(.L_x_2184) ;  /* 0x000000000f087348 */ /* 0x000fea0003c00000 */
[----:B------:R0:W1:Y:S02]  /*28190*/  SHFL.IDX P6, R14, R13, R12, R11 ;  /* 0x0000000c0d0e7389 */ /* 0x00006400000c000b */
[----:B01----:R-:W-:Y:S01]  /*281a0*/  ENDCOLLECTIVE ;  /* 0x000000000000791b */ /* 0x003fe20003800000 */
.L_x_2184:
[----:B------:R-:W-:Y:S05]  /*281b0*/  BRA `(.L_x_2185) ;  /* 0xfffffe24001c7947 */ /* 0x000fea000383ffff */
.L_x_1825:
        /* <DEDUP_REMOVED lines=8> */
.L_x_2187:
[----:B------:R-:W-:Y:S05]  /*28240*/  BSYNC B1 ;  /* 0x0000000000017941 */ /* 0x000fea0003800000 */
.L_x_2186:
        /* <DEDUP_REMOVED lines=8> */
.L_x_2188:
[----:B------:R-:W-:Y:S02]  /*282d0*/  IMAD.MOV.U32 R13, RZ, RZ, R8 ;  /* 0x000000ffff0d7224 */ /* 0x000fe400078e0008 */
[----:B------:R-:W-:-:S07]  /*282e0*/  IMAD.MOV.U32 R3, RZ, RZ, R14 ;  /* 0x000000ffff037224 */ /* 0x000fce00078e000e */
[----:B------:R-:W-:Y:S05]  /*282f0*/  WARPSYNC.COLLECTIVE R15, `(.L_x_2189) ;  /* 0x000000000f087348 */ /* 0x000fea0003c00000 */
[----:B------:R0:W1:Y:S02]  /*28300*/  SHFL.IDX P6, R14, R13, R12, R11 ;  /* 0x0000000c0d0e7389 */ /* 0x00006400000c000b */
[----:B01----:R-:W-:Y:S01]  /*28310*/  ENDCOLLECTIVE ;  /* 0x000000000000791b */ /* 0x003fe20003800000 */
.L_x_2189:
[----:B------:R-:W-:Y:S02]  /*28320*/  IMAD.MOV.U32 R13, RZ, RZ, R7 ;  /* 0x000000ffff0d7224 */ /* 0x000fe400078e0007 */
[----:B------:R-:W-:-:S07]  /*28330*/  IMAD.MOV.U32 R4, RZ, RZ, R14 ;  /* 0x000000ffff047224 */ /* 0x000fce00078e000e */
[----:B------:R-:W-:Y:S05]  /*28340*/  WARPSYNC.COLLECTIVE R15, `(.L_x_2190) ;  /* 0x000000000f087348 */ /* 0x000fea0003c00000 */
[----:B------:R0:W1:Y:S02]  /*28350*/  SHFL.IDX P6, R14, R13, R12, R11 ;  /* 0x0000000c0d0e7389 */ /* 0x00006400000c000b */
[----:B01----:R-:W-:Y:S01]  /*28360*/  ENDCOLLECTIVE ;  /* 0x000000000000791b */ /* 0x003fe20003800000 */
.L_x_2190:
[----:B------:R-:W-:Y:S05]  /*28370*/  BRA `(.L_x_2191) ;  /* 0xfffffe2400887947 */ /* 0x000fea000383ffff */
.L_x_1829:
[----:B0-----:R0:W1:Y:S02]  /*28380*/  SYNCS.PHASECHK.TRANS64.TRYWAIT P0, [R18+URZ+0x28800], R5 ;  /* 0x02880005120075a7 */ /* 0x001064000800017f */
[----:B-1----:R-:W-:Y:S05]  /*28390*/  @!P0 NANOSLEEP.SYNCS 0x989680 ;  /* 0x009896800000895d */ /* 0x002fea0003900000 */
[----:B------:R-:W1:Y:S02]  /*283a0*/  @!P0 SYNCS.PHASECHK.TRANS64 P0, [R18+URZ+0x28800], R5 ;  /* 0x02880005120085a7 */ /* 0x000e64000800007f */
[----:B-1----:R-:W-:Y:S05]  /*283b0*/  @!P0 BRA `(.L_x_1829) ;  /* 0xfffffffc00f08947 */ /* 0x002fea000383ffff */
[----:B------:R-:W-:Y:S05]  /*283c0*/  BRA `(.L_x_2192) ;  /* 0xfffffe28004c7947 */ /* 0x000fea000383ffff */
.L_x_1845:
[----:B------:R-:W0:Y:S01]  /*283d0*/  LDC R55, c[0x0][0x3f4] ;  /* 0x0000fd00ff377b82 */ /* 0x000e220000000800 */
[----:B------:R-:W-:Y:S01]  /*283e0*/  BSSY B1, `(.L_x_2193) ;  /* 0x0000008000017945 */ /* 0x000fe20003800000 */
[----:B--2---:R-:W-:Y:S02]  /*283f0*/  IMAD.MOV.U32 R13, RZ, RZ, R35 ;  /* 0x000000ffff0d7224 */ /* 0x004fe400078e0023 */
[----:B------:R-:W-:Y:S02]  /*28400*/  IMAD.MOV.U32 R12, RZ, RZ, RZ ;  /* 0x000000ffff0c7224 */ /* 0x000fe400078e00ff */
[----:B------:R-:W-:Y:S02]  /*28410*/  IMAD.MOV.U32 R11, RZ, RZ, 0x181f ;  /* 0x0000181fff0b7424 */ /* 0x000fe400078e00ff */
[----:B------:R-:W-:-:S07]  /*28420*/  IMAD.MOV.U32 R15, RZ, RZ, -0x1 ;  /* 0xffffffffff0f7424 */ /* 0x000fce00078e00ff */
[----:B01--4-:R-:W-:Y:S05]  /*28430*/  WARPSYNC.COLLECTIVE R15, `(.L_x_2194) ;  /* 0x000000000f087348 */ /* 0x013fea0003c00000 */
[----:B------:R2:W3:Y:S02]  /*28440*/  SHFL.IDX P6, R14, R13, R12, R11 ;  /* 0x0000000c0d0e7389 */ /* 0x0004e400000c000b */
[----:B01234-:R-:W-:Y:S01]  /*28450*/  ENDCOLLECTIVE ;  /* 0x000000000000791b */ /* 0x01ffe20003800000 */
.L_x_2194:
[----:B------:R-:W-:Y:S05]  /*28460*/  BSYNC B1 ;  /* 0x0000000000017941 */ /* 0x000fea0003800000 */
.L_x_2193:
[----:B------:R-:W-:Y:S01]  /*28470*/  IMAD.MOV.U32 R13, RZ, RZ, R32 ;  /* 0x000000ffff0d7224 */ /* 0x000fe200078e0020 */
[----:B------:R-:W-:Y:S01]  /*28480*/  ISETP.GE.AND P0, PT, R16, R55, PT ;  /* 0x000000371000720c */ /* 0x000fe20003f06270 */
[----:B------:R-:W-:Y:S02]  /*28490*/  IMAD.MOV.U32 R12, RZ, RZ, RZ ;  /* 0x000000ffff0c7224 */ /* 0x000fe400078e00ff */
[----:B------:R-:W-:Y:S02]  /*284a0*/  IMAD.MOV.U32 R11, RZ, RZ, 0x181f ;  /* 0x0000181fff0b7424 */ /* 0x000fe400078e00ff */
[----:B------:R-:W-:Y:S02]  /*284b0*/  IMAD.MOV.U32 R15, RZ, RZ, -0x1 ;  /* 0xffffffffff0f7424 */ /* 0x000fe400078e00ff */
[----:B------:R-:W-:Y:S02]  /*284c0*/  IMAD.MOV.U32 R0, RZ, RZ, R14 ;  /* 0x000000ffff007224 */ /* 0x000fe400078e000e */
[----:B------:R-:W-:-:S07]  /*284d0*/  IMAD R3, R196, R5, RZ ;  /* 0x00000005c4037224 */ /* 0x000fce00078e02ff */
[----:B------:R-:W-:Y:S05]  /*284e0*/  WARPSYNC.COLLECTIVE R15, `(.L_x_2195) ;  /* 0x000000000f087348 */ /* 0x000fea0003c00000 */
[----:B------:R0:W1:Y:S02]  /*284f0*/  SHFL.IDX P6, R14, R13, R12, R11 ;  /* 0x0000000c0d0e7389 */ /* 0x00006400000c000b */
[----:B01----:R-:W-:Y:S01]  /*28500*/  ENDCOLLECTIVE ;  /* 0x000000000000791b */ /* 0x003fe20003800000 */
.L_x_2195:
[----:B------:R-:W-:Y:S01]  /*28510*/  ISETP.GE.OR P1, PT, R56, R3, P0 ;  /* 0x000000033800720c */ /* 0x000fe20000726670 */
[----:B------:R-:W-:-:S12]  /*28520*/  IMAD.MOV.U32 R13, RZ, RZ, R33 ;  /* 0x000000ffff0d7224 */ /* 0x000fd800078e0021 */
[C---:B------:R-:W-:Y:S01]  /*28530*/  @!P1 IMAD.SHL.U32 R21, R16.reuse, 0x2, RZ ;  /* 0x0000000210159824 */ /* 0x040fe200078e00ff */
[----:B------:R-:W-:Y:S01]  /*28540*/  @!P1 SHF.L.U64.HI R6, R16, 0x1, R17 ;  /* 0x0000000110069819 */ /* 0x000fe20000010211 */
[----:B------:R-:W-:-:S07]  /*28550*/  IMAD.MOV.U32 R4, RZ, RZ, R14 ;  /* 0x000000ffff047224 */ /* 0x000fce00078e000e */
[----:B------:R-:W-:Y:S05]  /*28560*/  WARPSYNC.COLLECTIVE R15, `(.L_x_2196) ;  /* 0x000000000f087348 */ /* 0x000fea0003c00000 */
[----:B------:R0:W1:Y:S02]  /*28570*/  SHFL.IDX P6, R14, R13, R12, R11 ;  /* 0x0000000c0d0e7389 */ /* 0x00006400000c000b */
[----:B01----:R-:W-:Y:S01]  /*28580*/  ENDCOLLECTIVE ;  /* 0x000000000000791b */ /* 0x003fe20003800000 */
.L_x_2196:
[----:B------:R-:W-:-:S05]  /*28590*/  @!P1 IADD3 R4, P2, R4, R21, RZ ;  /* 0x0000001504049210 */ /* 0x000fca0007f5e0ff */
[----:B------:R-:W-:Y:S02]  /*285a0*/  @!P1 IMAD.X R7, R0, 0x1, R6, P2 ;  /* 0x0000000100079824 */ /* 0x000fe400010e0606 */
[----:B------:R-:W-:Y:S02]  /*285b0*/  @!P1 IMAD.MOV.U32 R8, RZ, RZ, R4 ;  /* 0x000000ffff089224 */ /* 0x000fe400078e0004 */
[----:B------:R-:W-:Y:S02]  /*285c0*/  @!P1 IMAD.MOV.U32 R9, RZ, RZ, R7 ;  /* 0x000000ffff099224 */ /* 0x000fe400078e0007 */
[----:B------:R-:W-:Y:S02]  /*285d0*/  IMAD.MOV.U32 R13, RZ, RZ, R34 ;  /* 0x000000ffff0d7224 */ /* 0x000fe400078e0022 */
[----:B------:R-:W-:-:S07]  /*285e0*/  IMAD.MOV.U32 R5, RZ, RZ, R14 ;  /* 0x000000ffff057224 */ /* 0x000fce00078e000e */
[----:B------:R-:W-:Y:S05]  /*285f0*/  WARPSYNC.COLLECTIVE R15, `(.L_x_2197) ;  /* 0x000000000f087348 */ /* 0x000fea0003c00000 */
[----:B------:R0:W1:Y:S02]  /*28600*/  SHFL.IDX P6, R14, R13, R12, R11 ;  /* 0x0000000c0d0e7389 */ /* 0x00006400000c000b */
[----:B01----:R-:W-:Y:S01]  /*28610*/  ENDCOLLECTIVE ;  /* 0x000000000000791b */ /* 0x003fe20003800000 */
.L_x_2197:
[----:B------:R-:W2:Y:S01]  /*28620*/  @!P1 LD.E.128 R8, desc[UR52][R8.64] ;  /* 0x0000003408089980 */ /* 0x000ea2000c101d00 */
[----:B------:R-:W-:-:S05]  /*28630*/  @!P1 IADD3 R14, P2, R14, R21, RZ ;  /* 0x000000150e0e9210 */ /* 0x000fca0007f5e0ff */
[----:B------:R-:W-:Y:S02]  /*28640*/  @!P1 IMAD.X R5, R5, 0x1, R6, P2 ;  /* 0x0000000105059824 */ /* 0x000fe400010e0606 */
[----:B------:R-:W-:-:S06]  /*28650*/  @!P1 IMAD.MOV.U32 R4, RZ, RZ, R14 ;  /* 0x000000ffff049224 */ /* 0x000fcc00078e000e */
[----:B------:R-:W5:Y:S01]  /*28660*/  @!P1 LD.E.128 R4, desc[UR52][R4.64] ;  /* 0x0000003404049980 */ /* 0x000f62000c101d00 */
[----:B------:R-:W-:Y:S02]  /*28670*/  CS2R R48, SRZ ;  /* 0x0000000000307805 */ /* 0x000fe4000001ff00 */
[----:B------:R-:W-:Y:S01]  /*28680*/  CS2R R50, SRZ ;  /* 0x0000000000327805 */ /* 0x000fe2000001ff00 */
[----:B------:R-:W-:Y:S01]  /*28690*/  IMAD.MOV.U32 R13, RZ, RZ, R35 ;  /* 0x000000ffff0d7224 */ /* 0x000fe200078e0023 */
[----:B------:R-:W-:Y:S02]  /*286a0*/  CS2R R38, SRZ ;  /* 0x0000000000267805 */ /* 0x000fe4000001ff00 */
[----:B------:R-:W-:Y:S01]  /*286b0*/  CS2R R20, SRZ ;  /* 0x0000000000147805 */ /* 0x000fe2000001ff00 */
[----:B--2---:R-:W-:Y:S02]  /*286c0*/  @!P1 IMAD.MOV.U32 R49, RZ, RZ, R9 ;  /* 0x000000ffff319224 */ /* 0x004fe400078e0009 */
[----:B------:R-:W-:-:S02]  /*286d0*/  @!P1 IMAD.MOV.U32 R51, RZ, RZ, R11 ;  /* 0x000000ffff339224 */ /* 0x000fc400078e000b */
[----:B------:R-:W-:Y:S02]  /*286e0*/  IMAD.MOV.U32 R12, RZ, RZ, R49 ;  /* 0x000000ffff0c7224 */ /* 0x000fe400078e0031 */
[----:B------:R-:W-:Y:S02]  /*286f0*/  IMAD.MOV.U32 R11, RZ, RZ, 0x181f ;  /* 0x0000181fff0b7424 */ /* 0x000fe400078e00ff */
[----:B------:R-:W-:Y:S01]  /*28700*/  @!P1 IMAD.MOV.U32 R48, RZ, RZ, R8 ;  /* 0x000000ffff309224 */ /* 0x000fe200078e0008 */
[----:B------:R-:W-:Y:S01]  /*28710*/  PRMT R78, R12, 0x7610, R78 ;  /* 0x000076100c4e7816 */ /* 0x000fe2000000004e */
[----:B------:R-:W-:Y:S02]  /*28720*/  IMAD.MOV.U32 R12, RZ, RZ, 0x1 ;  /* 0x00000001ff0c7424 */ /* 0x000fe400078e00ff */
[----:B------:R-:W-:Y:S02]  /*28730*/  IMAD.MOV.U32 R0, RZ, RZ, R48 ;  /* 0x000000ffff007224 */ /* 0x000fe400078e0030 */
[----:B------:R-:W-:-:S07]  /*28740*/  @!P1 IMAD.MOV.U32 R50, RZ, RZ, R10 ;  /* 0x000000ffff329224 */ /* 0x000fce00078e000a */
[----:B-----5:R-:W-:Y:S05]  /*28750*/  WARPSYNC.COLLECTIVE R15, `(.L_x_2198) ;  /* 0x000000000f087348 */ /* 0x020fea0003c00000 */
[----:B------:R0:W1:Y:S02]  /*28760*/  SHFL.IDX P6, R14, R13, R12, R11 ;  /* 0x0000000c0d0e7389 */ /* 0x00006400000c000b */
[----:B01---5:R-:W-:Y:S01]  /*28770*/  ENDCOLLECTIVE ;  /* 0x000000000000791b */ /* 0x023fe20003800000 */
.L_x_2198:
[----:B------:R-:W-:Y:S01]  /*28780*/  IMAD.MOV.U32 R24, RZ, RZ, R51 ;  /* 0x000000ffff187224 */ /* 0x000fe200078e0033 */
[----:B------:R-:W-:Y:S01]  /*28790*/  PRMT R77, R0, 0x7610, R77 ;  /* 0x00007610004d7816 */ /* 0x000fe2000000004d */
[----:B------:R-:W-:-:S03]  /*287a0*/  IMAD.MOV.U32 R10, RZ, RZ, R50 ;  /* 0x000000ffff0a7224 */ /* 0x000fc600078e0032 */
[----:B------:R-:W-:Y:S02]  /*287b0*/  PRMT R52, R24, 0x7610, R52 ;  /* 0x0000761018347816 */ /* 0x000fe40000000034 */
[----:B------:R-:W-:Y:S01]  /*287c0*/  CS2R R24, SRZ ;  /* 0x0000000000187805 */ /* 0x000fe2000001ff00 */
[----:B------:R-:W-:Y:S01]  /*287d0*/  @!P1 IMAD.MOV.U32 R38, RZ, RZ, R4 ;  /* 0x000000ffff269224 */ /* 0x000fe200078e0004 */
[----:B------:R-:W-:Y:S01]  /*287e0*/  PRMT R37, R10, 0x7610, R37 ;  /* 0x000076100a257816 */ /* 0x000fe20000000025 */
[----:B------:R-:W-:Y:S02]  /*287f0*/  @!P1 IMAD.MOV.U32 R39, RZ, RZ, R5 ;  /* 0x000000ffff279224 */ /* 0x000fe400078e0005 */
[----:B------:R-:W-:Y:S02]  /*28800*/  @!P1 IMAD.MOV.U32 R20, RZ, RZ, R6 ;  /* 0x000000ffff149224 */ /* 0x000fe400078e0006 */
[----:B------:R-:W-:Y:S02]  /*28810*/  IMAD.MOV.U32 R13, RZ, RZ, R32 ;  /* 0x000000ffff0d7224 */ /* 0x000fe400078e0020 */
[----:B------:R-:W-:-:S02]  /*28820*/  @!P1 IMAD.MOV.U32 R21, RZ, RZ, R7 ;  /* 0x000000ffff159224 */ /* 0x000fc400078e0007 */
[----:B------:R-:W-:Y:S02]  /*28830*/  IMAD.MOV.U32 R4, RZ, RZ, R38 ;  /* 0x000000ffff047224 */ /* 0x000fe400078e0026 */
[----:B------:R-:W-:Y:S02]  /*28840*/  IMAD.MOV.U32 R5, RZ, RZ, R39 ;  /* 0x000000ffff057224 */ /* 0x000fe400078e0027 */
[----:B------:R-:W-:Y:S01]  /*28850*/  IMAD.MOV.U32 R6, RZ, RZ, R20 ;  /* 0x000000ffff067224 */ /* 0x000fe200078e0014 */
[----:B------:R-:W-:Y:S01]  /*28860*/  PRMT R79, R4, 0x7610, R79 ;  /* 0x00007610044f7816 */ /* 0x000fe2000000004f */
[----:B------:R-:W-:Y:S01]  /*28870*/  IMAD.MOV.U32 R0, RZ, RZ, R14 ;  /* 0x000000ffff007224 */ /* 0x000fe200078e000e */
[----:B------:R-:W-:-:S07]  /*28880*/  PRMT R80, R5, 0x7610, R80 ;  /* 0x0000761005507816 */ /* 0x000fce0000000050 */
[----:B------:R-:W-:Y:S05]  /*28890*/  WARPSYNC.COLLECTIVE R15, `(.L_x_2199) ;  /* 0x000000000f087348 */ /* 0x000fea0003c00000 */
[----:B------:R0:W1:Y:S02]  /*288a0*/  SHFL.IDX P6, R14, R13, R12, R11 ;  /* 0x0000000c0d0e7389 */ /* 0x00006400000c000b */
[----:B01----:R-:W-:Y:S01]  /*288b0*/  ENDCOLLECTIVE ;  /* 0x000000000000791b */ /* 0x003fe20003800000 */
.L_x_2199:
[----:B------:R-:W-:Y:S01]  /*288c0*/  IMAD.MOV.U32 R7, RZ, RZ, R21 ;  /* 0x000000ffff077224 */ /* 0x000fe200078e0015 */
[----:B------:R-:W-:-:S04]  /*288d0*/  PRMT R81, R6, 0x7610, R81 ;  /* 0x0000761006517816 */ /* 0x000fc80000000051 */
[----:B------:R-:W-:Y:S01]  /*288e0*/  PRMT R82, R7, 0x7610, R82 ;  /* 0x0000761007527816 */ /* 0x000fe20000000052 */
[----:B------:R-:W-:Y:S02]  /*288f0*/  IMAD.MOV.U32 R13, RZ, RZ, R33 ;  /* 0x000000ffff0d7224 */ /* 0x000fe400078e0021 */
[----:B------:R-:W-:-:S07]  /*28900*/  IMAD.MOV.U32 R8, RZ, RZ, R14 ;  /* 0x000000ffff087224 */ /* 0x000fce00078e000e */
[----:B------:R-:W-:Y:S05]  /*28910*/  WARPSYNC.COLLECTIVE R15, `(.L_x_2200) ;  /* 0x000000000f087348 */ /* 0x000fea0003c00000 */
[----:B------:R0:W1:Y:S02]  /*28920*/  SHFL.IDX P6, R14, R13, R12, R11 ;  /* 0x0000000c0d0e7389 */ /* 0x00006400000c000b */
[----:B01----:R-:W-:Y:S01]  /*28930*/  ENDCOLLECTIVE ;  /* 0x000000000000791b */ /* 0x003fe20003800000 */
.L_x_2200:
[----:B------:R-:W-:Y:S02]  /*28940*/  IMAD.MOV.U32 R13, RZ, RZ, R34 ;  /* 0x000000ffff0d7224 */ /* 0x000fe400078e0022 */
[----:B------:R-:W-:-:S07]  /*28950*/  IMAD.MOV.U32 R9, RZ, RZ, R14 ;  /* 0x000000ffff097224 */ /* 0x000fce00078e000e */
[----:B------:R-:W-:Y:S05]  /*28960*/  WARPSYNC.COLLECTIVE R15, `(.L_x_2201) ;  /* 0x000000000f087348 */ /* 0x000fea0003c00000 */
[----:B------:R0:W1:Y:S02]  /*28970*/  SHFL.IDX P6, R14, R13, R12, R11 ;  /* 0x0000000c0d0e7389 */ /* 0x00006400000c000b */
[----:B01----:R-:W-:Y:S01]  /*28980*/  ENDCOLLECTIVE ;  /* 0x000000000000791b */ /* 0x003fe20003800000 */
.L_x_2201:
[----:B------:R-:W-:Y:S05]  /*28990*/  BRA `(.L_x_2202) ;  /* 0xfffffe4000947947 */ /* 0x000fea000383ffff */
.L_x_1848:
[----:B------:R-:W-:Y:S01]  /*289a0*/  BSSY B1, `(.L_x_2203) ;  /* 0x0000008000017945 */ /* 0x000fe20003800000 */
[----:B------:R-:W-:Y:S02]  /*289b0*/  IMAD.MOV.U32 R13, RZ, RZ, R35 ;  /* 0x000000ffff0d7224 */ /* 0x000fe400078e0023 */
[----:B------:R-:W-:Y:S02]  /*289c0*/  IMAD.MOV.U32 R12, RZ, RZ, 0x2 ;  /* 0x00000002ff0c7424 */ /* 0x000fe400078e00ff */
[----:B------:R-:W-:Y:S02]  /*289d0*/  IMAD.MOV.U32 R11, RZ, RZ, 0x181f ;  /* 0x0000181fff0b7424 */ /* 0x000fe400078e00ff */
[----:B0-----:R-:W-:-:S07]  /*289e0*/  IMAD.MOV.U32 R15, RZ, RZ, -0x1 ;  /* 0xffffffffff0f7424 */ /* 0x001fce00078e00ff */
[----:B----4-:R-:W-:Y:S05]  /*289f0*/  WARPSYNC.COLLECTIVE R15, `(.L_x_2204) ;  /* 0x000000000f087348 */ /* 0x010fea0003c00000 */
[----:B------:R0:W1:Y:S02]  /*28a00*/  SHFL.IDX P6, R14, R13, R12, R11 ;  /* 0x0000000c0d0e7389 */ /* 0x00006400000c000b */
[----:B01--4-:R-:W-:Y:S01]  /*28a10*/  ENDCOLLECTIVE ;  /* 0x000000000000791b */ /* 0x013fe20003800000 */
.L_x_2204:
[----:B------:R-:W-:Y:S05]  /*28a20*/  BSYNC B1 ;  /* 0x0000000000017941 */ /* 0x000fea0003800000 */
.L_x_2203:
[----:B------:R-:W-:Y:S02]  /*28a30*/  IMAD.MOV.U32 R13, RZ, RZ, R32 ;  /* 0x000000ffff0d7224 */ /* 0x000fe400078e0020 */
[----:B------:R-:W-:Y:S02]  /*28a40*/  IMAD.MOV.U32 R12, RZ, RZ, 0x2 ;  /* 0x00000002ff0c7424 */ /* 0x000fe400078e00ff */
[----:B------:R-:W-:Y:S02]  /*28a50*/  IMAD.MOV.U32 R11, RZ, RZ, 0x181f ;  /* 0x0000181fff0b7424 */ /* 0x000fe400078e00ff */
[----:B------:R-:W-:Y:S02]  /*28a60*/  IMAD.MOV.U32 R15, RZ, RZ, -0x1 ;  /* 0xffffffffff0f7424 */ /* 0x000fe400078e00ff */
[----:B------:R-:W-:Y:S02]  /*28a70*/  IMAD.MOV.U32 R0, RZ, RZ, R14 ;  /* 0x000000ffff007224 */ /* 0x000fe400078e000e */
[----:B------:R-:W-:-:S07]  /*28a80*/  VIADD R10, R56, 0x40 ;  /* 0x00000040380a7836 */ /* 0x000fce0000000000 */
[----:B------:R-:W-:Y:S05]  /*28a90*/  WARPSYNC.COLLECTIVE R15, `(.L_x_2205) ;  /* 0x000000000f087348 */ /* 0x000fea0003c00000 */
[----:B------:R0:W1:Y:S02]  /*28aa0*/  SHFL.IDX P6, R14, R13, R12, R11 ;  /* 0x0000000c0d0e7389 */ /* 0x00006400000c000b */
[----:B01----:R-:W-:Y:S01]  /*28ab0*/  ENDCOLLECTIVE ;  /* 0x000000000000791b */ /* 0x003fe20003800000 */
.L_x_2205:
        /* <DEDUP_REMOVED lines=8> */
.L_x_2206:
[----:B------:R-:W-:-:S05]  /*28b40*/  @!P1 IADD3 R8, P2, R8, R31, RZ ;  /* 0x0000001f08089210 */ /* 0x000fca0007f5e0ff */
[----:B------:R-:W-:Y:S02]  /*28b50*/  @!P1 IMAD.X R9, R0, 0x1, R29, P2 ;  /* 0x0000000100099824 */ /* 0x000fe400010e061d */
[----:B------:R-:W-:Y:S02]  /*28b60*/  IMAD.MOV.U32 R13, RZ, RZ, R34 ;  /* 0x000000ffff0d7224 */ /* 0x000fe400078e0022 */
[----:B------:R-:W-:-:S07]  /*28b70*/  IMAD.MOV.U32 R28, RZ, RZ, R14 ;  /* 0x000000ffff1c7224 */ /* 0x000fce00078e000e */
[----:B------:R-:W-:Y:S05]  /*28b80*/  WARPSYNC.COLLECTIVE R15, `(.L_x_2207) ;  /* 0x000000000f087348 */ /* 0x000fea0003c00000 */
[----:B------:R0:W1:Y:S02]  /*28b90*/  SHFL.IDX P6, R14, R13, R12, R11 ;  /* 0x0000000c0d0e7389 */ /* 0x00006400000c000b */
[----:B01----:R-:W-:Y:S01]  /*28ba0*/  ENDCOLLECTIVE ;  /* 0x000000000000791b */ /* 0x003fe20003800000 */
.L_x_2207:
[----:B------:R-:W2:Y:S01]  /*28bb0*/  @!P1 LD.E.128 R8, desc[UR52][R8.64] ;  /* 0x0000003408089980 */ /* 0x000ea2000c101d00 */
[----:B------:R-:W-:-:S05]  /*28bc0*/  @!P1 IADD3 R14, P2, R14, R31, RZ ;  /* 0x0000001f0e0e9210 */ /* 0x000fca0007f5e0ff */
[----:B------:R-:W-:-:S04]  /*28bd0*/  @!P1 IMAD.X R29, R28, 0x1, R29, P2 ;  /* 0x000000011c1d9824 */ /* 0x000fc800010e061d */
[----:B------:R-:W-:-:S05]  /*28be0*/  @!P1 IMAD.MOV.U32 R15, RZ, RZ, R29 ;  /* 0x000000ffff0f9224 */ /* 0x000fca00078e001d */
[----:B------:R0:W5:Y:S01]  /*28bf0*/  @!P1 LD.E.128 R28, desc[UR52][R14.64] ;  /* 0x000000340e1c9980 */ /* 0x000162000c101d00 */
[----:B------:R-:W-:Y:S02]  /*28c00*/  CS2R R44, SRZ ;  /* 0x00000000002c7805 */ /* 0x000fe4000001ff00 */
[----:B------:R-:W-:Y:S01]  /*28c10*/  CS2R R46, SRZ ;  /* 0x00000000002e7805 */ /* 0x000fe2000001ff00 */
[----:B------:R-:W-:Y:S01]  /*28c20*/  IMAD.MOV.U32 R13, RZ, RZ, R35 ;  /* 0x000000ffff0d7224 */ /* 0x000fe200078e0023 */
[----:B------:R-:W-:Y:S02]  /*28c30*/  CS2R R40, SRZ ;  /* 0x0000000000287805 */ /* 0x000fe4000001ff00 */
[----:B------:R-:W-:Y:S01]  /*28c40*/  CS2R R42, SRZ ;  /* 0x00000000002a7805 */ /* 0x000fe2000001ff00 */
[----:B0-----:R-:W-:Y:S02]  /*28c50*/  IMAD.MOV.U32 R15, RZ, RZ, -0x1 ;  /* 0xffffffffff0f7424 */ /* 0x001fe400078e00ff */
[----:B--2---:R-:W-:-:S02]  /*28c60*/  @!P1 IMAD.MOV.U32 R45, RZ, RZ, R9 ;  /* 0x000000ffff2d9224 */ /* 0x004fc400078e0009 */
[----:B------:R-:W-:Y:S02]  /*28c70*/  @!P1 IMAD.MOV.U32 R47, RZ, RZ, R11 ;  /* 0x000000ffff2f9224 */ /* 0x000fe400078e000b */
[----:B------:R-:W-:Y:S02]  /*28c80*/  IMAD.MOV.U32 R12, RZ, RZ, R45 ;  /* 0x000000ffff0c7224 */ /* 0x000fe400078e002d */
[----:B------:R-:W-:Y:S02]  /*28c90*/  IMAD.MOV.U32 R11, RZ, RZ, 0x181f ;  /* 0x0000181fff0b7424 */ /* 0x000fe400078e00ff */
[----:B------:R-:W-:Y:S01]  /*28ca0*/  @!P1 IMAD.MOV.U32 R44, RZ, RZ, R8 ;  /* 0x000000ffff2c9224 */ /* 0x000fe200078e0008 */
[----:B------:R-:W-:Y:S01]  /*28cb0*/  PRMT R66, R12, 0x7610, R66 ;  /* 0x000076100c427816 */ /* 0x000fe20000000042 */
[----:B------:R-:W-:Y:S02]  /*28cc0*/  IMAD.MOV.U32 R12, RZ, RZ, 0x3 ;  /* 0x00000003ff0c7424 */ /* 0x000fe400078e00ff */
[----:B------:R-:W-:-:S02]  /*28cd0*/  IMAD.MOV.U32 R0, RZ, RZ, R44 ;  /* 0x000000ffff007224 */ /* 0x000fc400078e002c */
[----:B------:R-:W-:-:S07]  /*28ce0*/  @!P1 IMAD.MOV.U32 R46, RZ, RZ, R10 ;  /* 0x000000ffff2e9224 */ /* 0x000fce00078e000a */
[----:B-----5:R-:W-:Y:S05]  /*28cf0*/  WARPSYNC.COLLECTIVE R15, `(.L_x_2208) ;  /* 0x000000000f087348 */ /* 0x020fea0003c00000 */
[----:B------:R0:W1:Y:S02]  /*28d00*/  SHFL.IDX P6, R14, R13, R12, R11 ;  /* 0x0000000c0d0e7389 */ /* 0x00006400000c000b */
[----:B01---5:R-:W-:Y:S01]  /*28d10*/  ENDCOLLECTIVE ;  /* 0x000000000000791b */ /* 0x023fe20003800000 */
.L_x_2208:
[----:B------:R-:W-:Y:S01]  /*28d20*/  IMAD.MOV.U32 R9, RZ, RZ, R47 ;  /* 0x000000ffff097224 */ /* 0x000fe200078e002f */
[----:B------:R-:W-:Y:S01]  /*28d30*/  PRMT R65, R0, 0x7610, R65 ;  /* 0x0000761000417816 */ /* 0x000fe20000000041 */
[----:B------:R-:W-:-:S03]  /*28d40*/  IMAD.MOV.U32 R8, RZ, RZ, R46 ;  /* 0x000000ffff087224 */ /* 0x000fc600078e002e */
[----:B------:R-:W-:Y:S02]  /*28d50*/  PRMT R54, R9, 0x7610, R54 ;  /* 0x0000761009367816 */ /* 0x000fe40000000036 */
[----:B------:R-:W-:Y:S01]  /*28d60*/  PRMT R53, R8, 0x7610, R53 ;  /* 0x0000761008357816 */ /* 0x000fe20000000035 */
[----:B------:R-:W-:Y:S02]  /*28d70*/  @!P1 IMAD.MOV.U32 R40, RZ, RZ, R28 ;  /* 0x000000ffff289224 */ /* 0x000fe400078e001c */
        /* <DEDUP_REMOVED lines=13> */
.L_x_2209:
[----:B------:R-:W-:Y:S02]  /*28e50*/  PRMT R74, R10, 0x7610, R74 ;  /* 0x000076100a4a7816 */ /* 0x000fe4000000004a */
[----:B------:R-:W-:Y:S01]  /*28e60*/  CS2R R8, SRZ ;  /* 0x0000000000087805 */ /* 0x000fe2000001ff00 */
[----:B------:R-:W-:Y:S02]  /*28e70*/  IMAD.MOV.U32 R13, RZ, RZ, R33 ;  /* 0x000000ffff0d7224 */ /* 0x000fe400078e0021 */
[----:B------:R-:W-:-:S07]  /*28e80*/  IMAD.MOV.U32 R32, RZ, RZ, R14 ;  /* 0x000000ffff207224 */ /* 0x000fce00078e000e */
[----:B------:R-:W-:Y:S05]  /*28e90*/  WARPSYNC.COLLECTIVE R15, `(.L_x_2210) ;  /* 0x000000000f087348 */ /* 0x000fea0003c00000 */
[----:B------:R0:W1:Y:S02]  /*28ea0*/  SHFL.IDX P6, R14, R13, R12, R11 ;  /* 0x0000000c0d0e7389 */ /* 0x00006400000c000b */
[----:B01----:R-:W-:Y:S01]  /*28eb0*/  ENDCOLLECTIVE ;  /* 0x000000000000791b */ /* 0x003fe20003800000 */
.L_x_2210:
[----:B------:R-:W-:Y:S02]  /*28ec0*/  IMAD.MOV.U32 R13, RZ, RZ, R34 ;  /* 0x000000ffff0d7224 */ /* 0x000fe400078e0022 */
[----:B------:R-:W-:-:S07]  /*28ed0*/  IMAD.MOV.U32 R33, RZ, RZ, R14 ;  /* 0x000000ffff217224 */ /* 0x000fce00078e000e */
[----:B------:R-:W-:Y:S05]  /*28ee0*/  WARPSYNC.COLLECTIVE R15, `(.L_x_2211) ;  /* 0x000000000f087348 */ /* 0x000fea0003c00000 */
[----:B------:R0:W1:Y:S02]  /*28ef0*/  SHFL.IDX P6, R14, R13, R12, R11 ;  /* 0x0000000c0d0e7389 */ /* 0x00006400000c000b */
[----:B01----:R-:W-:Y:S01]  /*28f00*/  ENDCOLLECTIVE ;  /* 0x000000000000791b */ /* 0x003fe20003800000 */
.L_x_2211:
[----:B------:R-:W-:-:S05]  /*28f10*/  IMAD.MOV.U32 R11, RZ, RZ, R43 ;  /* 0x000000ffff0b7224 */ /* 0x000fca00078e002b */
[----:B------:R-:W-:Y:S01]  /*28f20*/  PRMT R75, R11, 0x7610, R75 ;  /* 0x000076100b4b7816 */ /* 0x000fe2000000004b */
[----:B------:R-:W-:Y:S01]  /*28f30*/  IMAD.MOV.U32 R34, RZ, RZ, R14 ;  /* 0x000000ffff227224 */ /* 0x000fe200078e000e */
[----:B------:R-:W-:Y:S06]  /*28f40*/  BRA `(.L_x_2212) ;  /* 0xfffffe4000807947 */ /* 0x000fec000383ffff */
.L_x_1852:
[----:B0-----:R0:W1:Y:S02]  /*28f50*/  SYNCS.PHASECHK.TRANS64.TRYWAIT P4, [R18+URZ+0x28800], R29 ;  /* 0x0288001d120075a7 */ /* 0x001064000808017f */
[----:B-1----:R-:W-:Y:S05]  /*28f60*/  @!P4 NANOSLEEP.SYNCS 0x989680 ;  /* 0x009896800000c95d */ /* 0x002fea0003900000 */
[----:B------:R-:W1:Y:S02]  /*28f70*/  @!P4 SYNCS.PHASECHK.TRANS64 P4, [R18+URZ+0x28800], R29 ;  /* 0x0288001d1200c5a7 */ /* 0x000e64000808007f */
[----:B-1----:R-:W-:Y:S05]  /*28f80*/  @!P4 BRA `(.L_x_1852) ;  /* 0xfffffffc00f0c947 */ /* 0x002fea000383ffff */
[----:B------:R-:W-:Y:S05]  /*28f90*/  BRA `(.L_x_2213) ;  /* 0xfffffe4400347947 */ /* 0x000fea000383ffff */
.L_x_1862:
[----:B--2---:R2:W3:Y:S02]  /*28fa0*/  SYNCS.PHASECHK.TRANS64.TRYWAIT P1, [R8+URZ+0x28830], R3 ;  /* 0x02883003080075a7 */ /* 0x0044e4000802017f */
[----:B---3--:R-:W-:Y:S05]  /*28fb0*/  @!P1 NANOSLEEP.SYNCS 0x989680 ;  /* 0x009896800000995d */ /* 0x008fea0003900000 */
[----:B------:R-:W3:Y:S02]  /*28fc0*/  @!P1 SYNCS.PHASECHK.TRANS64 P1, [R8+URZ+0x28830], R3 ;  /* 0x02883003080095a7 */ /* 0x000ee4000802007f */
[----:B---3--:R-:W-:Y:S05]  /*28fd0*/  @!P1 BRA `(.L_x_1862) ;  /* 0xfffffffc00f09947 */ /* 0x008fea000383ffff */
[----:B------:R-:W-:Y:S05]  /*28fe0*/  BRA `(.L_x_1861) ;  /* 0xfffffe6000387947 */ /* 0x000fea000383ffff */
.L_x_1881:
[----:B-1----:R1:W2:Y:S02]  /*28ff0*/  SYNCS.PHASECHK.TRANS64.TRYWAIT P4, [R25+URZ+0x28830], R24 ;  /* 0x02883018190075a7 */ /* 0x0022a4000808017f */
[----:B--2---:R-:W-:Y:S05]  /*29000*/  @!P4 NANOSLEEP.SYNCS 0x989680 ;  /* 0x009896800000c95d */ /* 0x004fea0003900000 */
[----:B------:R-:W2:Y:S02]  /*29010*/  @!P4 SYNCS.PHASECHK.TRANS64 P4, [R25+URZ+0x28830], R24 ;  /* 0x028830181900c5a7 */ /* 0x000ea4000808007f */
[----:B--2---:R-:W-:Y:S05]  /*29020*/  @!P4 BRA `(.L_x_1881) ;  /* 0xfffffffc00f0c947 */ /* 0x004fea000383ffff */
[----:B------:R-:W-:Y:S05]  /*29030*/  BRA `(.L_x_1880) ;  /* 0xfffffe9400307947 */ /* 0x000fea000383ffff */
.L_x_1885:
[----:B-1----:R1:W2:Y:S02]  /*29040*/  SYNCS.PHASECHK.TRANS64.TRYWAIT P3, [R206+URZ+0x28850], R187 ;  /* 0x028850bbce0075a7 */ /* 0x0022a4000806017f */
[----:B--2---:R-:W-:Y:S05]  /*29050*/  @!P3 NANOSLEEP.SYNCS 0x989680 ;  /* 0x009896800000b95d */ /* 0x004fea0003900000 */
[----:B------:R-:W2:Y:S02]  /*29060*/  @!P3 SYNCS.PHASECHK.TRANS64 P3, [R206+URZ+0x28850], R187 ;  /* 0x028850bbce00b5a7 */ /* 0x000ea4000806007f */
[----:B--2---:R-:W-:Y:S05]  /*29070*/  @!P3 BRA `(.L_x_1885) ;  /* 0xfffffffc00f0b947 */ /* 0x004fea000383ffff */
[----:B------:R-:W-:Y:S05]  /*29080*/  BRA `(.L_x_1882) ;  /* 0xfffffe9800707947 */ /* 0x000fea000383ffff */
.L_x_1906:
[----:B-1----:R1:W2:Y:S02]  /*29090*/  SYNCS.PHASECHK.TRANS64.TRYWAIT P2, [R3+URZ+0x28830], R0 ;  /* 0x02883000030075a7 */ /* 0x0022a4000804017f */
[----:B--2---:R-:W-:Y:S05]  /*290a0*/  @!P2 NANOSLEEP.SYNCS 0x989680 ;  /* 0x009896800000a95d */ /* 0x004fea0003900000 */
[----:B------:R-:W2:Y:S02]  /*290b0*/  @!P2 SYNCS.PHASECHK.TRANS64 P2, [R3+URZ+0x28830], R0 ;  /* 0x028830000300a5a7 */ /* 0x000ea4000804007f */
[----:B--2---:R-:W-:Y:S05]  /*290c0*/  @!P2 BRA `(.L_x_1906) ;  /* 0xfffffffc00f0a947 */ /* 0x004fea000383ffff */
[----:B------:R-:W-:Y:S05]  /*290d0*/  BRA `(.L_x_1905) ;  /* 0xfffffec8009c7947 */ /* 0x000fea000383ffff */
.L_x_1910:
[----:B-1----:R1:W2:Y:S02]  /*290e0*/  SYNCS.PHASECHK.TRANS64.TRYWAIT P1, [R3+URZ+0x28850], R0 ;  /* 0x02885000030075a7 */ /* 0x0022a4000802017f */
[----:B--2---:R-:W-:Y:S05]  /*290f0*/  @!P1 NANOSLEEP.SYNCS 0x989680 ;  /* 0x009896800000995d */ /* 0x004fea0003900000 */
[----:B------:R-:W2:Y:S02]  /*29100*/  @!P1 SYNCS.PHASECHK.TRANS64 P1, [R3+URZ+0x28850], R0 ;  /* 0x02885000030095a7 */ /* 0x000ea4000802007f */
[----:B--2---:R-:W-:Y:S05]  /*29110*/  @!P1 BRA `(.L_x_1910) ;  /* 0xfffffffc00f09947 */ /* 0x004fea000383ffff */
[----:B------:R-:W-:Y:S05]  /*29120*/  BRA `(.L_x_1907) ;  /* 0xfffffecc00e87947 */ /* 0x000fea000383ffff */
.L_x_1919:
[----:B-1----:R1:W2:Y:S02]  /*29130*/  SYNCS.PHASECHK.TRANS64.TRYWAIT P2, [R3+URZ+0x28830], R0 ;  /* 0x02883000030075a7 */ /* 0x0022a4000804017f */
[----:B--2---:R-:W-:Y:S05]  /*29140*/  @!P2 NANOSLEEP.SYNCS 0x989680 ;  /* 0x009896800000a95d */ /* 0x004fea0003900000 */
[----:B------:R-:W2:Y:S02]  /*29150*/  @!P2 SYNCS.PHASECHK.TRANS64 P2, [R3+URZ+0x28830], R0 ;  /* 0x028830000300a5a7 */ /* 0x000ea4000804007f */
[----:B--2---:R-:W-:Y:S05]  /*29160*/  @!P2 BRA `(.L_x_1919) ;  /* 0xfffffffc00f0a947 */ /* 0x004fea000383ffff */
[----:B------:R-:W-:Y:S05]  /*29170*/  BRA `(.L_x_1918) ;  /* 0xfffffeec00587947 */ /* 0x000fea000383ffff */
.L_x_1923:
[----:B-1----:R1:W2:Y:S02]  /*29180*/  SYNCS.PHASECHK.TRANS64.TRYWAIT P1, [R3+URZ+0x28850], R0 ;  /* 0x02885000030075a7 */ /* 0x0022a4000802017f */
[----:B--2---:R-:W-:Y:S05]  /*29190*/  @!P1 NANOSLEEP.SYNCS 0x989680 ;  /* 0x009896800000995d */ /* 0x004fea0003900000 */
[----:B------:R-:W2:Y:S02]  /*291a0*/  @!P1 SYNCS.PHASECHK.TRANS64 P1, [R3+URZ+0x28850], R0 ;  /* 0x02885000030095a7 */ /* 0x000ea4000802007f */
[----:B--2---:R-:W-:Y:S05]  /*291b0*/  @!P1 BRA `(.L_x_1923) ;  /* 0xfffffffc00f09947 */ /* 0x004fea000383ffff */
[----:B------:R-:W-:Y:S05]  /*291c0*/  BRA `(.L_x_1920) ;  /* 0xfffffef000a47947 */ /* 0x000fea000383ffff */
.L_x_1938:
[----:B-1----:R1:W2:Y:S02]  /*291d0*/  SYNCS.PHASECHK.TRANS64.TRYWAIT P1, [R11+URZ+0x28850], R4 ;  /* 0x028850040b0075a7 */ /* 0x0022a4000802017f */
[----:B--2---:R-:W-:Y:S05]  /*291e0*/  @!P1 NANOSLEEP.SYNCS 0x989680 ;  /* 0x009896800000995d */ /* 0x004fea0003900000 */
[----:B------:R-:W2:Y:S02]  /*291f0*/  @!P1 SYNCS.PHASECHK.TRANS64 P1, [R11+URZ+0x28850], R4 ;  /* 0x028850040b0095a7 */ /* 0x000ea4000802007f */
[----:B--2---:R-:W-:Y:S05]  /*29200*/  @!P1 BRA `(.L_x_1938) ;  /* 0xfffffffc00f09947 */ /* 0x004fea000383ffff */
[----:B------:R-:W-:Y:S05]  /*29210*/  BRA `(.L_x_1937) ;  /* 0xffffff2000047947 */ /* 0x000fea000383ffff */
.L_x_1944:
[----:B------:R-:W-:Y:S02]  /*29220*/  IMAD.MOV.U32 R13, RZ, RZ, R8 ;  /* 0x000000ffff0d7224 */ /* 0x000fe400078e0008 */
[----:B------:R-:W-:Y:S02]  /*29230*/  IMAD.MOV.U32 R12, RZ, RZ, RZ ;  /* 0x000000ffff0c7224 */ /* 0x000fe400078e00ff */
[----:B------:R-:W-:Y:S02]  /*29240*/  IMAD.MOV.U32 R11, RZ, RZ, 0x181f ;  /* 0x0000181fff0b7424 */ /* 0x000fe400078e00ff */
[----:B------:R-:W-:-:S07]  /*29250*/  IMAD.MOV.U32 R15, RZ, RZ, -0x1 ;  /* 0xffffffffff0f7424 */ /* 0x000fce00078e00ff */
[----:B-----5:R-:W-:Y:S05]  /*29260*/  WARPSYNC.COLLECTIVE R15, `(.L_x_2214) ;  /* 0x000000000f087348 */ /* 0x020fea0003c00000 */
[----:B------:R0:W1:Y:S02]  /*29270*/  SHFL.IDX P6, R14, R13, R12, R11 ;  /* 0x0000000c0d0e7389 */ /* 0x00006400000c000b */
[----:B01---5:R-:W-:Y:S01]  /*29280*/  ENDCOLLECTIVE ;  /* 0x000000000000791b */ /* 0x023fe20003800000 */
.L_x_2214:
[----:B------:R-:W-:Y:S02]  /*29290*/  IMAD.MOV.U32 R13, RZ, RZ, R0 ;  /* 0x000000ffff0d7224 */ /* 0x000fe400078e0000 */
[----:B------:R-:W-:-:S07]  /*292a0*/  IMAD.MOV.U32 R3, RZ, RZ, R14 ;  /* 0x000000ffff037224 */ /* 0x000fce00078e000e */
[----:B------:R-:W-:Y:S05]  /*292b0*/  WARPSYNC.COLLECTIVE R15, `(.L_x_2215) ;  /* 0x000000000f087348 */ /* 0x000fea0003c00000 */
[----:B------:R0:W1:Y:S02]  /*292c0*/  SHFL.IDX P6, R14, R13, R12, R11 ;  /* 0x0000000c0d0e7389 */ /* 0x00006400000c000b */
[----:B01----:R-:W-:Y:S01]  /*292d0*/  ENDCOLLECTIVE ;  /* 0x000000000000791b */ /* 0x003fe20003800000 */
.L_x_2215:
[----:B------:R-:W-:Y:S05]  /*292e0*/  BRA `(.L_x_2216) ;  /* 0xffffff3800e47947 */ /* 0x000fea000383ffff */
.L_x_1947:
[----:B------:R-:W-:Y:S01]  /*292f0*/  BSSY B1, `(.L_x_2217) ;  /* 0x0000008000017945 */ /* 0x000fe20003800000 */
[----:B------:R-:W-:Y:S02]  /*29300*/  IMAD.MOV.U32 R13, RZ, RZ, R8 ;  /* 0x000000ffff0d7224 */ /* 0x000fe400078e0008 */
[----:B------:R-:W-:Y:S02]  /*29310*/  IMAD.MOV.U32 R12, RZ, RZ, 0x1 ;  /* 0x00000001ff0c7424 */ /* 0x000fe400078e00ff */
[----:B---3--:R-:W-:Y:S02]  /*29320*/  IMAD.MOV.U32 R11, RZ, RZ, 0x181f ;  /* 0x0000181fff0b7424 */ /* 0x008fe400078e00ff */
[----:B------:R-:W-:-:S07]  /*29330*/  IMAD.MOV.U32 R15, RZ, RZ, -0x1 ;  /* 0xffffffffff0f7424 */ /* 0x000fce00078e00ff */
[----:B012--5:R-:W-:Y:S05]  /*29340*/  WARPSYNC.COLLECTIVE R15, `(.L_x_2218) ;  /* 0x000000000f087348 */ /* 0x027fea0003c00000 */
[----:B--2---:R2:W3:Y:S02]  /*29350*/  SHFL.IDX P6, R14, R13, R12, R11 ;  /* 0x0000000c0d0e7389 */ /* 0x0044e400000c000b */
[----:B0123-5:R-:W-:Y:S01]  /*29360*/  ENDCOLLECTIVE ;  /* 0x000000000000791b */ /* 0x02ffe20003800000 */
.L_x_2218:
[----:B------:R-:W-:Y:S05]  /*29370*/  BSYNC B1 ;  /* 0x0000000000017941 */ /* 0x000fea0003800000 */
.L_x_2217:
        /* <DEDUP_REMOVED lines=8> */
.L_x_2219:
[----:B------:R-:W-:Y:S05]  /*29400*/  BRA `(.L_x_2220) ;  /* 0xffffff3800e07947 */ /* 0x000fea000383ffff */
.L_x_1950:
        /* <DEDUP_REMOVED lines=8> */
.L_x_2222:
[----:B------:R-:W-:Y:S05]  /*29490*/  BSYNC B1 ;  /* 0x0000000000017941 */ /* 0x000fea0003800000 */
.L_x_2221:
        /* <DEDUP_REMOVED lines=8> */
.L_x_2223:
[----:B------:R-:W-:Y:S05]  /*29520*/  BRA `(.L_x_2224) ;  /* 0xffffff3800e07947 */ /* 0x000fea000383ffff */
.L_x_1953:
        /* <DEDUP_REMOVED lines=8> */
.L_x_2226:
[----:B------:R-:W-:Y:S05]  /*295b0*/  BSYNC B1 ;  /* 0x0000000000017941 */ /* 0x000fea0003800000 */
.L_x_2225:
        /* <DEDUP_REMOVED lines=8> */
.L_x_2227:
[----:B------:R-:W-:Y:S05]  /*29640*/  BRA `(.L_x_2228) ;  /* 0xffffff3800e07947 */ /* 0x000fea000383ffff */
.L_x_1955:
[----:B------:R-:W-:Y:S02]  /*29650*/  IMAD.MOV.U32 R13, RZ, RZ, R4 ;  /* 0x000000ffff0d7224 */ /* 0x000fe400078e0004 */
[----:B------:R-:W-:Y:S02]  /*29660*/  IMAD.MOV.U32 R12, RZ, RZ, RZ ;  /* 0x000000ffff0c7224 */ /* 0x000fe400078e00ff */
[----:B------:R-:W-:Y:S02]  /*29670*/  IMAD.MOV.U32 R11, RZ, RZ, 0x1c1f ;  /* 0x00001c1fff0b7424 */ /* 0x000fe400078e00ff */
[----:B------:R-:W-:-:S07]  /*29680*/  IMAD.MOV.U32 R15, RZ, RZ, -0x1 ;  /* 0xffffffffff0f7424 */ /* 0x000fce00078e00ff */
[----:B------:R-:W-:Y:S05]  /*29690*/  WARPSYNC.COLLECTIVE R15, `(.L_x_2229) ;  /* 0x000000000f087348 */ /* 0x000fea0003c00000 */
[----:B------:R0:W1:Y:S02]  /*296a0*/  SHFL.IDX P6, R14, R13, R12, R11 ;  /* 0x0000000c0d0e7389 */ /* 0x00006400000c000b */
[----:B01----:R-:W-:Y:S01]  /*296b0*/  ENDCOLLECTIVE ;  /* 0x000000000000791b */ /* 0x003fe20003800000 */
.L_x_2229:
[----:B------:R-:W-:Y:S02]  /*296c0*/  IMAD.MOV.U32 R13, RZ, RZ, R3 ;  /* 0x000000ffff0d7224 */ /* 0x000fe400078e0003 */
[----:B------:R-:W-:-:S07]  /*296d0*/  IMAD.MOV.U32 R0, RZ, RZ, R14 ;  /* 0x000000ffff007224 */ /* 0x000fce00078e000e */
[----:B------:R-:W-:Y:S05]  /*296e0*/  WARPSYNC.COLLECTIVE R15, `(.L_x_2230) ;  /* 0x000000000f087348 */ /* 0x000fea0003c00000 */
[----:B------:R0:W1:Y:S02]  /*296f0*/  SHFL.IDX P6, R14, R13, R12, R11 ;  /* 0x0000000c0d0e7389 */ /* 0x00006400000c000b */
[----:B01----:R-:W-:Y:S01]  /*29700*/  ENDCOLLECTIVE ;  /* 0x000000000000791b */ /* 0x003fe20003800000 */
.L_x_2230:
[----:B------:R-:W-:Y:S05]  /*29710*/  BRA `(.L_x_2231) ;  /* 0xffffff3c00dc7947 */ /* 0x000fea000383ffff */
.L_x_1958:
[----:B------:R-:W-:Y:S01]  /*29720*/  BSSY B1, `(.L_x_2232) ;  /* 0x0000008000017945 */ /* 0x000fe20003800000 */
[----:B0-----:R-:W-:Y:S02]  /*29730*/  IMAD.MOV.U32 R13, RZ, RZ, R4 ;  /* 0x000000ffff0d7224 */ /* 0x001fe400078e0004 */
[----:B------:R-:W-:Y:S02]  /*29740*/  IMAD.MOV.U32 R12, RZ, RZ, 0x1 ;  /* 0x00000001ff0c7424 */ /* 0x000fe400078e00ff */
[----:B------:R-:W-:Y:S02]  /*29750*/  IMAD.MOV.U32 R11, RZ, RZ, 0x1c1f ;  /* 0x00001c1fff0b7424 */ /* 0x000fe400078e00ff */
[----:B------:R-:W-:-:S07]  /*29760*/  IMAD.MOV.U32 R15, RZ, RZ, -0x1 ;  /* 0xffffffffff0f7424 */ /* 0x000fce00078e00ff */
[----:B-12---:R-:W-:Y:S05]  /*29770*/  WARPSYNC.COLLECTIVE R15, `(.L_x_2233) ;  /* 0x000000000f087348 */ /* 0x006fea0003c00000 */
[----:B--2---:R0:W2:Y:S02]  /*29780*/  SHFL.IDX P6, R14, R13, R12, R11 ;  /* 0x0000000c0d0e7389 */ /* 0x0040a400000c000b */
[----:B012---:R-:W-:Y:S01]  /*29790*/  ENDCOLLECTIVE ;  /* 0x000000000000791b */ /* 0x007fe20003800000 */
.L_x_2233:
[----:B------:R-:W-:Y:S05]  /*297a0*/  BSYNC B1 ;  /* 0x0000000000017941 */ /* 0x000fea0003800000 */
.L_x_2232:
        /* <DEDUP_REMOVED lines=8> */
.L_x_2234:
[----:B------:R-:W-:Y:S05]  /*29830*/  BRA `(.L_x_2235) ;  /* 0xffffff4000e47947 */ /* 0x000fea000383ffff */
.L_x_1962:
[----:B------:R-:W-:Y:S02]  /*29840*/  IMAD.MOV.U32 R13, RZ, RZ, R4 ;  /* 0x000000ffff0d7224 */ /* 0x000fe400078e0004 */
[----:B------:R-:W-:Y:S02]  /*29850*/  IMAD.MOV.U32 R12, RZ, RZ, RZ ;  /* 0x000000ffff0c7224 */ /* 0x000fe400078e00ff */
[----:B------:R-:W-:Y:S02]  /*29860*/  IMAD.MOV.U32 R11, RZ, RZ, 0x181f ;  /* 0x0000181fff0b7424 */ /* 0x000fe400078e00ff */
[----:B------:R-:W-:-:S07]  /*29870*/  IMAD.MOV.U32 R15, RZ, RZ, -0x1 ;  /* 0xffffffffff0f7424 */ /* 0x000fce00078e00ff */
[----:B0--3--:R-:W-:Y:S05]  /*29880*/  WARPSYNC.COLLECTIVE R15, `(.L_x_2236) ;  /* 0x000000000f087348 */ /* 0x009fea0003c00000 */
[----:B------:R1:W2:Y:S02]  /*29890*/  SHFL.IDX P6, R14, R13, R12, R11 ;  /* 0x0000000c0d0e7389 */ /* 0x0002a400000c000b */
[----:B0123--:R-:W-:Y:S01]  /*298a0*/  ENDCOLLECTIVE ;  /* 0x000000000000791b */ /* 0x00ffe20003800000 */
.L_x_2236:
[----:B------:R-:W-:Y:S02]  /*298b0*/  IMAD.MOV.U32 R13, RZ, RZ, R0 ;  /* 0x000000ffff0d7224 */ /* 0x000fe400078e0000 */
[----:B------:R-:W-:-:S07]  /*298c0*/  IMAD.MOV.U32 R3, RZ, RZ, R14 ;  /* 0x000000ffff037224 */ /* 0x000fce00078e000e */
[----:B------:R-:W-:Y:S05]  /*298d0*/  WARPSYNC.COLLECTIVE R15, `(.L_x_2237) ;  /* 0x000000000f087348 */ /* 0x000fea0003c00000 */
[----:B------:R0:W1:Y:S02]  /*298e0*/  SHFL.IDX P6, R14, R13, R12, R11 ;  /* 0x0000000c0d0e7389 */ /* 0x00006400000c000b */
[----:B01----:R-:W-:Y:S01]  /*298f0*/  ENDCOLLECTIVE ;  /* 0x000000000000791b */ /* 0x003fe20003800000 */
.L_x_2237:
[----:B------:R-:W-:Y:S05]  /*29900*/  BRA `(.L_x_2238) ;  /* 0xffffff4c00e87947 */ /* 0x000fea000383ffff */
.L_x_1965:
        /* <DEDUP_REMOVED lines=8> */
.L_x_2240:
[----:B------:R-:W-:Y:S05]  /*29990*/  BSYNC B1 ;  /* 0x0000000000017941 */ /* 0x000fea0003800000 */
.L_x_2239:
        /* <DEDUP_REMOVED lines=8> */
.L_x_2241:
[----:B------:R-:W-:Y:S05]  /*29a20*/  BRA `(.L_x_2242) ;  /* 0xffffff4c00e87947 */ /* 0x000fea000383ffff */
.L_x_1968:
        /* <DEDUP_REMOVED lines=8> */
.L_x_2244:
[----:B------:R-:W-:Y:S05]  /*29ab0*/  BSYNC B1 ;  /* 0x0000000000017941 */ /* 0x000fea0003800000 */
.L_x_2243:
        /* <DEDUP_REMOVED lines=8> */
.L_x_2245:
[----:B------:R-:W-:Y:S05]  /*29b40*/  BRA `(.L_x_2246) ;  /* 0xffffff4c00e87947 */ /* 0x000fea000383ffff */
.L_x_1971:
[----:B------:R-:W-:Y:S01]  /*29b50*/  BSSY B1, `(.L_x_2247) ;  /* 0x0000008000017945 */ /* 0x000fe20003800000 */
[----:B------:R-:W-:Y:S02]  /*29b60*/  IMAD.MOV.U32 R13, RZ, RZ, R4 ;  /* 0x000000ffff0d7224 */ /* 0x000fe400078e0004 */
[----:B------:R-:W-:Y:S02]  /*29b70*/  IMAD.MOV.U32 R12, RZ, RZ, 0x3 ;  /* 0x00000003ff0c7424 */ /* 0x000fe400078e00ff */
[----:B------:R-:W-:Y:S02]  /*29b80*/  IMAD.MOV.U32 R11, RZ, RZ, 0x181f ;  /* 0x0000181fff0b7424 */ /* 0x000fe400078e00ff */
[----:B0-----:R-:W-:-:S07]  /*29b90*/  IMAD.MOV.U32 R15, RZ, RZ, -0x1 ;  /* 0xffffffffff0f7424 */ /* 0x001fce00078e00ff */
[----:B-1234-:R-:W-:Y:S05]  /*29ba0*/  WARPSYNC.COLLECTIVE R15, `(.L_x_2248) ;  /* 0x000000000f087348 */ /* 0x01efea0003c00000 */
[----:B------:R0:W0:Y:S02]  /*29bb0*/  SHFL.IDX P6, R14, R13, R12, R11 ;  /* 0x0000000c0d0e7389 */ /* 0x00002400000c000b */
[----:B01234-:R-:W-:Y:S01]  /*29bc0*/  ENDCOLLECTIVE ;  /* 0x000000000000791b */ /* 0x01ffe20003800000 */
.L_x_2248:
[----:B------:R-:W-:Y:S05]  /*29bd0*/  BSYNC B1 ;  /* 0x0000000000017941 */ /* 0x000fea0003800000 */
.L_x_2247:
        /* <DEDUP_REMOVED lines=8> */
.L_x_2249:
[----:B------:R-:W-:Y:S05]  /*29c60*/  BRA `(.L_x_2250) ;  /* 0xffffff4c00e87947 */ /* 0x000fea000383ffff */
.L_x_1998:
[----:B------:R-:W0:Y:S01]  /*29c70*/  S2R R12, SR_TID.X ;  /* 0x00000000000c7919 */ /* 0x000e220000002100 */
[----:B------:R-:W-:Y:S01]  /*29c80*/  BSSY B1, `(.L_x_2251) ;  /* 0x000000a000017945 */ /* 0x000fe20003800000 */
[----:B------:R-:W-:Y:S02]  /*29c90*/  IMAD.MOV.U32 R11, RZ, RZ, 0x1f ;  /* 0x0000001fff0b7424 */ /* 0x000fe400078e00ff */
[----:B------:R-:W-:Y:S01]  /*29ca0*/  IMAD.MOV.U32 R15, RZ, RZ, -0x1 ;  /* 0xffffffffff0f7424 */ /* 0x000fe200078e00ff */
[----:B0-----:R-:W-:-:S04]  /*29cb0*/  SHF.R.U32.HI R12, RZ, 0x5, R12 ;  /* 0x00000005ff0c7819 */ /* 0x001fc8000001160c */
[----:B------:R-:W-:-:S05]  /*29cc0*/  LOP3.LUT R12, R12, 0x3, RZ, 0xc0, !PT ;  /* 0x000000030c0c7812 */ /* 0x000fca00078ec0ff */
[----:B------:R-:W-:Y:S02]  /*29cd0*/  IMAD.MOV.U32 R13, RZ, RZ, R12 ;  /* 0x000000ffff0d7224 */ /* 0x000fe400078e000c */
[----:B------:R-:W-:-:S07]  /*29ce0*/  IMAD.MOV.U32 R12, RZ, RZ, RZ ;  /* 0x000000ffff0c7224 */ /* 0x000fce00078e00ff */
[----:B------:R-:W-:Y:S05]  /*29cf0*/  WARPSYNC.COLLECTIVE R15, `(.L_x_2252) ;  /* 0x000000000f087348 */ /* 0x000fea0003c00000 */
[----:B------:R0:W1:Y:S02]  /*29d00*/  SHFL.IDX P6, R14, R13, R12, R11 ;  /* 0x0000000c0d0e7389 */ /* 0x00006400000c000b */
[----:B01----:R-:W-:Y:S01]  /*29d10*/  ENDCOLLECTIVE ;  /* 0x000000000000791b */ /* 0x003fe20003800000 */
.L_x_2252:
[----:B------:R-:W-:Y:S05]  /*29d20*/  BSYNC B1 ;  /* 0x0000000000017941 */ /* 0x000fea0003800000 */
.L_x_2251:
[----:B------:R-:W-:Y:S05]  /*29d30*/  BRA `(.L_x_2253) ;  /* 0xffffff6c00887947 */ /* 0x000fea000383ffff */
.L_x_2000:
[----:B------:R-:W-:Y:S01]  /*29d40*/  BSSY B1, `(.L_x_2254) ;  /* 0x0000006000017945 */ /* 0x000fe20003800000 */
[----:B------:R-:W-:-:S07]  /*29d50*/  IMAD.MOV.U32 R15, RZ, RZ, -0x1 ;  /* 0xffffffffff0f7424 */ /* 0x000fce00078e00ff */
[----:B0-----:R-:W-:Y:S05]  /*29d60*/  WARPSYNC.COLLECTIVE R15, `(.L_x_2255) ;  /* 0x000000000f0c7348 */ /* 0x001fea0003c00000 */
[----:B------:R-:W-:Y:S02]  /*29d70*/  ELECT P6, UR62, PT ;  /* 0x00000000003e782f */ /* 0x000fe400038c0000 */
[----:B------:R-:W-:Y:S01]  /*29d80*/  MOV R14, UR62 ;  /* 0x0000003e000e7c02 */ /* 0x000fe20008000f00 */
[----:B0-----:R-:W-:Y:S10]  /*29d90*/  ENDCOLLECTIVE ;  /* 0x000000000000791b */ /* 0x001ff40003800000 */
.L_x_2255:
[----:B------:R-:W-:Y:S05]  /*29da0*/  BSYNC B1 ;  /* 0x0000000000017941 */ /* 0x000fea0003800000 */
.L_x_2254:
[----:B------:R-:W-:Y:S05]  /*29db0*/  BRA `(.L_x_1999) ;  /* 0xffffff6c00807947 */ /* 0x000fea000383ffff */
.L_x_2002:
[----:B0-----:R0:W1:Y:S02]  /*29dc0*/  SYNCS.PHASECHK.TRANS64.TRYWAIT P0, [R22+URZ+0x28820], R3 ;  /* 0x02882003160075a7 */ /* 0x001064000800017f */
[----:B-1----:R-:W-:Y:S05]  /*29dd0*/  @!P0 NANOSLEEP.SYNCS 0x989680 ;  /* 0x009896800000895d */ /* 0x002fea0003900000 */
[----:B------:R-:W1:Y:S02]  /*29de0*/  @!P0 SYNCS.PHASECHK.TRANS64 P0, [R22+URZ+0x28820], R3 ;  /* 0x02882003160085a7 */ /* 0x000e64000800007f */
[----:B-1----:R-:W-:Y:S05]  /*29df0*/  @!P0 BRA `(.L_x_2002) ;  /* 0xfffffffc00f08947 */ /* 0x002fea000383ffff */
[----:B------:R-:W-:Y:S05]  /*29e00*/  BRA `(.L_x_2256) ;  /* 0xffffff6c00907947 */ /* 0x000fea000383ffff */
.L_x_2006:
[----:B0-----:R0:W1:Y:S02]  /*29e10*/  SYNCS.PHASECHK.TRANS64.TRYWAIT P0, [R3+URZ+0x288a0], R7 ;  /* 0x0288a007030075a7 */ /* 0x001064000800017f */
[----:B-1----:R-:W-:Y:S05]  /*29e20*/  @!P0 NANOSLEEP.SYNCS 0x989680 ;  /* 0x009896800000895d */ /* 0x002fea0003900000 */
[----:B------:R-:W1:Y:S02]  /*29e30*/  @!P0 SYNCS.PHASECHK.TRANS64 P0, [R3+URZ+0x288a0], R7 ;  /* 0x0288a007030085a7 */ /* 0x000e64000800007f */
[----:B-1----:R-:W-:Y:S05]  /*29e40*/  @!P0 BRA `(.L_x_2006) ;  /* 0xfffffffc00f08947 */ /* 0x002fea000383ffff */
[----:B------:R-:W-:Y:S05]  /*29e50*/  BRA `(.L_x_2257) ;  /* 0xffffff6c00a87947 */ /* 0x000fea000383ffff */
.L_x_2012:
[----:B-1----:R1:W2:Y:S02]  /*29e60*/  SYNCS.PHASECHK.TRANS64.TRYWAIT P0, [R3+URZ+0x288c0], R7 ;  /* 0x0288c007030075a7 */ /* 0x0022a4000800017f */
[----:B--2---:R-:W-:Y:S05]  /*29e70*/  @!P0 NANOSLEEP.SYNCS 0x989680 ;  /* 0x009896800000895d */ /* 0x004fea0003900000 */
[----:B------:R-:W2:Y:S02]  /*29e80*/  @!P0 SYNCS.PHASECHK.TRANS64 P0, [R3+URZ+0x288c0], R7 ;  /* 0x0288c007030085a7 */ /* 0x000ea4000800007f */
[----:B--2---:R-:W-:Y:S05]  /*29e90*/  @!P0 BRA `(.L_x_2012) ;  /* 0xfffffffc00f08947 */ /* 0x004fea000383ffff */
[----:B------:R-:W-:Y:S05]  /*29ea0*/  BRA `(.L_x_2258) ;  /* 0xffffff7000687947 */ /* 0x000fea000383ffff */
.L_x_2020:
[----:B0-----:R0:W1:Y:S02]  /*29eb0*/  SYNCS.PHASECHK.TRANS64.TRYWAIT P1, [R11+URZ+0x288a0], R2 ;  /* 0x0288a0020b0075a7 */ /* 0x001064000802017f */
[----:B-1----:R-:W-:Y:S05]  /*29ec0*/  @!P1 NANOSLEEP.SYNCS 0x989680 ;  /* 0x009896800000995d */ /* 0x002fea0003900000 */
[----:B------:R-:W1:Y:S02]  /*29ed0*/  @!P1 SYNCS.PHASECHK.TRANS64 P1, [R11+URZ+0x288a0], R2 ;  /* 0x0288a0020b0095a7 */ /* 0x000e64000802007f */
[----:B-1----:R-:W-:Y:S05]  /*29ee0*/  @!P1 BRA `(.L_x_2020) ;  /* 0xfffffffc00f09947 */ /* 0x002fea000383ffff */
[----:B------:R-:W-:Y:S05]  /*29ef0*/  BRA `(.L_x_2259) ;  /* 0xffffff7400647947 */ /* 0x000fea000383ffff */
.L_x_2026:
[----:B-1----:R1:W2:Y:S02]  /*29f00*/  SYNCS.PHASECHK.TRANS64.TRYWAIT P1, [R11+URZ+0x288c0], R2 ;  /* 0x0288c0020b0075a7 */ /* 0x0022a4000802017f */
[----:B--2---:R-:W-:Y:S05]  /*29f10*/  @!P1 NANOSLEEP.SYNCS 0x989680 ;  /* 0x009896800000995d */ /* 0x004fea0003900000 */
[----:B------:R-:W2:Y:S02]  /*29f20*/  @!P1 SYNCS.PHASECHK.TRANS64 P1, [R11+URZ+0x288c0], R2 ;  /* 0x0288c0020b0095a7 */ /* 0x000ea4000802007f */
[----:B--2---:R-:W-:Y:S05]  /*29f30*/  @!P1 BRA `(.L_x_2026) ;  /* 0xfffffffc00f09947 */ /* 0x004fea000383ffff */
[----:B------:R-:W-:Y:S05]  /*29f40*/  BRA `(.L_x_2260) ;  /* 0xffffff78001c7947 */ /* 0x000fea000383ffff */
.L_x_2050:
        /* <DEDUP_REMOVED lines=11> */
.L_x_2262:
[----:B------:R-:W-:Y:S05]  /*2a000*/  BSYNC B0 ;  /* 0x0000000000007941 */ /* 0x000fea0003800000 */
.L_x_2261:
[----:B------:R-:W-:Y:S05]  /*2a010*/  BRA `(.L_x_2263) ;  /* 0xffffff8800707947 */ /* 0x000fea000383ffff */
.L_x_2053:
[----:B0-----:R0:W1:Y:S02]  /*2a020*/  SYNCS.PHASECHK.TRANS64.TRYWAIT P0, [R7+URZ+0x28840], R2 ;  /* 0x02884002070075a7 */ /* 0x001064000800017f */
[----:B-1----:R-:W-:Y:S05]  /*2a030*/  @!P0 NANOSLEEP.SYNCS 0x989680 ;  /* 0x009896800000895d */ /* 0x002fea0003900000 */
[----:B------:R-:W1:Y:S02]  /*2a040*/  @!P0 SYNCS.PHASECHK.TRANS64 P0, [R7+URZ+0x28840], R2 ;  /* 0x02884002070085a7 */ /* 0x000e64000800007f */
[----:B-1----:R-:W-:Y:S05]  /*2a050*/  @!P0 BRA `(.L_x_2053) ;  /* 0xfffffffc00f08947 */ /* 0x002fea000383ffff */
[----:B------:R-:W-:Y:S05]  /*2a060*/  BRA `(.L_x_2264) ;  /* 0xffffff8800c07947 */ /* 0x000fea000383ffff */
.L_x_2054:
        /* <DEDUP_REMOVED lines=8> */
.L_x_2266:
[----:B------:R-:W-:Y:S05]  /*2a0f0*/  BSYNC B0 ;  /* 0x0000000000007941 */ /* 0x000fea0003800000 */
.L_x_2265:
        /* <DEDUP_REMOVED lines=9> */
.L_x_2267:
[----:B------:R-:W-:Y:S02]  /*2a190*/  IMAD.MOV.U32 R13, RZ, RZ, R0 ;  /* 0x000000ffff0d7224 */ /* 0x000fe400078e0000 */
[----:B------:R-:W-:Y:S02]  /*2a1a0*/  IMAD.MOV.U32 R12, RZ, RZ, 0x1 ;  /* 0x00000001ff0c7424 */ /* 0x000fe400078e00ff */
[----:B------:R-:W-:-:S07]  /*2a1b0*/  IMAD.MOV.U32 R3, RZ, RZ, R14 ;  /* 0x000000ffff037224 */ /* 0x000fce00078e000e */
[----:B------:R-:W-:Y:S05]  /*2a1c0*/  WARPSYNC.COLLECTIVE R15, `(.L_x_2268) ;  /* 0x000000000f087348 */ /* 0x000fea0003c00000 */
[----:B------:R0:W1:Y:S02]  /*2a1d0*/  SHFL.IDX P6, R14, R13, R12, R11 ;  /* 0x0000000c0d0e7389 */ /* 0x00006400000c000b */
[----:B01----:R-:W-:Y:S01]  /*2a1e0*/  ENDCOLLECTIVE ;  /* 0x000000000000791b */ /* 0x003fe20003800000 */
.L_x_2268:
        /* <DEDUP_REMOVED lines=16> */
.L_x_2269:
[----:B------:R-:W-:Y:S02]  /*2a2f0*/  @P0 IMAD R8, R5, 0x2, R22 ;  /* 0x0000000205080824 */ /* 0x000fe400078e0216 */
[----:B------:R-:W-:Y:S02]  /*2a300*/  IMAD.MOV.U32 R13, RZ, RZ, R0 ;  /* 0x000000ffff0d7224 */ /* 0x000fe400078e0000 */
[----:B------:R-:W-:Y:S02]  /*2a310*/  IMAD.MOV.U32 R12, RZ, RZ, 0x2 ;  /* 0x00000002ff0c7424 */ /* 0x000fe400078e00ff */
[----:B------:R-:W-:-:S07]  /*2a320*/  IMAD.MOV.U32 R3, RZ, RZ, R14 ;  /* 0x000000ffff037224 */ /* 0x000fce00078e000e */
[----:B------:R-:W-:Y:S05]  /*2a330*/  WARPSYNC.COLLECTIVE R15, `(.L_x_2270) ;  /* 0x000000000f087348 */ /* 0x000fea0003c00000 */
[----:B------:R0:W1:Y:S02]  /*2a340*/  SHFL.IDX P6, R14, R13, R12, R11 ;  /* 0x0000000c0d0e7389 */ /* 0x00006400000c000b */
[----:B01----:R-:W-:Y:S01]  /*2a350*/  ENDCOLLECTIVE ;  /* 0x000000000000791b */ /* 0x003fe20003800000 */
.L_x_2270:
        /* <DEDUP_REMOVED lines=16> */
.L_x_2271:
[----:B------:R-:W-:Y:S02]  /*2a460*/  @P0 IMAD R8, R5, 0x2, R22 ;  /* 0x0000000205080824 */ /* 0x000fe400078e0216 */
[----:B------:R-:W-:Y:S02]  /*2a470*/  IMAD.MOV.U32 R13, RZ, RZ, R0 ;  /* 0x000000ffff0d7224 */ /* 0x000fe400078e0000 */
[----:B------:R-:W-:Y:S02]  /*2a480*/  IMAD.MOV.U32 R12, RZ, RZ, 0x3 ;  /* 0x00000003ff0c7424 */ /* 0x000fe400078e00ff */
[----:B------:R-:W-:-:S07]  /*2a490*/  IMAD.MOV.U32 R3, RZ, RZ, R14 ;  /* 0x000000ffff037224 */ /* 0x000fce00078e000e */
[----:B------:R-:W-:Y:S05]  /*2a4a0*/  WARPSYNC.COLLECTIVE R15, `(.L_x_2272) ;  /* 0x000000000f087348 */ /* 0x000fea0003c00000 */
[----:B------:R0:W1:Y:S02]  /*2a4b0*/  SHFL.IDX P6, R14, R13, R12, R11 ;  /* 0x0000000c0d0e7389 */ /* 0x00006400000c000b */
[----:B01----:R-:W-:Y:S01]  /*2a4c0*/  ENDCOLLECTIVE ;  /* 0x000000000000791b */ /* 0x003fe20003800000 */
.L_x_2272:
        /* <DEDUP_REMOVED lines=16> */
.L_x_2273:
[----:B------:R-:W-:Y:S02]  /*2a5d0*/  @P0 IMAD R8, R5, 0x2, R22 ;  /* 0x0000000205080824 */ /* 0x000fe400078e0216 */
[----:B------:R-:W-:Y:S02]  /*2a5e0*/  IMAD.MOV.U32 R13, RZ, RZ, R0 ;  /* 0x000000ffff0d7224 */ /* 0x000fe400078e0000 */
[----:B------:R-:W-:Y:S02]  /*2a5f0*/  IMAD.MOV.U32 R12, RZ, RZ, 0x4 ;  /* 0x00000004ff0c7424 */ /* 0x000fe400078e00ff */
[----:B------:R-:W-:-:S07]  /*2a600*/  IMAD.MOV.U32 R3, RZ, RZ, R14 ;  /* 0x000000ffff037224 */ /* 0x000fce00078e000e */
[----:B------:R-:W-:Y:S05]  /*2a610*/  WARPSYNC.COLLECTIVE R15, `(.L_x_2274) ;  /* 0x000000000f087348 */ /* 0x000fea0003c00000 */
[----:B------:R0:W1:Y:S02]  /*2a620*/  SHFL.IDX P6, R14, R13, R12, R11 ;  /* 0x0000000c0d0e7389 */ /* 0x00006400000c000b */
[----:B01----:R-:W-:Y:S01]  /*2a630*/  ENDCOLLECTIVE ;  /* 0x000000000000791b */ /* 0x003fe20003800000 */
.L_x_2274:
        /* <DEDUP_REMOVED lines=16> */
.L_x_2275:
[----:B------:R-:W-:Y:S02]  /*2a740*/  @P0 IMAD R8, R5, 0x2, R22 ;  /* 0x0000000205080824 */ /* 0x000fe400078e0216 */
[----:B------:R-:W-:Y:S02]  /*2a750*/  IMAD.MOV.U32 R13, RZ, RZ, R0 ;  /* 0x000000ffff0d7224 */ /* 0x000fe400078e0000 */
[----:B------:R-:W-:Y:S02]  /*2a760*/  IMAD.MOV.U32 R12, RZ, RZ, 0x5 ;  /* 0x00000005ff0c7424 */ /* 0x000fe400078e00ff */
[----:B------:R-:W-:-:S07]  /*2a770*/  IMAD.MOV.U32 R3, RZ, RZ, R14 ;  /* 0x000000ffff037224 */ /* 0x000fce00078e000e */
[----:B------:R-:W-:Y:S05]  /*2a780*/  WARPSYNC.COLLECTIVE R15, `(.L_x_2276) ;  /* 0x000000000f087348 */ /* 0x000fea0003c00000 */
[----:B------:R0:W1:Y:S02]  /*2a790*/  SHFL.IDX P6, R14, R13, R12, R11 ;  /* 0x0000000c0d0e7389 */ /* 0x00006400000c000b */
[----:B01----:R-:W-:Y:S01]  /*2a7a0*/  ENDCOLLECTIVE ;  /* 0x000000000000791b */ /* 0x003fe20003800000 */
.L_x_2276:
        /* <DEDUP_REMOVED lines=16> */
.L_x_2277:
[----:B------:R-:W-:Y:S02]  /*2a8b0*/  @P0 IMAD R8, R5, 0x2, R22 ;  /* 0x0000000205080824 */ /* 0x000fe400078e0216 */
[----:B------:R-:W-:Y:S02]  /*2a8c0*/  IMAD.MOV.U32 R13, RZ, RZ, R0 ;  /* 0x000000ffff0d7224 */ /* 0x000fe400078e0000 */
[----:B------:R-:W-:Y:S02]  /*2a8d0*/  IMAD.MOV.U32 R12, RZ, RZ, 0x6 ;  /* 0x00000006ff0c7424 */ /* 0x000fe400078e00ff */
[----:B------:R-:W-:-:S07]  /*2a8e0*/  IMAD.MOV.U32 R3, RZ, RZ, R14 ;  /* 0x000000ffff037224 */ /* 0x000fce00078e000e */
[----:B------:R-:W-:Y:S05]  /*2a8f0*/  WARPSYNC.COLLECTIVE R15, `(.L_x_2278) ;  /* 0x000000000f087348 */ /* 0x000fea0003c00000 */
[----:B------:R0:W1:Y:S02]  /*2a900*/  SHFL.IDX P6, R14, R13, R12, R11 ;  /* 0x0000000c0d0e7389 */ /* 0x00006400000c000b */
[----:B01----:R-:W-:Y:S01]  /*2a910*/  ENDCOLLECTIVE ;  /* 0x000000000000791b */ /* 0x003fe20003800000 */
.L_x_2278:
        /* <DEDUP_REMOVED lines=16> */
.L_x_2279:
[----:B------:R-:W-:Y:S02]  /*2aa20*/  @P0 IMAD R8, R5, 0x2, R22 ;  /* 0x0000000205080824 */ /* 0x000fe400078e0216 */
[----:B------:R-:W-:Y:S02]  /*2aa30*/  IMAD.MOV.U32 R13, RZ, RZ, R0 ;  /* 0x000000ffff0d7224 */ /* 0x000fe400078e0000 */
[----:B------:R-:W-:Y:S02]  /*2aa40*/  IMAD.MOV.U32 R12, RZ, RZ, 0x7 ;  /* 0x00000007ff0c7424 */ /* 0x000fe400078e00ff */
[----:B------:R-:W-:-:S07]  /*2aa50*/  IMAD.MOV.U32 R3, RZ, RZ, R14 ;  /* 0x000000ffff037224 */ /* 0x000fce00078e000e */
[----:B------:R-:W-:Y:S05]  /*2aa60*/  WARPSYNC.COLLECTIVE R15, `(.L_x_2280) ;  /* 0x000000000f087348 */ /* 0x000fea0003c00000 */
[----:B------:R0:W1:Y:S02]  /*2aa70*/  SHFL.IDX P6, R14, R13, R12, R11 ;  /* 0x0000000c0d0e7389 */ /* 0x00006400000c000b */
[----:B01----:R-:W-:Y:S01]  /*2aa80*/  ENDCOLLECTIVE ;  /* 0x000000000000791b */ /* 0x003fe20003800000 */
.L_x_2280:
        /* <DEDUP_REMOVED lines=10> */
.L_x_2281:
[----:B------:R-:W-:Y:S01]  /*2ab30*/  @!PT LDS RZ, [RZ] ;  /* 0x00000000fffff984 */ /* 0x000fe20000000800 */
[----:B------:R-:W-:Y:S01]  /*2ab40*/  @!PT LDS RZ, [RZ] ;  /* 0x00000000fffff984 */ /* 0x000fe20000000800 */
[----:B------:R-:W-:Y:S01]  /*2ab50*/  @!PT LDS RZ, [RZ] ;  /* 0x00000000fffff984 */ /* 0x000fe20000000800 */
[----:B------:R-:W-:Y:S04]  /*2ab60*/  @P0 LDGSTS.E.BYPASS.LTC128B.128 [R8+0x1b400], desc[UR52][R2.64], !P3 ;  /* 0x1b40000002080fae */ /* 0x000fe8000d901d74 */
[----:B------:R0:W-:Y:S02]  /*2ab70*/  @P0 LDGSTS.E.BYPASS.LTC128B.128 [R8+0x1f400], desc[UR52][R2.64+0x80], !P2 ;  /* 0x1f40008002080fae */ /* 0x0001e4000d101d74 */
[----:B0-----:R-:W-:Y:S01]  /*2ab80*/  IMAD.MOV.U32 R2, RZ, RZ, R14 ;  /* 0x000000ffff027224 */ /* 0x001fe200078e000e */
[----:B------:R-:W-:Y:S06]  /*2ab90*/  BRA `(.L_x_2282) ;  /* 0xffffff84009c7947 */ /* 0x000fec000383ffff */
.L_x_2059:
        /* <DEDUP_REMOVED lines=9> */
.L_x_2283:
[C---:B------:R-:W-:Y:S01]  /*2ac30*/  VIADD R6, R27.reuse, 0x10 ;  /* 0x000000101b067836 */ /* 0x040fe20000000000 */
[----:B------:R-:W-:Y:S01]  /*2ac40*/  ISETP.GE.AND P3, PT, R27, R33, PT ;  /* 0x000000211b00720c */ /* 0x000fe20003f66270 */
[----:B------:R-:W-:Y:S02]  /*2ac50*/  IMAD.MOV.U32 R13, RZ, RZ, R0 ;  /* 0x000000ffff0d7224 */ /* 0x000fe400078e0000 */
[----:B------:R-:W-:-:S10]  /*2ac60*/  IMAD.MOV.U32 R2, RZ, RZ, R14 ;  /* 0x000000ffff027224 */ /* 0x000fd400078e000e */
[----:B------:R-:W-:Y:S05]  /*2ac70*/  WARPSYNC.COLLECTIVE R15, `(.L_x_2284) ;  /* 0x000000000f087348 */ /* 0x000fea0003c00000 */
[----:B------:R0:W1:Y:S02]  /*2ac80*/  SHFL.IDX P6, R14, R13, R12, R11 ;  /* 0x0000000c0d0e7389 */ /* 0x00006400000c000b */
[----:B01----:R-:W-:Y:S01]  /*2ac90*/  ENDCOLLECTIVE ;  /* 0x000000000000791b */ /* 0x003fe20003800000 */
.L_x_2284:
        /* <DEDUP_REMOVED lines=8> */
.L_x_2285:
        /* <DEDUP_REMOVED lines=12> */
.L_x_2286:
        /* <DEDUP_REMOVED lines=8> */
.L_x_2287:
        /* <DEDUP_REMOVED lines=13> */
.L_x_2288:
        /* <DEDUP_REMOVED lines=8> */
.L_x_2289:
        /* <DEDUP_REMOVED lines=13> */
.L_x_2290:
        /* <DEDUP_REMOVED lines=8> */
.L_x_2291:
        /* <DEDUP_REMOVED lines=13> */
.L_x_2292:
        /* <DEDUP_REMOVED lines=8> */
.L_x_2293:
        /* <DEDUP_REMOVED lines=13> */
.L_x_2294:
        /* <DEDUP_REMOVED lines=8> */
.L_x_2295:
        /* <DEDUP_REMOVED lines=12> */
.L_x_2296:
        /* <DEDUP_REMOVED lines=8> */
.L_x_2297:
        /* <DEDUP_REMOVED lines=11> */
.L_x_2298:
[----:B------:R-:W-:Y:S05]  /*2b590*/  BRA `(.L_x_2299) ;  /* 0xffffff8800107947 */ /* 0x000fea000383ffff */
.L_x_2064:
[----:B0-----:R0:W1:Y:S02]  /*2b5a0*/  SYNCS.PHASECHK.TRANS64.TRYWAIT P0, [R22+URZ+0x28820], R3 ;  /* 0x02882003160075a7 */ /* 0x001064000800017f */
[----:B-1----:R-:W-:Y:S05]  /*2b5b0*/  @!P0 NANOSLEEP.SYNCS 0x989680 ;  /* 0x009896800000895d */ /* 0x002fea0003900000 */
[----:B------:R-:W1:Y:S02]  /*2b5c0*/  @!P0 SYNCS.PHASECHK.TRANS64 P0, [R22+URZ+0x28820], R3 ;  /* 0x02882003160085a7 */ /* 0x000e64000800007f */
[----:B-1----:R-:W-:Y:S05]  /*2b5d0*/  @!P0 BRA `(.L_x_2064) ;  /* 0xfffffffc00f08947 */ /* 0x002fea000383ffff */
[----:B------:R-:W-:Y:S05]  /*2b5e0*/  BRA `(.L_x_2300) ;  /* 0xffffff8800887947 */ /* 0x000fea000383ffff */
.L_x_2069:
[----:B0-----:R0:W1:Y:S02]  /*2b5f0*/  SYNCS.PHASECHK.TRANS64.TRYWAIT P0, [R6+URZ+0x28840], R3 ;  /* 0x02884003060075a7 */ /* 0x001064000800017f */
[----:B-1----:R-:W-:Y:S05]  /*2b600*/  @!P0 NANOSLEEP.SYNCS 0x989680 ;  /* 0x009896800000895d */ /* 0x002fea0003900000 */
[----:B------:R-:W1:Y:S02]  /*2b610*/  @!P0 SYNCS.PHASECHK.TRANS64 P0, [R6+URZ+0x28840], R3 ;  /* 0x02884003060085a7 */ /* 0x000e64000800007f */
[----:B-1----:R-:W-:Y:S05]  /*2b620*/  @!P0 BRA `(.L_x_2069) ;  /* 0xfffffffc00f08947 */ /* 0x002fea000383ffff */
[----:B------:R-:W-:Y:S05]  /*2b630*/  BRA `(.L_x_2301) ;  /* 0xffffff8c00507947 */ /* 0x000fea000383ffff */
.L_x_2070:
        /* <DEDUP_REMOVED lines=8> */
.L_x_2303:
[----:B------:R-:W-:Y:S05]  /*2b6c0*/  BSYNC B1 ;  /* 0x0000000000017941 */ /* 0x000fea0003800000 */
.L_x_2302:
        /* <DEDUP_REMOVED lines=9> */
.L_x_2304:
[----:B------:R-:W-:Y:S02]  /*2b760*/  IMAD R8, R8, 0x2, R22 ;  /* 0x0000000208087824 */ /* 0x000fe400078e0216 */
[----:B------:R-:W-:Y:S02]  /*2b770*/  IMAD.MOV.U32 R13, RZ, RZ, R9 ;  /* 0x000000ffff0d7224 */ /* 0x000fe400078e0009 */
[----:B------:R-:W-:Y:S02]  /*2b780*/  IMAD.MOV.U32 R12, RZ, RZ, 0x1 ;  /* 0x00000001ff0c7424 */ /* 0x000fe400078e00ff */
[----:B------:R-:W-:-:S07]  /*2b790*/  IMAD.MOV.U32 R2, RZ, RZ, R14 ;  /* 0x000000ffff027224 */ /* 0x000fce00078e000e */
[----:B------:R-:W-:Y:S05]  /*2b7a0*/  WARPSYNC.COLLECTIVE R15, `(.L_x_2305) ;  /* 0x000000000f087348 */ /* 0x000fea0003c00000 */
[----:B------:R0:W1:Y:S02]  /*2b7b0*/  SHFL.IDX P6, R14, R13, R12, R11 ;  /* 0x0000000c0d0e7389 */ /* 0x00006400000c000b */
[----:B01----:R-:W-:Y:S01]  /*2b7c0*/  ENDCOLLECTIVE ;  /* 0x000000000000791b */ /* 0x003fe20003800000 */
.L_x_2305:
        /* <DEDUP_REMOVED lines=12> */
.L_x_2306:
[----:B------:R-:W-:Y:S02]  /*2b890*/  IMAD.MOV.U32 R13, RZ, RZ, R9 ;  /* 0x000000ffff0d7224 */ /* 0x000fe400078e0009 */
[----:B------:R-:W-:Y:S02]  /*2b8a0*/  IMAD.MOV.U32 R12, RZ, RZ, 0x2 ;  /* 0x00000002ff0c7424 */ /* 0x000fe400078e00ff */
[----:B------:R-:W-:-:S07]  /*2b8b0*/  IMAD.MOV.U32 R2, RZ, RZ, R14 ;  /* 0x000000ffff027224 */ /* 0x000fce00078e000e */
[----:B------:R-:W-:Y:S05]  /*2b8c0*/  WARPSYNC.COLLECTIVE R15, `(.L_x_2307) ;  /* 0x000000000f087348 */ /* 0x000fea0003c00000 */
[----:B------:R0:W1:Y:S02]  /*2b8d0*/  SHFL.IDX P6, R14, R13, R12, R11 ;  /* 0x0000000c0d0e7389 */ /* 0x00006400000c000b */
[----:B01----:R-:W-:Y:S01]  /*2b8e0*/  ENDCOLLECTIVE ;  /* 0x000000000000791b */ /* 0x003fe20003800000 */
.L_x_2307:
        /* <DEDUP_REMOVED lines=12> */
.L_x_2308:
[----:B------:R-:W-:Y:S02]  /*2b9b0*/  IMAD.MOV.U32 R13, RZ, RZ, R9 ;  /* 0x000000ffff0d7224 */ /* 0x000fe400078e0009 */
[----:B------:R-:W-:Y:S02]  /*2b9c0*/  IMAD.MOV.U32 R12, RZ, RZ, 0x3 ;  /* 0x00000003ff0c7424 */ /* 0x000fe400078e00ff */
[----:B------:R-:W-:-:S07]  /*2b9d0*/  IMAD.MOV.U32 R2, RZ, RZ, R14 ;  /* 0x000000ffff027224 */ /* 0x000fce00078e000e */
[----:B------:R-:W-:Y:S05]  /*2b9e0*/  WARPSYNC.COLLECTIVE R15, `(.L_x_2309) ;  /* 0x000000000f087348 */ /* 0x000fea0003c00000 */
[----:B------:R0:W1:Y:S02]  /*2b9f0*/  SHFL.IDX P6, R14, R13, R12, R11 ;  /* 0x0000000c0d0e7389 */ /* 0x00006400000c000b */
[----:B01----:R-:W-:Y:S01]  /*2ba00*/  ENDCOLLECTIVE ;  /* 0x000000000000791b */ /* 0x003fe20003800000 */
.L_x_2309:
        /* <DEDUP_REMOVED lines=12> */
.L_x_2310:
[----:B------:R-:W-:Y:S02]  /*2bad0*/  IMAD.MOV.U32 R13, RZ, RZ, R9 ;  /* 0x000000ffff0d7224 */ /* 0x000fe400078e0009 */
[----:B------:R-:W-:Y:S02]  /*2bae0*/  IMAD.MOV.U32 R12, RZ, RZ, 0x4 ;  /* 0x00000004ff0c7424 */ /* 0x000fe400078e00ff */
[----:B------:R-:W-:-:S07]  /*2baf0*/  IMAD.MOV.U32 R2, RZ, RZ, R14 ;  /* 0x000000ffff027224 */ /* 0x000fce00078e000e */
[----:B------:R-:W-:Y:S05]  /*2bb00*/  WARPSYNC.COLLECTIVE R15, `(.L_x_2311) ;  /* 0x000000000f087348 */ /* 0x000fea0003c00000 */
[----:B------:R0:W1:Y:S02]  /*2bb10*/  SHFL.IDX P6, R14, R13, R12, R11 ;  /* 0x0000000c0d0e7389 */ /* 0x00006400000c000b */
[----:B01----:R-:W-:Y:S01]  /*2bb20*/  ENDCOLLECTIVE ;  /* 0x000000000000791b */ /* 0x003fe20003800000 */
.L_x_2311:
        /* <DEDUP_REMOVED lines=12> */
.L_x_2312:
[----:B------:R-:W-:Y:S02]  /*2bbf0*/  IMAD.MOV.U32 R13, RZ, RZ, R9 ;  /* 0x000000ffff0d7224 */ /* 0x000fe400078e0009 */
[----:B------:R-:W-:Y:S02]  /*2bc00*/  IMAD.MOV.U32 R12, RZ, RZ, 0x5 ;  /* 0x00000005ff0c7424 */ /* 0x000fe400078e00ff */
[----:B------:R-:W-:-:S07]  /*2bc10*/  IMAD.MOV.U32 R2, RZ, RZ, R14 ;  /* 0x000000ffff027224 */ /* 0x000fce00078e000e */
[----:B------:R-:W-:Y:S05]  /*2bc20*/  WARPSYNC.COLLECTIVE R15, `(.L_x_2313) ;  /* 0x000000000f087348 */ /* 0x000fea0003c00000 */
[----:B------:R0:W1:Y:S02]  /*2bc30*/  SHFL.IDX P6, R14, R13, R12, R11 ;  /* 0x0000000c0d0e7389 */ /* 0x00006400000c000b */
[----:B01----:R-:W-:Y:S01]  /*2bc40*/  ENDCOLLECTIVE ;  /* 0x000000000000791b */ /* 0x003fe20003800000 */
.L_x_2313:
        /* <DEDUP_REMOVED lines=12> */
.L_x_2314:
[----:B------:R-:W-:Y:S02]  /*2bd10*/  IMAD.MOV.U32 R13, RZ, RZ, R9 ;  /* 0x000000ffff0d7224 */ /* 0x000fe400078e0009 */
[----:B------:R-:W-:Y:S02]  /*2bd20*/  IMAD.MOV.U32 R12, RZ, RZ, 0x6 ;  /* 0x00000006ff0c7424 */ /* 0x000fe400078e00ff */
[----:B------:R-:W-:-:S07]  /*2bd30*/  IMAD.MOV.U32 R2, RZ, RZ, R14 ;  /* 0x000000ffff027224 */ /* 0x000fce00078e000e */
[----:B------:R-:W-:Y:S05]  /*2bd40*/  WARPSYNC.COLLECTIVE R15, `(.L_x_2315) ;  /* 0x000000000f087348 */ /* 0x000fea0003c00000 */
[----:B------:R0:W1:Y:S02]  /*2bd50*/  SHFL.IDX P6, R14, R13, R12, R11 ;  /* 0x0000000c0d0e7389 */ /* 0x00006400000c000b */
[----:B01----:R-:W-:Y:S01]  /*2bd60*/  ENDCOLLECTIVE ;  /* 0x000000000000791b */ /* 0x003fe20003800000 */
.L_x_2315:
        /* <DEDUP_REMOVED lines=12> */
.L_x_2316:
[----:B------:R-:W-:Y:S02]  /*2be30*/  IMAD.MOV.U32 R13, RZ, RZ, R9 ;  /* 0x000000ffff0d7224 */ /* 0x000fe400078e0009 */
[----:B------:R-:W-:Y:S02]  /*2be40*/  IMAD.MOV.U32 R12, RZ, RZ, 0x7 ;  /* 0x00000007ff0c7424 */ /* 0x000fe400078e00ff */
[----:B------:R-:W-:-:S07]  /*2be50*/  IMAD.MOV.U32 R2, RZ, RZ, R14 ;  /* 0x000000ffff027224 */ /* 0x000fce00078e000e */
[----:B------:R-:W-:Y:S05]  /*2be60*/  WARPSYNC.COLLECTIVE R15, `(.L_x_2317) ;  /* 0x000000000f087348 */ /* 0x000fea0003c00000 */
[----:B------:R0:W1:Y:S02]  /*2be70*/  SHFL.IDX P6, R14, R13, R12, R11 ;  /* 0x0000000c0d0e7389 */ /* 0x00006400000c000b */
[----:B01----:R-:W-:Y:S01]  /*2be80*/  ENDCOLLECTIVE ;  /* 0x000000000000791b */ /* 0x003fe20003800000 */
.L_x_2317:
        /* <DEDUP_REMOVED lines=12> */
.L_x_2318:
[----:B------:R-:W-:Y:S01]  /*2bf50*/  IMAD.MOV.U32 R2, RZ, RZ, R14 ;  /* 0x000000ffff027224 */ /* 0x000fe200078e000e */
[----:B------:R-:W-:Y:S06]  /*2bf60*/  BRA `(.L_x_2319) ;  /* 0xffffff88001c7947 */ /* 0x000fec000383ffff */
.L_x_2075:
[----:B-1----:R1:W2:Y:S02]  /*2bf70*/  SYNCS.PHASECHK.TRANS64.TRYWAIT P0, [R6+URZ+0x28860], R2 ;  /* 0x02886002060075a7 */ /* 0x0022a4000800017f */
[----:B--2---:R-:W-:Y:S05]  /*2bf80*/  @!P0 NANOSLEEP.SYNCS 0x989680 ;  /* 0x009896800000895d */ /* 0x004fea0003900000 */
[----:B------:R-:W2:Y:S02]  /*2bf90*/  @!P0 SYNCS.PHASECHK.TRANS64 P0, [R6+URZ+0x28860], R2 ;  /* 0x02886002060085a7 */ /* 0x000ea4000800007f */
[----:B--2---:R-:W-:Y:S05]  /*2bfa0*/  @!P0 BRA `(.L_x_2075) ;  /* 0xfffffffc00f08947 */ /* 0x004fea000383ffff */
[----:B------:R-:W-:Y:S05]  /*2bfb0*/  BRA `(.L_x_2320) ;  /* 0xffffff8800787947 */ /* 0x000fea000383ffff */
.L_x_2076:
        /* <DEDUP_REMOVED lines=8> */
.L_x_2322:
[----:B------:R-:W-:Y:S05]  /*2c040*/  BSYNC B1 ;  /* 0x0000000000017941 */ /* 0x000fea0003800000 */
.L_x_2321:
        /* <DEDUP_REMOVED lines=9> */
.L_x_2323:
[----:B------:R-:W-:Y:S02]  /*2c0e0*/  IMAD.MOV.U32 R13, RZ, RZ, R23 ;  /* 0x000000ffff0d7224 */ /* 0x000fe400078e0017 */
[----:B------:R-:W-:Y:S02]  /*2c0f0*/  IMAD.MOV.U32 R12, RZ, RZ, 0x1 ;  /* 0x00000001ff0c7424 */ /* 0x000fe400078e00ff */
[----:B------:R-:W-:-:S07]  /*2c100*/  IMAD.MOV.U32 R2, RZ, RZ, R14 ;  /* 0x000000ffff027224 */ /* 0x000fce00078e000e */
[----:B------:R-:W-:Y:S05]  /*2c110*/  WARPSYNC.COLLECTIVE R15, `(.L_x_2324) ;  /* 0x000000000f087348 */ /* 0x000fea0003c00000 */
[----:B------:R0:W1:Y:S02]  /*2c120*/  SHFL.IDX P6, R14, R13, R12, R11 ;  /* 0x0000000c0d0e7389 */ /* 0x00006400000c000b */
[----:B01----:R-:W-:Y:S01]  /*2c130*/  ENDCOLLECTIVE ;  /* 0x000000000000791b */ /* 0x003fe20003800000 */
.L_x_2324:
        /* <DEDUP_REMOVED lines=14> */
.L_x_2325:
[----:B------:R-:W-:Y:S02]  /*2c220*/  IMAD.MOV.U32 R13, RZ, RZ, R23 ;  /* 0x000000ffff0d7224 */ /* 0x000fe400078e0017 */
[----:B------:R-:W-:Y:S02]  /*2c230*/  IMAD.MOV.U32 R12, RZ, RZ, 0x2 ;  /* 0x00000002ff0c7424 */ /* 0x000fe400078e00ff */
[----:B------:R-:W-:-:S07]  /*2c240*/  IMAD.MOV.U32 R2, RZ, RZ, R14 ;  /* 0x000000ffff027224 */ /* 0x000fce00078e000e */
[----:B------:R-:W-:Y:S05]  /*2c250*/  WARPSYNC.COLLECTIVE R15, `(.L_x_2326) ;  /* 0x000000000f087348 */ /* 0x000fea0003c00000 */
[----:B------:R0:W1:Y:S02]  /*2c260*/  SHFL.IDX P6, R14, R13, R12, R11 ;  /* 0x0000000c0d0e7389 */ /* 0x00006400000c000b */
[----:B01----:R-:W-:Y:S01]  /*2c270*/  ENDCOLLECTIVE ;  /* 0x000000000000791b */ /* 0x003fe20003800000 */
.L_x_2326:
        /* <DEDUP_REMOVED lines=14> */
.L_x_2327:
[----:B------:R-:W-:Y:S02]  /*2c360*/  IMAD.MOV.U32 R13, RZ, RZ, R23 ;  /* 0x000000ffff0d7224 */ /* 0x000fe400078e0017 */
[----:B------:R-:W-:Y:S02]  /*2c370*/  IMAD.MOV.U32 R12, RZ, RZ, 0x3 ;  /* 0x00000003ff0c7424 */ /* 0x000fe400078e00ff */
[----:B------:R-:W-:-:S07]  /*2c380*/  IMAD.MOV.U32 R2, RZ, RZ, R14 ;  /* 0x000000ffff027224 */ /* 0x000fce00078e000e */
[----:B------:R-:W-:Y:S05]  /*2c390*/  WARPSYNC.COLLECTIVE R15, `(.L_x_2328) ;  /* 0x000000000f087348 */ /* 0x000fea0003c00000 */
[----:B------:R0:W1:Y:S02]  /*2c3a0*/  SHFL.IDX P6, R14, R13, R12, R11 ;  /* 0x0000000c0d0e7389 */ /* 0x00006400000c000b */
[----:B01----:R-:W-:Y:S01]  /*2c3b0*/  ENDCOLLECTIVE ;  /* 0x000000000000791b */ /* 0x003fe20003800000 */
.L_x_2328:
        /* <DEDUP_REMOVED lines=14> */
.L_x_2329:
[----:B------:R-:W-:Y:S02]  /*2c4a0*/  IMAD.MOV.U32 R13, RZ, RZ, R23 ;  /* 0x000000ffff0d7224 */ /* 0x000fe400078e0017 */
[----:B------:R-:W-:Y:S02]  /*2c4b0*/  IMAD.MOV.U32 R12, RZ, RZ, 0x4 ;  /* 0x00000004ff0c7424 */ /* 0x000fe400078e00ff */
[----:B------:R-:W-:-:S07]  /*2c4c0*/  IMAD.MOV.U32 R2, RZ, RZ, R14 ;  /* 0x000000ffff027224 */ /* 0x000fce00078e000e */
[----:B------:R-:W-:Y:S05]  /*2c4d0*/  WARPSYNC.COLLECTIVE R15, `(.L_x_2330) ;  /* 0x000000000f087348 */ /* 0x000fea0003c00000 */
[----:B------:R0:W1:Y:S02]  /*2c4e0*/  SHFL.IDX P6, R14, R13, R12, R11 ;  /* 0x0000000c0d0e7389 */ /* 0x00006400000c000b */
[----:B01----:R-:W-:Y:S01]  /*2c4f0*/  ENDCOLLECTIVE ;  /* 0x000000000000791b */ /* 0x003fe20003800000 */
.L_x_2330:
        /* <DEDUP_REMOVED lines=14> */
.L_x_2331:
[----:B------:R-:W-:Y:S02]  /*2c5e0*/  IMAD.MOV.U32 R13, RZ, RZ, R23 ;  /* 0x000000ffff0d7224 */ /* 0x000fe400078e0017 */
[----:B------:R-:W-:Y:S02]  /*2c5f0*/  IMAD.MOV.U32 R12, RZ, RZ, 0x5 ;  /* 0x00000005ff0c7424 */ /* 0x000fe400078e00ff */
[----:B------:R-:W-:-:S07]  /*2c600*/  IMAD.MOV.U32 R2, RZ, RZ, R14 ;  /* 0x000000ffff027224 */ /* 0x000fce00078e000e */
[----:B------:R-:W-:Y:S05]  /*2c610*/  WARPSYNC.COLLECTIVE R15, `(.L_x_2332) ;  /* 0x000000000f087348 */ /* 0x000fea0003c00000 */
[----:B------:R0:W1:Y:S02]  /*2c620*/  SHFL.IDX P6, R14, R13, R12, R11 ;  /* 0x0000000c0d0e7389 */ /* 0x00006400000c000b */
[----:B01----:R-:W-:Y:S01]  /*2c630*/  ENDCOLLECTIVE ;  /* 0x000000000000791b */ /* 0x003fe20003800000 */
.L_x_2332:
        /* <DEDUP_REMOVED lines=14> */
.L_x_2333:
[----:B------:R-:W-:Y:S02]  /*2c720*/  IMAD.MOV.U32 R13, RZ, RZ, R23 ;  /* 0x000000ffff0d7224 */ /* 0x000fe400078e0017 */
[----:B------:R-:W-:Y:S02]  /*2c730*/  IMAD.MOV.U32 R12, RZ, RZ, 0x6 ;  /* 0x00000006ff0c7424 */ /* 0x000fe400078e00ff */
[----:B------:R-:W-:-:S07]  /*2c740*/  IMAD.MOV.U32 R2, RZ, RZ, R14 ;  /* 0x000000ffff027224 */ /* 0x000fce00078e000e */
[----:B------:R-:W-:Y:S05]  /*2c750*/  WARPSYNC.COLLECTIVE R15, `(.L_x_2334) ;  /* 0x000000000f087348 */ /* 0x000fea0003c00000 */
[----:B------:R0:W1:Y:S02]  /*2c760*/  SHFL.IDX P6, R14, R13, R12, R11 ;  /* 0x0000000c0d0e7389 */ /* 0x00006400000c000b */
[----:B01----:R-:W-:Y:S01]  /*2c770*/  ENDCOLLECTIVE ;  /* 0x000000000000791b */ /* 0x003fe20003800000 */
.L_x_2334:
        /* <DEDUP_REMOVED lines=14> */
.L_x_2335:
[----:B------:R-:W-:Y:S02]  /*2c860*/  IMAD.MOV.U32 R13, RZ, RZ, R23 ;  /* 0x000000ffff0d7224 */ /* 0x000fe400078e0017 */
[----:B------:R-:W-:Y:S02]  /*2c870*/  IMAD.MOV.U32 R12, RZ, RZ, 0x7 ;  /* 0x00000007ff0c7424 */ /* 0x000fe400078e00ff */
[----:B------:R-:W-:-:S07]  /*2c880*/  IMAD.MOV.U32 R2, RZ, RZ, R14 ;  /* 0x000000ffff027224 */ /* 0x000fce00078e000e */
[----:B------:R-:W-:Y:S05]  /*2c890*/  WARPSYNC.COLLECTIVE R15, `(.L_x_2336) ;  /* 0x000000000f087348 */ /* 0x000fea0003c00000 */
[----:B------:R0:W1:Y:S02]  /*2c8a0*/  SHFL.IDX P6, R14, R13, R12, R11 ;  /* 0x0000000c0d0e7389 */ /* 0x00006400000c000b */
[----:B01----:R-:W-:Y:S01]  /*2c8b0*/  ENDCOLLECTIVE ;  /* 0x000000000000791b */ /* 0x003fe20003800000 */
.L_x_2336:
        /* <DEDUP_REMOVED lines=13> */
.L_x_2337:
[----:B------:R-:W-:Y:S01]  /*2c990*/  @!PT LDS RZ, [RZ] ;  /* 0x00000000fffff984 */ /* 0x000fe20000000800 */
[----:B------:R-:W-:Y:S01]  /*2c9a0*/  @!PT LDS RZ, [RZ] ;  /* 0x00000000fffff984 */ /* 0x000fe20000000800 */
[----:B------:R-:W-:Y:S01]  /*2c9b0*/  @!PT LDS RZ, [RZ] ;  /* 0x00000000fffff984 */ /* 0x000fe20000000800 */
[----:B------:R1:W-:Y:S01]  /*2c9c0*/  LDGSTS.E.BYPASS.LTC128B.128 [R7+0x7400], desc[UR52][R2.64+0x80], !P0 ;  /* 0x0740008002077fae */ /* 0x0003e2000c101d74 */
[----:B------:R-:W-:Y:S05]  /*2c9d0*/  BRA `(.L_x_2338) ;  /* 0xffffff8400007947 */ /* 0x000fea000383ffff */
.L_x_2084:
[----:B0-----:R0:W1:Y:S02]  /*2c9e0*/  SYNCS.PHASECHK.TRANS64.TRYWAIT P0, [R0+URZ+0x28860], R3 ;  /* 0x02886003000075a7 */ /* 0x001064000800017f */
[----:B-1----:R-:W-:Y:S05]  /*2c9f0*/  @!P0 NANOSLEEP.SYNCS 0x989680 ;  /* 0x009896800000895d */ /* 0x002fea0003900000 */
[----:B------:R-:W1:Y:S02]  /*2ca00*/  @!P0 SYNCS.PHASECHK.TRANS64 P0, [R0+URZ+0x28860], R3 ;  /* 0x02886003000085a7 */ /* 0x000e64000800007f */
[----:B-1----:R-:W-:Y:S05]  /*2ca10*/  @!P0 BRA `(.L_x_2084) ;  /* 0xfffffffc00f08947 */ /* 0x002fea000383ffff */
[----:B------:R-:W-:Y:S05]  /*2ca20*/  BRA `(.L_x_2339) ;  /* 0xffffff8800147947 */ /* 0x000fea000383ffff */
.L_x_2085:
        /* <DEDUP_REMOVED lines=8> */
.L_x_2341:
[----:B------:R-:W-:Y:S05]  /*2cab0*/  BSYNC B0 ;  /* 0x0000000000007941 */ /* 0x000fea0003800000 */
.L_x_2340:
        /* <DEDUP_REMOVED lines=9> */
.L_x_2342:
        /* <DEDUP_REMOVED lines=12> */
.L_x_2343:
        /* <DEDUP_REMOVED lines=13> */
.L_x_2344:
[----:B------:R-:W-:Y:S02]  /*2cce0*/  IMAD.MOV.U32 R13, RZ, RZ, R23 ;  /* 0x000000ffff0d7224 */ /* 0x000fe400078e0017 */
[----:B------:R-:W-:Y:S02]  /*2ccf0*/  IMAD.MOV.U32 R12, RZ, RZ, 0x2 ;  /* 0x00000002ff0c7424 */ /* 0x000fe400078e00ff */
[----:B------:R-:W-:-:S07]  /*2cd00*/  IMAD.MOV.U32 R10, RZ, RZ, R14 ;  /* 0x000000ffff0a7224 */ /* 0x000fce00078e000e */
[----:B------:R-:W-:Y:S05]  /*2cd10*/  WARPSYNC.COLLECTIVE R15, `(.L_x_2345) ;  /* 0x000000000f087348 */ /* 0x000fea0003c00000 */
[----:B------:R0:W1:Y:S02]  /*2cd20*/  SHFL.IDX P6, R14, R13, R12, R11 ;  /* 0x0000000c0d0e7389 */ /* 0x00006400000c000b */
[----:B01----:R-:W-:Y:S01]  /*2cd30*/  ENDCOLLECTIVE ;  /* 0x000000000000791b */ /* 0x003fe20003800000 */
.L_x_2345:
        /* <DEDUP_REMOVED lines=14> */
.L_x_2346:
[----:B------:R-:W-:Y:S02]  /*2ce20*/  IMAD.MOV.U32 R13, RZ, RZ, R23 ;  /* 0x000000ffff0d7224 */ /* 0x000fe400078e0017 */
[----:B------:R-:W-:Y:S01]  /*2ce30*/  IMAD.MOV.U32 R12, RZ, RZ, 0x3 ;  /* 0x00000003ff0c7424 */ /* 0x000fe200078e00ff */
[----:B------:R-:W-:-:S13]  /*2ce40*/  IADD3 R2, P2, R14, R5, RZ ;  /* 0x000000050e027210 */ /* 0x000fda0007f5e0ff */
[----:B------:R-:W-:Y:S05]  /*2ce50*/  WARPSYNC.COLLECTIVE R15, `(.L_x_2347) ;  /* 0x000000000f087348 */ /* 0x000fea0003c00000 */
[----:B------:R0:W1:Y:S02]  /*2ce60*/  SHFL.IDX P6, R14, R13, R12, R11 ;  /* 0x0000000c0d0e7389 */ /* 0x00006400000c000b */
[----:B01----:R-:W-:Y:S01]  /*2ce70*/  ENDCOLLECTIVE ;  /* 0x000000000000791b */ /* 0x003fe20003800000 */
.L_x_2347:
        /* <DEDUP_REMOVED lines=13> */
.L_x_2348:
[----:B------:R-:W-:Y:S02]  /*2cf50*/  IMAD.MOV.U32 R13, RZ, RZ, R23 ;  /* 0x000000ffff0d7224 */ /* 0x000fe400078e0017 */
[----:B------:R-:W-:Y:S01]  /*2cf60*/  IMAD.MOV.U32 R12, RZ, RZ, 0x4 ;  /* 0x00000004ff0c7424 */ /* 0x000fe200078e00ff */
[----:B------:R-:W-:-:S13]  /*2cf70*/  IADD3 R2, P2, R14, R5, RZ ;  /* 0x000000050e027210 */ /* 0x000fda0007f5e0ff */
[----:B------:R-:W-:Y:S05]  /*2cf80*/  WARPSYNC.COLLECTIVE R15, `(.L_x_2349) ;  /* 0x000000000f087348 */ /* 0x000fea0003c00000 */
[----:B------:R0:W1:Y:S02]  /*2cf90*/  SHFL.IDX P6, R14, R13, R12, R11 ;  /* 0x0000000c0d0e7389 */ /* 0x00006400000c000b */
[----:B01----:R-:W-:Y:S01]  /*2cfa0*/  ENDCOLLECTIVE ;  /* 0x000000000000791b */ /* 0x003fe20003800000 */
.L_x_2349:
        /* <DEDUP_REMOVED lines=13> */
.L_x_2350:
[----:B------:R-:W-:Y:S02]  /*2d080*/  IMAD.MOV.U32 R13, RZ, RZ, R23 ;  /* 0x000000ffff0d7224 */ /* 0x000fe400078e0017 */
[----:B------:R-:W-:Y:S02]  /*2d090*/  IMAD.MOV.U32 R12, RZ, RZ, 0x5 ;  /* 0x00000005ff0c7424 */ /* 0x000fe400078e00ff */
[----:B------:R-:W-:-:S07]  /*2d0a0*/  IMAD.MOV.U32 R10, RZ, RZ, R14 ;  /* 0x000000ffff0a7224 */ /* 0x000fce00078e000e */
[----:B------:R-:W-:Y:S05]  /*2d0b0*/  WARPSYNC.COLLECTIVE R15, `(.L_x_2351) ;  /* 0x000000000f087348 */ /* 0x000fea0003c00000 */
[----:B------:R0:W1:Y:S02]  /*2d0c0*/  SHFL.IDX P6, R14, R13, R12, R11 ;  /* 0x0000000c0d0e7389 */ /* 0x00006400000c000b */
[----:B01----:R-:W-:Y:S01]  /*2d0d0*/  ENDCOLLECTIVE ;  /* 0x000000000000791b */ /* 0x003fe20003800000 */
.L_x_2351:
        /* <DEDUP_REMOVED lines=14> */
.L_x_2352:
[----:B------:R-:W-:Y:S02]  /*2d1c0*/  IMAD.MOV.U32 R13, RZ, RZ, R23 ;  /* 0x000000ffff0d7224 */ /* 0x000fe400078e0017 */
[----:B------:R-:W-:Y:S01]  /*2d1d0*/  IMAD.MOV.U32 R12, RZ, RZ, 0x6 ;  /* 0x00000006ff0c7424 */ /* 0x000fe200078e00ff */
[----:B------:R-:W-:-:S13]  /*2d1e0*/  IADD3 R2, P2, R14, R5, RZ ;  /* 0x000000050e027210 */ /* 0x000fda0007f5e0ff */
[----:B------:R-:W-:Y:S05]  /*2d1f0*/  WARPSYNC.COLLECTIVE R15, `(.L_x_2353) ;  /* 0x000000000f087348 */ /* 0x000fea0003c00000 */
[----:B------:R0:W1:Y:S02]  /*2d200*/  SHFL.IDX P6, R14, R13, R12, R11 ;  /* 0x0000000c0d0e7389 */ /* 0x00006400000c000b */
[----:B01----:R-:W-:Y:S01]  /*2d210*/  ENDCOLLECTIVE ;  /* 0x000000000000791b */ /* 0x003fe20003800000 */
.L_x_2353:
        /* <DEDUP_REMOVED lines=13> */
.L_x_2354:
[----:B------:R-:W-:Y:S02]  /*2d2f0*/  IMAD.MOV.U32 R13, RZ, RZ, R23 ;  /* 0x000000ffff0d7224 */ /* 0x000fe400078e0017 */
[----:B------:R-:W-:Y:S02]  /*2d300*/  IMAD.MOV.U32 R12, RZ, RZ, 0x7 ;  /* 0x00000007ff0c7424 */ /* 0x000fe400078e00ff */
[----:B------:R-:W-:-:S07]  /*2d310*/  IMAD.MOV.U32 R10, RZ, RZ, R14 ;  /* 0x000000ffff0a7224 */ /* 0x000fce00078e000e */
[----:B------:R-:W-:Y:S05]  /*2d320*/  WARPSYNC.COLLECTIVE R15, `(.L_x_2355) ;  /* 0x000000000f087348 */ /* 0x000fea0003c00000 */
[----:B------:R0:W1:Y:S02]  /*2d330*/  SHFL.IDX P6, R14, R13, R12, R11 ;  /* 0x0000000c0d0e7389 */ /* 0x00006400000c000b */
[----:B01----:R-:W-:Y:S01]  /*2d340*/  ENDCOLLECTIVE ;  /* 0x000000000000791b */ /* 0x003fe20003800000 */
.L_x_2355:
        /* <DEDUP_REMOVED lines=12> */
.L_x_2356:
[----:B------:R-:W-:Y:S05]  /*2d410*/  BRA `(.L_x_2357) ;  /* 0xffffff8000b47947 */ /* 0x000fea000383ffff */
.L_x_2090:
        /* <DEDUP_REMOVED lines=8> */
.L_x_2359:
[----:B------:R-:W-:Y:S05]  /*2d4a0*/  BSYNC B0 ;  /* 0x0000000000007941 */ /* 0x000fea0003800000 */
.L_x_2358:
        /* <DEDUP_REMOVED lines=9> */
.L_x_2360:
[----:B------:R-:W-:Y:S02]  /*2d540*/  ULDC UR4, c[0x0][0xc3c] ;  /* 0x00030f0000047ab9 */ /* 0x000fe40000000800 */
[----:B------:R-:W-:-:S13]  /*2d550*/  ISETP.GE.OR P1, PT, R9, UR4, !P0 ;  /* 0x0000000409007c0c */ /* 0x000fda000c726670 */
[----:B------:R-:W0:Y:S08]  /*2d560*/  @!P1 LDC.64 R2, c[0x0][0xc80] ;  /* 0x00032000ff029b82 */ /* 0x000e300000000a00 */
[----:B------:R-:W1:Y:S01]  /*2d570*/  @!P1 LDC.64 R4, c[0x0][0xc78] ;  /* 0x00031e00ff049b82 */ /* 0x000e620000000a00 */
[----:B------:R-:W-:Y:S02]  /*2d580*/  IMAD.MOV.U32 R17, RZ, RZ, RZ ;  /* 0x000000ffff117224 */ /* 0x000fe400078e00ff */
[----:B------:R-:W-:-:S02]  /*2d590*/  IMAD.MOV.U32 R11, RZ, RZ, RZ ;  /* 0x000000ffff0b7224 */ /* 0x000fc400078e00ff */
[----:B------:R-:W-:Y:S02]  /*2d5a0*/  IMAD.MOV.U32 R7, RZ, RZ, R14 ;  /* 0x000000ffff077224 */ /* 0x000fe400078e000e */
[----:B0-----:R-:W-:-:S05]  /*2d5b0*/  @!P1 IMAD.WIDE R2, R9, 0x4, R2 ;  /* 0x0000000409029825 */ /* 0x001fca00078e0202 */
[----:B------:R1:W2:Y:S02]  /*2d5c0*/  @!P1 LDG.E R6, desc[UR52][R2.64] ;  /* 0x0000003402069981 */ /* 0x0002a4000c1e1900 */
[----:B-1----:R-:W-:-:S05]  /*2d5d0*/  @!P1 IMAD.WIDE R2, R9, 0x4, R4 ;  /* 0x0000000409029825 */ /* 0x002fca00078e0204 */
[----:B------:R-:W3:Y:S01]  /*2d5e0*/  @!P1 LDG.E R5, desc[UR52][R2.64] ;  /* 0x0000003402059981 */ /* 0x000ee2000c1e1900 */
[----:B------:R-:W-:Y:S01]  /*2d5f0*/  IMAD.MOV.U32 R4, RZ, RZ, RZ ;  /* 0x000000ffff047224 */ /* 0x000fe200078e00ff */
[C---:B------:R-:W-:Y:S02]  /*2d600*/  ISETP.GE.U32.AND P2, PT, R8.reuse, 0x2, PT ;  /* 0x000000020800780c */ /* 0x040fe40003f46070 */
        /* <DEDUP_REMOVED lines=11> */
.L_x_2361:
[----:B------:R-:W-:Y:S01]  /*2d6c0*/  IMAD.MOV.U32 R12, RZ, RZ, 0x2 ;  /* 0x00000002ff0c7424 */ /* 0x000fe200078e00ff */
[----:B------:R-:W-:-:S05]  /*2d6d0*/  SEL R14, R14, RZ, P1 ;  /* 0x000000ff0e0e7207 */ /* 0x000fca0000800000 */
[----:B------:R-:W-:-:S04]  /*2d6e0*/  IMAD.IADD R5, R13, 0x1, R14 ;  /* 0x000000010d057824 */ /* 0x000fc800078e020e */
[----:B------:R-:W-:-:S07]  /*2d6f0*/  IMAD.MOV.U32 R13, RZ, RZ, R5 ;  /* 0x000000ffff0d7224 */ /* 0x000fce00078e0005 */
[----:B------:R-:W-:Y:S05]  /*2d700*/  WARPSYNC.COLLECTIVE R15, `(.L_x_2362) ;  /* 0x000000000f087348 */ /* 0x000fea0003c00000 */
[----:B------:R0:W1:Y:S02]  /*2d710*/  SHFL.UP P6, R14, R13, R12, R11 ;  /* 0x0400000c0d0e7389 */ /* 0x00006400000c000b */
[----:B01----:R-:W-:Y:S01]  /*2d720*/  ENDCOLLECTIVE ;  /* 0x000000000000791b */ /* 0x003fe20003800000 */
.L_x_2362:
[----:B------:R-:W-:Y:S01]  /*2d730*/  IMAD.MOV.U32 R12, RZ, RZ, 0x4 ;  /* 0x00000004ff0c7424 */ /* 0x000fe200078e00ff */
[----:B------:R-:W-:-:S05]  /*2d740*/  SEL R2, R14, RZ, P2 ;  /* 0x000000ff0e027207 */ /* 0x000fca0001000000 */
[----:B------:R-:W-:-:S04]  /*2d750*/  IMAD.IADD R2, R5, 0x1, R2 ;  /* 0x0000000105027824 */ /* 0x000fc800078e0202 */
[----:B------:R-:W-:-:S07]  /*2d760*/  IMAD.MOV.U32 R13, RZ, RZ, R2 ;  /* 0x000000ffff0d7224 */ /* 0x000fce00078e0002 */
[----:B------:R-:W-:Y:S05]  /*2d770*/  WARPSYNC.COLLECTIVE R15, `(.L_x_2363) ;  /* 0x000000000f087348 */ /* 0x000fea0003c00000 */
[----:B------:R0:W1:Y:S02]  /*2d780*/  SHFL.UP P6, R14, R13, R12, R11 ;  /* 0x0400000c0d0e7389 */ /* 0x00006400000c000b */
[----:B01----:R-:W-:Y:S01]  /*2d790*/  ENDCOLLECTIVE ;  /* 0x000000000000791b */ /* 0x003fe20003800000 */
.L_x_2363:
[----:B------:R-:W-:Y:S01]  /*2d7a0*/  IMAD.MOV.U32 R12, RZ, RZ, 0x8 ;  /* 0x00000008ff0c7424 */ /* 0x000fe200078e00ff */
[----:B------:R-:W-:-:S05]  /*2d7b0*/  SEL R3, R14, RZ, P3 ;  /* 0x000000ff0e037207 */ /* 0x000fca0001800000 */
[----:B------:R-:W-:-:S04]  /*2d7c0*/  IMAD.IADD R3, R2, 0x1, R3 ;  /* 0x0000000102037824 */ /* 0x000fc800078e0203 */
[----:B------:R-:W-:-:S07]  /*2d7d0*/  IMAD.MOV.U32 R13, RZ, RZ, R3 ;  /* 0x000000ffff0d7224 */ /* 0x000fce00078e0003 */
[----:B------:R-:W-:Y:S05]  /*2d7e0*/  WARPSYNC.COLLECTIVE R15, `(.L_x_2364) ;  /* 0x000000000f087348 */ /* 0x000fea0003c00000 */
[----:B------:R0:W1:Y:S02]  /*2d7f0*/  SHFL.UP P6, R14, R13, R12, R11 ;  /* 0x0400000c0d0e7389 */ /* 0x00006400000c000b */
[----:B01----:R-:W-:Y:S01]  /*2d800*/  ENDCOLLECTIVE ;  /* 0x000000000000791b */ /* 0x003fe20003800000 */
.L_x_2364:
[----:B------:R-:W-:Y:S01]  /*2d810*/  IMAD.MOV.U32 R12, RZ, RZ, 0x10 ;  /* 0x00000010ff0c7424 */ /* 0x000fe200078e00ff */
[----:B------:R-:W-:-:S05]  /*2d820*/  SEL R14, R14, RZ, P4 ;  /* 0x000000ff0e0e7207 */ /* 0x000fca0002000000 */
[----:B------:R-:W-:-:S04]  /*2d830*/  IMAD.IADD R5, R3, 0x1, R14 ;  /* 0x0000000103057824 */ /* 0x000fc800078e020e */
[----:B------:R-:W-:-:S07]  /*2d840*/  IMAD.MOV.U32 R13, RZ, RZ, R5 ;  /* 0x000000ffff0d7224 */ /* 0x000fce00078e0005 */
[----:B------:R-:W-:Y:S05]  /*2d850*/  WARPSYNC.COLLECTIVE R15, `(.L_x_2365) ;  /* 0x000000000f087348 */ /* 0x000fea0003c00000 */
[----:B------:R0:W1:Y:S02]  /*2d860*/  SHFL.UP P6, R14, R13, R12, R11 ;  /* 0x0400000c0d0e7389 */ /* 0x00006400000c000b */
[----:B01----:R-:W-:Y:S01]  /*2d870*/  ENDCOLLECTIVE ;  /* 0x000000000000791b */ /* 0x003fe20003800000 */
.L_x_2365:
        /* <DEDUP_REMOVED lines=8> */
.L_x_2366:
[----:B------:R-:W-:Y:S05]  /*2d900*/  BRA `(.L_x_2367) ;  /* 0xffffff8000c47947 */ /* 0x000fea000383ffff */
.L_x_2093:
[----:B------:R-:W-:Y:S01]  /*2d910*/  BSSY B0, `(.L_x_2368) ;  /* 0x0000007000007945 */ /* 0x000fe20003800000 */
[----:B------:R-:W-:Y:S02]  /*2d920*/  IMAD.MOV.U32 R12, RZ, RZ, 0x1 ;  /* 0x00000001ff0c7424 */ /* 0x000fe400078e00ff */
[----:B------:R-:W-:Y:S02]  /*2d930*/  IMAD.MOV.U32 R11, RZ, RZ, RZ ;  /* 0x000000ffff0b7224 */ /* 0x000fe400078e00ff */
[----:B------:R-:W-:-:S07]  /*2d940*/  IMAD.MOV.U32 R15, RZ, RZ, -0x1 ;  /* 0xffffffffff0f7424 */ /* 0x000fce00078e00ff */
[----:B------:R-:W-:Y:S05]  /*2d950*/  WARPSYNC.COLLECTIVE R15, `(.L_x_2369) ;  /* 0x000000000f087348 */ /* 0x000fea0003c00000 */
[----:B------:R0:W1:Y:S02]  /*2d960*/  SHFL.UP P6, R14, R13, R12, R11 ;  /* 0x0400000c0d0e7389 */ /* 0x00006400000c000b */
[----:B01----:R-:W-:Y:S01]  /*2d970*/  ENDCOLLECTIVE ;  /* 0x000000000000791b */ /* 0x003fe20003800000 */
.L_x_2369:
[----:B------:R-:W-:Y:S05]  /*2d980*/  BSYNC B0 ;  /* 0x0000000000007941 */ /* 0x000fea0003800000 */
.L_x_2368:
        /* <DEDUP_REMOVED lines=8> */
.L_x_2370:
[----:B------:R-:W-:Y:S01]  /*2da10*/  IMAD.MOV.U32 R12, RZ, RZ, 0x4 ;  /* 0x00000004ff0c7424 */ /* 0x000fe200078e00ff */
[----:B------:R-:W-:-:S05]  /*2da20*/  SEL R2, R14, RZ, P2 ;  /* 0x000000ff0e027207 */ /* 0x000fca0001000000 */
[----:B------:R-:W-:-:S04]  /*2da30*/  IMAD.IADD R2, R13, 0x1, R2 ;  /* 0x000000010d027824 */ /* 0x000fc800078e0202 */
[----:B------:R-:W-:-:S07]  /*2da40*/  IMAD.MOV.U32 R13, RZ, RZ, R2 ;  /* 0x000000ffff0d7224 */ /* 0x000fce00078e0002 */
[----:B------:R-:W-:Y:S05]  /*2da50*/  WARPSYNC.COLLECTIVE R15, `(.L_x_2371) ;  /* 0x000000000f087348 */ /* 0x000fea0003c00000 */
[----:B------:R0:W1:Y:S02]  /*2da60*/  SHFL.UP P6, R14, R13, R12, R11 ;  /* 0x0400000c0d0e7389 */ /* 0x00006400000c000b */
[----:B01----:R-:W-:Y:S01]  /*2da70*/  ENDCOLLECTIVE ;  /* 0x000000000000791b */ /* 0x003fe20003800000 */
.L_x_2371:
[----:B------:R-:W-:Y:S01]  /*2da80*/  IMAD.MOV.U32 R12, RZ, RZ, 0x8 ;  /* 0x00000008ff0c7424 */ /* 0x000fe200078e00ff */
[----:B------:R-:W-:-:S05]  /*2da90*/  SEL R3, R14, RZ, P3 ;  /* 0x000000ff0e037207 */ /* 0x000fca0001800000 */
[----:B------:R-:W-:-:S04]  /*2daa0*/  IMAD.IADD R3, R2, 0x1, R3 ;  /* 0x0000000102037824 */ /* 0x000fc800078e0203 */
[----:B------:R-:W-:-:S07]  /*2dab0*/  IMAD.MOV.U32 R13, RZ, RZ, R3 ;  /* 0x000000ffff0d7224 */ /* 0x000fce00078e0003 */
[----:B------:R-:W-:Y:S05]  /*2dac0*/  WARPSYNC.COLLECTIVE R15, `(.L_x_2372) ;  /* 0x000000000f087348 */ /* 0x000fea0003c00000 */
[----:B------:R0:W1:Y:S02]  /*2dad0*/  SHFL.UP P6, R14, R13, R12, R11 ;  /* 0x0400000c0d0e7389 */ /* 0x00006400000c000b */
[----:B01----:R-:W-:Y:S01]  /*2dae0*/  ENDCOLLECTIVE ;  /* 0x000000000000791b */ /* 0x003fe20003800000 */
.L_x_2372:
[----:B------:R-:W-:Y:S01]  /*2daf0*/  IMAD.MOV.U32 R12, RZ, RZ, 0x10 ;  /* 0x00000010ff0c7424 */ /* 0x000fe200078e00ff */
[----:B------:R-:W-:-:S05]  /*2db00*/  SEL R14, R14, RZ, P4 ;  /* 0x000000ff0e0e7207 */ /* 0x000fca0002000000 */
[----:B------:R-:W-:-:S04]  /*2db10*/  IMAD.IADD R5, R3, 0x1, R14 ;  /* 0x0000000103057824 */ /* 0x000fc800078e020e */
[----:B------:R-:W-:-:S07]  /*2db20*/  IMAD.MOV.U32 R13, RZ, RZ, R5 ;  /* 0x000000ffff0d7224 */ /* 0x000fce00078e0005 */
[----:B------:R-:W-:Y:S05]  /*2db30*/  WARPSYNC.COLLECTIVE R15, `(.L_x_2373) ;  /* 0x000000000f087348 */ /* 0x000fea0003c00000 */
[----:B------:R0:W1:Y:S02]  /*2db40*/  SHFL.UP P6, R14, R13, R12, R11 ;  /* 0x0400000c0d0e7389 */ /* 0x00006400000c000b */
[----:B01----:R-:W-:Y:S01]  /*2db50*/  ENDCOLLECTIVE ;  /* 0x000000000000791b */ /* 0x003fe20003800000 */
.L_x_2373:
        /* <DEDUP_REMOVED lines=8> */
.L_x_2374:
[----:B------:R-:W-:Y:S05]  /*2dbe0*/  BRA `(.L_x_2375) ;  /* 0xffffff8000b07947 */ /* 0x000fea000383ffff */
.L_x_2095:
[----:B------:R-:W-:Y:S01]  /*2dbf0*/  BSSY B0, `(.L_x_2376) ;  /* 0x0000006000007945 */ /* 0x000fe20003800000 */
[----:B------:R-:W-:Y:S01]  /*2dc00*/  PLOP3.LUT P6, PT, P6, PT, PT, 0x8, 0x0 ;  /* 0x000000000000781c */ /* 0x000fe200037ce170 */
[----:B------:R-:W-:-:S12]  /*2dc10*/  IMAD.MOV.U32 R15, RZ, RZ, -0x1 ;  /* 0xffffffffff0f7424 */ /* 0x000fd800078e00ff */
[----:B0-----:R-:W-:Y:S05]  /*2dc20*/  WARPSYNC.COLLECTIVE R15, `(.L_x_2377) ;  /* 0x000000000f087348 */ /* 0x001fea0003c00000 */
[----:B------:R-:W-:Y:S01]  /*2dc30*/  VOTE.ANY R14, PT, P6 ;  /* 0x00000000000e7806 */ /* 0x000fe200030e0100 */
[----:B0-----:R-:W-:Y:S06]  /*2dc40*/  ENDCOLLECTIVE ;  /* 0x000000000000791b */ /* 0x001fec0003800000 */
.L_x_2377:
[----:B------:R-:W-:Y:S05]  /*2dc50*/  BSYNC B0 ;  /* 0x0000000000007941 */ /* 0x000fea0003800000 */
.L_x_2376:
        /* <DEDUP_REMOVED lines=8> */
.L_x_2378:
[----:B------:R-:W-:Y:S02]  /*2dce0*/  IMAD.IADD R19, R12, 0x1, R19 ;  /* 0x000000010c137824 */ /* 0x000fe400078e0213 */
[----:B------:R-:W-:Y:S02]  /*2dcf0*/  IMAD.MOV.U32 R13, RZ, RZ, R4 ;  /* 0x000000ffff0d7224 */ /* 0x000fe400078e0004 */
[----:B------:R-:W-:-:S07]  /*2dd00*/  IMAD.MOV.U32 R17, RZ, RZ, R14 ;  /* 0x000000ffff117224 */ /* 0x000fce00078e000e */
[----:B------:R-:W-:Y:S05]  /*2dd10*/  WARPSYNC.COLLECTIVE R15, `(.L_x_2379) ;  /* 0x000000000f087348 */ /* 0x000fea0003c00000 */
[----:B------:R0:W1:Y:S02]  /*2dd20*/  SHFL.IDX P6, R14, R13, R12, R11 ;  /* 0x0000000c0d0e7389 */ /* 0x00006400000c000b */
[----:B01----:R-:W-:Y:S01]  /*2dd30*/  ENDCOLLECTIVE ;  /* 0x000000000000791b */ /* 0x003fe20003800000 */
.L_x_2379:
[----:B------:R-:W-:Y:S01]  /*2dd40*/  IMAD.MOV.U32 R4, RZ, RZ, R14 ;  /* 0x000000ffff047224 */ /* 0x000fe200078e000e */
[----:B------:R-:W-:Y:S06]  /*2dd50*/  BRA `(.L_x_2380) ;  /* 0xffffff8000947947 */ /* 0x000fec000383ffff */
.L_x_2097:
[----:B------:R-:W-:Y:S01]  /*2dd60*/  BSSY B0, `(.L_x_2381) ;  /* 0x0000007000007945 */ /* 0x000fe20003800000 */
[----:B------:R-:W-:Y:S02]  /*2dd70*/  IMAD.MOV.U32 R13, RZ, RZ, R2 ;  /* 0x000000ffff0d7224 */ /* 0x000fe400078e0002 */
[----:B------:R-:W-:Y:S02]  /*2dd80*/  IMAD.MOV.U32 R11, RZ, RZ, 0x1f ;  /* 0x0000001fff0b7424 */ /* 0x000fe400078e00ff */
[----:B------:R-:W-:-:S07]  /*2dd90*/  IMAD.MOV.U32 R15, RZ, RZ, -0x1 ;  /* 0xffffffffff0f7424 */ /* 0x000fce00078e00ff */
[----:B0-23--:R-:W-:Y:S05]  /*2dda0*/  WARPSYNC.COLLECTIVE R15, `(.L_x_2382) ;  /* 0x000000000f087348 */ /* 0x00dfea0003c00000 */
[----:B------:R1:W4:Y:S02]  /*2ddb0*/  SHFL.IDX P6, R14, R13, R12, R11 ;  /* 0x0000000c0d0e7389 */ /* 0x00032400000c000b */
[----:B01234-:R-:W-:Y:S01]  /*2ddc0*/  ENDCOLLECTIVE ;  /* 0x000000000000791b */ /* 0x01ffe20003800000 */
.L_x_2382:
[----:B------:R-:W-:Y:S05]  /*2ddd0*/  BSYNC B0 ;  /* 0x0000000000007941 */ /* 0x000fea0003800000 */
.L_x_2381:
[----:B------:R-:W-:Y:S01]  /*2dde0*/  IMAD.MOV.U32 R6, RZ, RZ, R14 ;  /* 0x000000ffff067224 */ /* 0x000fe200078e000e */
[----:B------:R-:W-:Y:S06]  /*2ddf0*/  BRA `(.L_x_2096) ;  /* 0xffffff8000847947 */ /* 0x000fec000383ffff */
.L_x_2103:
[----:B-1----:R1:W2:Y:S02]  /*2de00*/  SYNCS.PHASECHK.TRANS64.TRYWAIT P0, [R7+URZ+0x28820], R0 ;  /* 0x02882000070075a7 */ /* 0x0022a4000800017f */
[----:B--2---:R-:W-:Y:S05]  /*2de10*/  @!P0 NANOSLEEP.SYNCS 0x989680 ;  /* 0x009896800000895d */ /* 0x004fea0003900000 */
[----:B------:R-:W2:Y:S02]  /*2de20*/  @!P0 SYNCS.PHASECHK.TRANS64 P0, [R7+URZ+0x28820], R0 ;  /* 0x02882000070085a7 */ /* 0x000ea4000800007f */
[----:B--2---:R-:W-:Y:S05]  /*2de30*/  @!P0 BRA `(.L_x_2103) ;  /* 0xfffffffc00f08947 */ /* 0x004fea000383ffff */
[----:B------:R-:W-:Y:S05]  /*2de40*/  BRA `(.L_x_2383) ;  /* 0xffffff8800dc7947 */ /* 0x000fea000383ffff */
.L_x_2104:
[----:B------:R-:W2:Y:S01]  /*2de50*/  S2R R2, SR_TID.X ;  /* 0x0000000000027919 */ /* 0x000ea20000002100 */
[----:B------:R-:W-:Y:S01]  /*2de60*/  BSSY B0, `(.L_x_2384) ;  /* 0x000000a000007945 */ /* 0x000fe20003800000 */
[----:B------:R-:W-:Y:S02]  /*2de70*/  IMAD.MOV.U32 R12, RZ, RZ, RZ ;  /* 0x000000ffff0c7224 */ /* 0x000fe400078e00ff */
[----:B------:R-:W-:Y:S02]  /*2de80*/  IMAD.MOV.U32 R11, RZ, RZ, 0x1f ;  /* 0x0000001fff0b7424 */ /* 0x000fe400078e00ff */
[----:B------:R-:W-:Y:S01]  /*2de90*/  IMAD.MOV.U32 R15, RZ, RZ, -0x1 ;  /* 0xffffffffff0f7424 */ /* 0x000fe200078e00ff */
[----:B--2---:R-:W-:-:S04]  /*2dea0*/  SHF.R.U32.HI R2, RZ, 0x5, R2 ;  /* 0x00000005ff027819 */ /* 0x004fc80000011602 */
[----:B------:R-:W-:-:S05]  /*2deb0*/  LOP3.LUT R2, R2, 0x3, RZ, 0xc0, !PT ;  /* 0x0000000302027812 */ /* 0x000fca00078ec0ff */
[----:B------:R-:W-:-:S07]  /*2dec0*/  IMAD.MOV.U32 R13, RZ, RZ, R2 ;  /* 0x000000ffff0d7224 */ /* 0x000fce00078e0002 */
[----:B01----:R-:W-:Y:S05]  /*2ded0*/  WARPSYNC.COLLECTIVE R15, `(.L_x_2385) ;  /* 0x000000000f087348 */ /* 0x003fea0003c00000 */
[----:B------:R2:W3:Y:S02]  /*2dee0*/  SHFL.IDX P6, R14, R13, R12, R11 ;  /* 0x0000000c0d0e7389 */ /* 0x0004e400000c000b */
[----:B0123--:R-:W-:Y:S01]  /*2def0*/  ENDCOLLECTIVE ;  /* 0x000000000000791b */ /* 0x00ffe20003800000 */
.L_x_2385:
[----:B------:R-:W-:Y:S05]  /*2df00*/  BSYNC B0 ;  /* 0x0000000000007941 */ /* 0x000fea0003800000 */
.L_x_2384:
[----:B------:R-:W-:Y:S05]  /*2df10*/  BRA `(.L_x_2386) ;  /* 0xffffff8800c47947 */ /* 0x000fea000383ffff */
.L_x_2105:
[----:B------:R-:W-:Y:S01]  /*2df20*/  BSSY B0, `(.L_x_2387) ;  /* 0x0000006000007945 */ /* 0x000fe20003800000 */
[----:B------:R-:W-:-:S07]  /*2df30*/  IMAD.MOV.U32 R15, RZ, RZ, -0x1 ;  /* 0xffffffffff0f7424 */ /* 0x000fce00078e00ff */
[----:B01----:R-:W-:Y:S05]  /*2df40*/  WARPSYNC.COLLECTIVE R15, `(.L_x_2388) ;  /* 0x000000000f0c7348 */ /* 0x003fea0003c00000 */
[----:B------:R-:W-:Y:S02]  /*2df50*/  ELECT P6, UR62, PT ;  /* 0x00000000003e782f */ /* 0x000fe400038c0000 */
[----:B------:R-:W-:Y:S01]  /*2df60*/  MOV R14, UR62 ;  /* 0x0000003e000e7c02 */ /* 0x000fe20008000f00 */
[----:B01----:R-:W-:Y:S10]  /*2df70*/  ENDCOLLECTIVE ;  /* 0x000000000000791b */ /* 0x003ff40003800000 */
.L_x_2388:
[----:B------:R-:W-:Y:S05]  /*2df80*/  BSYNC B0 ;  /* 0x0000000000007941 */ /* 0x000fea0003800000 */
.L_x_2387:
[----:B------:R-:W-:Y:S05]  /*2df90*/  BRA `(.L_x_2389) ;  /* 0xffffff8800b87947 */ /* 0x000fea000383ffff */
.L_x_2107:
[----:B-1----:R1:W2:Y:S02]  /*2dfa0*/  SYNCS.PHASECHK.TRANS64.TRYWAIT P1, [R5+URZ+0x28840], R0 ;  /* 0x02884000050075a7 */ /* 0x0022a4000802017f */
[----:B--2---:R-:W-:Y:S05]  /*2dfb0*/  @!P1 NANOSLEEP.SYNCS 0x989680 ;  /* 0x009896800000995d */ /* 0x004fea0003900000 */
[----:B------:R-:W2:Y:S02]  /*2dfc0*/  @!P1 SYNCS.PHASECHK.TRANS64 P1, [R5+URZ+0x28840], R0 ;  /* 0x02884000050095a7 */ /* 0x000ea4000802007f */
[----:B--2---:R-:W-:Y:S05]  /*2dfd0*/  @!P1 BRA `(.L_x_2107) ;  /* 0xfffffffc00f09947 */ /* 0x004fea000383ffff */
[----:B------:R-:W-:Y:S05]  /*2dfe0*/  BRA `(.L_x_2390) ;  /* 0xffffff8800d87947 */ /* 0x000fea000383ffff */
.L_x_2109:
[----:B--2---:R2:W3:Y:S02]  /*2dff0*/  SYNCS.PHASECHK.TRANS64.TRYWAIT P1, [R3+URZ+0x28840], R2 ;  /* 0x02884002030075a7 */ /* 0x0044e4000802017f */
[----:B---3--:R-:W-:Y:S05]  /*2e000*/  @!P1 NANOSLEEP.SYNCS 0x989680 ;  /* 0x009896800000995d */ /* 0x008fea0003900000 */
[----:B------:R-:W3:Y:S02]  /*2e010*/  @!P1 SYNCS.PHASECHK.TRANS64 P1, [R3+URZ+0x28840], R2 ;  /* 0x02884002030095a7 */ /* 0x000ee4000802007f */
[----:B---3--:R-:W-:Y:S05]  /*2e020*/  @!P1 BRA `(.L_x_2109) ;  /* 0xfffffffc00f09947 */ /* 0x008fea000383ffff */
[----:B------:R-:W-:Y:S05]  /*2e030*/  BRA `(.L_x_2391) ;  /* 0xffffff8800e47947 */ /* 0x000fea000383ffff */
.L_x_2111:
[----:B---3--:R3:W4:Y:S02]  /*2e040*/  SYNCS.PHASECHK.TRANS64.TRYWAIT P1, [R5+URZ+0x28860], R0 ;  /* 0x02886000050075a7 */ /* 0x008724000802017f */
[----:B----4-:R-:W-:Y:S05]  /*2e050*/  @!P1 NANOSLEEP.SYNCS 0x989680 ;  /* 0x009896800000995d */ /* 0x010fea0003900000 */
[----:B------:R-:W4:Y:S02]  /*2e060*/  @!P1 SYNCS.PHASECHK.TRANS64 P1, [R5+URZ+0x28860], R0 ;  /* 0x02886000050095a7 */ /* 0x000f24000802007f */
[----:B----4-:R-:W-:Y:S05]  /*2e070*/  @!P1 BRA `(.L_x_2111) ;  /* 0xfffffffc00f09947 */ /* 0x010fea000383ffff */
[----:B------:R-:W-:Y:S05]  /*2e080*/  BRA `(.L_x_2392) ;  /* 0xffffff8800e07947 */ /* 0x000fea000383ffff */
.L_x_2393:
        /* <DEDUP_REMOVED lines=15> */
.L_x_3547:


//--------------------- .text._ZN7cutlass13device_kernelIN5flash11enable_sm90INS1_16FlashAttnFwdSm90INS1_25CollectiveMainloopFwdSm90ILi2EN4cute5tupleIJNS5_1CILi1EEES8_S8_EEENS6_IJNS7_ILi128EEESA_SA_EEELi128ENS_10bfloat16_tEfNS_4arch4Sm90ELb1ELb0ELb0ELb0ELb1ELb0ELb0ELb1ELb1ELb1ELb1ELb0EEENS1_21CollectiveEpilogueFwdISB_S9_SC_SE_Li256ELb0ELb1ELb1ELb0EEENS1_19SingleTileSchedulerILb0ELb1ELb1ELi128EEEEEEEEEvNT_6ParamsE --------------------------
	.section	.text._ZN7cutlass13device_kernelIN5flash11enable_sm90INS1_16FlashAttnFwdSm90INS1_25CollectiveMainloopFwdSm90ILi2EN4cute5tupleIJNS5_1CILi1EEES8_S8_EEENS6_IJNS7_ILi128EEESA_SA_EEELi128ENS_10bfloat16_tEfNS_4arch4Sm90ELb1ELb0ELb0ELb0ELb1ELb0ELb0ELb1ELb1ELb1ELb1ELb0EEENS1_21CollectiveEpilogueFwdISB_S9_SC_SE_Li256ELb0ELb1ELb1ELb0EEENS1_19SingleTileSchedulerILb0ELb1ELb1ELi128EEEEEEEEEvNT_6ParamsE,"ax",@progbits
	.align	128
.text._ZN7cutlass13device_kernelIN5flash11enable_sm90INS1_16FlashAttnFwdSm90INS1_25CollectiveMainloopFwdSm90ILi2EN4cute5tupleIJNS5_1CILi1EEES8_S8_EEENS6_IJNS7_ILi128EEESA_SA_EEELi128ENS_10bfloat16_tEfNS_4arch4Sm90ELb1ELb0ELb0ELb0ELb1ELb0ELb0ELb1ELb1ELb1ELb1ELb0EEENS1_21CollectiveEpilogueFwdISB_S9_SC_SE_Li256ELb0ELb1ELb1ELb0EEENS1_19SingleTileSchedulerILb0ELb1ELb1ELi128EEEEEEEEEvNT_6ParamsE:
        .type           _ZN7cutlass13device_kernelIN5flash11enable_sm90INS1_16FlashAttnFwdSm90INS1_25CollectiveMainloopFwdSm90ILi2EN4cute5tupleIJNS5_1CILi1EEES8_S8_EEENS6_IJNS7_ILi128EEESA_SA_EEELi128ENS_10bfloat16_tEfNS_4arch4Sm90ELb1ELb0ELb0ELb0ELb1ELb0ELb0ELb1ELb1ELb1ELb1ELb0EEENS1_21CollectiveEpilogueFwdISB_S9_SC_SE_Li256ELb0ELb1ELb1ELb0EEENS1_19SingleTileSchedulerILb0ELb1ELb1ELi128EEEEEEEEEvNT_6ParamsE,@function
        .size           _ZN7cutlass13device_kernelIN5flash11enable_sm90INS1_16FlashAttnFwdSm90INS1_25CollectiveMainloopFwdSm90ILi2EN4cute5tupleIJNS5_1CILi1EEES8_S8_EEENS6_IJNS7_ILi128EEESA_SA_EEELi128ENS_10bfloat16_tEfNS_4arch4Sm90ELb1ELb0ELb0ELb0ELb1ELb0ELb0ELb1ELb1ELb1ELb1ELb0EEENS1_21CollectiveEpilogueFwdISB_S9_SC_SE_Li256ELb0ELb1ELb1ELb0EEENS1_19SingleTileSchedulerILb0ELb1ELb1ELi128EEEEEEEEEvNT_6ParamsE,(.L_x_3548 - _ZN7cutlass13device_kernelIN5flash11enable_sm90INS1_16FlashAttnFwdSm90INS1_25CollectiveMainloopFwdSm90ILi2EN4cute5tupleIJNS5_1CILi1EEES8_S8_EEENS6_IJNS7_ILi128EEESA_SA_EEELi128ENS_10bfloat16_tEfNS_4arch4Sm90ELb1ELb0ELb0ELb0ELb1ELb0ELb0ELb1ELb1ELb1ELb1ELb0EEENS1_21CollectiveEpilogueFwdISB_S9_SC_SE_Li256ELb0ELb1ELb1ELb0EEENS1_19SingleTileSchedulerILb0ELb1ELb1ELi128EEEEEEEEEvNT_6ParamsE)
        .other          _ZN7cutlass13device_kernelIN5flash11enable_sm90INS1_16FlashAttnFwdSm90INS1_25CollectiveMainloopFwdSm90ILi2EN4cute5tupleIJNS5_1CILi1EEES8_S8_EEENS6_IJNS7_ILi128EEESA_SA_EEELi128ENS_10bfloat16_tEfNS_4arch4Sm90ELb1ELb0ELb0ELb0ELb1ELb0ELb0ELb1ELb1ELb1ELb1ELb0EEENS1_21CollectiveEpilogueFwdISB_S9_SC_SE_Li256ELb0ELb1ELb1ELb0EEENS1_19SingleTileSchedulerILb0ELb1ELb1ELi128EEEEEEEEEvNT_6ParamsE,@"STO_CUDA_ENTRY STV_DEFAULT"
_ZN7cutlass13device_kernelIN5flash11enable_sm90INS1_16FlashAttnFwdSm90INS1_25CollectiveMainloopFwdSm90ILi2EN4cute5tupleIJNS5_1CILi1EEES8_S8_EEENS6_IJNS7_ILi128EEESA_SA_EEELi128ENS_10bfloat16_tEfNS_4arch4Sm90ELb1ELb0ELb0ELb0ELb1ELb0ELb0ELb1ELb1ELb1ELb1ELb0EEENS1_21CollectiveEpilogueFwdISB_S9_SC_SE_Li256ELb0ELb1ELb1ELb0EEENS1_19SingleTileSchedulerILb0ELb1ELb1ELi128EEEEEEEEEvNT_6ParamsE:
        /* <DEDUP_REMOVED lines=44> */
.L_x_2394:
        /* <DEDUP_REMOVED lines=22> */
.L_x_2395:
        /* <DEDUP_REMOVED lines=18> */
.L_x_2396:
        /* <DEDUP_REMOVED lines=22> */
.L_x_2397:
        /* <DEDUP_REMOVED lines=23> */
.L_x_2398:
        /* <DEDUP_REMOVED lines=9> */
.L_x_2401:
        /* <DEDUP_REMOVED lines=21> */
[----:B------:R-:W0:Y:S01]  /*09f0*/  S2UR UR48, SR_CTAID.X ;  /* 0x00000000003079c3 */ /* 0x000e220000002500 */
[----:B------:R-:W-:Y:S01]  /*0a00*/  ULDC UR4, c[0x0][0x448] ;  /* 0x0001120000047ab9 */ /* 0x000fe20000000800 */
[----:B------:R-:W-:Y:S01]  /*0a10*/  ULDC UR38, c[0x0][0x424] ;  /* 0x0001090000267ab9 */ /* 0x000fe20000000800 */
[----:B------:R-:W-:Y:S01]  /*0a20*/  UISETP.NE.AND UP1, UPT, UR4, 0x1, UPT ;  /* 0x000000010400788c */ /* 0x000fe2000bf25270 */
[----:B------:R-:W-:Y:S02]  /*0a30*/  ULDC UR7, c[0x0][0x288] ;  /* 0x0000a20000077ab9 */ /* 0x000fe40000000800 */
[----:B------:R-:W-:Y:S01]  /*0a40*/  ULDC.64 UR4, c[0x0][0x418] ;  /* 0x0001060000047ab9 */ /* 0x000fe20000000a00 */
[----:B------:R-:W-:Y:S02]  /*0a50*/  UIADD3 UR7, -UR7, 0x80, URZ ;  /* 0x0000008007077890 */ /* 0x000fe4000fffe13f */
[----:B------:R-:W-:Y:S01]  /*0a60*/  UISETP.NE.U32.AND UP0, UPT, UR4, URZ, UPT ;  /* 0x0000003f0400728c */ /* 0x000fe2000bf05070 */
[----:B------:R-:W-:Y:S01]  /*0a70*/  ULDC UR8, c[0x0][0x2f0] ;  /* 0x0000bc0000087ab9 */ /* 0x000fe20000000800 */
[----:B------:R-:W-:-:S02]  /*0a80*/  UP2UR UR42, UPR, URZ, 0x2 ;  /* 0x000000023f2a7883 */ /* 0x000fc40008000000 */
[----:B------:R-:W-:Y:S01]  /*0a90*/  UISETP.NE.AND.EX UP0, UPT, UR5, URZ, UPT, UP0 ;  /* 0x0000003f0500728c */ /* 0x000fe2000bf05300 */
[----:B------:R-:W-:Y:S02]  /*0aa0*/  @UP1 ULDC UR9, c[0x0][0x450] ;  /* 0x0001140000091ab9 */ /* 0x000fe40000000800 */
[----:B------:R-:W-:Y:S01]  /*0ab0*/  @UP1 ULDC UR5, c[0x0][0x44c] ;  /* 0x0001130000051ab9 */ /* 0x000fe20000000800 */
[----:B------:R-:W-:Y:S02]  /*0ac0*/  USEL UR38, UR38, 0x1, UP0 ;  /* 0x0000000126267887 */ /* 0x000fe40008000000 */
[----:B------:R-:W-:Y:S02]  /*0ad0*/  USHF.R.U32.HI UR10, URZ, 0x10, UR39 ;  /* 0x000000103f0a7899 */ /* 0x000fe40008011627 */
[----:B------:R-:W-:Y:S02]  /*0ae0*/  UIMAD UR7, UR38, UR8, UR7 ;  /* 0x00000008260772a4 */ /* 0x000fe4000f8e0207 */
[----:B0-----:R-:W-:-:S02]  /*0af0*/  USHF.L.U32 UR48, UR48, 0x7, URZ ;  /* 0x0000000730307899 */ /* 0x001fc4000800063f */
[----:B------:R-:W-:Y:S02]  /*0b00*/  ULOP3.LUT UR39, UR39, 0xffff, URZ, 0xc0, !UPT ;  /* 0x0000ffff27277892 */ /* 0x000fe4000f8ec03f */
[----:B------:R-:W-:Y:S02]  /*0b10*/  @UP1 UIADD3 UR4, UR48, 0x7f, URZ ;  /* 0x0000007f30041890 */ /* 0x000fe4000fffe03f */
[----:B------:R-:W-:Y:S02]  /*0b20*/  UIADD3 UR6, UR48, 0x7f, URZ ;  /* 0x0000007f30067890 */ /* 0x000fe4000fffe03f */
[----:B------:R-:W-:Y:S02]  /*0b30*/  UIMAD.WIDE.U32 UR4, UR4, UR5, URZ ;  /* 0x00000005040472a5 */ /* 0x000fe4000f8e003f */
[----:B------:R-:W-:Y:S02]  /*0b40*/  UIMAD UR4, UR38, UR8, 0x7f ;  /* 0x0000007f260474a4 */ /* 0x000fe4000f8e0208 */
[----:B------:R-:W-:-:S02]  /*0b50*/  @UP1 USHF.R.U32.HI UR6, URZ, UR9, UR5 ;  /* 0x000000093f061299 */ /* 0x000fc40008011605 */
[----:B------:R-:W-:Y:S02]  /*0b60*/  USHF.R.S32.HI UR5, URZ, 0x1f, UR4 ;  /* 0x0000001f3f057899 */ /* 0x000fe40008011404 */
[----:B------:R-:W-:Y:S02]  /*0b70*/  UIADD3 UR6, UR7, UR6, URZ ;  /* 0x0000000607067290 */ /* 0x000fe4000fffe03f */
[----:B------:R-:W-:Y:S02]  /*0b80*/  ULEA.HI UR5, UR5, UR4, URZ, 0x7 ;  /* 0x0000000405057291 */ /* 0x000fe4000f8f383f */
[----:B------:R-:W-:Y:S02]  /*0b90*/  USHF.R.S32.HI UR7, URZ, 0x1f, UR6 ;  /* 0x0000001f3f077899 */ /* 0x000fe40008011406 */
[----:B------:R-:W-:Y:S02]  /*0ba0*/  USHF.R.S32.HI UR5, URZ, 0x7, UR5 ;  /* 0x000000073f057899 */ /* 0x000fe40008011405 */
[----:B------:R-:W-:Y:S01]  /*0bb0*/  ULEA.HI UR7, UR7, UR6, URZ, 0x7 ;  /* 0x0000000607077291 */ /* 0x000fe2000f8f383f */
[----:B------:R-:W-:-:S03]  /*0bc0*/  UMOV UR4, URZ ;  /* 0x0000003f00047c82 */ /* 0x000fc60008000000 */
[----:B------:R-:W-:-:S04]  /*0bd0*/  USHF.R.S32.HI UR7, URZ, 0x7, UR7 ;  /* 0x000000073f077899 */ /* 0x000fc80008011407 */
[----:B------:R-:W-:-:S04]  /*0be0*/  UISETP.LT.AND UP0, UPT, UR5, UR7, UPT ;  /* 0x000000070500728c */ /* 0x000fc8000bf01270 */
[----:B------:R-:W-:Y:S02]  /*0bf0*/  USEL UR9, UR5, UR7, UP0 ;  /* 0x0000000705097287 */ /* 0x000fe40008000000 */
[----:B------:R-:W-:Y:S02]  /*0c00*/  UISETP.NE.AND UP0, UPT, UR10, URZ, UPT ;  /* 0x0000003f0a00728c */ /* 0x000fe4000bf05270 */
[----:B------:R-:W-:-:S06]  /*0c10*/  UISETP.GE.AND UP1, UPT, UR9, 0x1, UPT ;  /* 0x000000010900788c */ /* 0x000fcc000bf26270 */
[----:B------:R-:W-:-:S03]  /*0c20*/  PLOP3.LUT P0, PT, PT, PT, UP1, 0x80, 0x0 ;  /* 0x000000000000781c */ /* 0x000fc60003f0f018 */
[----:B------:R-:W-:-:S10]  /*0c30*/  @!UP0 ULDC UR10, c[0x0][0x9f0] ;  /* 0x00027c00000a8ab9 */ /* 0x000fd40000000800 */
[----:B------:R-:W-:Y:S05]  /*0c40*/  @!P0 BRA `(.L_x_2403) ;  /* 0x0000000000848947 */ /* 0x000fea0003800000 */
[----:B------:R-:W-:Y:S01]  /*0c50*/  IMAD.U32 R4, RZ, RZ, UR10 ;  /* 0x0000000aff047e24 */ /* 0x000fe2000f8e00ff */
[----:B------:R-:W-:Y:S01]  /*0c60*/  UIADD3 UR6, UR10, -0x1, UR9 ;  /* 0xffffffff0a067890 */ /* 0x000fe2000fffe009 */
[----:B------:R-:W-:-:S03]  /*0c70*/  UMOV UR4, URZ ;  /* 0x0000003f00047c82 */ /* 0x000fc60008000000 */
[-C--:B------:R-:W-:Y:S02]  /*0c80*/  IABS R0, R4.reuse ;  /* 0x0000000400007213 */ /* 0x080fe40000000000 */
[----:B------:R-:W-:Y:S01]  /*0c90*/  IMAD.U32 R5, RZ, RZ, UR6 ;  /* 0x00000006ff057e24 */ /* 0x000fe2000f8e00ff */
[----:B------:R-:W-:Y:S01]  /*0ca0*/  IABS R6, R4 ;  /* 0x0000000400067213 */ /* 0x000fe20000000000 */
[----:B------:R-:W-:Y:S01]  /*0cb0*/  ULOP3.LUT UR6, UR6, UR10, URZ, 0x3c, !UPT ;  /* 0x0000000a06067292 */ /* 0x000fe2000f8e3c3f */
[----:B------:R-:W-:Y:S02]  /*0cc0*/  R2UR UR11, R0 ;  /* 0x00000000000b72ca */ /* 0x000fe400000e0000 */
[----:B------:R-:W-:-:S05]  /*0cd0*/  IABS R5, R5 ;  /* 0x0000000500057213 */ /* 0x000fca0000000000 */
[----:B------:R-:W-:-:S05]  /*0ce0*/  IMAD.MOV.U32 R4, RZ, RZ, R5 ;  /* 0x000000ffff047224 */ /* 0x000fca00078e0005 */
[----:B------:R-:W-:Y:S01]  /*0cf0*/  R2UR UR8, R4 ;  /* 0x00000000040872ca */ /* 0x000fe200000e0000 */
        /* <DEDUP_REMOVED lines=22> */
.L_x_2403:
[----:B------:R-:W-:Y:S02]  /*0e60*/  UIMAD UR39, UR39, UR4, URZ ;  /* 0x00000004272772a4 */ /* 0x000fe4000f8e023f */
[----:B------:R-:W-:Y:S01]  /*0e70*/  IMAD.U32 R3, RZ, RZ, UR4 ;  /* 0x00000004ff037e24 */ /* 0x000fe2000f8e00ff */
[----:B------:R-:W-:Y:S01]  /*0e80*/  MOV R0, UR9 ;  /* 0x0000000900007c02 */ /* 0x000fe20008000f00 */
[----:B------:R-:W-:Y:S01]  /*0e90*/  VIADD R19, R19, 0xffffff80 ;  /* 0xffffff8013137836 */ /* 0x000fe20000000000 */
[----:B------:R-:W-:Y:S01]  /*0ea0*/  PLOP3.LUT P0, PT, PT, PT, PT, 0x80, 0x0 ;  /* 0x000000000000781c */ /* 0x000fe20003f0f070 */
[----:B------:R-:W-:Y:S01]  /*0eb0*/  IMAD.MOV.U32 R4, RZ, RZ, RZ ;  /* 0x000000ffff047224 */ /* 0x000fe200078e00ff */
[----:B------:R-:W-:Y:S01]  /*0ec0*/  VIADDMNMX R0, R3, UR39, R0, PT ;  /* 0x0000002703007c46 */ /* 0x000fe2000b800100 */
[----:B------:R-:W-:Y:S01]  /*0ed0*/  IMAD.MOV.U32 R3, RZ, RZ, RZ ;  /* 0x000000ffff037224 */ /* 0x000fe200078e00ff */
        /* <DEDUP_REMOVED lines=15> */
[----:B------:R-:W-:Y:S01]  /*0fd0*/  UISETP.GT.AND UP0, UPT, UR47, UR39, UPT ;  /* 0x000000272f00728c */ /* 0x000fe2000bf04270 */
[----:B------:R-:W-:Y:S02]  /*0fe0*/  CS2R R122, SRZ ;  /* 0x00000000007a7805 */ /* 0x000fe4000001ff00 */
[----:B------:R-:W-:Y:S02]  /*0ff0*/  CS2R R120, SRZ ;  /* 0x0000000000787805 */ /* 0x000fe4000001ff00 */
[----:B------:R-:W-:Y:S02]  /*1000*/  CS2R R118, SRZ ;  /* 0x0000000000767805 */ /* 0x000fe4000001ff00 */
[----:B------:R-:W-:Y:S02]  /*1010*/  CS2R R116, SRZ ;  /* 0x0000000000747805 */ /* 0x000fe4000001ff00 */
[----:B------:R-:W-:-:S02]  /*1020*/  CS2R R114, SRZ ;  /* 0x0000000000727805 */ /* 0x000fc4000001ff00 */
[----:B------:R-:W-:Y:S02]  /*1030*/  PLOP3.LUT P1, PT, PT, PT, UP0, 0x80, 0x0 ;  /* 0x000000000000781c */ /* 0x000fe40003f2f008 */
        /* <DEDUP_REMOVED lines=37> */
[----:B------:R-:W-:Y:S01]  /*1290*/  MOV R5, UR5 ;  /* 0x0000000500057c02 */ /* 0x000fe20008000f00 */
        /* <DEDUP_REMOVED lines=10> */
.L_x_2405:
[----:B------:R-:W-:-:S04]  /*1340*/  SHF.L.U32 R0, RZ, 0x1f, RZ ;  /* 0x0000001fff007819 */ /* 0x000fc800000006ff */
[----:B------:R-:W0:Y:S02]  /*1350*/  SYNCS.PHASECHK.TRANS64.TRYWAIT P0, [UR41+0x28800], R0 ;  /* 0x02880000ff0075a7 */ /* 0x000e240008000169 */
[----:B0-----:R-:W-:Y:S05]  /*1360*/  @!P0 BRA `(.L_x_2406) ;  /* 0x000000cc00ec8947 */ /* 0x001fea0003800000 */
.L_x_2491:
[----:B------:R-:W-:-:S06]  /*1370*/  ULOP3.LUT UR4, UR36, 0x1, URZ, 0xfc, !UPT ;  /* 0x0000000124047892 */ /* 0x000fcc000f8efc3f */
[----:B0-----:R-:W-:-:S05]  /*1380*/  IMAD.U32 R3, RZ, RZ, UR4 ;  /* 0x00000004ff037e24 */ /* 0x001fca000f8e00ff */
[----:B------:R-:W-:-:S13]  /*1390*/  ISETP.NE.AND P0, PT, R3, 0x3, PT ;  /* 0x000000030300780c */ /* 0x000fda0003f05270 */
[----:B------:R-:W-:Y:S05]  /*13a0*/  @!P0 BRA `(.L_x_2407) ;  /* 0x0000000000048947 */ /* 0x000fea0003800000 */
[----:B------:R-:W-:Y:S01]  /*13b0*/  BPT.TRAP 0x1 ;  /* 0x000000040000795c */ /* 0x000fe20000300000 */
.L_x_2407:
[----:B------:R0:W1:Y:S01]  /*13c0*/  SYNCS.PHASECHK.TRANS64.TRYWAIT P1, [UR41+0x28830], R0 ;  /* 0x02883000ff0075a7 */ /* 0x0000620008020169 */
[----:B------:R-:W-:Y:S05]  /*13d0*/  @!P0 BRA `(.L_x_2408) ;  /* 0x0000000000048947 */ /* 0x000fea0003800000 */
[----:B------:R-:W-:Y:S01]  /*13e0*/  BPT.TRAP 0x1 ;  /* 0x000000040000795c */ /* 0x000fe20000300000 */
.L_x_2408:
[----:B------:R-:W-:-:S05]  /*13f0*/  IMAD.U32 R8, RZ, RZ, UR43 ;  /* 0x0000002bff087e24 */ /* 0x000fca000f8e00ff */
[----:B------:R-:W-:Y:S01]  /*1400*/  LOP3.LUT R8, R8, 0x10000, RZ, 0xfc, !PT ;  /* 0x0001000008087812 */ /* 0x000fe200078efcff */
[----:B-1----:R-:W-:Y:S06]  /*1410*/  @P1 BRA `(.L_x_2409) ;  /* 0x0000000000081947 */ /* 0x002fec0003800000 */
[----:B------:R-:W1:Y:S02]  /*1420*/  SYNCS.PHASECHK.TRANS64.TRYWAIT P1, [UR41+0x28830], R0 ;  /* 0x02883000ff0075a7 */ /* 0x000e640008020169 */
[----:B-1----:R-:W-:Y:S05]  /*1430*/  @!P1 BRA `(.L_x_2410) ;  /* 0x000000cc00d09947 */ /* 0x002fea0003800000 */
.L_x_2409:
[----:B------:R-:W-:Y:S05]  /*1440*/  WARPSYNC.ALL ;  /* 0x0000000000007948 */ /* 0x000fea0003800000 */
[----:B------:R-:W-:Y:S01]  /*1450*/  IMAD.MOV.U32 R9, RZ, RZ, 0x40000040 ;  /* 0x40000040ff097424 */ /* 0x000fe200078e00ff */
[----:B------:R-:W-:Y:S01]  /*1460*/  UIADD3 UR4, UR41, 0x18400, URZ ;  /* 0x0001840029047890 */ /* 0x000fe2000fffe03f */
[----:B------:R-:W-:Y:S01]  /*1470*/  R2UR UR8, R8 ;  /* 0x00000000080872ca */ /* 0x000fe200000e0000 */
[----:B------:R-:W-:Y:S02]  /*1480*/  WARPGROUP.ARRIVE ;  /* 0x00000000000079c5 */ /* 0x000fe40000000000 */
[----:B------:R-:W-:Y:S01]  /*1490*/  R2UR UR9, R9 ;  /* 0x00000000090972ca */ /* 0x000fe200000e0000 */
[----:B------:R-:W-:-:S03]  /*14a0*/  USHF.R.U32.HI UR4, URZ, 0x4, UR4 ;  /* 0x000000043f047899 */ /* 0x000fc60008011604 */
[----:B------:R-:W2:Y:S01]  /*14b0*/  S2UR UR43, SR_CgaCtaId ;  /* 0x00000000002b79c3 */ /* 0x000ea20000008800 */
[----:B------:R-:W-:Y:S01]  /*14c0*/  UMOV UR11, 0x40000040 ;  /* 0x40000040000b7882 */ /* 0x000fe20000000000 */
[----:B------:R-:W-:Y:S01]  /*14d0*/  UMOV UR13, 0x40000040 ;  /* 0x40000040000d7882 */ /* 0x000fe20000000000 */
[----:B------:R-:W-:Y:S01]  /*14e0*/  ULOP3.LUT UR4, UR4, 0x3fff, URZ, 0xc0, !UPT ;  /* 0x00003fff04047892 */ /* 0x000fe2000f8ec03f */
[----:B------:R-:W-:Y:S01]  /*14f0*/  UMOV UR15, 0x40000040 ;  /* 0x40000040000f7882 */ /* 0x000fe20000000000 */
[----:B------:R-:W-:Y:S02]  /*1500*/  UMOV UR17, 0x40000040 ;  /* 0x4000004000117882 */ /* 0x000fe40000000000 */
[----:B------:R-:W-:Y:S01]  /*1510*/  ULOP3.LUT UR46, UR4, 0x10000, URZ, 0xfc, !UPT ;  /* 0x00010000042e7892 */ /* 0x000fe2000f8efc3f */
[----:B------:R-:W-:Y:S02]  /*1520*/  UMOV UR19, 0x40000040 ;  /* 0x4000004000137882 */ /* 0x000fe40000000000 */
[----:B------:R-:W-:Y:S01]  /*1530*/  R2UR UR4, R8 ;  /* 0x00000000080472ca */ /* 0x000fe200000e0000 */
[----:B------:R-:W-:-:S02]  /*1540*/  UIADD3 UR14, UR46, 0x4, URZ ;  /* 0x000000042e0e7890 */ /* 0x000fc4000fffe03f */
[----:B------:R-:W-:Y:S02]  /*1550*/  UIADD3 UR18, UR46, 0x6, URZ ;  /* 0x000000062e127890 */ /* 0x000fe4000fffe03f */
[----:B------:R-:W-:Y:S01]  /*1560*/  UMOV UR10, UR46 ;  /* 0x0000002e000a7c82 */ /* 0x000fe20008000000 */
[----:B------:R-:W-:Y:S01]  /*1570*/  UIADD3 UR22, UR46, 0x400, URZ ;  /* 0x000004002e167890 */ /* 0x000fe2000fffe03f */
[----:B------:R-:W-:Y:S01]  /*1580*/  HGMMA.64x128x16.F32.BF16 R24, gdesc[UR8], RZ, !UPT, gsb0 ;  /* 0x01e00000081879f0 */ /* 0x000fe2000c0018ff */
[----:B------:R-:W-:Y:S01]  /*1590*/  UIADD3 UR10, UR46, 0x2, URZ ;  /* 0x000000022e0a7890 */ /* 0x000fe2000fffe03f */
[----:B------:R-:W-:Y:S01]  /*15a0*/  UMOV UR9, 0x40000040 ;  /* 0x4000004000097882 */ /* 0x000fe20000000000 */
[----:B------:R-:W-:Y:S01]  /*15b0*/  UMOV UR11, 0x40000040 ;  /* 0x40000040000b7882 */ /* 0x000fe20000000000 */
[----:B------:R-:W-:Y:S02]  /*15c0*/  UMOV UR21, 0x40000040 ;  /* 0x4000004000157882 */ /* 0x000fe40000000000 */
[----:B------:R-:W-:-:S02]  /*15d0*/  UIADD3 UR8, UR4, 0x2, URZ ;  /* 0x0000000204087890 */ /* 0x000fc4000fffe03f */
[----:B------:R-:W-:Y:S02]  /*15e0*/  UIADD3 UR12, UR4, 0x4, URZ ;  /* 0x00000004040c7890 */ /* 0x000fe4000fffe03f */
[----:B------:R-:W-:Y:S02]  /*15f0*/  UIADD3 UR16, UR4, 0x6, URZ ;  /* 0x0000000604107890 */ /* 0x000fe4000fffe03f */
[----:B------:R-:W-:Y:S01]  /*1600*/  UIADD3 UR20, UR4, 0x400, URZ ;  /* 0x0000040004147890 */ /* 0x000fe2000fffe03f */
        /* <DEDUP_REMOVED lines=37> */
.L_x_2411:
[----:B01----:R-:W-:Y:S01]  /*1860*/  LOP3.LUT R0, R17, 0xffffff80, RZ, 0xc0, !PT ;  /* 0xffffff8011007812 */ /* 0x003fe200078ec0ff */
[----:B------:R-:W-:Y:S01]  /*1870*/  UISETP.NE.AND UP0, UPT, UR42, URZ, UPT ;  /* 0x0000003f2a00728c */ /* 0x000fe2000bf05270 */
[----:B------:R-:W-:Y:S01]  /*1880*/  LEA.HI R16, R16, R19, RZ, 0x2 ;  /* 0x0000001310107211 */ /* 0x000fe200078f10ff */
[----:B------:R-:W-:Y:S01]  /*1890*/  ULDC UR7, c[0x0][0x2f0] ;  /* 0x0000bc0000077ab9 */ /* 0x000fe20000000800 */
[----:B------:R-:W-:Y:S01]  /*18a0*/  LEA.HI R7, R18, R18, RZ, 0x1 ;  /* 0x0000001212077211 */ /* 0x000fe200078f08ff */
[----:B------:R-:W-:Y:S01]  /*18b0*/  IMAD.IADD R0, R19, 0x1, -R0 ;  /* 0x0000000113007824 */ /* 0x000fe200078e0a00 */
[----:B------:R-:W-:Y:S01]  /*18c0*/  LOP3.LUT R16, R16, 0xfffffffc, RZ, 0xc0, !PT ;  /* 0xfffffffc10107812 */ /* 0x000fe200078ec0ff */
[----:B------:R-:W-:Y:S01]  /*18d0*/  IMAD.U32 R13, RZ, RZ, UR7 ;  /* 0x00000007ff0d7e24 */ /* 0x000fe2000f8e00ff */
[----:B------:R-:W-:Y:S01]  /*18e0*/  LOP3.LUT R7, R7, 0x3fffffe, RZ, 0xc0, !PT ;  /* 0x03fffffe07077812 */ /* 0x000fe200078ec0ff */
[----:B------:R-:W-:Y:S01]  /*18f0*/  ULDC UR10, c[0x0][0x288] ;  /* 0x0000a200000a7ab9 */ /* 0x000fe20000000800 */
[----:B------:R-:W-:Y:S01]  /*1900*/  SHF.R.S32.HI R3, RZ, 0x1f, R0 ;  /* 0x0000001fff037819 */ /* 0x000fe20000011400 */
[----:B------:R-:W-:Y:S01]  /*1910*/  UIADD3 UR53, UR47, -0x2, URZ ;  /* 0xfffffffe2f357890 */ /* 0x000fe2000fffe03f */
[----:B------:R-:W-:Y:S01]  /*1920*/  IADD3 R16, R19, -R16, RZ ;  /* 0x8000001013107210 */ /* 0x000fe20007ffe0ff */
[----:B------:R-:W-:Y:S01]  /*1930*/  IMAD.IADD R7, R18, 0x1, -R7 ;  /* 0x0000000112077824 */ /* 0x000fe200078e0a07 */
[CC--:B------:R-:W-:Y:S01]  /*1940*/  LEA.HI R4, R3.reuse, R0.reuse, RZ, 0x2 ;  /* 0x0000000003047211 */ /* 0x0c0fe200078f10ff */
[----:B------:R-:W-:Y:S01]  /*1950*/  @UP0 ULDC UR4, c[0x0][0x44c] ;  /* 0x0001130000040ab9 */ /* 0x000fe20000000800 */
[----:B------:R-:W-:Y:S01]  /*1960*/  LEA.HI R5, R3, R0, RZ, 0x5 ;  /* 0x0000000003057211 */ /* 0x000fe200078f28ff */
[----:B------:R-:W-:Y:S01]  /*1970*/  @UP0 ULDC UR5, c[0x0][0x450] ;  /* 0x0001140000050ab9 */ /* 0x000fe20000000800 */
[--C-:B------:R-:W-:Y:S01]  /*1980*/  SHF.R.S32.HI R3, RZ, 0x2, R4.reuse ;  /* 0x00000002ff037819 */ /* 0x100fe20000011404 */
[----:B------:R-:W-:Y:S01]  /*1990*/  @UP0 ULDC UR11, c[0x0][0x450] ;  /* 0x00011400000b0ab9 */ /* 0x000fe20000000800 */
[----:B------:R-:W-:Y:S01]  /*19a0*/  SHF.R.S32.HI R6, RZ, 0x1f, R4 ;  /* 0x0000001fff067819 */ /* 0x000fe20000011404 */
[----:B------:R-:W-:Y:S01]  /*19b0*/  UIADD3 UR6, UR41, 0x28840, URZ ;  /* 0x0002884029067890 */ /* 0x000fe2000fffe03f */
[----:B------:R-:W-:-:S02]  /*19c0*/  SHF.R.S32.HI R5, RZ, 0x5, R5 ;  /* 0x00000005ff057819 */ /* 0x000fc40000011405 */
[----:B------:R-:W-:Y:S02]  /*19d0*/  CS2R R150, SRZ ;  /* 0x0000000000967805 */ /* 0x000fe4000001ff00 */
[----:B------:R-:W-:Y:S01]  /*19e0*/  LEA.HI R6, R6, R3, RZ, 0x3 ;  /* 0x0000000306067211 */ /* 0x000fe200078f18ff */
[----:B------:R-:W-:Y:S01]  /*19f0*/  UPRMT UR6, UR43, 0x654, UR6 ;  /* 0x000006542b067896 */ /* 0x000fe20008000006 */
[----:B------:R-:W-:Y:S02]  /*1a00*/  LEA.HI R10, R16, R16, RZ, 0x1 ;  /* 0x00000010100a7211 */ /* 0x000fe400078f08ff */
[----:B------:R-:W-:Y:S02]  /*1a10*/  CS2R R148, SRZ ;  /* 0x0000000000947805 */ /* 0x000fe4000001ff00 */
[----:B------:R-:W-:Y:S02]  /*1a20*/  LEA R11, R5, UR48, 0x4 ;  /* 0x00000030050b7c11 */ /* 0x000fe4000f8e20ff */
[----:B------:R-:W-:-:S02]  /*1a30*/  CS2R R146, SRZ ;  /* 0x0000000000927805 */ /* 0x000fc4000001ff00 */
[----:B------:R-:W-:Y:S02]  /*1a40*/  LOP3.LUT R6, R6, 0xfffffff8, RZ, 0xc0, !PT ;  /* 0xfffffff806067812 */ /* 0x000fe400078ec0ff */
[----:B------:R-:W-:Y:S02]  /*1a50*/  CS2R R144, SRZ ;  /* 0x0000000000907805 */ /* 0x000fe4000001ff00 */
[----:B------:R-:W-:Y:S02]  /*1a60*/  LOP3.LUT R5, R10, 0x1ffffffe, RZ, 0xc0, !PT ;  /* 0x1ffffffe0a057812 */ /* 0x000fe400078ec0ff */
[----:B------:R-:W-:Y:S02]  /*1a70*/  CS2R R142, SRZ ;  /* 0x00000000008e7805 */ /* 0x000fe4000001ff00 */
[----:B------:R-:W-:Y:S01]  /*1a80*/  IADD3 R6, R11, R3, -R6 ;  /* 0x000000030b067210 */ /* 0x000fe20007ffe806 */
[----:B------:R-:W-:Y:S01]  /*1a90*/  SYNCS.ARRIVE.TRANS64.RED.A1T0 RZ, [UR6], RZ ;  /* 0x000000ffffff79a7 */ /* 0x000fe20008100406 */
[----:B------:R-:W-:Y:S01]  /*1aa0*/  PLOP3.LUT P1, PT, PT, PT, UP0, 0x80, 0x0 ;  /* 0x000000000000781c */ /* 0x000fe20003f2f008 */
[----:B------:R-:W-:Y:S01]  /*1ab0*/  IMAD.IADD R3, R16, 0x1, -R5 ;  /* 0x0000000110037824 */ /* 0x000fe200078e0a05 */
[----:B------:R-:W-:Y:S01]  /*1ac0*/  PLOP3.LUT P2, PT, PT, PT, UP0, 0x80, 0x0 ;  /* 0x000000000000781c */ /* 0x000fe20003f4f008 */
[----:B------:R-:W-:Y:S01]  /*1ad0*/  IMAD R6, R7, 0x40, R6 ;  /* 0x0000004007067824 */ /* 0x000fe200078e0206 */
[----:B------:R-:W-:-:S02]  /*1ae0*/  CS2R R140, SRZ ;  /* 0x00000000008c7805 */ /* 0x000fc4000001ff00 */
[----:B------:R-:W-:Y:S02]  /*1af0*/  CS2R R138, SRZ ;  /* 0x00000000008a7805 */ /* 0x000fe4000001ff00 */
[----:B------:R-:W-:Y:S01]  /*1b00*/  CS2R R136, SRZ ;  /* 0x0000000000887805 */ /* 0x000fe2000001ff00 */
[----:B------:R-:W-:Y:S01]  /*1b10*/  IMAD R3, R3, 0x8, R6 ;  /* 0x0000000803037824 */ /* 0x000fe200078e0206 */
[----:B------:R-:W-:Y:S02]  /*1b20*/  CS2R R134, SRZ ;  /* 0x0000000000867805 */ /* 0x000fe4000001ff00 */
[----:B------:R-:W-:Y:S02]  /*1b30*/  CS2R R132, SRZ ;  /* 0x0000000000847805 */ /* 0x000fe4000001ff00 */
[----:B------:R-:W-:Y:S01]  /*1b40*/  CS2R R130, SRZ ;  /* 0x0000000000827805 */ /* 0x000fe2000001ff00 */
[----:B------:R-:W-:Y:S01]  /*1b50*/  IMAD.MOV.U32 R10, RZ, RZ, R3 ;  /* 0x000000ffff0a7224 */ /* 0x000fe200078e0003 */
[----:B------:R-:W-:Y:S01]  /*1b60*/  CS2R R128, SRZ ;  /* 0x0000000000807805 */ /* 0x000fe2000001ff00 */
[----:B------:R-:W-:Y:S01]  /*1b70*/  @P1 IMAD.HI.U32 R5, R3, UR4, RZ ;  /* 0x0000000403051c27 */ /* 0x000fe2000f8e00ff */
[----:B------:R-:W-:Y:S01]  /*1b80*/  UMOV UR4, 0xffffff80 ;  /* 0xffffff8000047882 */ /* 0x000fe20000000000 */
[----:B------:R-:W-:Y:S01]  /*1b90*/  CS2R R126, SRZ ;  /* 0x00000000007e7805 */ /* 0x000fe2000001ff00 */
[----:B------:R-:W-:Y:S01]  /*1ba0*/  UIMAD UR4, UR47, UR4, 0x80 ;  /* 0x000000802f0474a4 */ /* 0x000fe2000f8e0204 */
[----:B------:R-:W-:-:S02]  /*1bb0*/  CS2R R124, SRZ ;  /* 0x00000000007c7805 */ /* 0x000fc4000001ff00 */
[----:B------:R-:W-:Y:S01]  /*1bc0*/  @P2 SHF.R.U32.HI R10, RZ, UR5, R5 ;  /* 0x00000005ff0a2c19 */ /* 0x000fe20008011605 */
[----:B------:R-:W-:Y:S01]  /*1bd0*/  UMOV UR47, URZ ;  /* 0x0000003f002f7c82 */ /* 0x000fe20008000000 */
[----:B------:R-:W-:Y:S01]  /*1be0*/  UIADD3 UR5, UR4, 0x1, URZ ;  /* 0x0000000104057890 */ /* 0x000fe2000fffe03f */
[----:B------:R-:W-:Y:S01]  /*1bf0*/  LOP3.LUT R5, R4, 0x7ffffffc, RZ, 0xc0, !PT ;  /* 0x7ffffffc04057812 */ /* 0x000fe200078ec0ff */
[----:B------:R-:W-:Y:S01]  /*1c00*/  UIMAD UR4, UR38, UR7, UR4 ;  /* 0x00000007260472a4 */ /* 0x000fe2000f8e0204 */
[----:B------:R-:W0:Y:S01]  /*1c10*/  SHFL.IDX PT, R11, R10, RZ, 0x1c1f ;  /* 0x001c1fff0a0b7589 */ /* 0x000e2200000e0000 */
[----:B------:R-:W-:Y:S01]  /*1c20*/  UIMAD UR7, UR38, UR7, -UR10 ;  /* 0x00000007260772a4 */ /* 0x000fe2000f8e0a0a */
[----:B------:R-:W-:Y:S01]  /*1c30*/  IADD3 R6, R0, -R5, RZ ;  /* 0x8000000500067210 */ /* 0x000fe20007ffe0ff */
[----:B------:R-:W-:Y:S01]  /*1c40*/  IMAD.U32 R5, RZ, RZ, UR5 ;  /* 0x00000005ff057e24 */ /* 0x000fe2000f8e00ff */
[----:B------:R-:W1:Y:S01]  /*1c50*/  SHFL.IDX PT, R10, R10, 0x1, 0x1c1f ;  /* 0x003c1f000a0a7f89 */ /* 0x000e6200000e0000 */
[----:B------:R-:W-:Y:S01]  /*1c60*/  IMAD.U32 R7, RZ, RZ, UR4 ;  /* 0x00000004ff077e24 */ /* 0x000fe2000f8e00ff */
[----:B------:R-:W-:Y:S01]  /*1c70*/  ULDC UR4, c[0x0][0x988] ;  /* 0x0002620000047ab9 */ /* 0x000fe20000000800 */
[C---:B------:R-:W-:Y:S01]  /*1c80*/  IMAD R0, R6.reuse, -0x2, R5 ;  /* 0xfffffffe06007824 */ /* 0x040fe200078e0205 */
[----:B------:R-:W-:Y:S01]  /*1c90*/  CS2R R122, SRZ ;  /* 0x00000000007a7805 */ /* 0x000fe2000001ff00 */
[----:B------:R-:W-:Y:S01]  /*1ca0*/  IMAD R4, R6, -0x2, R7 ;  /* 0xfffffffe06047824 */ /* 0x000fe200078e0207 */
[----:B------:R-:W-:Y:S01]  /*1cb0*/  CS2R R120, SRZ ;  /* 0x0000000000787805 */ /* 0x000fe2000001ff00 */
[----:B------:R-:W-:-:S04]  /*1cc0*/  IMAD R5, R13, UR38, R0 ;  /* 0x000000260d057c24 */ /* 0x000fc8000f8e0200 */
[----:B------:R-:W-:-:S05]  /*1cd0*/  VIADD R7, R5, -UR10 ;  /* 0x8000000a05077c36 */ /* 0x000fca0008000000 */
[----:B0-----:R-:W-:-:S04]  /*1ce0*/  VIADDMNMX R7, R11, R7, R4, PT ;  /* 0x000000070b077246 */ /* 0x001fc80003800104 */
[C---:B------:R-:W-:Y:S02]  /*1cf0*/  ISETP.GT.AND P1, PT, R7.reuse, RZ, PT ;  /* 0x000000ff0700720c */ /* 0x040fe40003f24270 */
[C---:B------:R-:W-:Y:S02]  /*1d00*/  ISETP.GT.AND P2, PT, R7.reuse, 0x1, PT ;  /* 0x000000010700780c */ /* 0x040fe40003f44270 */
[----:B------:R-:W-:Y:S02]  /*1d10*/  ISETP.GT.AND P3, PT, R7, 0x8, PT ;  /* 0x000000080700780c */ /* 0x000fe40003f64270 */
[----:B------:R-:W-:Y:S02]  /*1d20*/  FSEL R11, R24, -INF , P1 ;  /* 0xff800000180b7808 */ /* 0x000fe40000800000 */
[----:B------:R-:W-:Y:S02]  /*1d30*/  FSEL R25, R25, -INF , P2 ;  /* 0xff80000019197808 */ /* 0x000fe40001000000 */
        /* <DEDUP_REMOVED lines=88> */
[----:B------:R-:W-:Y:S02]  /*22c0*/  FMNMX.FTZ R0, R105, R0, !PT ;  /* 0x0000000069007209 */ /* 0x000fe40007810000 */
[----:B-1----:R-:W-:Y:S02]  /*22d0*/  IADD3 R5, R10, -UR10, R5 ;  /* 0x8000000a0a057c10 */ /* 0x002fe4000fffe005 */
[----:B------:R-:W-:Y:S01]  /*22e0*/  FMNMX.FTZ R12, R85, R0, !PT ;  /* 0x00000000550c7209 */ /* 0x000fe20007810000 */
[----:B------:R-:W-:Y:S01]  /*22f0*/  IMAD.U32 R0, RZ, RZ, UR4 ;  /* 0x00000004ff007e24 */ /* 0x000fe2000f8e00ff */
[----:B------:R-:W-:Y:S01]  /*2300*/  VIMNMX R4, R4, R5, PT ;  /* 0x0000000504047248 */ /* 0x000fe20003fe0100 */
[----:B------:R-:W-:-:S02]  /*2310*/  @UP0 ULDC UR4, c[0x0][0x44c] ;  /* 0x0001130000040ab9 */ /* 0x000fc40000000800 */
[----:B------:R-:W0:Y:S01]  /*2320*/  SHFL.BFLY PT, R7, R12, 0x2, 0x1f ;  /* 0x0c401f000c077f89 */ /* 0x000e2200000e0000 */
[C---:B------:R-:W-:Y:S01]  /*2330*/  ISETP.GT.AND P2, PT, R4.reuse, 0x1, PT ;  /* 0x000000010400780c */ /* 0x040fe20003f44270 */
[----:B------:R-:W-:Y:S01]  /*2340*/  UIMAD.WIDE.U32 UR4, UR48, UR4, URZ ;  /* 0x00000004300472a5 */ /* 0x000fe2000f8e003f */
[----:B------:R-:W-:Y:S02]  /*2350*/  ISETP.GT.AND P3, PT, R4, 0x8, PT ;  /* 0x000000080400780c */ /* 0x000fe40003f64270 */
[----:B------:R-:W-:Y:S01]  /*2360*/  FSEL R27, R27, -INF , P2 ;  /* 0xff8000001b1b7808 */ /* 0x000fe20001000000 */
[----:B------:R-:W-:Y:S01]  /*2370*/  @UP0 USHF.R.U32.HI UR48, URZ, UR11, UR5 ;  /* 0x0000000b3f300299 */ /* 0x000fe20008011605 */
[----:B------:R-:W-:Y:S02]  /*2380*/  FSEL R109, R30, -INF , P3 ;  /* 0xff8000001e6d7808 */ /* 0x000fe40001800000 */
[----:B------:R-:W-:Y:S01]  /*2390*/  ISETP.GT.AND P2, PT, R4, 0x10, PT ;  /* 0x000000100400780c */ /* 0x000fe20003f44270 */
[----:B------:R-:W-:-:S03]  /*23a0*/  UIADD3 UR7, UR7, UR48, URZ ;  /* 0x0000003007077290 */ /* 0x000fc6000fffe03f */
[----:B------:R-:W-:Y:S01]  /*23b0*/  UMOV UR48, URZ ;  /* 0x0000003f00307c82 */ /* 0x000fe20008000000 */
[----:B------:R-:W-:-:S04]  /*23c0*/  USHF.R.S32.HI UR4, URZ, 0x1f, UR7 ;  /* 0x0000001f3f047899 */ /* 0x000fc80008011407 */
[----:B------:R-:W-:-:S04]  /*23d0*/  ULEA.HI UR4, UR4, UR7, URZ, 0x7 ;  /* 0x0000000704047291 */ /* 0x000fc8000f8f383f */
[----:B------:R-:W-:Y:S01]  /*23e0*/  USHF.R.S32.HI UR4, URZ, 0x7, UR4 ;  /* 0x000000073f047899 */ /* 0x000fe20008011404 */
[----:B0-----:R-:W-:-:S03]  /*23f0*/  FMNMX.FTZ R14, R12, R7, !PT ;  /* 0x000000070c0e7209 */ /* 0x001fc60007810000 */
[----:B------:R-:W-:Y:S02]  /*2400*/  UISETP.LT.AND UP0, UPT, UR39, UR4, UPT ;  /* 0x000000042700728c */ /* 0x000fe4000bf01270 */
[----:B------:R-:W0:Y:S02]  /*2410*/  SHFL.BFLY PT, R7, R14, 0x1, 0x1f ;  /* 0x0c201f000e077f89 */ /* 0x000e2400000e0000 */
[----:B------:R-:W-:-:S04]  /*2420*/  USEL UR51, UR39, UR4, !UP0 ;  /* 0x0000000427337287 */ /* 0x000fc8000c000000 */
[----:B------:R-:W-:Y:S01]  /*2430*/  UISETP.GE.AND UP0, UPT, UR53, UR51, UPT ;  /* 0x000000333500728c */ /* 0x000fe2000bf06270 */
[----:B0-----:R-:W-:-:S04]  /*2440*/  FMNMX.FTZ R7, R14, R7, !PT ;  /* 0x000000070e077209 */ /* 0x001fc80007810000 */
[C---:B------:R-:W-:Y:S01]  /*2450*/  FSETP.NEU.FTZ.AND P1, PT, R7.reuse, -INF , PT ;  /* 0xff8000000700780b */ /* 0x040fe20003f3d000 */
[----:B------:R-:W-:-:S05]  /*2460*/  FMUL.FTZ R16, R7, R0 ;  /* 0x0000000007107220 */ /* 0x000fca0000410000 */
[----:B------:R-:W-:Y:S02]  /*2470*/  FSEL R16, R16, RZ, P1 ;  /* 0x000000ff10107208 */ /* 0x000fe40000800000 */
[----:B------:R-:W-:-:S03]  /*2480*/  ISETP.GT.AND P1, PT, R4, RZ, PT ;  /* 0x000000ff0400720c */ /* 0x000fc60003f24270 */
[-CC-:B------:R-:W-:Y:S01]  /*2490*/  FFMA.FTZ R180, R11, R0.reuse, -R16.reuse ;  /* 0x000000000bb47223 */ /* 0x180fe20000010810 */
[----:B------:R-:W-:Y:S01]  /*24a0*/  FSEL R107, R26, -INF , P1 ;  /* 0xff8000001a6b7808 */ /* 0x000fe20000800000 */
[-CC-:B------:R-:W-:Y:S01]  /*24b0*/  FFMA.FTZ R11, R29, R0.reuse, -R16.reuse ;  /* 0x000000001d0b7223 */ /* 0x180fe20000010810 */
[C---:B------:R-:W-:Y:S01]  /*24c0*/  ISETP.GT.AND P1, PT, R4.reuse, 0x9, PT ;  /* 0x000000090400780c */ /* 0x040fe20003f24270 */
[-CC-:B------:R-:W-:Y:S01]  /*24d0*/  FFMA.FTZ R176, R15, R0.reuse, -R16.reuse ;  /* 0x000000000fb07223 */ /* 0x180fe20000010810 */
[----:B------:R-:W-:Y:S01]  /*24e0*/  FMNMX.FTZ R10, R107, R27, !PT ;  /* 0x0000001b6b0a7209 */ /* 0x000fe20007810000 */
[-CC-:B------:R-:W-:Y:S01]  /*24f0*/  FFMA.FTZ R15, R33, R0.reuse, -R16.reuse ;  /* 0x00000000210f7223 */ /* 0x180fe20000010810 */
[----:B------:R-:W-:Y:S01]  /*2500*/  FSEL R31, R31, -INF , P1 ;  /* 0xff8000001f1f7808 */ /* 0x000fe20000800000 */
[--C-:B------:R-:W-:Y:S01]  /*2510*/  FFMA.FTZ R178, R17, R0, -R16.reuse ;  /* 0x0000000011b27223 */ /* 0x100fe20000010810 */
[----:B------:R-:W-:Y:S01]  /*2520*/  FMNMX.FTZ R10, R109, R10, !PT ;  /* 0x0000000a6d0a7209 */ /* 0x000fe20007810000 */
[-CC-:B------:R-:W-:Y:S01]  /*2530*/  FFMA.FTZ R17, R37, R0.reuse, -R16.reuse ;  /* 0x0000000025117223 */ /* 0x180fe20000010810 */
[----:B------:R-:W-:Y:S01]  /*2540*/  ISETP.GT.AND P1, PT, R4, 0x11, PT ;  /* 0x000000110400780c */ /* 0x000fe20003f24270 */
[-CC-:B------:R-:W-:Y:S01]  /*2550*/  FFMA.FTZ R172, R19, R0.reuse, -R16.reuse ;  /* 0x0000000013ac7223 */ /* 0x180fe20000010810 */
[----:B------:R-:W-:Y:S01]  /*2560*/  FSEL R29, R34, -INF , P2 ;  /* 0xff800000221d7808 */ /* 0x000fe20001000000 */
[--C-:B------:R-:W-:Y:S01]  /*2570*/  FFMA.FTZ R19, R41, R0, -R16.reuse ;  /* 0x0000000029137223 */ /* 0x100fe20000010810 */
[----:B------:R-:W-:Y:S01]  /*2580*/  FMNMX.FTZ R10, R31, R10, !PT ;  /* 0x0000000a1f0a7209 */ /* 0x000fe20007810000 */
[-CC-:B------:R-:W-:Y:S01]  /*2590*/  FFMA.FTZ R174, R21, R0.reuse, -R16.reuse ;  /* 0x0000000015ae7223 */ /* 0x180fe20000010810 */
[C---:B------:R-:W-:Y:S01]  /*25a0*/  ISETP.GT.AND P2, PT, R4.reuse, 0x18, PT ;  /* 0x000000180400780c */ /* 0x040fe20003f44270 */
        /* <DEDUP_REMOVED lines=12> */
[----:B------:R0:W-:Y:S01]  /*2670*/  MUFU.EX2 R5, R25 ;  /* 0x0000001900057308 */ /* 0x0001e20000000800 */
[----:B------:R-:W-:Y:S01]  /*2680*/  FSEL R39, R39, -INF , P1 ;  /* 0xff80000027277808 */ /* 0x000fe20000800000 */
[--C-:B------:R-:W-:Y:S01]  /*2690*/  FFMA.FTZ R182, R13, R0, -R16.reuse ;  /* 0x000000000db67223 */ /* 0x100fe20000010810 */
[----:B------:R-:W-:Y:S01]  /*26a0*/  FMNMX.FTZ R10, R111, R10, !PT ;  /* 0x0000000a6f0a7209 */ /* 0x000fe20007810000 */
[-CC-:B------:R-:W-:Y:S01]  /*26b0*/  FFMA.FTZ R57, R57, R0.reuse, -R16.reuse ;  /* 0x0000000039397223 */ /* 0x180fe20000010810 */
[----:B------:R-:W-:Y:S01]  /*26c0*/  ISETP.GT.AND P1, PT, R4, 0x21, PT ;  /* 0x000000210400780c */ /* 0x000fe20003f24270 */
[--C-:B------:R-:W-:Y:S01]  /*26d0*/  FFMA.FTZ R93, R93, R0, -R16.reuse ;  /* 0x000000005d5d7223 */ /* 0x100fe20000010810 */
[----:B------:R-:W-:Y:S01]  /*26e0*/  FSEL R33, R42, -INF , P2 ;  /* 0xff8000002a217808 */ /* 0x000fe20001000000 */
[----:B------:R-:W-:Y:S01]  /*26f0*/  MUFU.EX2 R180, R180 ;  /* 0x000000b400b47308 */ /* 0x000fe20000000800 */
[----:B------:R-:W-:Y:S01]  /*2700*/  FMNMX.FTZ R10, R39, R10, !PT ;  /* 0x0000000a270a7209 */ /* 0x000fe20007810000 */
[-CC-:B0-----:R-:W-:Y:S01]  /*2710*/  FFMA.FTZ R25, R53, R0.reuse, -R16.reuse ;  /* 0x0000000035197223 */ /* 0x181fe20000010810 */
[C---:B------:R-:W-:Y:S01]  /*2720*/  ISETP.GT.AND P2, PT, R4.reuse, 0x28, PT ;  /* 0x000000280400780c */ /* 0x040fe20003f44270 */
[-CC-:B------:R-:W-:Y:S01]  /*2730*/  FFMA.FTZ R61, R61, R0.reuse, -R16.reuse ;  /* 0x000000003d3d7223 */ /* 0x180fe20000010810 */
[----:B------:R-:W-:Y:S01]  /*2740*/  FSEL R43, R43, -INF , P1 ;  /* 0xff8000002b2b7808 */ /* 0x000fe20000800000 */
[--C-:B------:R-:W-:Y:S01]  /*2750*/  FFMA.FTZ R95, R95, R0, -R16.reuse ;  /* 0x000000005f5f7223 */ /* 0x100fe20000010810 */
[----:B------:R-:W-:Y:S01]  /*2760*/  FMNMX.FTZ R10, R33, R10, !PT ;  /* 0x0000000a210a7209 */ /* 0x000fe20007810000 */
[----:B------:R-:W-:Y:S01]  /*2770*/  MUFU.EX2 R182, R182 ;  /* 0x000000b600b67308 */ /* 0x000fe20000000800 */
[----:B------:R-:W-:Y:S01]  /*2780*/  ISETP.GT.AND P1, PT, R4, 0x29, PT ;  /* 0x000000290400780c */ /* 0x000fe20003f24270 */
[-CC-:B------:R-:W-:Y:S01]  /*2790*/  FFMA.FTZ R65, R65, R0.reuse, -R16.reuse ;  /* 0x0000000041417223 */ /* 0x180fe20000010810 */
[----:B------:R-:W-:Y:S01]  /*27a0*/  FSEL R113, R46, -INF , P2 ;  /* 0xff8000002e717808 */ /* 0x000fe20001000000 */
[--C-:B------:R-:W-:Y:S01]  /*27b0*/  FFMA.FTZ R97, R97, R0, -R16.reuse ;  /* 0x0000000061617223 */ /* 0x100fe20000010810 */
[----:B------:R-:W-:Y:S01]  /*27c0*/  FMNMX.FTZ R10, R43, R10, !PT ;  /* 0x0000000a2b0a7209 */ /* 0x000fe20007810000 */
[-CC-:B------:R-:W-:Y:S01]  /*27d0*/  FFMA.FTZ R69, R69, R0.reuse, -R16.reuse ;  /* 0x0000000045457223 */ /* 0x180fe20000010810 */
[C---:B------:R-:W-:Y:S01]  /*27e0*/  ISETP.GT.AND P2, PT, R4.reuse, 0x30, PT ;  /* 0x000000300400780c */ /* 0x040fe20003f44270 */
[----:B------:R-:W-:Y:S01]  /*27f0*/  MUFU.EX2 R11, R11 ;  /* 0x0000000b000b7308 */ /* 0x000fe20000000800 */
        /* <DEDUP_REMOVED lines=9> */
[-CC-:B------:R-:W-:Y:S01]  /*2890*/  FFMA.FTZ R77, R77, R0.reuse, -R16.reuse ;  /* 0x000000004d4d7223 */ /* 0x180fe20000010810 */
        /* <DEDUP_REMOVED lines=9> */
[----:B------:R-:W-:Y:S01]  /*2930*/  FFMA.FTZ R16, R85, R0, -R16 ;  /* 0x0000000055107223 */ /* 0x000fe20000010810 */
[----:B------:R-:W-:-:S02]  /*2940*/  FMNMX.FTZ R10, R51, R10, !PT ;  /* 0x0000000a330a7209 */ /* 0x000fc40007810000 */
[C---:B------:R-:W-:Y:S01]  /*2950*/  ISETP.GT.AND P2, PT, R4.reuse, 0x40, PT ;  /* 0x000000400400780c */ /* 0x040fe20003f44270 */
[----:B------:R-:W-:Y:S01]  /*2960*/  MUFU.EX2 R178, R178 ;  /* 0x000000b200b27308 */ /* 0x000fe20000000800 */
[----:B------:R-:W-:Y:S02]  /*2970*/  FSEL R55, R55, -INF , P1 ;  /* 0xff80000037377808 */ /* 0x000fe40000800000 */
[----:B------:R-:W-:Y:S02]  /*2980*/  FMNMX.FTZ R10, R115, R10, !PT ;  /* 0x0000000a730a7209 */ /* 0x000fe40007810000 */
[----:B------:R-:W-:Y:S02]  /*2990*/  ISETP.GT.AND P1, PT, R4, 0x41, PT ;  /* 0x000000410400780c */ /* 0x000fe40003f24270 */
[----:B------:R-:W-:Y:S01]  /*29a0*/  FSEL R41, R58, -INF , P2 ;  /* 0xff8000003a297808 */ /* 0x000fe20001000000 */
[----:B------:R-:W-:Y:S01]  /*29b0*/  MUFU.EX2 R17, R17 ;  /* 0x0000001100117308 */ /* 0x000fe20000000800 */
[----:B------:R-:W-:-:S02]  /*29c0*/  FMNMX.FTZ R10, R55, R10, !PT ;  /* 0x0000000a370a7209 */ /* 0x000fc40007810000 */
[C---:B------:R-:W-:Y:S02]  /*29d0*/  ISETP.GT.AND P2, PT, R4.reuse, 0x48, PT ;  /* 0x000000480400780c */ /* 0x040fe40003f44270 */
[----:B------:R-:W-:Y:S02]  /*29e0*/  FSEL R59, R59, -INF , P1 ;  /* 0xff8000003b3b7808 */ /* 0x000fe40000800000 */
[----:B------:R-:W-:Y:S01]  /*29f0*/  FMNMX.FTZ R10, R41, R10, !PT ;  /* 0x0000000a290a7209 */ /* 0x000fe20007810000 */
[----:B------:R-:W-:Y:S01]  /*2a00*/  MUFU.EX2 R172, R172 ;  /* 0x000000ac00ac7308 */ /* 0x000fe20000000800 */
[----:B------:R-:W-:Y:S02]  /*2a10*/  ISETP.GT.AND P1, PT, R4, 0x49, PT ;  /* 0x000000490400780c */ /* 0x000fe40003f24270 */
[----:B------:R-:W-:Y:S02]  /*2a20*/  FSEL R117, R62, -INF , P2 ;  /* 0xff8000003e757808 */ /* 0x000fe40001000000 */
        /* <DEDUP_REMOVED lines=42> */
[----:B------:R-:W0:Y:S01]  /*2cd0*/  MUFU.EX2 R57, R57 ;  /* 0x0000003900397308 */ /* 0x000e220000000800 */
[----:B------:R-:W-:Y:S02]  /*2ce0*/  ISETP.GT.AND P1, PT, R4, 0x79, PT ;  /* 0x000000790400780c */ /* 0x000fe40003f24270 */
[----:B------:R-:W-:Y:S02]  /*2cf0*/  FSEL R91, R86, -INF , P2 ;  /* 0xff800000565b7808 */ /* 0x000fe40001000000 */
[----:B------:R-:W-:-:S02]  /*2d00*/  FMNMX.FTZ R10, R83, R10, !PT ;  /* 0x0000000a530a7209 */ /* 0x000fc40007810000 */
[----:B------:R-:W-:Y:S01]  /*2d10*/  FSEL R87, R87, -INF , P1 ;  /* 0xff80000057577808 */ /* 0x000fe20000800000 */
[----:B------:R-:W-:Y:S01]  /*2d20*/  MUFU.EX2 R93, R93 ;  /* 0x0000005d005d7308 */ /* 0x000fe20000000800 */
[----:B------:R-:W-:-:S04]  /*2d30*/  FMNMX.FTZ R10, R91, R10, !PT ;  /* 0x0000000a5b0a7209 */ /* 0x000fc80007810000 */
[----:B------:R-:W-:-:S03]  /*2d40*/  FMNMX.FTZ R10, R87, R10, !PT ;  /* 0x0000000a570a7209 */ /* 0x000fc60007810000 */
[----:B------:R-:W-:Y:S01]  /*2d50*/  MUFU.EX2 R166, R61 ;  /* 0x0000003d00a67308 */ /* 0x000fe20000000800 */
[----:B0-----:R-:W-:Y:S01]  /*2d60*/  F2FP.BF16.F32.PACK_AB R164, R57, R12 ;  /* 0x0000000c39a4723e */ /* 0x001fe200000010ff */
[----:B------:R-:W0:Y:S06]  /*2d70*/  SHFL.BFLY PT, R13, R10, 0x2, 0x1f ;  /* 0x0c401f000a0d7f89 */ /* 0x000e2c00000e0000 */
[----:B------:R-:W-:Y:S08]  /*2d80*/  MUFU.EX2 R95, R95 ;  /* 0x0000005f005f7308 */ /* 0x000ff00000000800 */
[----:B------:R-:W-:Y:S08]  /*2d90*/  MUFU.EX2 R160, R65 ;  /* 0x0000004100a07308 */ /* 0x000ff00000000800 */
[----:B------:R-:W-:Y:S01]  /*2da0*/  MUFU.EX2 R97, R97 ;  /* 0x0000006100617308 */ /* 0x000fe20000000800 */
[----:B0-----:R-:W-:-:S05]  /*2db0*/  FMNMX.FTZ R4, R10, R13, !PT ;  /* 0x0000000d0a047209 */ /* 0x001fca0007810000 */
[----:B------:R-:W0:Y:S02]  /*2dc0*/  SHFL.BFLY PT, R13, R4, 0x1, 0x1f ;  /* 0x0c201f00040d7f89 */ /* 0x000e2400000e0000 */
[----:B------:R-:W-:Y:S08]  /*2dd0*/  MUFU.EX2 R162, R69 ;  /* 0x0000004500a27308 */ /* 0x000ff00000000800 */
[----:B------:R-:W-:Y:S08]  /*2de0*/  MUFU.EX2 R99, R99 ;  /* 0x0000006300637308 */ /* 0x000ff00000000800 */
[----:B------:R-:W-:Y:S01]  /*2df0*/  MUFU.EX2 R152, R73 ;  /* 0x0000004900987308 */ /* 0x000fe20000000800 */
[----:B0-----:R-:W-:-:S07]  /*2e00*/  FMNMX.FTZ R13, R4, R13, !PT ;  /* 0x0000000d040d7209 */ /* 0x001fce0007810000 */
[----:B------:R-:W-:Y:S01]  /*2e10*/  MUFU.EX2 R101, R101 ;  /* 0x0000006500657308 */ /* 0x000fe20000000800 */
[C---:B------:R-:W-:Y:S01]  /*2e20*/  FSETP.NEU.FTZ.AND P1, PT, R13.reuse, -INF , PT ;  /* 0xff8000000d00780b */ /* 0x040fe20003f3d000 */
[----:B------:R-:W-:-:S06]  /*2e30*/  FMUL.FTZ R4, R13, R0 ;  /* 0x000000000d047220 */ /* 0x000fcc0000410000 */
[----:B------:R-:W-:Y:S01]  /*2e40*/  MUFU.EX2 R154, R77 ;  /* 0x0000004d009a7308 */ /* 0x000fe20000000800 */
        /* <DEDUP_REMOVED lines=19> */
[----:B------:R-:W-:Y:S01]  /*2f80*/  FADD.FTZ R30, R182, R27 ;  /* 0x0000001bb61e7221 */ /* 0x000fe20000010000 */
[-CC-:B------:R-:W-:Y:S01]  /*2f90*/  FFMA.FTZ R115, R115, R0.reuse, -R4.reuse ;  /* 0x0000000073737223 */ /* 0x180fe20000010804 */
[-C--:B------:R-:W-:Y:S01]  /*2fa0*/  FFMA.FTZ R55, R55, R0.reuse, -R4 ;  /* 0x0000000037377223 */ /* 0x080fe20000010804 */
[----:B------:R-:W0:Y:S01]  /*2fb0*/  MUFU.EX2 R109, R109 ;  /* 0x0000006d006d7308 */ /* 0x000e220000000800 */
[----:B------:R-:W-:Y:S01]  /*2fc0*/  FADD.FTZ R27, R11, R30 ;  /* 0x0000001e0b1b7221 */ /* 0x000fe20000010000 */
[-CC-:B------:R-:W-:Y:S01]  /*2fd0*/  FFMA.FTZ R41, R41, R0.reuse, -R4.reuse ;  /* 0x0000000029297223 */ /* 0x180fe20000010804 */
[-CC-:B------:R-:W-:Y:S01]  /*2fe0*/  FFMA.FTZ R59, R59, R0.reuse, -R4.reuse ;  /* 0x000000003b3b7223 */ /* 0x180fe20000010804 */
[-CC-:B------:R-:W-:Y:S01]  /*2ff0*/  FFMA.FTZ R117, R117, R0.reuse, -R4.reuse ;  /* 0x0000000075757223 */ /* 0x180fe20000010804 */
[----:B------:R-:W-:Y:S01]  /*3000*/  FADD.FTZ R30, R176, R27 ;  /* 0x0000001bb01e7221 */ /* 0x000fe20000010000 */
[-CC-:B------:R-:W-:Y:S01]  /*3010*/  FFMA.FTZ R63, R63, R0.reuse, -R4.reuse ;  /* 0x000000003f3f7223 */ /* 0x180fe20000010804 */
[-C--:B------:R-:W-:Y:S01]  /*3020*/  FFMA.FTZ R45, R45, R0.reuse, -R4 ;  /* 0x000000002d2d7223 */ /* 0x080fe20000010804 */
[----:B------:R2:W3:Y:S01]  /*3030*/  MUFU.EX2 R14, R31 ;  /* 0x0000001f000e7308 */ /* 0x0004e20000000800 */
[----:B------:R-:W-:Y:S01]  /*3040*/  FADD.FTZ R27, R15, R30 ;  /* 0x0000001e0f1b7221 */ /* 0x000fe20000010000 */
[-CC-:B------:R-:W-:Y:S01]  /*3050*/  FFMA.FTZ R67, R67, R0.reuse, -R4.reuse ;  /* 0x0000000043437223 */ /* 0x180fe20000010804 */
[-CC-:B------:R-:W-:Y:S01]  /*3060*/  FFMA.FTZ R119, R119, R0.reuse, -R4.reuse ;  /* 0x0000000077777223 */ /* 0x180fe20000010804 */
[-CC-:B------:R-:W-:Y:S01]  /*3070*/  FFMA.FTZ R71, R71, R0.reuse, -R4.reuse ;  /* 0x0000000047477223 */ /* 0x180fe20000010804 */
[----:B------:R-:W-:Y:S01]  /*3080*/  FADD.FTZ R32, R178, R27 ;  /* 0x0000001bb2207221 */ /* 0x000fe20000010000 */
[-CC-:B------:R-:W-:Y:S01]  /*3090*/  FFMA.FTZ R49, R49, R0.reuse, -R4.reuse ;  /* 0x0000000031317223 */ /* 0x180fe20000010804 */
[-C--:B------:R-:W-:Y:S01]  /*30a0*/  FFMA.FTZ R75, R75, R0.reuse, -R4 ;  /* 0x000000004b4b7223 */ /* 0x080fe20000010804 */
[----:B------:R-:W4:Y:S01]  /*30b0*/  MUFU.EX2 R29, R29 ;  /* 0x0000001d001d7308 */ /* 0x000f220000000800 */
[----:B------:R-:W-:Y:S01]  /*30c0*/  FADD.FTZ R27, R17, R32 ;  /* 0x00000020111b7221 */ /* 0x000fe20000010000 */
[----:B-1----:R-:W-:Y:S01]  /*30d0*/  FADD.FTZ R32, R107, R10 ;  /* 0x0000000a6b207221 */ /* 0x002fe20000010000 */
[-CC-:B------:R-:W-:Y:S01]  /*30e0*/  FFMA.FTZ R89, R89, R0.reuse, -R4.reuse ;  /* 0x0000000059597223 */ /* 0x180fe20000010804 */
[-C--:B------:R-:W-:Y:S01]  /*30f0*/  FFMA.FTZ R79, R79, R0.reuse, -R4 ;  /* 0x000000004f4f7223 */ /* 0x080fe20000010804 */
[----:B------:R-:W-:Y:S01]  /*3100*/  FADD.FTZ R34, R172, R27 ;  /* 0x0000001bac227221 */ /* 0x000fe20000010000 */
[----:B0-----:R-:W-:Y:S01]  /*3110*/  FADD.FTZ R27, R109, R32 ;  /* 0x000000206d1b7221 */ /* 0x001fe20000010000 */
[-C--:B------:R-:W-:Y:S01]  /*3120*/  FFMA.FTZ R53, R53, R0.reuse, -R4 ;  /* 0x0000000035357223 */ /* 0x080fe20000010804 */
[----:B------:R-:W0:Y:S01]  /*3130*/  MUFU.EX2 R18, R35 ;  /* 0x0000002300127308 */ /* 0x000e220000000800 */
[----:B--2---:R-:W-:Y:S01]  /*3140*/  FADD.FTZ R31, R19, R34 ;  /* 0x00000022131f7221 */ /* 0x004fe20000010000 */
[----:B---3--:R-:W-:Y:S01]  /*3150*/  FADD.FTZ R34, R14, R27 ;  /* 0x0000001b0e227221 */ /* 0x008fe20000010000 */
[-CC-:B------:R-:W-:Y:S01]  /*3160*/  FFMA.FTZ R83, R83, R0.reuse, -R4.reuse ;  /* 0x0000000053537223 */ /* 0x180fe20000010804 */
[-CC-:B------:R-:W-:Y:S01]  /*3170*/  FFMA.FTZ R91, R91, R0.reuse, -R4.reuse ;  /* 0x000000005b5b7223 */ /* 0x180fe20000010804 */
[----:B------:R-:W-:Y:S01]  /*3180*/  FADD.FTZ R36, R174, R31 ;  /* 0x0000001fae247221 */ /* 0x000fe20000010000 */
[----:B------:R-:W-:Y:S01]  /*3190*/  FFMA.FTZ R87, R87, R0, -R4 ;  /* 0x0000000057577223 */ /* 0x000fe20000010804 */
[----:B------:R-:W-:Y:S01]  /*31a0*/  F2FP.BF16.F32.PACK_AB R180, R5, R180 ;  /* 0x000000b405b4723e */ /* 0x000fe200000010ff */
[----:B------:R-:W1:Y:S01]  /*31b0*/  MUFU.EX2 R111, R111 ;  /* 0x0000006f006f7308 */ /* 0x000e620000000800 */
[----:B----4-:R-:W-:Y:S01]  /*31c0*/  FADD.FTZ R27, R29, R34 ;  /* 0x000000221d1b7221 */ /* 0x010fe20000010000 */
[----:B------:R-:W-:Y:S01]  /*31d0*/  FADD.FTZ R31, R21, R36 ;  /* 0x00000024151f7221 */ /* 0x000fe20000010000 */
[----:B------:R-:W-:-:S02]  /*31e0*/  F2FP.BF16.F32.PACK_AB R182, R11, R182 ;  /* 0x000000b60bb6723e */ /* 0x000fc400000010ff */
[----:B------:R-:W-:Y:S01]  /*31f0*/  F2FP.BF16.F32.PACK_AB R181, R10, R107 ;  /* 0x0000006b0ab5723e */ /* 0x000fe200000010ff */
[----:B------:R-:W-:Y:S01]  /*3200*/  FADD.FTZ R36, R168, R31 ;  /* 0x0000001fa8247221 */ /* 0x000fe20000010000 */
[----:B------:R-:W-:Y:S01]  /*3210*/  F2FP.BF16.F32.PACK_AB R183, R14, R109 ;  /* 0x0000006d0eb7723e */ /* 0x000fe200000010ff */
[----:B------:R-:W2:Y:S01]  /*3220*/  MUFU.EX2 R20, R39 ;  /* 0x0000002700147308 */ /* 0x000ea20000000800 */
[----:B0-----:R-:W-:Y:S01]  /*3230*/  FADD.FTZ R34, R18, R27 ;  /* 0x0000001b12227221 */ /* 0x001fe20000010000 */
[----:B------:R-:W-:Y:S01]  /*3240*/  FADD.FTZ R31, R23, R36 ;  /* 0x00000024171f7221 */ /* 0x000fe20000010000 */
[----:B------:R-:W-:Y:S02]  /*3250*/  F2FP.BF16.F32.PACK_AB R176, R15, R176 ;  /* 0x000000b00fb0723e */ /* 0x000fe400000010ff */
[----:B------:R-:W-:Y:S02]  /*3260*/  CS2R R108, SRZ ;  /* 0x00000000006c7805 */ /* 0x000fe4000001ff00 */
[----:B------:R-:W-:Y:S01]  /*3270*/  F2FP.BF16.F32.PACK_AB R178, R17, R178 ;  /* 0x000000b211b2723e */ /* 0x000fe200000010ff */
[----:B------:R-:W-:Y:S01]  /*3280*/  FADD.FTZ R38, R170, R31 ;  /* 0x0000001faa267221 */ /* 0x000fe20000010000 */
[----:B------:R-:W-:Y:S01]  /*3290*/  F2FP.BF16.F32.PACK_AB R172, R19, R172 ;  /* 0x000000ac13ac723e */ /* 0x000fe200000010ff */
[----:B------:R-:W0:Y:S01]  /*32a0*/  MUFU.EX2 R33, R33 ;  /* 0x0000002100217308 */ /* 0x000e220000000800 */
[----:B-1----:R-:W-:Y:S01]  /*32b0*/  FADD.FTZ R27, R111, R34 ;  /* 0x000000226f1b7221 */ /* 0x002fe20000010000 */
[----:B------:R-:W-:Y:S01]  /*32c0*/  FADD.FTZ R31, R25, R38 ;  /* 0x00000026191f7221 */ /* 0x000fe20000010000 */
[----:B------:R-:W-:-:S02]  /*32d0*/  F2FP.BF16.F32.PACK_AB R174, R21, R174 ;  /* 0x000000ae15ae723e */ /* 0x000fc400000010ff */
[----:B------:R-:W-:Y:S02]  /*32e0*/  CS2R R106, SRZ ;  /* 0x00000000006a7805 */ /* 0x000fe4000001ff00 */
[----:B------:R-:W-:Y:S01]  /*32f0*/  F2FP.BF16.F32.PACK_AB R168, R23, R168 ;  /* 0x000000a817a8723e */ /* 0x000fe200000010ff */
[----:B------:R-:W-:Y:S01]  /*3300*/  FADD.FTZ R38, R12, R31 ;  /* 0x0000001f0c267221 */ /* 0x000fe20000010000 */
[----:B------:R-:W-:Y:S01]  /*3310*/  F2FP.BF16.F32.PACK_AB R170, R25, R170 ;  /* 0x000000aa19aa723e */ /* 0x000fe200000010ff */
[----:B------:R-:W1:Y:S01]  /*3320*/  MUFU.EX2 R22, R43 ;  /* 0x0000002b00167308 */ /* 0x000e620000000800 */
[C---:B--2---:R-:W-:Y:S01]  /*3330*/  FADD.FTZ R36, R20.reuse, R27 ;  /* 0x0000001b14247221 */ /* 0x044fe20000010000 */
[----:B------:R-:W-:Y:S01]  /*3340*/  FADD.FTZ R40, R57, R38 ;  /* 0x0000002639287221 */ /* 0x000fe20000010000 */
[----:B------:R-:W-:Y:S02]  /*3350*/  F2FP.BF16.F32.PACK_AB R179, R20, R111 ;  /* 0x0000006f14b3723e */ /* 0x000fe400000010ff */
[----:B------:R-:W-:-:S02]  /*3360*/  CS2R R110, SRZ ;  /* 0x00000000006e7805 */ /* 0x000fc4000001ff00 */
[----:B------:R-:W-:Y:S01]  /*3370*/  F2FP.BF16.F32.PACK_AB R177, R18, R29 ;  /* 0x0000001d12b1723e */ /* 0x000fe200000010ff */
[----:B------:R-:W-:Y:S01]  /*3380*/  FADD.FTZ R31, R93, R40 ;  /* 0x000000285d1f7221 */ /* 0x000fe20000010000 */
[----:B------:R-:W2:Y:S01]  /*3390*/  MUFU.EX2 R113, R113 ;  /* 0x0000007100717308 */ /* 0x000ea20000000800 */
[----:B0-----:R-:W-:Y:S02]  /*33a0*/  FADD.FTZ R27, R33, R36 ;  /* 0x00000024211b7221 */ /* 0x001fe40000010000 */
[C---:B------:R-:W-:Y:S01]  /*33b0*/  FADD.FTZ R40, R166.reuse, R31 ;  /* 0x0000001fa6287221 */ /* 0x040fe20000010000 */
[----:B------:R-:W-:Y:S02]  /*33c0*/  F2FP.BF16.F32.PACK_AB R166, R166, R93 ;  /* 0x0000005da6a6723e */ /* 0x000fe400000010ff */
[----:B------:R-:W-:Y:S01]  /*33d0*/  CS2R R92, SRZ ;  /* 0x00000000005c7805 */ /* 0x000fe2000001ff00 */
[----:B------:R-:W-:Y:S01]  /*33e0*/  FADD.FTZ R31, R95, R40 ;  /* 0x000000285f1f7221 */ /* 0x000fe20000010000 */
[----:B------:R-:W0:Y:S01]  /*33f0*/  MUFU.EX2 R24, R47 ;  /* 0x0000002f00187308 */ /* 0x000e220000000800 */
[----:B-1----:R-:W-:-:S02]  /*3400*/  FADD.FTZ R36, R22, R27 ;  /* 0x0000001b16247221 */ /* 0x002fc40000010000 */
[C---:B------:R-:W-:Y:S01]  /*3410*/  FADD.FTZ R40, R160.reuse, R31 ;  /* 0x0000001fa0287221 */ /* 0x040fe20000010000 */
[----:B------:R-:W-:Y:S02]  /*3420*/  F2FP.BF16.F32.PACK_AB R160, R160, R95 ;  /* 0x0000005fa0a0723e */ /* 0x000fe400000010ff */
[----:B------:R-:W-:Y:S02]  /*3430*/  CS2R R94, SRZ ;  /* 0x00000000005e7805 */ /* 0x000fe4000001ff00 */
[----:B------:R-:W-:Y:S01]  /*3440*/  F2FP.BF16.F32.PACK_AB R173, R22, R33 ;  /* 0x0000002116ad723e */ /* 0x000fe200000010ff */
[----:B------:R-:W1:Y:S01]  /*3450*/  MUFU.EX2 R37, R37 ;  /* 0x0000002500257308 */ /* 0x000e620000000800 */
[----:B--2---:R-:W-:-:S07]  /*3460*/  FADD.FTZ R27, R113, R36 ;  /* 0x00000024711b7221 */ /* 0x004fce0000010000 */
[----:B------:R-:W2:Y:S01]  /*3470*/  MUFU.EX2 R26, R51 ;  /* 0x00000033001a7308 */ /* 0x000ea20000000800 */
[C---:B0-----:R-:W-:Y:S01]  /*3480*/  FADD.FTZ R38, R24.reuse, R27 ;  /* 0x0000001b18267221 */ /* 0x041fe20000010000 */
[----:B------:R-:W-:Y:S02]  /*3490*/  F2FP.BF16.F32.PACK_AB R175, R24, R113 ;  /* 0x0000007118af723e */ /* 0x000fe400000010ff */
[----:B------:R-:W-:-:S04]  /*34a0*/  CS2R R112, SRZ ;  /* 0x0000000000707805 */ /* 0x000fc8000001ff00 */
        /* <DEDUP_REMOVED lines=9> */
[----:B------:R-:W-:Y:S01]  /*3540*/  FADD.FTZ R27, R97, R40 ;  /* 0x00000028611b7221 */ /* 0x000fe20000010000 */
[----:B------:R-:W-:Y:S02]  /*3550*/  F2FP.BF16.F32.PACK_AB R171, R28, R115 ;  /* 0x000000731cab723e */ /* 0x000fe400000010ff */
[----:B------:R-:W-:Y:S01]  /*3560*/  CS2R R114, SRZ ;  /* 0x0000000000727805 */ /* 0x000fe2000001ff00 */
[C---:B------:R-:W-:Y:S01]  /*3570*/  FADD.FTZ R40, R162.reuse, R27 ;  /* 0x0000001ba2287221 */ /* 0x040fe20000010000 */
[----:B------:R-:W-:Y:S01]  /*3580*/  F2FP.BF16.F32.PACK_AB R162, R162, R97 ;  /* 0x00000061a2a2723e */ /* 0x000fe200000010ff */
[----:B------:R-:W1:Y:S01]  /*3590*/  MUFU.EX2 R117, R117 ;  /* 0x0000007500757308 */ /* 0x000e620000000800 */
[----:B--2---:R-:W-:Y:S01]  /*35a0*/  FADD.FTZ R5, R41, R4 ;  /* 0x0000000429057221 */ /* 0x004fe20000010000 */
[----:B------:R-:W-:Y:S01]  /*35b0*/  FADD.FTZ R11, R99, R40 ;  /* 0x00000028630b7221 */ /* 0x000fe20000010000 */
[----:B------:R-:W-:-:S03]  /*35c0*/  CS2R R96, SRZ ;  /* 0x0000000000607805 */ /* 0x000fc6000001ff00 */
[C---:B------:R-:W-:Y:S01]  /*35d0*/  FADD.FTZ R42, R152.reuse, R11 ;  /* 0x0000000b982a7221 */ /* 0x040fe20000010000 */
[----:B------:R-:W-:Y:S01]  /*35e0*/  F2FP.BF16.F32.PACK_AB R152, R152, R99 ;  /* 0x000000639898723e */ /* 0x000fe200000010ff */
[----:B------:R-:W2:Y:S01]  /*35f0*/  MUFU.EX2 R32, R63 ;  /* 0x0000003f00207308 */ /* 0x000ea20000000800 */
[C---:B0-----:R-:W-:Y:S01]  /*3600*/  FADD.FTZ R4, R30.reuse, R5 ;  /* 0x000000051e047221 */ /* 0x041fe20000010000 */
[----:B------:R-:W-:Y:S01]  /*3610*/  FADD.FTZ R11, R101, R42 ;  /* 0x0000002a650b7221 */ /* 0x000fe20000010000 */
[----:B------:R-:W-:Y:S02]  /*3620*/  F2FP.BF16.F32.PACK_AB R165, R30, R41 ;  /* 0x000000291ea5723e */ /* 0x000fe400000010ff */
[----:B------:R-:W-:Y:S01]  /*3630*/  CS2R R98, SRZ ;  /* 0x0000000000627805 */ /* 0x000fe2000001ff00 */
[C---:B------:R-:W-:Y:S01]  /*3640*/  FADD.FTZ R12, R154.reuse, R11 ;  /* 0x0000000b9a0c7221 */ /* 0x040fe20000010000 */
[----:B------:R-:W-:Y:S01]  /*3650*/  F2FP.BF16.F32.PACK_AB R154, R154, R101 ;  /* 0x000000659a9a723e */ /* 0x000fe200000010ff */
[----:B------:R-:W0:Y:S01]  /*3660*/  MUFU.EX2 R45, R45 ;  /* 0x0000002d002d7308 */ /* 0x000e220000000800 */
[----:B-1----:R-:W-:Y:S01]  /*3670*/  FADD.FTZ R5, R117, R4 ;  /* 0x0000000475057221 */ /* 0x002fe20000010000 */
[----:B------:R-:W-:-:S06]  /*3680*/  CS2R R100, SRZ ;  /* 0x0000000000647805 */ /* 0x000fcc000001ff00 */
[----:B------:R-:W1:Y:S01]  /*3690*/  MUFU.EX2 R34, R67 ;  /* 0x0000004300227308 */ /* 0x000e620000000800 */
[C---:B--2---:R-:W-:Y:S01]  /*36a0*/  FADD.FTZ R4, R32.reuse, R5 ;  /* 0x0000000520047221 */ /* 0x044fe20000010000 */
[----:B------:R-:W-:Y:S02]  /*36b0*/  F2FP.BF16.F32.PACK_AB R167, R32, R117 ;  /* 0x0000007520a7723e */ /* 0x000fe400000010ff */
[----:B------:R-:W-:-:S04]  /*36c0*/  CS2R R116, SRZ ;  /* 0x0000000000747805 */ /* 0x000fc8000001ff00 */
        /* <DEDUP_REMOVED lines=28> */
[----:B------:R-:W-:Y:S02]  /*3890*/  F2FP.BF16.F32.PACK_AB R156, R156, R103 ;  /* 0x000000679c9c723e */ /* 0x000fe400000010ff */
[----:B------:R-:W-:-:S04]  /*38a0*/  CS2R R102, SRZ ;  /* 0x0000000000667805 */ /* 0x000fc8000001ff00 */
[----:B------:R-:W1:Y:S01]  /*38b0*/  MUFU.EX2 R91, R91 ;  /* 0x0000005b005b7308 */ /* 0x000e620000000800 */
[C---:B--2---:R-:W-:Y:S01]  /*38c0*/  FADD.FTZ R14, R12.reuse, R5 ;  /* 0x000000050c0e7221 */ /* 0x044fe20000010000 */
[----:B------:R-:W-:-:S06]  /*38d0*/  F2FP.BF16.F32.PACK_AB R157, R12, R53 ;  /* 0x000000350c9d723e */ /* 0x000fcc00000010ff */
[----:B------:R-:W2:Y:S01]  /*38e0*/  MUFU.EX2 R16, R16 ;  /* 0x0000001000107308 */ /* 0x000ea20000000800 */
[----:B0-----:R-:W-:-:S07]  /*38f0*/  FADD.FTZ R11, R105, R42 ;  /* 0x0000002a690b7221 */ /* 0x001fce0000010000 */
[----:B------:R-:W0:Y:S01]  /*3900*/  MUFU.EX2 R10, R87 ;  /* 0x00000057000a7308 */ /* 0x000e220000000800 */
[----:B-1----:R-:W-:Y:S01]  /*3910*/  FADD.FTZ R5, R91, R14 ;  /* 0x0000000e5b057221 */ /* 0x002fe20000010000 */
[C---:B--2---:R-:W-:Y:S01]  /*3920*/  F2FP.BF16.F32.PACK_AB R158, R16.reuse, R105 ;  /* 0x00000069109e723e */ /* 0x044fe200000010ff */
[----:B------:R-:W-:Y:S01]  /*3930*/  FADD.FTZ R4, R16, R11 ;  /* 0x0000000b10047221 */ /* 0x000fe20000010000 */
[----:B------:R-:W-:Y:S02]  /*3940*/  CS2R R104, SRZ ;  /* 0x0000000000687805 */ /* 0x000fe4000001ff00 */
[C---:B0-----:R-:W-:Y:S01]  /*3950*/  F2FP.BF16.F32.PACK_AB R159, R10.reuse, R91 ;  /* 0x0000005b0a9f723e */ /* 0x041fe200000010ff */
[----:B------:R-:W-:Y:S01]  /*3960*/  FADD.FTZ R5, R10, R5 ;  /* 0x000000050a057221 */ /* 0x000fe20000010000 */
[----:B------:R-:W-:Y:S01]  /*3970*/  CS2R R90, SRZ ;  /* 0x00000000005a7805 */ /* 0x000fe2000001ff00 */
[----:B------:R-:W-:Y:S06]  /*3980*/  @!P1 BRA `(.L_x_2412) ;  /* 0x00000028008c9947 */ /* 0x000fec0003800000 */
[----:B------:R-:W-:Y:S01]  /*3990*/  MOV R11, R13 ;  /* 0x0000000d000b7202 */ /* 0x000fe20000000f00 */
[----:B------:R-:W-:Y:S01]  /*39a0*/  IMAD.MOV.U32 R10, RZ, RZ, R7 ;  /* 0x000000ffff0a7224 */ /* 0x000fe200078e0007 */
[----:B------:R-:W-:Y:S01]  /*39b0*/  UMOV UR54, URZ ;  /* 0x0000003f00367c82 */ /* 0x000fe20008000000 */
[----:B------:R-:W-:Y:S01]  /*39c0*/  IMAD.MOV.U32 R151, RZ, RZ, RZ ;  /* 0x000000ffff977224 */ /* 0x000fe200078e00ff */
[----:B------:R-:W-:Y:S01]  /*39d0*/  UMOV UR52, URZ ;  /* 0x0000003f00347c82 */ /* 0x000fe20008000000 */
[----:B------:R-:W-:Y:S01]  /*39e0*/  ULDC UR49, c[0x0][0x288] ;  /* 0x0000a20000317ab9 */ /* 0x000fe20000000800 */
[----:B------:R-:W-:-:S05]  /*39f0*/  ULDC UR50, c[0x0][0x2f0] ;  /* 0x0000bc0000327ab9 */ /* 0x000fca0000000800 */
.L_x_2423:
[----:B------:R-:W-:Y:S01]  /*3a00*/  ISETP.NE.AND P2, PT, RZ, UR40, PT ;  /* 0x00000028ff007c0c */ /* 0x000fe2000bf45270 */
[----:B------:R-:W-:-:S04]  /*3a10*/  UISETP.NE.AND UP0, UPT, UR52, 0x1, UPT ;  /* 0x000000013400788c */ /* 0x000fc8000bf05270 */
[----:B------:R-:W-:-:S04]  /*3a20*/  USEL UR47, URZ, 0x1, UP0 ;  /* 0x000000013f2f7887 */ /* 0x000fc80008000000 */
[----:B------:R-:W-:-:S04]  /*3a30*/  ULOP3.LUT UR47, UR54, UR47, URZ, 0x3c, !UPT ;  /* 0x0000002f362f7292 */ /* 0x000fc8000f8e3c3f */
[----:B------:R-:W-:Y:S08]  /*3a40*/  @P2 BRA `(.L_x_2413) ;  /* 0x0000000000382947 */ /* 0x000ff00003800000 */
[----:B------:R-:W-:Y:S05]  /*3a50*/  @!P0 BRA `(.L_x_2414) ;  /* 0x0000000000048947 */ /* 0x000fea0003800000 */
[----:B------:R-:W-:Y:S01]  /*3a60*/  BPT.TRAP 0x1 ;  /* 0x000000040000795c */ /* 0x000fe20000300000 */
.L_x_2414:
        /* <DEDUP_REMOVED lines=9> */
.L_x_2415:
[----:B-1----:R-:W-:Y:S05]  /*3b00*/  @P1 BRA `(.L_x_2413) ;  /* 0x0000000000081947 */ /* 0x002fea0003800000 */
[----:B------:R-:W1:Y:S02]  /*3b10*/  SYNCS.PHASECHK.TRANS64.TRYWAIT P1, [UR4+0x28830], R0 ;  /* 0x02883000ff0075a7 */ /* 0x000e640008020144 */
[----:B-1----:R-:W-:Y:S05]  /*3b20*/  @!P1 BRA `(.L_x_2416) ;  /* 0x000000a8002c9947 */ /* 0x002fea0003800000 */
.L_x_2413:
        /* <DEDUP_REMOVED lines=50> */
.L_x_2418:
[----:B------:R-:W-:Y:S01]  /*3e50*/  ULEA UR4, UR52, UR41, 0x3 ;  /* 0x0000002934047291 */ /* 0x000fe2000f8e183f */
[----:B------:R-:W-:-:S05]  /*3e60*/  IMAD.U32 R0, RZ, RZ, UR54 ;  /* 0x00000036ff007e24 */ /* 0x000fca000f8e00ff */
[----:B------:R-:W-:-:S04]  /*3e70*/  SHF.L.U32 R0, R0, 0x1f, RZ ;  /* 0x0000001f00007819 */ /* 0x000fc800000006ff */
[----:B------:R0:W1:Y:S01]  /*3e80*/  SYNCS.PHASECHK.TRANS64.TRYWAIT P1, [UR4+0x28850], R0 ;  /* 0x02885000ff0075a7 */ /* 0x0000620008020144 */
[----:B------:R-:W-:Y:S05]  /*3e90*/  @!P0 BRA `(.L_x_2419) ;  /* 0x0000000000048947 */ /* 0x000fea0003800000 */
[----:B------:R-:W-:Y:S01]  /*3ea0*/  BPT.TRAP 0x1 ;  /* 0x000000040000795c */ /* 0x000fe20000300000 */
.L_x_2419:
[----:B-1----:R-:W-:Y:S05]  /*3eb0*/  @P1 BRA `(.L_x_2417) ;  /* 0x0000000000081947 */ /* 0x002fea0003800000 */
[----:B------:R-:W1:Y:S02]  /*3ec0*/  SYNCS.PHASECHK.TRANS64.TRYWAIT P1, [UR4+0x28850], R0 ;  /* 0x02885000ff0075a7 */ /* 0x000e640008020144 */
[----:B-1----:R-:W-:Y:S05]  /*3ed0*/  @!P1 BRA `(.L_x_2420) ;  /* 0x000000a400589947 */ /* 0x002fea0003800000 */
.L_x_2417:
        /* <DEDUP_REMOVED lines=49> */
.L_x_2421:
[----:B------:R-:W-:Y:S01]  /*41f0*/  UISETP.NE.AND UP0, UPT, UR42, URZ, UPT ;  /* 0x0000003f2a00728c */ /* 0x000fe2000bf05270 */
[----:B------:R-:W-:Y:S01]  /*4200*/  MOV R16, R3 ;  /* 0x0000000300107202 */ /* 0x000fe20000000f00 */
[----:B------:R-:W-:-:S04]  /*4210*/  IMAD.U32 R15, RZ, RZ, UR50 ;  /* 0x00000032ff0f7e24 */ /* 0x000fc8000f8e00ff */
[----:B------:R-:W-:Y:S02]  /*4220*/  PLOP3.LUT P1, PT, PT, PT, UP0, 0x80, 0x0 ;  /* 0x000000000000781c */ /* 0x000fe40003f2f008 */
[----:B------:R-:W-:-:S03]  /*4230*/  PLOP3.LUT P2, PT, PT, PT, UP0, 0x80, 0x0 ;  /* 0x000000000000781c */ /* 0x000fc60003f4f008 */
[----:B------:R-:W-:-:S08]  /*4240*/  @UP0 ULDC UR4, c[0x0][0x44c] ;  /* 0x0001130000040ab9 */ /* 0x000fd00000000800 */
[----:B0-----:R-:W-:Y:S01]  /*4250*/  @P1 IMAD.HI.U32 R0, R3, UR4, RZ ;  /* 0x0000000403001c27 */ /* 0x001fe2000f8e00ff */
[----:B------:R-:W-:-:S04]  /*4260*/  @UP0 ULDC UR4, c[0x0][0x450] ;  /* 0x0001140000040ab9 */ /* 0x000fc80000000800 */
[----:B------:R-:W-:Y:S01]  /*4270*/  @P2 SHF.R.U32.HI R16, RZ, UR4, R0 ;  /* 0x00000004ff102c19 */ /* 0x000fe20008011600 */
[----:B------:R-:W-:Y:S02]  /*4280*/  UMOV UR4, 0xffffff80 ;  /* 0xffffff8000047882 */ /* 0x000fe40000000000 */
[----:B------:R-:W-:Y:S02]  /*4290*/  UIMAD UR4, UR53, UR4, 0x1 ;  /* 0x00000001350474a4 */ /* 0x000fe4000f8e0204 */
[----:B------:R-:W0:Y:S04]  /*42a0*/  SHFL.IDX PT, R7, R16, RZ, 0x1c1f ;  /* 0x001c1fff10077589 */ /* 0x000e2800000e0000 */
[----:B------:R-:W-:Y:S01]  /*42b0*/  IMAD.U32 R13, RZ, RZ, UR4 ;  /* 0x00000004ff0d7e24 */ /* 0x000fe2000f8e00ff */
[----:B------:R-:W1:Y:S01]  /*42c0*/  SHFL.IDX PT, R157, R16, 0x1, 0x1c1f ;  /* 0x003c1f00109d7f89 */ /* 0x000e6200000e0000 */
[----:B------:R-:W-:-:S02]  /*42d0*/  ULEA UR4, UR48, UR41, 0x3 ;  /* 0x0000002930047291 */ /* 0x000fc4000f8e183f */
[----:B------:R-:W-:Y:S02]  /*42e0*/  IMAD R0, R6, -0x2, R13 ;  /* 0xfffffffe06007824 */ /* 0x000fe400078e020d */
[----:B------:R-:W-:Y:S02]  /*42f0*/  UIADD3 UR4, UR4, 0x28840, URZ ;  /* 0x0002884004047890 */ /* 0x000fe4000fffe03f */
[----:B------:R-:W-:Y:S02]  /*4300*/  IMAD R14, R15, UR38, R0 ;  /* 0x000000260f0e7c24 */ /* 0x000fe4000f8e0200 */
[----:B------:R-:W-:-:S09]  /*4310*/  UPRMT UR4, UR43, 0x654, UR4 ;  /* 0x000006542b047896 */ /* 0x000fd20008000004 */
[----:B------:R-:W-:Y:S01]  /*4320*/  SYNCS.ARRIVE.TRANS64.RED.A1T0 RZ, [UR4], RZ ;  /* 0x000000ffffff79a7 */ /* 0x000fe20008100404 */
[----:B0-----:R-:W-:-:S04]  /*4330*/  IADD3 R7, R7, -UR49, R14 ;  /* 0x8000003107077c10 */ /* 0x001fc8000fffe00e */
[C---:B------:R-:W-:Y:S02]  /*4340*/  ISETP.GT.AND P1, PT, R7.reuse, RZ, PT ;  /* 0x000000ff0700720c */ /* 0x040fe40003f24270 */
[C---:B------:R-:W-:Y:S02]  /*4350*/  ISETP.GT.AND P2, PT, R7.reuse, 0x1, PT ;  /* 0x000000010700780c */ /* 0x040fe40003f44270 */
[----:B------:R-:W-:Y:S02]  /*4360*/  FSEL R15, R24, -INF , P1 ;  /* 0xff800000180f7808 */ /* 0x000fe40000800000 */
        /* <DEDUP_REMOVED lines=90> */
[----:B------:R-:W-:Y:S02]  /*4910*/  FSEL R85, R85, -INF , P2 ;  /* 0xff80000055557808 */ /* 0x000fe40001000000 */
[----:B------:R-:W-:Y:S02]  /*4920*/  FMNMX.FTZ R0, R45, R0, !PT ;  /* 0x000000002d007209 */ /* 0x000fe40007810000 */
[----:B-1----:R-:W-:-:S02]  /*4930*/  IADD3 R14, R157, -UR49, R14 ;  /* 0x800000319d0e7c10 */ /* 0x002fc4000fffe00e */
[----:B------:R-:W-:Y:S02]  /*4940*/  FMNMX.FTZ R18, R85, R0, !PT ;  /* 0x0000000055127209 */ /* 0x000fe40007810000 */
[----:B------:R-:W0:Y:S01]  /*4950*/  LDC R0, c[0x0][0x988] ;  /* 0x00026200ff007b82 */ /* 0x000e220000000800 */
[C---:B------:R-:W-:Y:S02]  /*4960*/  ISETP.GT.AND P2, PT, R14.reuse, RZ, PT ;  /* 0x000000ff0e00720c */ /* 0x040fe40003f44270 */
[----:B------:R-:W1:Y:S01]  /*4970*/  SHFL.BFLY PT, R7, R18, 0x2, 0x1f ;  /* 0x0c401f0012077f89 */ /* 0x000e6200000e0000 */
[----:B------:R-:W-:Y:S02]  /*4980*/  ISETP.GT.AND P3, PT, R14, 0x1, PT ;  /* 0x000000010e00780c */ /* 0x000fe40003f64270 */
        /* <DEDUP_REMOVED lines=11> */
[----:B-1----:R-:W-:Y:S02]  /*4a40*/  FMNMX.FTZ R20, R18, R7, !PT ;  /* 0x0000000712147209 */ /* 0x002fe40007810000 */
[----:B------:R-:W-:-:S03]  /*4a50*/  FMNMX.FTZ R16, R31, R16, !PT ;  /* 0x000000101f107209 */ /* 0x000fc60007810000 */
[----:B------:R-:W1:Y:S02]  /*4a60*/  SHFL.BFLY PT, R7, R20, 0x1, 0x1f ;  /* 0x0c201f0014077f89 */ /* 0x000e6400000e0000 */
[----:B-1----:R-:W-:-:S04]  /*4a70*/  FMNMX.FTZ R7, R20, R7, !PT ;  /* 0x0000000714077209 */ /* 0x002fc80007810000 */
[C---:B------:R-:W-:Y:S01]  /*4a80*/  FSETP.NEU.FTZ.AND P1, PT, R7.reuse, -INF , PT ;  /* 0xff8000000700780b */ /* 0x040fe20003f3d000 */
[----:B0-----:R-:W-:-:S05]  /*4a90*/  FMUL.FTZ R12, R7, R0 ;  /* 0x00000000070c7220 */ /* 0x001fca0000410000 */
[----:B------:R-:W-:-:S05]  /*4aa0*/  FSEL R12, R12, RZ, P1 ;  /* 0x000000ff0c0c7208 */ /* 0x000fca0000800000 */
[-CC-:B------:R-:W-:Y:S01]  /*4ab0*/  FFMA.FTZ R180, R17, R0.reuse, -R12.reuse ;  /* 0x0000000011b47223 */ /* 0x180fe2000001080c */
[-CC-:B------:R-:W-:Y:S01]  /*4ac0*/  FFMA.FTZ R17, R163, R0.reuse, -R12.reuse ;  /* 0x00000000a3117223 */ /* 0x180fe2000001080c */
[----:B------:R-:W-:Y:S01]  /*4ad0*/  FSEL R163, R34, -INF , P2 ;  /* 0xff80000022a37808 */ /* 0x000fe20001000000 */
        /* <DEDUP_REMOVED lines=58> */
[----:B------:R-:W-:Y:S01]  /*4e80*/  FFMA.FTZ R45, R85, R0, -R12 ;  /* 0x00000000552d7223 */ /* 0x000fe2000001080c */
[----:B------:R-:W-:Y:S01]  /*4e90*/  FMNMX.FTZ R16, R171, R16, !PT ;  /* 0x00000010ab107209 */ /* 0x000fe20007810000 */
[----:B------:R-:W-:Y:S01]  /*4ea0*/  MUFU.EX2 R15, R15 ;  /* 0x0000000f000f7308 */ /* 0x000fe20000000800 */
[----:B------:R-:W-:-:S02]  /*4eb0*/  ISETP.GT.AND P2, PT, R14, 0x40, PT ;  /* 0x000000400e00780c */ /* 0x000fc40003f44270 */
[----:B------:R-:W-:Y:S02]  /*4ec0*/  FSEL R55, R55, -INF , P3 ;  /* 0xff80000037377808 */ /* 0x000fe40001800000 */
[----:B------:R-:W-:Y:S02]  /*4ed0*/  FMNMX.FTZ R16, R181, R16, !PT ;  /* 0x00000010b5107209 */ /* 0x000fe40007810000 */
[----:B------:R-:W-:Y:S01]  /*4ee0*/  ISETP.GT.AND P3, PT, R14, 0x41, PT ;  /* 0x000000410e00780c */ /* 0x000fe20003f64270 */
[----:B------:R-:W-:Y:S01]  /*4ef0*/  MUFU.EX2 R180, R180 ;  /* 0x000000b400b47308 */ /* 0x000fe20000000800 */
[----:B------:R-:W-:Y:S02]  /*4f00*/  FSEL R51, R58, -INF , P2 ;  /* 0xff8000003a337808 */ /* 0x000fe40001000000 */
[----:B------:R-:W-:Y:S02]  /*4f10*/  FMNMX.FTZ R16, R55, R16, !PT ;  /* 0x0000001037107209 */ /* 0x000fe40007810000 */
[----:B------:R-:W-:-:S02]  /*4f20*/  ISETP.GT.AND P2, PT, R14, 0x48, PT ;  /* 0x000000480e00780c */ /* 0x000fc40003f44270 */
[----:B------:R-:W-:Y:S01]  /*4f30*/  FSEL R59, R59, -INF , P3 ;  /* 0xff8000003b3b7808 */ /* 0x000fe20001800000 */
[----:B------:R-:W-:Y:S01]  /*4f40*/  MUFU.EX2 R182, R182 ;  /* 0x000000b600b67308 */ /* 0x000fe20000000800 */
[----:B------:R-:W-:Y:S02]  /*4f50*/  FMNMX.FTZ R16, R51, R16, !PT ;  /* 0x0000001033107209 */ /* 0x000fe40007810000 */
[----:B------:R-:W-:Y:S02]  /*4f60*/  ISETP.GT.AND P3, PT, R14, 0x49, PT ;  /* 0x000000490e00780c */ /* 0x000fe40003f64270 */
[----:B------:R-:W-:Y:S02]  /*4f70*/  FSEL R161, R62, -INF , P2 ;  /* 0xff8000003ea17808 */ /* 0x000fe40001000000 */
        /* <DEDUP_REMOVED lines=47> */
[----:B------:R-:W-:-:S02]  /*5270*/  FSEL R87, R87, -INF , P3 ;  /* 0xff80000057577808 */ /* 0x000fc40001800000 */
        /* <DEDUP_REMOVED lines=15> */
[C---:B------:R-:W-:Y:S02]  /*5370*/  FMUL.FTZ R14, R13.reuse, R0 ;  /* 0x000000000d0e7220 */ /* 0x040fe40000410000 */
[----:B------:R-:W-:Y:S01]  /*5380*/  MUFU.EX2 R23, R23 ;  /* 0x0000001700177308 */ /* 0x000fe20000000800 */
[----:B------:R-:W-:Y:S02]  /*5390*/  FSEL R28, R13, RZ, P2 ;  /* 0x000000ff0d1c7208 */ /* 0x000fe40001000000 */
[----:B------:R-:W-:-:S03]  /*53a0*/  FSEL R12, R14, RZ, P2 ;  /* 0x000000ff0e0c7208 */ /* 0x000fc60001000000 */
[----:B------:R-:W-:Y:S02]  /*53b0*/  FADD.FTZ R11, -R28, R11 ;  /* 0x0000000b1c0b7221 */ /* 0x000fe40000010100 */
[-CC-:B------:R-:W-:Y:S01]  /*53c0*/  FFMA.FTZ R24, R47, R0.reuse, -R12.reuse ;  /* 0x000000002f187223 */ /* 0x180fe2000001080c */
[----:B------:R-:W-:Y:S01]  /*53d0*/  FSEL R47, R7, RZ, P1 ;  /* 0x000000ff072f7208 */ /* 0x000fe20000800000 */
[-CC-:B------:R-:W-:Y:S01]  /*53e0*/  FFMA.FTZ R14, R26, R0.reuse, -R12.reuse ;  /* 0x000000001a0e7223 */ /* 0x180fe2000001080c */
[-C--:B------:R-:W-:Y:S01]  /*53f0*/  FMUL.FTZ R11, R11, R0.reuse ;  /* 0x000000000b0b7220 */ /* 0x080fe20000410000 */
[-CC-:B------:R-:W-:Y:S01]  /*5400*/  FFMA.FTZ R57, R157, R0.reuse, -R12.reuse ;  /* 0x000000009d397223 */ /* 0x180fe2000001080c */
[-C--:B------:R-:W-:Y:S01]  /*5410*/  FFMA.FTZ R16, R159, R0.reuse, -R12 ;  /* 0x000000009f107223 */ /* 0x080fe2000001080c */
[----:B------:R-:W-:Y:S01]  /*5420*/  FADD.FTZ R47, -R47, R10 ;  /* 0x0000000a2f2f7221 */ /* 0x000fe20000010100 */
[-CC-:B------:R-:W-:Y:S01]  /*5430*/  FFMA.FTZ R31, R31, R0.reuse, -R12.reuse ;  /* 0x000000001f1f7223 */ /* 0x180fe2000001080c */
[----:B------:R-:W-:Y:S01]  /*5440*/  MUFU.EX2 R14, R14 ;  /* 0x0000000e000e7308 */ /* 0x000fe20000000800 */
[-CC-:B------:R-:W-:Y:S01]  /*5450*/  FFMA.FTZ R18, R163, R0.reuse, -R12.reuse ;  /* 0x00000000a3127223 */ /* 0x180fe2000001080c */
[-C--:B------:R-:W-:Y:S01]  /*5460*/  FMUL.FTZ R10, R47, R0.reuse ;  /* 0x000000002f0a7220 */ /* 0x080fe20000410000 */
        /* <DEDUP_REMOVED lines=22> */
[----:B0-----:R-:W-:Y:S01]  /*55d0*/  FFMA.FTZ R47, R10, R4, R15 ;  /* 0x000000040a2f7223 */ /* 0x001fe2000001000f */
[-CC-:B------:R-:W-:Y:S01]  /*55e0*/  FFMA.FTZ R79, R79, R0.reuse, -R12.reuse ;  /* 0x000000004f4f7223 */ /* 0x180fe2000001080c */
[-CC-:B------:R-:W-:Y:S01]  /*55f0*/  FFMA.FTZ R185, R185, R0.reuse, -R12.reuse ;  /* 0x00000000b9b97223 */ /* 0x180fe2000001080c */
[-CC-:B------:R-:W-:Y:S01]  /*5600*/  FFMA.FTZ R83, R83, R0.reuse, -R12.reuse ;  /* 0x0000000053537223 */ /* 0x180fe2000001080c */
[----:B------:R-:W-:-:S03]  /*5610*/  FFMA.FTZ R187, R187, R0, -R12 ;  /* 0x00000000bbbb7223 */ /* 0x000fc6000001080c */
[----:B------:R-:W0:Y:S01]  /*5620*/  MUFU.EX2 R16, R16 ;  /* 0x0000001000107308 */ /* 0x000e220000000800 */
[----:B-1----:R-:W-:Y:S01]  /*5630*/  FFMA.FTZ R4, R11, R5, R14 ;  /* 0x000000050b047223 */ /* 0x002fe2000001000e */
[----:B------:R-:W-:Y:S01]  /*5640*/  FADD.FTZ R5, R180, R47 ;  /* 0x0000002fb4057221 */ /* 0x000fe20000010000 */
[----:B------:R-:W-:-:S05]  /*5650*/  FFMA.FTZ R47, R63, R0, -R12 ;  /* 0x000000003f2f7223 */ /* 0x000fca000001080c */
[----:B------:R-:W1:Y:S01]  /*5660*/  MUFU.EX2 R31, R31 ;  /* 0x0000001f001f7308 */ /* 0x000e620000000800 */
[----:B--2---:R-:W-:Y:S01]  /*5670*/  FADD.FTZ R51, R57, R4 ;  /* 0x0000000439337221 */ /* 0x004fe20000010000 */
[----:B------:R-:W-:-:S04]  /*5680*/  FADD.FTZ R4, R182, R5 ;  /* 0x00000005b6047221 */ /* 0x000fc80000010000 */
[----:B------:R-:W-:Y:S02]  /*5690*/  FADD.FTZ R5, R17, R4 ;  /* 0x0000000411057221 */ /* 0x000fe40000010000 */
[----:B------:R-:W2:Y:S01]  /*56a0*/  MUFU.EX2 R18, R18 ;  /* 0x0000001200127308 */ /* 0x000ea20000000800 */
[----:B0-----:R-:W-:Y:S01]  /*56b0*/  FADD.FTZ R34, R16, R51 ;  /* 0x0000003310227221 */ /* 0x001fe20000010000 */
[----:B------:R-:W-:-:S04]  /*56c0*/  FADD.FTZ R4, R176, R5 ;  /* 0x00000005b0047221 */ /* 0x000fc80000010000 */
[----:B------:R-:W-:Y:S02]  /*56d0*/  FADD.FTZ R5, R19, R4 ;  /* 0x0000000413057221 */ /* 0x000fe40000010000 */
[----:B------:R-:W0:Y:S01]  /*56e0*/  MUFU.EX2 R61, R61 ;  /* 0x0000003d003d7308 */ /* 0x000e220000000800 */
[----:B-1----:R-:W-:Y:S01]  /*56f0*/  FADD.FTZ R51, R31, R34 ;  /* 0x000000221f337221 */ /* 0x002fe20000010000 */
[----:B------:R-:W-:-:S04]  /*5700*/  FADD.FTZ R4, R178, R5 ;  /* 0x00000005b2047221 */ /* 0x000fc80000010000 */
[----:B------:R-:W-:Y:S02]  /*5710*/  FADD.FTZ R5, R27, R4 ;  /* 0x000000041b057221 */ /* 0x000fe40000010000 */
[----:B------:R-:W1:Y:S01]  /*5720*/  MUFU.EX2 R20, R20 ;  /* 0x0000001400147308 */ /* 0x000e620000000800 */
[----:B--2---:R-:W-:Y:S01]  /*5730*/  FADD.FTZ R34, R18, R51 ;  /* 0x0000003312227221 */ /* 0x004fe20000010000 */
[----:B------:R-:W-:-:S04]  /*5740*/  FADD.FTZ R4, R172, R5 ;  /* 0x00000005ac047221 */ /* 0x000fc80000010000 */
[----:B------:R-:W-:Y:S02]  /*5750*/  FADD.FTZ R5, R35, R4 ;  /* 0x0000000423057221 */ /* 0x000fe40000010000 */
[----:B------:R-:W2:Y:S01]  /*5760*/  MUFU.EX2 R39, R39 ;  /* 0x0000002700277308 */ /* 0x000ea20000000800 */
[----:B0-----:R-:W-:Y:S01]  /*5770*/  FADD.FTZ R51, R61, R34 ;  /* 0x000000223d337221 */ /* 0x001fe20000010000 */
[----:B------:R-:W-:Y:S01]  /*5780*/  FADD.FTZ R4, R174, R5 ;  /* 0x00000005ae047221 */ /* 0x000fe20000010000 */
[-CC-:B------:R-:W-:Y:S01]  /*5790*/  FFMA.FTZ R34, R67, R0.reuse, -R12.reuse ;  /* 0x0000000043227223 */ /* 0x180fe2000001080c */
[----:B------:R-:W-:-:S04]  /*57a0*/  FFMA.FTZ R12, R87, R0, -R12 ;  /* 0x00000000570c7223 */ /* 0x000fc8000001080c */
[----:B------:R-:W0:Y:S01]  /*57b0*/  MUFU.EX2 R22, R22 ;  /* 0x0000001600167308 */ /* 0x000e220000000800 */
[----:B-1----:R-:W-:-:S07]  /*57c0*/  FADD.FTZ R36, R20, R51 ;  /* 0x0000003314247221 */ /* 0x002fce0000010000 */
[----:B------:R-:W1:Y:S01]  /*57d0*/  MUFU.EX2 R65, R65 ;  /* 0x0000004100417308 */ /* 0x000e620000000800 */
[----:B--2---:R-:W-:-:S07]  /*57e0*/  FADD.FTZ R51, R39, R36 ;  /* 0x0000002427337221 */ /* 0x004fce0000010000 */
[----:B------:R-:W2:Y:S01]  /*57f0*/  MUFU.EX2 R175, R175 ;  /* 0x000000af00af7308 */ /* 0x000ea20000000800 */
[----:B0-----:R-:W-:Y:S01]  /*5800*/  FADD.FTZ R36, R22, R51 ;  /* 0x0000003316247221 */ /* 0x001fe20000010000 */
[----:B------:R-:W-:-:S06]  /*5810*/  FADD.FTZ R51, R43, R4 ;  /* 0x000000042b337221 */ /* 0x000fcc0000010000 */
[----:B------:R-:W0:Y:S01]  /*5820*/  MUFU.EX2 R24, R24 ;  /* 0x0000001800187308 */ /* 0x000e220000000800 */
[----:B-1----:R-:W-:-:S07]  /*5830*/  FADD.FTZ R36, R65, R36 ;  /* 0x0000002441247221 */ /* 0x002fce0000010000 */
        /* <DEDUP_REMOVED lines=20> */
[----:B------:R-:W-:-:S06]  /*5980*/  FADD.FTZ R4, R166, R51 ;  /* 0x00000033a6047221 */ /* 0x000fcc0000010000 */
[----:B------:R-:W2:Y:S01]  /*5990*/  MUFU.EX2 R47, R47 ;  /* 0x0000002f002f7308 */ /* 0x000ea20000000800 */
[----:B0-----:R-:W-:-:S07]  /*59a0*/  FADD.FTZ R5, R30, R5 ;  /* 0x000000051e057221 */ /* 0x001fce0000010000 */
[----:B------:R-:W0:Y:S01]  /*59b0*/  MUFU.EX2 R161, R161 ;  /* 0x000000a100a17308 */ /* 0x000e220000000800 */
[----:B-1----:R-:W-:Y:S01]  /*59c0*/  FADD.FTZ R36, R32, R5 ;  /* 0x0000000520247221 */ /* 0x002fe20000010000 */
[----:B------:R-:W-:-:S04]  /*59d0*/  FADD.FTZ R5, R53, R4 ;  /* 0x0000000435057221 */ /* 0x000fc80000010000 */
[----:B------:R-:W-:Y:S02]  /*59e0*/  FADD.FTZ R4, R160, R5 ;  /* 0x00000005a0047221 */ /* 0x000fe40000010000 */
        /* <DEDUP_REMOVED lines=47> */
.L_x_2422:
[----:B------:R-:W-:Y:S01]  /*5ce0*/  UISETP.GT.AND UP0, UPT, UR53, UR51, UPT ;  /* 0x000000333500728c */ /* 0x000fe2000bf04270 */
[-C--:B------:R-:W-:Y:S01]  /*5cf0*/  FMUL.FTZ R88, R88, R10.reuse ;  /* 0x0000000a58587220 */ /* 0x080fe20000410000 */
[----:B------:R-:W-:Y:S01]  /*5d00*/  ULEA UR4, UR52, UR41, 0x3 ;  /* 0x0000002934047291 */ /* 0x000fe2000f8e183f */
[-C--:B------:R-:W-:Y:S01]  /*5d10*/  FMUL.FTZ R89, R89, R10.reuse ;  /* 0x0000000a59597220 */ /* 0x080fe20000410000 */
[----:B------:R-:W-:Y:S01]  /*5d20*/  UIADD3 UR5, UR53, -0x1, URZ ;  /* 0xffffffff35057890 */ /* 0x000fe2000fffe03f */
[-C--:B------:R-:W-:Y:S01]  /*5d30*/  FMUL.FTZ R92, R92, R10.reuse ;  /* 0x0000000a5c5c7220 */ /* 0x080fe20000410000 */
[----:B------:R-:W-:Y:S01]  /*5d40*/  UIADD3 UR4, UR4, 0x28860, URZ ;  /* 0x0002886004047890 */ /* 0x000fe2000fffe03f */
[----:B------:R-:W-:Y:S01]  /*5d50*/  PLOP3.LUT P1, PT, PT, PT, UP0, 0x80, 0x0 ;  /* 0x000000000000781c */ /* 0x000fe20003f2f008 */
[----:B------:R-:W-:Y:S01]  /*5d60*/  UMOV UR54, UR47 ;  /* 0x0000002f00367c82 */ /* 0x000fe20008000000 */
[----:B------:R-:W-:Y:S01]  /*5d70*/  UMOV UR52, UR48 ;  /* 0x0000003000347c82 */ /* 0x000fe20008000000 */
[----:B------:R-:W-:Y:S01]  /*5d80*/  UPRMT UR4, UR43, 0x654, UR4 ;  /* 0x000006542b047896 */ /* 0x000fe20008000004 */
[-C--:B------:R-:W-:Y:S01]  /*5d90*/  FMUL.FTZ R93, R93, R10.reuse ;  /* 0x0000000a5d5d7220 */ /* 0x080fe20000410000 */
[----:B------:R-:W-:Y:S01]  /*5da0*/  UMOV UR53, UR5 ;  /* 0x0000000500357c82 */ /* 0x000fe20008000000 */
        /* <DEDUP_REMOVED lines=96> */
[----:B------:R-:W-:-:S05]  /*63b0*/  UMOV UR53, UR5 ;  /* 0x0000000500357c82 */ /* 0x000fca0008000000 */
.L_x_2412:
[----:B------:R-:W-:-:S06]  /*63c0*/  UISETP.GE.AND UP0, UPT, UR53, UR39, UPT ;  /* 0x000000273500728c */ /* 0x000fcc000bf06270 */
[----:B------:R-:W-:-:S13]  /*63d0*/  PLOP3.LUT P1, PT, PT, PT, UP0, 0x80, 0x0 ;  /* 0x000000000000781c */ /* 0x000fda0003f2f008 */
[----:B------:R-:W-:Y:S05]  /*63e0*/  @!P1 BRA `(.L_x_2424) ;  /* 0x0000002000109947 */ /* 0x000fea0003800000 */
[C---:B------:R-:W-:Y:S01]  /*63f0*/  VIADD R3, R2.reuse, 0x8 ;  /* 0x0000000802037836 */ /* 0x040fe20000000000 */
[----:B------:R-:W-:Y:S01]  /*6400*/  MOV R6, R7 ;  /* 0x0000000700067202 */ /* 0x000fe20000000f00 */
[----:B------:R-:W-:Y:S01]  /*6410*/  IMAD.MOV.U32 R10, RZ, RZ, R13 ;  /* 0x000000ffff0a7224 */ /* 0x000fe200078e000d */
[----:B------:R-:W-:Y:S01]  /*6420*/  IADD3 R2, -R2, 0xb, RZ ;  /* 0x0000000b02027810 */ /* 0x000fe20007ffe1ff */
[----:B------:R-:W-:Y:S01]  /*6430*/  UMOV UR42, UR47 ;  /* 0x0000002f002a7c82 */ /* 0x000fe20008000000 */
[----:B------:R-:W-:-:S05]  /*6440*/  UMOV UR38, UR48 ;  /* 0x0000003000267c82 */ /* 0x000fca0008000000 */
.L_x_2435:
        /* <DEDUP_REMOVED lines=9> */
.L_x_2426:
[----:B------:R-:W-:Y:S01]  /*64e0*/  ULEA UR4, UR48, UR41, 0x3 ;  /* 0x0000002930047291 */ /* 0x000fe2000f8e183f */
[----:B------:R-:W-:-:S05]  /*64f0*/  IMAD.U32 R0, RZ, RZ, UR47 ;  /* 0x0000002fff007e24 */ /* 0x000fca000f8e00ff */
[----:B------:R-:W-:-:S04]  /*6500*/  SHF.L.U32 R0, R0, 0x1f, RZ ;  /* 0x0000001f00007819 */ /* 0x000fc800000006ff */
[----:B------:R0:W1:Y:S01]  /*6510*/  SYNCS.PHASECHK.TRANS64.TRYWAIT P1, [UR4+0x28830], R0 ;  /* 0x02883000ff0075a7 */ /* 0x0000620008020144 */
[----:B------:R-:W-:Y:S05]  /*6520*/  @!P0 BRA `(.L_x_2427) ;  /* 0x0000000000048947 */ /* 0x000fea0003800000 */
[----:B------:R-:W-:Y:S01]  /*6530*/  BPT.TRAP 0x1 ;  /* 0x000000040000795c */ /* 0x000fe20000300000 */
.L_x_2427:
[----:B-1----:R-:W-:Y:S05]  /*6540*/  @P1 BRA `(.L_x_2425) ;  /* 0x0000000000081947 */ /* 0x002fea0003800000 */
[----:B------:R-:W1:Y:S02]  /*6550*/  SYNCS.PHASECHK.TRANS64.TRYWAIT P1, [UR4+0x28830], R0 ;  /* 0x02883000ff0075a7 */ /* 0x000e640008020144 */
[----:B-1----:R-:W-:Y:S05]  /*6560*/  @!P1 BRA `(.L_x_2428) ;  /* 0x0000007c00cc9947 */ /* 0x002fea0003800000 */
.L_x_2425:
        /* <DEDUP_REMOVED lines=46> */
.L_x_2430:
[----:B------:R-:W-:Y:S01]  /*6850*/  ULEA UR4, UR38, UR41, 0x3 ;  /* 0x0000002926047291 */ /* 0x000fe2000f8e183f */
[----:B01----:R-:W-:-:S05]  /*6860*/  IMAD.U32 R0, RZ, RZ, UR42 ;  /* 0x0000002aff007e24 */ /* 0x003fca000f8e00ff */
[----:B------:R-:W-:-:S04]  /*6870*/  SHF.L.U32 R0, R0, 0x1f, RZ ;  /* 0x0000001f00007819 */ /* 0x000fc800000006ff */
[----:B------:R0:W1:Y:S01]  /*6880*/  SYNCS.PHASECHK.TRANS64.TRYWAIT P1, [UR4+0x28850], R0 ;  /* 0x02885000ff0075a7 */ /* 0x0000620008020144 */
[----:B------:R-:W-:Y:S05]  /*6890*/  @!P0 BRA `(.L_x_2431) ;  /* 0x0000000000048947 */ /* 0x000fea0003800000 */
[----:B------:R-:W-:Y:S01]  /*68a0*/  BPT.TRAP 0x1 ;  /* 0x000000040000795c */ /* 0x000fe20000300000 */
.L_x_2431:
[----:B-1----:R-:W-:Y:S05]  /*68b0*/  @P1 BRA `(.L_x_2429) ;  /* 0x0000000000081947 */ /* 0x002fea0003800000 */
[----:B------:R-:W1:Y:S02]  /*68c0*/  SYNCS.PHASECHK.TRANS64.TRYWAIT P1, [UR4+0x28850], R0 ;  /* 0x02885000ff0075a7 */ /* 0x000e640008020144 */
[----:B-1----:R-:W-:Y:S05]  /*68d0*/  @!P1 BRA `(.L_x_2432) ;  /* 0x0000007c00089947 */ /* 0x002fea0003800000 */
.L_x_2429:
        /* <DEDUP_REMOVED lines=49> */
.L_x_2433:
[----:B01----:R-:W-:Y:S01]  /*6bf0*/  FMNMX.FTZ R0, R24, R6, !PT ;  /* 0x0000000618007209 */ /* 0x003fe20007810000 */
        /* <DEDUP_REMOVED lines=73> */
[----:B------:R-:W3:Y:S01]  /*7090*/  SHFL.BFLY PT, R16, R15, 0x1, 0x1f ;  /* 0x0c201f000f107f89 */ /* 0x000ee200000e0000 */
[----:B-1----:R-:W-:-:S02]  /*70a0*/  FMNMX.FTZ R7, R14, R7, !PT ;  /* 0x000000070e077209 */ /* 0x002fc40007810000 */
[----:B---3--:R-:W-:-:S03]  /*70b0*/  FMNMX.FTZ R13, R15, R16, !PT ;  /* 0x000000100f0d7209 */ /* 0x008fc60007810000 */
[C---:B------:R-:W-:Y:S01]  /*70c0*/  FADD.FTZ R17, -R7.reuse, R6 ;  /* 0x0000000607117221 */ /* 0x040fe20000010100 */
[----:B0-----:R-:W-:-:S03]  /*70d0*/  FMUL.FTZ R153, R7, R0 ;  /* 0x0000000007997220 */ /* 0x001fc60000410000 */
[-C--:B------:R-:W-:Y:S01]  /*70e0*/  FMUL.FTZ R17, R17, R0.reuse ;  /* 0x0000000011117220 */ /* 0x080fe20000410000 */
[-CC-:B------:R-:W-:Y:S01]  /*70f0*/  FFMA.FTZ R29, R29, R0.reuse, -R153.reuse ;  /* 0x000000001d1d7223 */ /* 0x180fe20000010899 */
        /* <DEDUP_REMOVED lines=19> */
[-CC-:B0-----:R-:W-:Y:S01]  /*7230*/  FFMA.FTZ R29, R49, R0.reuse, -R153.reuse ;  /* 0x00000000311d7223 */ /* 0x181fe20000010899 */
[-CC-:B------:R-:W-:Y:S01]  /*7240*/  FFMA.FTZ R49, R69, R0.reuse, -R153.reuse ;  /* 0x0000000045317223 */ /* 0x180fe20000010899 */
[-C--:B------:R-:W-:Y:S01]  /*7250*/  FMUL.FTZ R69, R13, R0.reuse ;  /* 0x000000000d457220 */ /* 0x080fe20000410000 */
[-CC-:B------:R-:W-:Y:S01]  /*7260*/  FFMA.FTZ R164, R56, R0.reuse, -R153.reuse ;  /* 0x0000000038a47223 */ /* 0x180fe20000010899 */
[-CC-:B------:R-:W-:Y:S01]  /*7270*/  FFMA.FTZ R37, R57, R0.reuse, -R153.reuse ;  /* 0x0000000039257223 */ /* 0x180fe20000010899 */
[-C--:B------:R-:W-:Y:S01]  /*7280*/  FFMA.FTZ R166, R60, R0.reuse, -R153 ;  /* 0x000000003ca67223 */ /* 0x080fe20000010899 */
        /* <DEDUP_REMOVED lines=9> */
[--C-:B------:R-:W-:Y:S01]  /*7320*/  FFMA.FTZ R173, R42, R0, -R69.reuse ;  /* 0x000000002aad7223 */ /* 0x100fe20000010845 */
[----:B------:R-:W0:Y:S01]  /*7330*/  MUFU.EX2 R181, R181 ;  /* 0x000000b500b57308 */ /* 0x000e220000000800 */
[----:B-1----:R-:W-:Y:S01]  /*7340*/  FFMA.FTZ R4, R11, R4, R180 ;  /* 0x000000040b047223 */ /* 0x002fe200000100b4 */
        /* <DEDUP_REMOVED lines=10> */
[-C--:B------:R-:W-:Y:S01]  /*73f0*/  FFMA.FTZ R167, R62, R0.reuse, -R69 ;  /* 0x000000003ea77223 */ /* 0x080fe20000010845 */
[-C--:B------:R-:W-:Y:S01]  /*7400*/  FFMA.FTZ R41, R61, R0.reuse, -R153 ;  /* 0x000000003d297223 */ /* 0x080fe20000010899 */
[-C--:B------:R-:W-:Y:S01]  /*7410*/  FFMA.FTZ R28, R63, R0.reuse, -R69 ;  /* 0x000000003f1c7223 */ /* 0x080fe20000010845 */
[-C--:B------:R-:W-:Y:S01]  /*7420*/  FFMA.FTZ R160, R64, R0.reuse, -R153 ;  /* 0x0000000040a07223 */ /* 0x080fe20000010899 */
[----:B------:R-:W3:Y:S01]  /*7430*/  MUFU.EX2 R10, R10 ;  /* 0x0000000a000a7308 */ /* 0x000ee20000000800 */
[----:B0-----:R-:W-:Y:S01]  /*7440*/  FFMA.FTZ R5, R6, R5, R181 ;  /* 0x0000000506057223 */ /* 0x001fe200000100b5 */
[-C--:B------:R-:W-:Y:S01]  /*7450*/  FFMA.FTZ R161, R66, R0.reuse, -R69 ;  /* 0x0000000042a17223 */ /* 0x080fe20000010845 */
[-CC-:B------:R-:W-:Y:S01]  /*7460*/  FFMA.FTZ R45, R65, R0.reuse, -R153.reuse ;  /* 0x00000000412d7223 */ /* 0x180fe20000010899 */
[-C--:B------:R-:W-:Y:S01]  /*7470*/  FFMA.FTZ R162, R68, R0.reuse, -R153 ;  /* 0x0000000044a27223 */ /* 0x080fe20000010899 */
[-CC-:B------:R-:W-:Y:S01]  /*7480*/  FFMA.FTZ R70, R70, R0.reuse, -R69.reuse ;  /* 0x0000000046467223 */ /* 0x180fe20000010845 */
[-C--:B------:R-:W-:Y:S01]  /*7490*/  FFMA.FTZ R71, R71, R0.reuse, -R69 ;  /* 0x0000000047477223 */ /* 0x080fe20000010845 */
[-C--:B------:R-:W-:Y:S01]  /*74a0*/  FFMA.FTZ R152, R72, R0.reuse, -R153 ;  /* 0x0000000048987223 */ /* 0x080fe20000010899 */
[----:B------:R-:W0:Y:S01]  /*74b0*/  MUFU.EX2 R182, R182 ;  /* 0x000000b600b67308 */ /* 0x000e220000000800 */
[----:B-1----:R-:W-:Y:S01]  /*74c0*/  FADD.FTZ R27, R15, R4 ;  /* 0x000000040f1b7221 */ /* 0x002fe20000010000 */
[-C--:B------:R-:W-:Y:S01]  /*74d0*/  FFMA.FTZ R74, R74, R0.reuse, -R69 ;  /* 0x000000004a4a7223 */ /* 0x080fe20000010845 */
[-C--:B------:R-:W-:Y:S01]  /*74e0*/  FFMA.FTZ R53, R73, R0.reuse, -R153 ;  /* 0x0000000049357223 */ /* 0x080fe20000010899 */
[-C--:B------:R-:W-:Y:S01]  /*74f0*/  FFMA.FTZ R75, R75, R0.reuse, -R69 ;  /* 0x000000004b4b7223 */ /* 0x080fe20000010845 */
[-C--:B------:R-:W-:Y:S01]  /*7500*/  FFMA.FTZ R154, R76, R0.reuse, -R153 ;  /* 0x000000004c9a7223 */ /* 0x080fe20000010899 */
[-C--:B------:R-:W-:Y:S01]  /*7510*/  FFMA.FTZ R78, R78, R0.reuse, -R69 ;  /* 0x000000004e4e7223 */ /* 0x080fe20000010845 */
[-C--:B------:R-:W-:Y:S01]  /*7520*/  FFMA.FTZ R57, R77, R0.reuse, -R153 ;  /* 0x000000004d397223 */ /* 0x080fe20000010899 */
[----:B------:R-:W1:Y:S01]  /*7530*/  MUFU.EX2 R183, R183 ;  /* 0x000000b700b77308 */ /* 0x000e620000000800 */
[----:B---3--:R-:W-:Y:S01]  /*7540*/  FADD.FTZ R4, R10, R5 ;  /* 0x000000050a047221 */ /* 0x008fe20000010000 */
[-C--:B------:R-:W-:Y:S01]  /*7550*/  FFMA.FTZ R79, R79, R0.reuse, -R69 ;  /* 0x000000004f4f7223 */ /* 0x080fe20000010845 */
[-C--:B------:R-:W-:Y:S01]  /*7560*/  FFMA.FTZ R156, R80, R0.reuse, -R153 ;  /* 0x00000000509c7223 */ /* 0x080fe20000010899 */
[-C--:B------:R-:W-:Y:S01]  /*7570*/  FFMA.FTZ R82, R82, R0.reuse, -R69 ;  /* 0x0000000052527223 */ /* 0x080fe20000010845 */
[-C--:B------:R-:W-:Y:S01]  /*7580*/  FFMA.FTZ R61, R81, R0.reuse, -R153 ;  /* 0x00000000513d7223 */ /* 0x080fe20000010899 */
[-C--:B------:R-:W-:Y:S01]  /*7590*/  FFMA.FTZ R83, R83, R0.reuse, -R69 ;  /* 0x0000000053537223 */ /* 0x080fe20000010845 */
[-C--:B------:R-:W-:Y:S01]  /*75a0*/  FFMA.FTZ R158, R84, R0.reuse, -R153 ;  /* 0x00000000549e7223 */ /* 0x080fe20000010899 */
[----:B------:R-:W3:Y:S01]  /*75b0*/  MUFU.EX2 R12, R12 ;  /* 0x0000000c000c7308 */ /* 0x000ee20000000800 */
[----:B0-----:R-:W-:Y:S01]  /*75c0*/  FADD.FTZ R30, R182, R27 ;  /* 0x0000001bb61e7221 */ /* 0x001fe20000010000 */
[-C--:B------:R-:W-:Y:S01]  /*75d0*/  FFMA.FTZ R86, R86, R0.reuse, -R69 ;  /* 0x0000000056567223 */ /* 0x080fe20000010845 */
[----:B------:R-:W-:-:S02]  /*75e0*/  FFMA.FTZ R65, R85, R0, -R153 ;  /* 0x0000000055417223 */ /* 0x000fc40000010899 */
[----:B------:R-:W-:-:S03]  /*75f0*/  FADD.FTZ R27, R17, R30 ;  /* 0x0000001e111b7221 */ /* 0x000fc60000010000 */
        /* <DEDUP_REMOVED lines=9> */
[----:B---3--:R-:W-:Y:S01]  /*7690*/  FADD.FTZ R27, R19, R30 ;  /* 0x0000001e131b7221 */ /* 0x008fe20000010000 */
[-CC-:B------:R-:W-:Y:S01]  /*76a0*/  FFMA.FTZ R30, R67, R0.reuse, -R69.reuse ;  /* 0x00000000431e7223 */ /* 0x180fe20000010845 */
[----:B------:R-:W-:-:S05]  /*76b0*/  FFMA.FTZ R69, R87, R0, -R69 ;  /* 0x0000000057457223 */ /* 0x000fca0000010845 */
        /* <DEDUP_REMOVED lines=102> */
[----:B0-----:R-:W-:-:S03]  /*7d20*/  FADD.FTZ R4, R65, R4 ;  /* 0x0000000441047221 */ /* 0x001fc60000010000 */
[----:B-1----:R-:W-:Y:S01]  /*7d30*/  FADD.FTZ R5, R69, R5 ;  /* 0x0000000545057221 */ /* 0x002fe20000010000 */
[----:B------:R-:W-:Y:S06]  /*7d40*/  @!P0 BRA `(.L_x_2434) ;  /* 0x0000000000048947 */ /* 0x000fec0003800000 */
[----:B------:R-:W-:Y:S01]  /*7d50*/  BPT.TRAP 0x1 ;  /* 0x000000040000795c */ /* 0x000fe20000300000 */
.L_x_2434:
[----:B------:R-:W-:Y:S01]  /*7d60*/  UISETP.GT.AND UP0, UPT, UR53, UR39, UPT ;  /* 0x000000273500728c */ /* 0x000fe2000bf04270 */
[----:B------:R-:W-:Y:S01]  /*7d70*/  F2FP.BF16.F32.PACK_AB R181, R10, R181 ;  /* 0x000000b50ab5723e */ /* 0x000fe200000010ff */
        /* <DEDUP_REMOVED lines=103> */
[----:B------:R-:W-:Y:S01]  /*83f0*/  FMUL.FTZ R149, R149, R11 ;  /* 0x0000000b95957220 */ /* 0x000fe20000410000 */
[----:B------:R-:W-:-:S02]  /*8400*/  IMAD.MOV.U32 R10, RZ, RZ, R13 ;  /* 0x000000ffff0a7224 */ /* 0x000fc400078e000d */
[----:B------:R-:W-:Y:S01]  /*8410*/  IMAD.MOV.U32 R6, RZ, RZ, R7 ;  /* 0x000000ffff067224 */ /* 0x000fe200078e0007 */
[----:B------:R-:W-:Y:S06]  /*8420*/  @P1 BRA `(.L_x_2435) ;  /* 0xffffffe000081947 */ /* 0x000fec000383ffff */
.L_x_2424:
[----:B------:R-:W-:Y:S06]  /*8430*/  BAR.ARV 0x8, 0x180 ;  /* 0x0206000000007b1d */ /* 0x000fec0000002000 */
[----:B------:R-:W-:Y:S05]  /*8440*/  @!P0 BRA `(.L_x_2436) ;  /* 0x0000000000048947 */ /* 0x000fea0003800000 */
[----:B------:R-:W-:Y:S01]  /*8450*/  BPT.TRAP 0x1 ;  /* 0x000000040000795c */ /* 0x000fe20000300000 */
.L_x_2436:
[----:B------:R-:W-:Y:S01]  /*8460*/  ULEA UR5, UR48, UR41, 0x3 ;  /* 0x0000002930057291 */ /* 0x000fe2000f8e183f */
[----:B--2---:R-:W-:-:S04]  /*8470*/  MOV R2, UR47 ;  /* 0x0000002f00027c02 */ /* 0x004fc80008000f00 */
[----:B------:R-:W-:-:S04]  /*8480*/  SHF.L.U32 R2, R2, 0x1f, RZ ;  /* 0x0000001f02027819 */ /* 0x000fc800000006ff */
[----:B------:R0:W1:Y:S01]  /*8490*/  SYNCS.PHASECHK.TRANS64.TRYWAIT P1, [UR5+0x28850], R2 ;  /* 0x02885002ff0075a7 */ /* 0x0000620008020145 */
[----:B------:R-:W-:Y:S05]  /*84a0*/  @!P0 BRA `(.L_x_2437) ;  /* 0x0000000000048947 */ /* 0x000fea0003800000 */
[----:B------:R-:W-:Y:S01]  /*84b0*/  BPT.TRAP 0x1 ;  /* 0x000000040000795c */ /* 0x000fe20000300000 */
.L_x_2437:
[----:B-1----:R-:W-:Y:S05]  /*84c0*/  @P1 BRA `(.L_x_2438) ;  /* 0x0000000000081947 */ /* 0x002fea0003800000 */
[----:B------:R-:W1:Y:S02]  /*84d0*/  SYNCS.PHASECHK.TRANS64.TRYWAIT P1, [UR5+0x28850], R2 ;  /* 0x02885002ff0075a7 */ /* 0x000e640008020145 */
[----:B-1----:R-:W-:Y:S05]  /*84e0*/  @!P1 BRA `(.L_x_2439) ;  /* 0x00000060001c9947 */ /* 0x002fea0003800000 */
.L_x_2438:
[----:B------:R-:W-:Y:S01]  /*84f0*/  UIADD3 UR41, UR41, 0x400, URZ ;  /* 0x0000040029297890 */ /* 0x000fe2000fffe03f */
[----:B------:R-:W-:Y:S01]  /*8500*/  WARPGROUP.ARRIVE ;  /* 0x00000000000079c5 */ /* 0x000fe20000000000 */
[----:B------:R-:W-:Y:S01]  /*8510*/  UMOV UR7, 0x40000040 ;  /* 0x4000004000077882 */ /* 0x000fe20000000000 */
[----:B-1----:R-:W1:Y:S01]  /*8520*/  SHFL.BFLY PT, R3, R4, 0x2, 0x1f ;  /* 0x0c401f0004037f89 */ /* 0x002e6200000e0000 */
[----:B------:R-:W-:Y:S01]  /*8530*/  USHF.R.U32.HI UR41, URZ, 0x4, UR41 ;  /* 0x000000043f297899 */ /* 0x000fe20008011629 */
[----:B------:R-:W-:Y:S02]  /*8540*/  IMAD.MOV.U32 R8, RZ, RZ, RZ ;  /* 0x000000ffff087224 */ /* 0x000fe400078e00ff */
[----:B0-----:R-:W0:Y:S01]  /*8550*/  SHFL.BFLY PT, R2, R5, 0x2, 0x1f ;  /* 0x0c401f0005027f89 */ /* 0x001e2200000e0000 */
[----:B------:R-:W-:-:S04]  /*8560*/  ULOP3.LUT UR41, UR41, 0x3fff, URZ, 0xc0, !UPT ;  /* 0x00003fff29297892 */ /* 0x000fc8000f8ec03f */
[----:B------:R-:W-:-:S04]  /*8570*/  ULOP3.LUT UR41, UR41, 0x4000000, URZ, 0xfc, !UPT ;  /* 0x0400000029297892 */ /* 0x000fc8000f8efc3f */
[----:B------:R-:W-:-:S04]  /*8580*/  ULEA UR48, UR48, UR41, 0xb ;  /* 0x0000002930307291 */ /* 0x000fc8000f8e583f */
[----:B------:R-:W-:-:S03]  /*8590*/  UIADD3 UR4, UR48, 0x80, URZ ;  /* 0x0000008030047890 */ /* 0x000fc6000fffe03f */
[----:B------:R-:W-:-:S06]  /*85a0*/  UMOV UR6, UR48 ;  /* 0x0000003000067c82 */ /* 0x000fcc0008000000 */
[----:B------:R-:W-:Y:S01]  /*85b0*/  HGMMA.64x128x16.F32.BF16 R88, R180, gdesc[UR4].tnspB, R88, gsb0 ;  /* 0x41e00004b4587df0 */ /* 0x000fe20008001858 */
[----:B------:R-:W-:Y:S01]  /*85c0*/  UMOV UR7, 0x40000040 ;  /* 0x4000004000077882 */ /* 0x000fe20000000000 */
[----:B------:R-:W-:Y:S01]  /*85d0*/  UMOV UR6, UR4 ;  /* 0x0000000400067c82 */ /* 0x000fe20008000000 */
[----:B------:R-:W-:Y:S01]  /*85e0*/  UIADD3 UR4, UR48, 0x100, URZ ;  /* 0x0000010030047890 */ /* 0x000fe2000fffe03f */
[----:B-1----:R-:W-:Y:S01]  /*85f0*/  FADD.FTZ R3, R3, R4 ;  /* 0x0000000403037221 */ /* 0x002fe20000010000 */
[----:B------:R-:W-:Y:S02]  /*8600*/  IMAD.MOV.U32 R4, RZ, RZ, -0x800000 ;  /* 0xff800000ff047424 */ /* 0x000fe400078e00ff */
[----:B0-----:R-:W-:Y:S02]  /*8610*/  FADD.FTZ R6, R2, R5 ;  /* 0x0000000502067221 */ /* 0x001fe40000010000 */
[----:B------:R-:W0:Y:S04]  /*8620*/  SHFL.BFLY PT, R2, R3, 0x1, 0x1f ;  /* 0x0c201f0003027f89 */ /* 0x000e2800000e0000 */
[----:B------:R-:W1:Y:S01]  /*8630*/  SHFL.BFLY PT, R9, R6, 0x1, 0x1f ;  /* 0x0c201f0006097f89 */ /* 0x000e6200000e0000 */
[----:B0-----:R-:W-:Y:S01]  /*8640*/  FADD.FTZ R10, R3, R2 ;  /* 0x00000002030a7221 */ /* 0x001fe20000010000 */
[----:B------:R-:W-:-:S02]  /*8650*/  IMAD.MOV.U32 R2, RZ, RZ, RZ ;  /* 0x000000ffff027224 */ /* 0x000fc400078e00ff */
        /* <DEDUP_REMOVED lines=55> */
.L_x_2440:
        /* <DEDUP_REMOVED lines=68> */
.L_x_2404:
        /* <DEDUP_REMOVED lines=27> */
[----:B------:R-:W-:Y:S02]  /*8fc0*/  LOP3.LUT R5, R5, 0xfffffffc, RZ, 0xc0, !PT ;  /* 0xfffffffc05057812 */ /* 0x000fe400078ec0ff */
[C---:B------:R-:W-:Y:S01]  /*8fd0*/  IADD3 R24, R2.reuse, -R7, RZ ;  /* 0x8000000702187210 */ /* 0x040fe20007ffe0ff */
[----:B------:R-:W3:Y:S01]  /*8fe0*/  @P0 LDC R27, c[0x0][0xbec] ;  /* 0x0002fb00ff1b0b82 */ /* 0x000ee20000000800 */
[----:B------:R-:W-:Y:S01]  /*8ff0*/  SHF.R.S32.HI R7, RZ, 0x7, R0 ;  /* 0x00000007ff077819 */ /* 0x000fe20000011400 */
[----:B------:R-:W-:Y:S01]  /*9000*/  IMAD.IADD R8, R2, 0x1, -R5 ;  /* 0x0000000102087824 */ /* 0x000fe200078e0a05 */
[----:B------:R-:W-:Y:S01]  /*9010*/  SHF.R.S32.HI R9, RZ, 0x1f, R24 ;  /* 0x0000001fff097819 */ /* 0x000fe20000011418 */
[----:B----4-:R-:W-:Y:S01]  /*9020*/  IMAD R23, R23, R14, UR11 ;  /* 0x0000000b17177e24 */ /* 0x010fe2000f8e020e */
[----:B------:R-:W-:-:S02]  /*9030*/  LEA.HI R0, R0, R7, RZ, 0x1 ;  /* 0x0000000700007211 */ /* 0x000fc400078f08ff */
[----:B------:R-:W-:Y:S01]  /*9040*/  LEA.HI R25, R9, R24, RZ, 0x2 ;  /* 0x0000001809197211 */ /* 0x000fe200078f10ff */
[----:B------:R-:W4:Y:S01]  /*9050*/  @P0 LDC R15, c[0x0][0xbf0] ;  /* 0x0002fc00ff0f0b82 */ /* 0x000f220000000800 */
[----:B------:R-:W-:Y:S01]  /*9060*/  LOP3.LUT R0, R0, 0x3fffffe, RZ, 0xc0, !PT ;  /* 0x03fffffe00007812 */ /* 0x000fe200078ec0ff */
[----:B0-----:R-:W-:Y:S01]  /*9070*/  IMAD R12, R18, UR10, RZ ;  /* 0x0000000a120c7c24 */ /* 0x001fe2000f8e02ff */
[--C-:B------:R-:W-:Y:S02]  /*9080*/  SHF.R.S32.HI R6, RZ, 0x2, R25.reuse ;  /* 0x00000002ff067819 */ /* 0x100fe40000011419 */
[----:B------:R-:W-:Y:S01]  /*9090*/  SHF.R.S32.HI R11, RZ, 0x1f, R25 ;  /* 0x0000001fff0b7819 */ /* 0x000fe20000011419 */
[----:B------:R-:W-:Y:S01]  /*90a0*/  IMAD.IADD R0, R7, 0x1, -R0 ;  /* 0x0000000107007824 */ /* 0x000fe200078e0a00 */
[----:B------:R-:W-:Y:S01]  /*90b0*/  LEA.HI R5, R8, R8, RZ, 0x1 ;  /* 0x0000000808057211 */ /* 0x000fe200078f08ff */
[----:B------:R-:W0:Y:S01]  /*90c0*/  @P0 LDC R16, c[0x0][0xbf0] ;  /* 0x0002fc00ff100b82 */ /* 0x000e220000000800 */
[----:B------:R-:W-:-:S02]  /*90d0*/  LEA.HI R11, R11, R6, RZ, 0x3 ;  /* 0x000000060b0b7211 */ /* 0x000fc400078f18ff */
[----:B------:R-:W-:Y:S02]  /*90e0*/  LEA.HI R9, R9, R24, RZ, 0x5 ;  /* 0x0000001809097211 */ /* 0x000fe400078f28ff */
[----:B------:R-:W-:Y:S02]  /*90f0*/  LOP3.LUT R11, R11, 0xfffffff8, RZ, 0xc0, !PT ;  /* 0xfffffff80b0b7812 */ /* 0x000fe400078ec0ff */
[----:B------:R-:W-:Y:S02]  /*9100*/  LOP3.LUT R7, R5, 0x1ffffffe, RZ, 0xc0, !PT ;  /* 0x1ffffffe05077812 */ /* 0x000fe400078ec0ff */
[----:B------:R-:W-:Y:S01]  /*9110*/  SHF.R.S32.HI R5, RZ, 0x5, R9 ;  /* 0x00000005ff057819 */ /* 0x000fe20000011409 */
[----:B------:R-:W-:Y:S01]  /*9120*/  IMAD.IADD R2, R6, 0x1, -R11 ;  /* 0x0000000106027824 */ /* 0x000fe200078e0a0b */
[----:B------:R-:W-:Y:S01]  /*9130*/  MOV R6, UR4 ;  /* 0x0000000400067c02 */ /* 0x000fe20008000f00 */
[----:B------:R-:W5:Y:S01]  /*9140*/  LDC.64 R10, c[0x0][0xbd8] ;  /* 0x0002f600ff0a7b82 */ /* 0x000f620000000a00 */
[----:B------:R-:W-:Y:S01]  /*9150*/  IMAD.IADD R9, R8, 0x1, -R7 ;  /* 0x0000000108097824 */ /* 0x000fe200078e0a07 */
[----:B------:R-:W-:Y:S01]  /*9160*/  LOP3.LUT R25, R25, 0x7ffffffc, RZ, 0xc0, !PT ;  /* 0x7ffffffc19197812 */ /* 0x000fe200078ec0ff */
[----:B------:R-:W-:-:S02]  /*9170*/  IMAD R5, R5, 0x10, R2 ;  /* 0x0000001005057824 */ /* 0x000fc400078e0202 */
[----:B------:R-:W-:Y:S01]  /*9180*/  IMAD.U32 R7, RZ, RZ, UR5 ;  /* 0x00000005ff077e24 */ /* 0x000fe2000f8e00ff */
[----:B------:R-:W-:Y:S01]  /*9190*/  UIMAD.WIDE.U32 UR4, UR37, UR8, URZ ;  /* 0x00000008250472a5 */ /* 0x000fe2000f8e003f */
[----:B------:R-:W-:Y:S01]  /*91a0*/  IMAD.U32 R7, RZ, RZ, UR6 ;  /* 0x00000006ff077e24 */ /* 0x000fe2000f8e00ff */
[----:B------:R-:W-:Y:S01]  /*91b0*/  UIMAD UR6, UR37, UR9, UR7 ;  /* 0x00000009250672a4 */ /* 0x000fe2000f8e0207 */
[----:B------:R-:W-:Y:S02]  /*91c0*/  IMAD R0, R0, 0x40, R5 ;  /* 0x0000004000007824 */ /* 0x000fe400078e0205 */
[----:B------:R-:W-:Y:S01]  /*91d0*/  ULDC.64 UR8, c[0x0][0xb28] ;  /* 0x0002ca0000087ab9 */ /* 0x000fe20000000a00 */
[----:B------:R-:W-:Y:S01]  /*91e0*/  UIADD3 UR6, UR5, UR6, URZ ;  /* 0x0000000605067290 */ /* 0x000fe2000fffe03f */
[----:B------:R-:W-:Y:S02]  /*91f0*/  IMAD R2, R9, 0x8, R0 ;  /* 0x0000000809027824 */ /* 0x000fe400078e0200 */
[----:B------:R-:W-:-:S02]  /*9200*/  IMAD.U32 R9, RZ, RZ, UR5 ;  /* 0x00000005ff097e24 */ /* 0x000fc4000f8e00ff */
[----:B--2---:R-:W-:Y:S02]  /*9210*/  IMAD R2, R21, 0x80, R2 ;  /* 0x0000008015027824 */ /* 0x004fe400078e0202 */
[----:B------:R-:W-:Y:S01]  /*9220*/  IMAD.U32 R9, RZ, RZ, UR6 ;  /* 0x00000006ff097e24 */ /* 0x000fe2000f8e00ff */
[----:B------:R-:W-:Y:S01]  /*9230*/  ULDC.64 UR6, c[0x0][0xb48] ;  /* 0x0002d20000067ab9 */ /* 0x000fe20000000a00 */
[----:B---3--:R-:W-:-:S04]  /*9240*/  @P0 IMAD.HI.U32 R27, R2, R27, RZ ;  /* 0x0000001b021b0227 */ /* 0x008fc800078e00ff */
[C---:B-----5:R-:W-:Y:S02]  /*9250*/  IMAD R8, R10.reuse, UR10, RZ ;  /* 0x0000000a0a087c24 */ /* 0x060fe4000f8e02ff */
[----:B------:R-:W-:-:S04]  /*9260*/  IMAD.WIDE.U32 R6, R10, UR12, R6 ;  /* 0x0000000c0a067c25 */ /* 0x000fc8000f8e0006 */
[----:B------:R-:W-:Y:S01]  /*9270*/  IMAD R11, R11, UR12, R8 ;  /* 0x0000000c0b0b7c24 */ /* 0x000fe2000f8e0208 */
[----:B------:R-:W-:Y:S01]  /*9280*/  MOV R8, UR4 ;  /* 0x0000000400087c02 */ /* 0x000fe20008000f00 */
[----:B-1----:R-:W-:Y:S01]  /*9290*/  @P0 IMAD.HI.U32 R10, R2, R13, RZ ;  /* 0x0000000d020a0227 */ /* 0x002fe200078e00ff */
[----:B------:R-:W-:-:S03]  /*92a0*/  ULDC.64 UR4, c[0x0][0xbe0] ;  /* 0x0002f80000047ab9 */ /* 0x000fc60000000a00 */
[----:B------:R-:W-:Y:S01]  /*92b0*/  IMAD R13, R19, UR12, R12 ;  /* 0x0000000c130d7c24 */ /* 0x000fe2000f8e020c */
[----:B------:R-:W-:Y:S01]  /*92c0*/  SHF.R.S32.HI R12, RZ, 0x1f, R23 ;  /* 0x0000001fff0c7819 */ /* 0x000fe20000011417 */
[----:B------:R-:W-:-:S04]  /*92d0*/  IMAD.WIDE.U32 R8, R18, UR12, R8 ;  /* 0x0000000c12087c25 */ /* 0x000fc8000f8e0008 */
[----:B------:R-:W-:Y:S01]  /*92e0*/  IMAD.IADD R7, R7, 0x1, R11 ;  /* 0x0000000107077824 */ /* 0x000fe200078e020b */
[----:B------:R-:W-:Y:S01]  /*92f0*/  MOV R11, R2 ;  /* 0x00000002000b7202 */ /* 0x000fe20000000f00 */
[----:B------:R-:W-:Y:S01]  /*9300*/  IMAD.IADD R9, R9, 0x1, R13 ;  /* 0x0000000109097824 */ /* 0x000fe200078e020d */
[----:B0-----:R-:W-:Y:S01]  /*9310*/  @P0 SHF.R.U32.HI R11, RZ, R16, R27 ;  /* 0x00000010ff0b0219 */ /* 0x001fe2000001161b */
[----:B------:R-:W-:Y:S01]  /*9320*/  IMAD.MOV.U32 R5, RZ, RZ, R2 ;  /* 0x000000ffff057224 */ /* 0x000fe200078e0002 */
[----:B----4-:R-:W-:Y:S01]  /*9330*/  @P0 SHF.R.U32.HI R5, RZ, R15, R10 ;  /* 0x0000000fff050219 */ /* 0x010fe2000001160a */
[----:B------:R-:W-:Y:S02]  /*9340*/  IMAD R13, R12, UR6, RZ ;  /* 0x000000060c0d7c24 */ /* 0x000fe4000f8e02ff */
[----:B------:R-:W-:-:S04]  /*9350*/  IMAD.WIDE.U32 R6, R23, UR4, R6 ;  /* 0x0000000417067c25 */ /* 0x000fc8000f8e0006 */
        /* <DEDUP_REMOVED lines=13> */
[----:B------:R-:W-:Y:S01]  /*9430*/  IMAD R13, R17, R14, R2 ;  /* 0x0000000e110d7224 */ /* 0x000fe200078e0202 */
[----:B------:R-:W-:Y:S01]  /*9440*/  SHF.R.S32.HI R2, RZ, 0x1f, R5 ;  /* 0x0000001fff027819 */ /* 0x000fe20000011405 */
[----:B------:R-:W-:Y:S02]  /*9450*/  IMAD R10, R10, UR4, RZ ;  /* 0x000000040a0a7c24 */ /* 0x000fe4000f8e02ff */
[----:B------:R-:W-:Y:S02]  /*9460*/  IMAD.IADD R9, R9, 0x1, R15 ;  /* 0x0000000109097824 */ /* 0x000fe400078e020f */
[C---:B------:R-:W-:Y:S01]  /*9470*/  IMAD R15, R11.reuse, UR5, R10 ;  /* 0x000000050b0f7c24 */ /* 0x040fe2000f8e020a */
[----:B------:R-:W0:Y:S01]  /*9480*/  S2UR UR5, SR_CgaCtaId ;  /* 0x00000000000579c3 */ /* 0x000e220000008800 */
[----:B------:R-:W-:Y:S01]  /*9490*/  SHF.R.S32.HI R10, RZ, 0x1f, R13 ;  /* 0x0000001fff0a7819 */ /* 0x000fe2000001140d */
[----:B------:R-:W-:Y:S02]  /*94a0*/  IMAD R2, R2, UR6, RZ ;  /* 0x0000000602027c24 */ /* 0x000fe4000f8e02ff */
[----:B------:R-:W-:Y:S01]  /*94b0*/  IMAD.WIDE.U32 R8, R11, UR4, R8 ;  /* 0x000000040b087c25 */ /* 0x000fe2000f8e0008 */
[----:B------:R-:W-:-:S03]  /*94c0*/  UMOV UR4, 0x400 ;  /* 0x0000040000047882 */ /* 0x000fc60000000000 */
[C---:B------:R-:W-:Y:S02]  /*94d0*/  IMAD R11, R5.reuse, UR7, R2 ;  /* 0x00000007050b7c24 */ /* 0x040fe4000f8e0202 */
[----:B------:R-:W-:Y:S01]  /*94e0*/  IMAD.WIDE.U32 R6, R5, UR6, R6 ;  /* 0x0000000605067c25 */ /* 0x000fe2000f8e0006 */
[----:B------:R-:W-:-:S03]  /*94f0*/  ULDC.64 UR6, c[0x0][0xba8] ;  /* 0x0002ea0000067ab9 */ /* 0x000fc60000000a00 */
[----:B------:R-:W-:Y:S01]  /*9500*/  IMAD.IADD R9, R9, 0x1, R15 ;  /* 0x0000000109097824 */ /* 0x000fe200078e020f */
[----:B------:R-:W-:Y:S01]  /*9510*/  LEA R2, P0, R6, UR6, 0x2 ;  /* 0x0000000606027c11 */ /* 0x000fe2000f8010ff */
[----:B------:R-:W-:Y:S01]  /*9520*/  IMAD R10, R10, UR8, RZ ;  /* 0x000000080a0a7c24 */ /* 0x000fe2000f8e02ff */
[----:B------:R-:W-:Y:S01]  /*9530*/  IADD3 R7, R7, R11, RZ ;  /* 0x0000000b07077210 */ /* 0x000fe20007ffe0ff */
[----:B------:R-:W-:Y:S01]  /*9540*/  IMAD.WIDE.U32 R8, R13, UR8, R8 ;  /* 0x000000080d087c25 */ /* 0x000fe2000f8e0008 */
[----:B------:R-:W-:-:S03]  /*9550*/  ULDC UR6, c[0x0][0xa88] ;  /* 0x0002a20000067ab9 */ /* 0x000fc60000000800 */
[----:B------:R-:W-:Y:S01]  /*9560*/  IMAD R5, R13, UR9, R10 ;  /* 0x000000090d057c24 */ /* 0x000fe2000f8e020a */
[----:B------:R-:W-:Y:S01]  /*9570*/  ULDC.64 UR8, c[0x0][0xb00] ;  /* 0x0002c00000087ab9 */ /* 0x000fe20000000a00 */
[----:B------:R-:W-:Y:S01]  /*9580*/  LEA.HI.X R10, R6, UR7, R7, 0x2, P0 ;  /* 0x00000007060a7c11 */ /* 0x000fe200080f1407 */
[----:B------:R-:W-:Y:S01]  /*9590*/  IMAD R0, R21, 0x80, R0 ;  /* 0x0000008015007824 */ /* 0x000fe200078e0200 */
[----:B------:R-:W-:Y:S01]  /*95a0*/  LEA R20, P1, R8, UR8, 0x2 ;  /* 0x0000000808147c11 */ /* 0x000fe2000f8210ff */
[----:B------:R-:W-:Y:S01]  /*95b0*/  IMAD.IADD R5, R9, 0x1, R5 ;  /* 0x0000000109057824 */ /* 0x000fe200078e0205 */
[----:B------:R-:W-:Y:S01]  /*95c0*/  SHFL.IDX PT, R6, R2, RZ, 0x1c1f ;  /* 0x001c1fff02067589 */ /* 0x000fe200000e0000 */
[----:B0-----:R-:W-:Y:S01]  /*95d0*/  ULEA UR4, UR5, UR4, 0x18 ;  /* 0x0000000405047291 */ /* 0x001fe2000f8ec03f */
[----:B------:R-:W-:Y:S01]  /*95e0*/  IMAD R17, R17, UR6, RZ ;  /* 0x0000000611117c24 */ /* 0x000fe2000f8e02ff */
[----:B------:R-:W-:Y:S01]  /*95f0*/  LOP3.LUT P0, RZ, R24, 0x3, RZ, 0xc0, !PT ;  /* 0x0000000318ff7812 */ /* 0x000fe2000780c0ff */
[----:B------:R-:W0:Y:S01]  /*9600*/  SHFL.IDX PT, R7, R10, RZ, 0x1c1f ;  /* 0x001c1fff0a077589 */ /* 0x000e2200000e0000 */
[----:B------:R-:W-:Y:S01]  /*9610*/  LEA.HI.X R22, R8, UR9, R5, 0x2, P1 ;  /* 0x0000000908167c11 */ /* 0x000fe200088f1405 */
[C---:B------:R-:W-:Y:S01]  /*9620*/  VIADD R16, R0.reuse, 0x8 ;  /* 0x0000000800107836 */ /* 0x040fe20000000000 */
[----:B------:R-:W-:Y:S01]  /*9630*/  UIADD3 UR4, UR4, 0x28820, URZ ;  /* 0x0002882004047890 */ /* 0x000fe2000fffe03f */
[----:B------:R-:W-:Y:S01]  /*9640*/  SHFL.IDX PT, R8, R2, 0x1, 0x1c1f ;  /* 0x003c1f0002087f89 */ /* 0x000fe200000e0000 */
[-C--:B------:R-:W-:Y:S01]  /*9650*/  ISETP.GE.OR P1, PT, R0, R17.reuse, P0 ;  /* 0x000000110000720c */ /* 0x080fe20000726670 */
[----:B------:R-:W-:Y:S01]  /*9660*/  IMAD.IADD R19, R24, 0x1, -R25 ;  /* 0x0000000118137824 */ /* 0x000fe200078e0a19 */
[-C--:B------:R-:W-:Y:S01]  /*9670*/  ISETP.GE.OR P0, PT, R16, R17.reuse, P0 ;  /* 0x000000111000720c */ /* 0x080fe20000706670 */
[----:B------:R-:W1:Y:S01]  /*9680*/  SHFL.IDX PT, R9, R10, 0x1, 0x1c1f ;  /* 0x003c1f000a097f89 */ /* 0x000e6200000e0000 */
[----:B------:R-:W-:Y:S01]  /*9690*/  UPRMT UR4, URZ, 0x654, UR4 ;  /* 0x000006543f047896 */ /* 0x000fe20008000004 */
[----:B------:R-:W-:Y:S01]  /*96a0*/  ISETP.GE.AND P2, PT, R0, R17, PT ;  /* 0x000000110000720c */ /* 0x000fe20003f46270 */
[----:B------:R-:W-:Y:S01]  /*96b0*/  IMAD.SHL.U32 R19, R19, 0x2, RZ ;  /* 0x0000000213137824 */ /* 0x000fe200078e00ff */
[----:B------:R2:W3:Y:S04]  /*96c0*/  SHFL.IDX PT, R14, R20, RZ, 0x1c1f ;  /* 0x001c1fff140e7589 */ /* 0x0004e800000e0000 */
[----:B------:R2:W4:Y:S02]  /*96d0*/  SHFL.IDX PT, R15, R22, RZ, 0x1c1f ;  /* 0x001c1fff160f7589 */ /* 0x00052400000e0000 */
[----:B------:R-:W-:Y:S02]  /*96e0*/  SYNCS.ARRIVE.TRANS64.RED.A1T0 RZ, [UR4], RZ ;  /* 0x000000ffffff79a7 */ /* 0x000fe40008100404 */
[----:B0-----:R2:W-:Y:S04]  /*96f0*/  @!P1 ST.E desc[UR44][R6.64], R3 ;  /* 0x0000000306009985 */ /* 0x0015e8000c10192c */
[----:B-1----:R2:W-:Y:S01]  /*9700*/  @!P0 ST.E desc[UR44][R8.64], R4 ;  /* 0x0000000408008985 */ /* 0x0025e2000c10192c */
[----:B------:R-:W-:Y:S05]  /*9710*/  @P2 BRA `(.L_x_2443) ;  /* 0x0000000400782947 */ /* 0x000fea0003800000 */
[C---:B------:R-:W-:Y:S01]  /*9720*/  IADD3 R0, R19.reuse, 0x8, RZ ;  /* 0x0000000813007810 */ /* 0x040fe20007ffe0ff */
[----:B------:R-:W-:Y:S01]  /*9730*/  ULDC UR4, c[0x0][0xac8] ;  /* 0x0002b20000047ab9 */ /* 0x000fe20000000800 */
[C---:B--2---:R-:W-:Y:S01]  /*9740*/  VIADD R6, R19.reuse, 0x10 ;  /* 0x0000001013067836 */ /* 0x044fe20000000000 */
[C---:B------:R-:W-:Y:S01]  /*9750*/  ISETP.GE.AND P2, PT, R19.reuse, UR4, PT ;  /* 0x0000000413007c0c */ /* 0x040fe2000bf46270 */
[C---:B------:R-:W-:Y:S01]  /*9760*/  VIADD R7, R19.reuse, 0x18 ;  /* 0x0000001813077836 */ /* 0x040fe20000000000 */
[----:B------:R-:W-:Y:S01]  /*9770*/  ISETP.GE.AND P3, PT, R0, UR4, PT ;  /* 0x0000000400007c0c */ /* 0x000fe2000bf66270 */
[C---:B------:R-:W-:Y:S01]  /*9780*/  VIADD R8, R19.reuse, 0x28 ;  /* 0x0000002813087836 */ /* 0x040fe20000000000 */
[----:B------:R-:W-:Y:S01]  /*9790*/  ISETP.GE.AND P0, PT, R6, UR4, PT ;  /* 0x0000000406007c0c */ /* 0x000fe2000bf06270 */
[----:B------:R-:W-:Y:S01]  /*97a0*/  VIADD R9, R19, 0x30 ;  /* 0x0000003013097836 */ /* 0x000fe20000000000 */
[----:B------:R-:W-:Y:S01]  /*97b0*/  ISETP.GE.AND P1, PT, R7, UR4, PT ;  /* 0x0000000407007c0c */ /* 0x000fe2000bf26270 */
[C---:B------:R-:W-:Y:S01]  /*97c0*/  VIADD R11, R19.reuse, 0x40 ;  /* 0x00000040130b7836 */ /* 0x040fe20000000000 */
[C---:B------:R-:W-:Y:S01]  /*97d0*/  IADD3 R10, R19.reuse, 0x38, RZ ;  /* 0x00000038130a7810 */ /* 0x040fe20007ffe0ff */
[----:B------:R-:W-:Y:S01]  /*97e0*/  VIADD R12, R19, 0x50 ;  /* 0x00000050130c7836 */ /* 0x000fe20000000000 */
[----:B------:R-:W-:Y:S01]  /*97f0*/  ISETP.GE.AND P4, PT, R9, UR4, PT ;  /* 0x0000000409007c0c */ /* 0x000fe2000bf86270 */
[C---:B------:R-:W-:Y:S01]  /*9800*/  VIADD R18, R19.reuse, 0x60 ;  /* 0x0000006013127836 */ /* 0x040fe20000000000 */
[----:B------:R-:W-:Y:S01]  /*9810*/  ISETP.GE.AND P5, PT, R10, UR4, PT ;  /* 0x000000040a007c0c */ /* 0x000fe2000bfa6270 */
[----:B---34-:R-:W-:Y:S01]  /*9820*/  @!P2 IMAD.WIDE R2, R19, 0x4, R14 ;  /* 0x000000041302a825 */ /* 0x018fe200078e020e */
[----:B------:R-:W-:-:S02]  /*9830*/  ISETP.GE.AND P6, PT, R11, UR4, PT ;  /* 0x000000040b007c0c */ /* 0x000fc4000bfc6270 */
[----:B------:R-:W-:Y:S02]  /*9840*/  @!P3 LEA.HI R0, R0, R0, RZ, 0x1 ;  /* 0x000000000000b211 */ /* 0x000fe400078f08ff */
[----:B------:R0:W-:Y:S01]  /*9850*/  @!P2 ST.E.64 desc[UR44][R2.64], R88 ;  /* 0x000000580200a985 */ /* 0x0001e2000c101b2c */
[----:B------:R-:W-:Y:S02]  /*9860*/  @!P0 LEA.HI R6, R6, R6, RZ, 0x1 ;  /* 0x0000000606068211 */ /* 0x000fe400078f08ff */
[----:B------:R-:W-:Y:S01]  /*9870*/  @!P3 LOP3.LUT R5, R0, 0xfffffffe, RZ, 0xc0, !PT ;  /* 0xfffffffe0005b812 */ /* 0x000fe200078ec0ff */
[----:B------:R-:W-:Y:S01]  /*9880*/  VIADD R0, R19, 0x20 ;  /* 0x0000002013007836 */ /* 0x000fe20000000000 */
[----:B------:R-:W-:Y:S02]  /*9890*/  @!P1 LEA.HI R7, R7, R7, RZ, 0x1 ;  /* 0x0000000707079211 */ /* 0x000fe400078f08ff */
[----:B------:R-:W-:Y:S01]  /*98a0*/  @!P5 LEA.HI R10, R10, R10, RZ, 0x1 ;  /* 0x0000000a0a0ad211 */ /* 0x000fe200078f08ff */
[----:B------:R-:W-:Y:S01]  /*98b0*/  @!P3 IMAD.WIDE R4, R5, 0x4, R14 ;  /* 0x000000040504b825 */ /* 0x000fe200078e020e */
[----:B------:R-:W-:-:S02]  /*98c0*/  ISETP.GE.AND P2, PT, R0, UR4, PT ;  /* 0x0000000400007c0c */ /* 0x000fc4000bf46270 */
[----:B------:R-:W-:Y:S02]  /*98d0*/  @!P5 LOP3.LUT R13, R10, 0xfffffffe, RZ, 0xc0, !PT ;  /* 0xfffffffe0a0dd812 */ /* 0x000fe400078ec0ff */
[----:B------:R1:W-:Y:S01]  /*98e0*/  @!P3 ST.E.64 desc[UR44][R4.64], R92 ;  /* 0x0000005c0400b985 */ /* 0x0003e2000c101b2c */
[----:B------:R-:W-:Y:S02]  /*98f0*/  ISETP.GE.AND P3, PT, R8, UR4, PT ;  /* 0x0000000408007c0c */ /* 0x000fe4000bf66270 */
        /* <DEDUP_REMOVED lines=28> */
[----:B------:R1:W-:Y:S01]  /*9ac0*/  @!P4 ST.E.64 desc[UR44][R4.64], R112 ;  /* 0x000000700400c985 */ /* 0x0003e2000c101b2c */
[C---:B0-----:R-:W-:Y:S02]  /*9ad0*/  IADD3 R6, R19.reuse, 0x68, RZ ;  /* 0x0000006813067810 */ /* 0x041fe40007ffe0ff */
[C---:B------:R-:W-:Y:S01]  /*9ae0*/  VIADD R7, R19.reuse, 0x70 ;  /* 0x0000007013077836 */ /* 0x040fe20000000000 */
[----:B------:R0:W-:Y:S01]  /*9af0*/  @!P5 ST.E.64 desc[UR44][R8.64], R116 ;  /* 0x000000740800d985 */ /* 0x0001e2000c101b2c */
[----:B--2---:R-:W-:Y:S01]  /*9b00*/  VIADD R3, R19, 0x78 ;  /* 0x0000007813037836 */ /* 0x004fe20000000000 */
[----:B------:R-:W-:Y:S02]  /*9b10*/  ISETP.GE.AND P4, PT, R6, UR4, PT ;  /* 0x0000000406007c0c */ /* 0x000fe4000bf86270 */
[----:B------:R2:W-:Y:S01]  /*9b20*/  @!P6 ST.E.64 desc[UR44][R10.64], R120 ;  /* 0x000000780a00e985 */ /* 0x0005e2000c101b2c */
[----:B------:R-:W-:-:S02]  /*9b30*/  ISETP.GE.AND P5, PT, R7, UR4, PT ;  /* 0x0000000407007c0c */ /* 0x000fc4000bfa6270 */
[----:B------:R-:W-:Y:S02]  /*9b40*/  ISETP.GE.AND P6, PT, R3, UR4, PT ;  /* 0x0000000403007c0c */ /* 0x000fe4000bfc6270 */
[----:B------:R-:W-:Y:S02]  /*9b50*/  @!P0 LEA.HI R0, R0, R0, RZ, 0x1 ;  /* 0x0000000000008211 */ /* 0x000fe400078f08ff */
[----:B------:R-:W-:Y:S02]  /*9b60*/  @!P2 LEA.HI R13, R13, R13, RZ, 0x1 ;  /* 0x0000000d0d0da211 */ /* 0x000fe400078f08ff */
[----:B------:R-:W-:Y:S02]  /*9b70*/  @!P3 LEA.HI R18, R18, R18, RZ, 0x1 ;  /* 0x000000121212b211 */ /* 0x000fe400078f08ff */
[----:B------:R-:W-:Y:S02]  /*9b80*/  @!P4 LEA.HI R6, R6, R6, RZ, 0x1 ;  /* 0x000000060606c211 */ /* 0x000fe400078f08ff */
[----:B-1----:R-:W-:-:S02]  /*9b90*/  @!P1 LOP3.LUT R5, R12, 0xfffffffe, RZ, 0xc0, !PT ;  /* 0xfffffffe0c059812 */ /* 0x002fc400078ec0ff */
[----:B------:R-:W-:Y:S02]  /*9ba0*/  @!P5 LEA.HI R2, R7, R7, RZ, 0x1 ;  /* 0x000000070702d211 */ /* 0x000fe400078f08ff */
[----:B------:R-:W-:Y:S02]  /*9bb0*/  @!P6 LEA.HI R4, R3, R3, RZ, 0x1 ;  /* 0x000000030304e211 */ /* 0x000fe400078f08ff */
[----:B------:R-:W-:Y:S02]  /*9bc0*/  @!P0 LOP3.LUT R3, R0, 0xfffffffe, RZ, 0xc0, !PT ;  /* 0xfffffffe00038812 */ /* 0x000fe400078ec0ff */
[----:B------:R-:W-:Y:S02]  /*9bd0*/  @!P2 LOP3.LUT R7, R13, 0xfffffffe, RZ, 0xc0, !PT ;  /* 0xfffffffe0d07a812 */ /* 0x000fe400078ec0ff */
[----:B0-----:R-:W-:Y:S02]  /*9be0*/  @!P3 LOP3.LUT R9, R18, 0xfffffffe, RZ, 0xc0, !PT ;  /* 0xfffffffe1209b812 */ /* 0x001fe400078ec0ff */
[----:B--2---:R-:W-:Y:S01]  /*9bf0*/  @!P4 LOP3.LUT R11, R6, 0xfffffffe, RZ, 0xc0, !PT ;  /* 0xfffffffe060bc812 */ /* 0x004fe200078ec0ff */
[----:B------:R-:W-:Y:S01]  /*9c00*/  @!P2 IMAD.WIDE R6, R7, 0x4, R14 ;  /* 0x000000040706a825 */ /* 0x000fe200078e020e */
[----:B------:R-:W-:-:S02]  /*9c10*/  @!P5 LOP3.LUT R13, R2, 0xfffffffe, RZ, 0xc0, !PT ;  /* 0xfffffffe020dd812 */ /* 0x000fc400078ec0ff */
        /* <DEDUP_REMOVED lines=14> */
.L_x_2443:
[----:B------:R-:W-:Y:S05]  /*9d00*/  BSYNC B0 ;  /* 0x0000000000007941 */ /* 0x000fea0003800000 */
.L_x_2442:
[----:B------:R-:W-:Y:S01]  /*9d10*/  ISETP.GE.AND P0, PT, R16, R17, PT ;  /* 0x000000111000720c */ /* 0x000fe20003f06270 */
[----:B0-----:R0:W1:Y:S04]  /*9d20*/  SHFL.IDX PT, R13, R22, 0x1, 0x1c1f ;  /* 0x003c1f00160d7f89 */ /* 0x00106800000e0000 */
[----:B------:R0:W0:Y:S08]  /*9d30*/  SHFL.IDX PT, R12, R20, 0x1, 0x1c1f ;  /* 0x003c1f00140c7f89 */ /* 0x00003000000e0000 */
[----:B------:R-:W-:Y:S05]  /*9d40*/  @P0 BRA `(.L_x_2402) ;  /* 0x00000044006c0947 */ /* 0x000fea0003800000 */
[----:B------:R-:W-:Y:S01]  /*9d50*/  ULDC UR4, c[0x0][0xac8] ;  /* 0x0002b20000047ab9 */ /* 0x000fe20000000800 */
[C---:B------:R-:W-:Y:S01]  /*9d60*/  VIADD R0, R19.reuse, 0x8 ;  /* 0x0000000813007836 */ /* 0x040fe20000000000 */
[C---:B------:R-:W-:Y:S01]  /*9d70*/  ISETP.GE.AND P0, PT, R19.reuse, UR4, PT ;  /* 0x0000000413007c0c */ /* 0x040fe2000bf06270 */
[C---:B--2---:R-:W-:Y:S01]  /*9d80*/  VIADD R4, R19.reuse, 0x10 ;  /* 0x0000001013047836 */ /* 0x044fe20000000000 */
[C---:B------:R-:W-:Y:S01]  /*9d90*/  IADD3 R8, R19.reuse, 0x20, RZ ;  /* 0x0000002013087810 */ /* 0x040fe20007ffe0ff */
[C---:B------:R-:W-:Y:S01]  /*9da0*/  VIADD R6, R19.reuse, 0x18 ;  /* 0x0000001813067836 */ /* 0x040fe20000000000 */
[----:B------:R-:W-:Y:S01]  /*9db0*/  ISETP.GE.AND P5, PT, R0, UR4, PT ;  /* 0x0000000400007c0c */ /* 0x000fe2000bfa6270 */
[C---:B------:R-:W-:Y:S01]  /*9dc0*/  VIADD R9, R19.reuse, 0x28 ;  /* 0x0000002813097836 */ /* 0x040fe20000000000 */
[----:B------:R-:W-:Y:S01]  /*9dd0*/  ISETP.GE.AND P6, PT, R4, UR4, PT ;  /* 0x0000000404007c0c */ /* 0x000fe2000bfc6270 */
[C---:B------:R-:W-:Y:S01]  /*9de0*/  VIADD R10, R19.reuse, 0x30 ;  /* 0x00000030130a7836 */ /* 0x040fe20000000000 */
[----:B------:R-:W-:Y:S01]  /*9df0*/  ISETP.GE.AND P4, PT, R8, UR4, PT ;  /* 0x0000000408007c0c */ /* 0x000fe2000bf86270 */
[----:B------:R-:W-:Y:S01]  /*9e00*/  VIADD R11, R19, 0x38 ;  /* 0x00000038130b7836 */ /* 0x000fe20000000000 */
[----:B------:R-:W-:Y:S01]  /*9e10*/  ISETP.GE.AND P3, PT, R9, UR4, PT ;  /* 0x0000000409007c0c */ /* 0x000fe2000bf66270 */
[C---:B------:R-:W-:Y:S01]  /*9e20*/  VIADD R16, R19.reuse, 0x40 ;  /* 0x0000004013107836 */ /* 0x040fe20000000000 */
[----:B------:R-:W-:Y:S01]  /*9e30*/  ISETP.GE.AND P2, PT, R10, UR4, PT ;  /* 0x000000040a007c0c */ /* 0x000fe2000bf46270 */
[----:B01----:R-:W-:Y:S01]  /*9e40*/  @!P0 IMAD.WIDE R2, R19, 0x4, R12 ;  /* 0x0000000413028825 */ /* 0x003fe200078e020c */
[----:B------:R-:W-:-:S03]  /*9e50*/  ISETP.GE.AND P1, PT, R11, UR4, PT ;  /* 0x000000040b007c0c */ /* 0x000fc6000bf26270 */
[----:B------:R-:W-:Y:S01]  /*9e60*/  @!P5 LEA.HI R0, R0, R0, RZ, 0x1 ;  /* 0x000000000000d211 */ /* 0x000fe200078f08ff */
[----:B------:R0:W-:Y:S01]  /*9e70*/  @!P0 ST.E.64 desc[UR44][R2.64], R90 ;  /* 0x0000005a02008985 */ /* 0x0001e2000c101b2c */
[----:B------:R-:W-:Y:S01]  /*9e80*/  ISETP.GE.AND P0, PT, R6, UR4, PT ;  /* 0x0000000406007c0c */ /* 0x000fe2000bf06270 */
[C---:B------:R-:W-:Y:S01]  /*9e90*/  VIADD R18, R19.reuse, 0x48 ;  /* 0x0000004813127836 */ /* 0x040fe20000000000 */
[----:B------:R-:W-:Y:S01]  /*9ea0*/  @!P6 LEA.HI R4, R4, R4, RZ, 0x1 ;  /* 0x000000040404e211 */ /* 0x000fe200078f08ff */
[----:B------:R-:W-:Y:S01]  /*9eb0*/  VIADD R20, R19, 0x70 ;  /* 0x0000007013147836 */ /* 0x000fe20000000000 */
[----:B------:R-:W-:Y:S02]  /*9ec0*/  @!P5 LOP3.LUT R5, R0, 0xfffffffe, RZ, 0xc0, !PT ;  /* 0xfffffffe0005d812 */ /* 0x000fe400078ec0ff */
[----:B------:R-:W-:Y:S02]  /*9ed0*/  @!P6 LOP3.LUT R7, R4, 0xfffffffe, RZ, 0xc0, !PT ;  /* 0xfffffffe0407e812 */ /* 0x000fe400078ec0ff */
[----:B------:R-:W-:-:S02]  /*9ee0*/  @!P4 LEA.HI R8, R8, R8, RZ, 0x1 ;  /* 0x000000080808c211 */ /* 0x000fc400078f08ff */
[----:B------:R-:W-:Y:S02]  /*9ef0*/  @!P3 LEA.HI R0, R9, R9, RZ, 0x1 ;  /* 0x000000090900b211 */ /* 0x000fe400078f08ff */
[----:B------:R-:W-:Y:S01]  /*9f00*/  @!P2 LEA.HI R10, R10, R10, RZ, 0x1 ;  /* 0x0000000a0a0aa211 */ /* 0x000fe200078f08ff */
[--C-:B0-----:R-:W-:Y:S01]  /*9f10*/  @!P5 IMAD.WIDE R2, R5, 0x4, R12.reuse ;  /* 0x000000040502d825 */ /* 0x101fe200078e020c */
[----:B------:R-:W-:Y:S02]  /*9f20*/  @!P0 LEA.HI R6, R6, R6, RZ, 0x1 ;  /* 0x0000000606068211 */ /* 0x000fe400078f08ff */
[----:B---3--:R-:W-:Y:S01]  /*9f30*/  @!P1 LEA.HI R14, R11, R11, RZ, 0x1 ;  /* 0x0000000b0b0e9211 */ /* 0x008fe200078f08ff */
[----:B------:R-:W-:Y:S01]  /*9f40*/  @!P6 IMAD.WIDE R4, R7, 0x4, R12 ;  /* 0x000000040704e825 */ /* 0x000fe200078e020c */
[----:B------:R-:W-:Y:S01]  /*9f50*/  @!P0 LOP3.LUT R7, R6, 0xfffffffe, RZ, 0xc0, !PT ;  /* 0xfffffffe06078812 */ /* 0x000fe200078ec0ff */
[----:B------:R0:W-:Y:S01]  /*9f60*/  @!P5 ST.E.64 desc[UR44][R2.64], R94 ;  /* 0x0000005e0200d985 */ /* 0x0001e2000c101b2c */
[----:B------:R-:W-:-:S02]  /*9f70*/  @!P4 LOP3.LUT R9, R8, 0xfffffffe, RZ, 0xc0, !PT ;  /* 0xfffffffe0809c812 */ /* 0x000fc400078ec0ff */
[----:B------:R-:W-:Y:S01]  /*9f80*/  @!P3 LOP3.LUT R11, R0, 0xfffffffe, RZ, 0xc0, !PT ;  /* 0xfffffffe000bb812 */ /* 0x000fe200078ec0ff */
[----:B------:R1:W-:Y:S01]  /*9f90*/  @!P6 ST.E.64 desc[UR44][R4.64], R98 ;  /* 0x000000620400e985 */ /* 0x0003e2000c101b2c */
[----:B----4-:R-:W-:Y:S02]  /*9fa0*/  @!P2 LOP3.LUT R15, R10, 0xfffffffe, RZ, 0xc0, !PT ;  /* 0xfffffffe0a0fa812 */ /* 0x010fe400078ec0ff */
[----:B------:R-:W-:Y:S01]  /*9fb0*/  @!P1 LOP3.LUT R17, R14, 0xfffffffe, RZ, 0xc0, !PT ;  /* 0xfffffffe0e119812 */ /* 0x000fe200078ec0ff */
[C---:B------:R-:W-:Y:S01]  /*9fc0*/  VIADD R14, R19.reuse, 0x58 ;  /* 0x00000058130e7836 */ /* 0x040fe20000000000 */
[----:B------:R-:W-:Y:S02]  /*9fd0*/  ISETP.GE.AND P5, PT, R16, UR4, PT ;  /* 0x0000000410007c0c */ /* 0x000fe4000bfa6270 */
[----:B------:R-:W-:Y:S02]  /*9fe0*/  ISETP.GE.AND P6, PT, R18, UR4, PT ;  /* 0x0000000412007c0c */ /* 0x000fe4000bfc6270 */
[----:B------:R-:W-:Y:S01]  /*9ff0*/  IADD3 R0, R19, 0x50, RZ ;  /* 0x0000005013007810 */ /* 0x000fe20007ffe0ff */
        /* <DEDUP_REMOVED lines=53> */
.L_x_2441:
[----:B------:R-:W0:Y:S02]  /*a350*/  S2R R0, SR_TID.X ;  /* 0x0000000000007919 */ /* 0x000e240000002100 */
[----:B0-----:R-:W-:-:S04]  /*a360*/  IADD3 R2, R0, -0x80, RZ ;  /* 0xffffff8000027810 */ /* 0x001fc80007ffe0ff */
        /* <DEDUP_REMOVED lines=58> */
.L_x_2400:
        /* <DEDUP_REMOVED lines=18> */
.L_x_2444:
[----:B------:R-:W-:Y:S01]  /*a830*/  ULDC UR43, c[0x0][0xc50] ;  /* 0x00031400002b7ab9 */ /* 0x000fe20000000800 */
[----:B------:R-:W-:Y:S01]  /*a840*/  UMOV UR40, UR6 ;  /* 0x0000000600287c82 */ /* 0x000fe20008000000 */
[----:B------:R-:W-:-:S11]  /*a850*/  UISETP.NE.AND UP0, UPT, UR43, 0x1, UPT ;  /* 0x000000012b00788c */ /* 0x000fd6000bf05270 */
[----:B------:R-:W-:Y:S01]  /*a860*/  @UP0 ULDC UR4, c[0x0][0xc54] ;  /* 0x0003150000040ab9 */ /* 0x000fe20000000800 */
[----:B------:R-:W-:Y:S01]  /*a870*/  @UP0 ULDC UR7, c[0x0][0xc58] ;  /* 0x0003160000070ab9 */ /* 0x000fe20000000800 */
[----:B------:R-:W-:-:S04]  /*a880*/  UIMAD.WIDE.U32 UR4, UR6, UR4, URZ ;  /* 0x00000004060472a5 */ /* 0x000fc8000f8e003f */
[----:B------:R-:W-:-:S12]  /*a890*/  @UP0 USHF.R.U32.HI UR40, URZ, UR7, UR5 ;  /* 0x000000073f280299 */ /* 0x000fd80008011605 */
.L_x_2445:
[----:B------:R-:W-:Y:S01]  /*a8a0*/  ISETP.GE.AND P0, PT, R35, RZ, PT ;  /* 0x000000ff2300720c */ /* 0x000fe20003f06270 */
[----:B------:R-:W-:Y:S01]  /*a8b0*/  UIADD3 UR4, -UR40, URZ, URZ ;  /* 0x0000003f28047290 */ /* 0x000fe2000fffe13f */
[----:B------:R-:W-:Y:S01]  /*a8c0*/  MOV R8, 0x1 ;  /* 0x0000000100087802 */ /* 0x000fe20000000f00 */
[----:B------:R-:W-:Y:S02]  /*a8d0*/  IMAD.MOV.U32 R0, RZ, RZ, RZ ;  /* 0x000000ffff007224 */ /* 0x000fe400078e00ff */
[----:B------:R-:W-:Y:S01]  /*a8e0*/  UIMAD UR43, UR43, UR4, UR6 ;  /* 0x000000042b2b72a4 */ /* 0x000fe2000f8e0206 */
[----:B------:R-:W-:-:S07]  /*a8f0*/  IMAD.MOV.U32 R9, RZ, RZ, 0x1 ;  /* 0x00000001ff097424 */ /* 0x000fce00078e00ff */
[----:B------:R-:W-:Y:S05]  /*a900*/  @!P0 BRA `(.L_x_2446) ;  /* 0x0000003400c88947 */ /* 0x000fea0003800000 */
[----:B------:R-:W0:Y:S01]  /*a910*/  LDC.64 R2, c[0x0][0xa28] ;  /* 0x00028a00ff027b82 */ /* 0x000e220000000a00 */
[----:B------:R-:W-:Y:S01]  /*a920*/  ULDC UR4, c[0x0][0x448] ;  /* 0x0001120000047ab9 */ /* 0x000fe20000000800 */
[----:B------:R-:W-:Y:S01]  /*a930*/  ULDC UR7, c[0x0][0x2f0] ;  /* 0x0000bc0000077ab9 */ /* 0x000fe20000000800 */
[----:B------:R-:W-:-:S05]  /*a940*/  IMAD.MOV.U32 R31, RZ, RZ, RZ ;  /* 0x000000ffff1f7224 */ /* 0x000fca00078e00ff */
[----:B------:R-:W1:Y:S01]  /*a950*/  S2UR UR49, SR_CTAID.X ;  /* 0x00000000003179c3 */ /* 0x000e620000002500 */
[----:B------:R-:W-:Y:S01]  /*a960*/  UISETP.NE.AND UP1, UPT, UR4, 0x1, UPT ;  /* 0x000000010400788c */ /* 0x000fe2000bf25270 */
[----:B------:R-:W-:Y:S02]  /*a970*/  ULDC UR8, c[0x0][0x288] ;  /* 0x0000a20000087ab9 */ /* 0x000fe40000000800 */
[----:B------:R-:W-:Y:S02]  /*a980*/  ULDC.64 UR4, c[0x0][0x418] ;  /* 0x0001060000047ab9 */ /* 0x000fe40000000a00 */
[----:B------:R-:W-:-:S03]  /*a990*/  UISETP.NE.U32.AND UP0, UPT, UR4, URZ, UPT ;  /* 0x0000003f0400728c */ /* 0x000fc6000bf05070 */
[----:B------:R-:W-:Y:S01]  /*a9a0*/  ULDC UR4, c[0x0][0x424] ;  /* 0x0001090000047ab9 */ /* 0x000fe20000000800 */
[----:B------:R-:W-:-:S03]  /*a9b0*/  UISETP.NE.AND.EX UP0, UPT, UR5, URZ, UPT, UP0 ;  /* 0x0000003f0500728c */ /* 0x000fc6000bf05300 */
[----:B------:R-:W-:Y:S01]  /*a9c0*/  @UP1 ULDC UR5, c[0x0][0x44c] ;  /* 0x0001130000051ab9 */ /* 0x000fe20000000800 */
[----:B0-----:R-:W-:Y:S01]  /*a9d0*/  ISETP.NE.U32.AND P0, PT, R2, RZ, PT ;  /* 0x000000ff0200720c */ /* 0x001fe20003f05070 */
[----:B------:R-:W-:-:S03]  /*a9e0*/  USEL UR41, UR4, 0x1, UP0 ;  /* 0x0000000104297887 */ /* 0x000fc60008000000 */
[----:B------:R-:W-:Y:S01]  /*a9f0*/  ISETP.NE.AND.EX P0, PT, R3, RZ, PT, P0 ;  /* 0x000000ff0300720c */ /* 0x000fe20003f05300 */
[----:B-1----:R-:W-:Y:S02]  /*aa00*/  ULEA UR6, UR49, 0x7f, 0x7 ;  /* 0x0000007f31067891 */ /* 0x002fe4000f8e383f */
[----:B------:R-:W-:Y:S02]  /*aa10*/  UIMAD UR41, UR41, UR7, URZ ;  /* 0x00000007292972a4 */ /* 0x000fe4000f8e023f */
[----:B------:R-:W-:Y:S01]  /*aa20*/  UIMAD.WIDE.U32 UR4, UR6, UR5, URZ ;  /* 0x00000005060472a5 */ /* 0x000fe2000f8e003f */
[----:B------:R-:W-:-:S03]  /*aa30*/  @UP1 ULDC UR7, c[0x0][0x450] ;  /* 0x0001140000071ab9 */ /* 0x000fc60000000800 */
[----:B------:R-:W-:-:S04]  /*aa40*/  @UP1 USHF.R.U32.HI UR6, URZ, UR7, UR5 ;  /* 0x000000073f061299 */ /* 0x000fc80008011605 */
[----:B------:R-:W0:Y:S01]  /*aa50*/  @P0 LDC.64 R2, c[0x0][0xa28] ;  /* 0x00028a00ff020b82 */ /* 0x000e220000000a00 */
[----:B------:R-:W-:Y:S02]  /*aa60*/  UIADD3 UR5, UR41, 0x80, -UR8 ;  /* 0x0000008029057890 */ /* 0x000fe4000fffe808 */
[----:B------:R-:W-:Y:S02]  /*aa70*/  UIADD3 UR4, UR41, 0x7f, URZ ;  /* 0x0000007f29047890 */ /* 0x000fe4000fffe03f */
[----:B------:R-:W-:Y:S02]  /*aa80*/  UIADD3 UR6, UR5, UR6, URZ ;  /* 0x0000000605067290 */ /* 0x000fe4000fffe03f */
[----:B------:R-:W-:Y:S02]  /*aa90*/  USHF.R.S32.HI UR5, URZ, 0x1f, UR4 ;  /* 0x0000001f3f057899 */ /* 0x000fe40008011404 */
[----:B------:R-:W-:Y:S02]  /*aaa0*/  USHF.R.S32.HI UR7, URZ, 0x1f, UR6 ;  /* 0x0000001f3f077899 */ /* 0x000fe40008011406 */
[----:B------:R-:W-:-:S02]  /*aab0*/  ULEA.HI UR5, UR5, UR4, URZ, 0x7 ;  /* 0x0000000405057291 */ /* 0x000fc4000f8f383f */
[----:B------:R-:W-:Y:S02]  /*aac0*/  ULEA.HI UR7, UR7, UR6, URZ, 0x7 ;  /* 0x0000000607077291 */ /* 0x000fe4000f8f383f */
[----:B------:R-:W-:Y:S02]  /*aad0*/  USHF.R.S32.HI UR42, URZ, 0x7, UR5 ;  /* 0x000000073f2a7899 */ /* 0x000fe40008011405 */
[----:B------:R-:W-:-:S04]  /*aae0*/  USHF.R.S32.HI UR46, URZ, 0x7, UR7 ;  /* 0x000000073f2e7899 */ /* 0x000fc80008011407 */
[----:B------:R-:W-:Y:S02]  /*aaf0*/  UISETP.LT.AND UP0, UPT, UR42, UR46, UPT ;  /* 0x0000002e2a00728c */ /* 0x000fe4000bf01270 */
[----:B------:R-:W-:Y:S01]  /*ab00*/  UP2UR UR50, UPR, URZ, 0x2 ;  /* 0x000000023f327883 */ /* 0x000fe20008000000 */
[----:B0-----:R-:W-:Y:S01]  /*ab10*/  @P0 IMAD.WIDE R2, R35, 0x4, R2 ;  /* 0x0000000423020825 */ /* 0x001fe200078e0202 */
[----:B------:R-:W-:-:S04]  /*ab20*/  USEL UR11, UR42, UR46, UP0 ;  /* 0x0000002e2a0b7287 */ /* 0x000fc80008000000 */
[----:B------:R-:W-:Y:S01]  /*ab30*/  UISETP.GE.AND UP1, UPT, UR11, 0x1, UPT ;  /* 0x000000010b00788c */ /* 0x000fe2000bf26270 */
[----:B------:R0:W5:Y:S01]  /*ab40*/  @P0 LDG.E R31, desc[UR44][R2.64] ;  /* 0x0000002c021f0981 */ /* 0x000162000c1e1900 */
[----:B------:R-:W-:Y:S02]  /*ab50*/  USHF.R.U32.HI UR9, URZ, 0x10, UR43 ;  /* 0x000000103f097899 */ /* 0x000fe4000801162b */
[----:B------:R-:W-:Y:S02]  /*ab60*/  ULOP3.LUT UR43, UR43, 0xffff, URZ, 0xc0, !UPT ;  /* 0x0000ffff2b2b7892 */ /* 0x000fe4000f8ec03f */
[----:B------:R-:W-:Y:S01]  /*ab70*/  PLOP3.LUT P0, PT, PT, PT, UP1, 0x80, 0x0 ;  /* 0x000000000000781c */ /* 0x000fe20003f0f018 */
[----:B------:R-:W-:Y:S01]  /*ab80*/  UISETP.NE.AND UP0, UPT, UR9, URZ, UPT ;  /* 0x0000003f0900728c */ /* 0x000fe2000bf05270 */
[----:B------:R-:W-:-:S10]  /*ab90*/  UMOV UR37, URZ ;  /* 0x0000003f00257c82 */ /* 0x000fd40008000000 */
[----:B------:R-:W-:Y:S01]  /*aba0*/  @!UP0 ULDC UR9, c[0x0][0x9f0] ;  /* 0x00027c0000098ab9 */ /* 0x000fe20000000800 */
[----:B0-----:R-:W-:Y:S05]  /*abb0*/  @!P0 BRA `(.L_x_2447) ;  /* 0x0000000000788947 */ /* 0x001fea0003800000 */
[----:B------:R-:W-:Y:S01]  /*abc0*/  IABS R0, UR9 ;  /* 0x0000000900007c13 */ /* 0x000fe20008000000 */
[----:B------:R-:W-:Y:S02]  /*abd0*/  UIADD3 UR6, UR9, -0x1, UR11 ;  /* 0xffffffff09067890 */ /* 0x000fe4000fffe00b */
[----:B------:R-:W-:Y:S01]  /*abe0*/  IABS R4, UR9 ;  /* 0x0000000900047c13 */ /* 0x000fe20008000000 */
[----:B------:R-:W-:Y:S01]  /*abf0*/  UMOV UR4, URZ ;  /* 0x0000003f00047c82 */ /* 0x000fe20008000000 */
        /* <DEDUP_REMOVED lines=26> */
.L_x_2447:
[----:B------:R-:W-:Y:S02]  /*ada0*/  UIMAD UR51, UR43, UR37, URZ ;  /* 0x000000252b3372a4 */ /* 0x000fe4000f8e023f */
[----:B------:R-:W-:Y:S01]  /*adb0*/  MOV R3, UR37 ;  /* 0x0000002500037c02 */ /* 0x000fe20008000f00 */
[----:B------:R-:W-:Y:S02]  /*adc0*/  IMAD.MOV.U32 R0, RZ, RZ, RZ ;  /* 0x000000ffff007224 */ /* 0x000fe400078e00ff */
[----:B------:R-:W-:Y:S02]  /*add0*/  IMAD.MOV.U32 R9, RZ, RZ, 0x1 ;  /* 0x00000001ff097424 */ /* 0x000fe400078e00ff */
[----:B------:R-:W-:-:S05]  /*ade0*/  IMAD.U32 R34, RZ, RZ, UR51 ;  /* 0x00000033ff227e24 */ /* 0x000fca000f8e00ff */
        /* <DEDUP_REMOVED lines=14> */
[----:B------:R-:W-:Y:S01]  /*aed0*/  MOV R6, UR6 ;  /* 0x0000000600067c02 */ /* 0x000fe20008000f00 */
[----:B------:R-:W-:Y:S01]  /*aee0*/  IMAD.U32 R5, RZ, RZ, UR5 ;  /* 0x00000005ff057e24 */ /* 0x000fe2000f8e00ff */
[----:B------:R-:W0:Y:S01]  /*aef0*/  LDC.64 R2, c[0x4][R2] ;  /* 0x0100000002027b82 */ /* 0x000e220000000a00 */
[----:B------:R-:W-:Y:S01]  /*af00*/  ULDC.64 UR4, c[0x4][0x8] ;  /* 0x0100020000047ab9 */ /* 0x000fe20000000a00 */
[----:B------:R-:W-:Y:S01]  /*af10*/  IMAD.U32 R7, RZ, RZ, UR7 ;  /* 0x00000007ff077e24 */ /* 0x000fe2000f8e00ff */
[----:B------:R-:W-:Y:S01]  /*af20*/  MOV R13, RZ ;  /* 0x000000ff000d7202 */ /* 0x000fe20000000f00 */
[----:B------:R-:W-:-:S02]  /*af30*/  IMAD.U32 R10, RZ, RZ, UR4 ;  /* 0x00000004ff0a7e24 */ /* 0x000fc4000f8e00ff */
[----:B------:R-:W-:Y:S02]  /*af40*/  IMAD.U32 R11, RZ, RZ, UR5 ;  /* 0x00000005ff0b7e24 */ /* 0x000fe4000f8e00ff */
[----:B------:R-:W-:Y:S02]  /*af50*/  IMAD.MOV.U32 R8, RZ, RZ, 0x70 ;  /* 0x00000070ff087424 */ /* 0x000fe400078e00ff */
[----:B------:R-:W-:-:S07]  /*af60*/  IMAD.MOV.U32 R12, RZ, RZ, 0x1 ;  /* 0x00000001ff0c7424 */ /* 0x000fce00078e00ff */
[----:B------:R-:W-:-:S07]  /*af70*/  LEPC R20, `(.L_x_2448) ;  /* 0x000000001014794e */ /* 0x000fce0000000000 */
[----:B0----5:R-:W-:Y:S05]  /*af80*/  CALL.ABS.NOINC R2 ;  /* 0x0000000002007343 */ /* 0x021fea0003c00000 */
.L_x_2448:
        /* <DEDUP_REMOVED lines=17> */
[----:B0-----:R-:W-:-:S07]  /*b0a0*/  IMAD.MOV.U32 R13, RZ, RZ, RZ ;  /* 0x000000ffff0d7224 */ /* 0x001fce00078e00ff */
[----:B------:R-:W-:-:S07]  /*b0b0*/  LEPC R20, `(.L_x_2450) ;  /* 0x000000001014794e */ /* 0x000fce0000000000 */
[----:B-1---5:R-:W-:Y:S05]  /*b0c0*/  CALL.ABS.NOINC R2 ;  /* 0x0000000002007343 */ /* 0x022fea0003c00000 */
.L_x_2450:
        /* <DEDUP_REMOVED lines=8> */
[----:B------:R-:W-:Y:S01]  /*b150*/  MOV R13, RZ ;  /* 0x000000ff000d7202 */ /* 0x000fe20000000f00 */
[----:B------:R-:W-:Y:S02]  /*b160*/  IMAD.U32 R10, RZ, RZ, UR4 ;  /* 0x00000004ff0a7e24 */ /* 0x000fe4000f8e00ff */
[----:B------:R-:W-:-:S02]  /*b170*/  IMAD.U32 R11, RZ, RZ, UR5 ;  /* 0x00000005ff0b7e24 */ /* 0x000fc4000f8e00ff */
[----:B------:R-:W-:Y:S02]  /*b180*/  IMAD.MOV.U32 R8, RZ, RZ, 0x70 ;  /* 0x00000070ff087424 */ /* 0x000fe400078e00ff */
[----:B0-----:R-:W-:-:S07]  /*b190*/  IMAD.MOV.U32 R12, RZ, RZ, 0x1 ;  /* 0x00000001ff0c7424 */ /* 0x001fce00078e00ff */
[----:B------:R-:W-:-:S07]  /*b1a0*/  LEPC R20, `(.L_x_2449) ;  /* 0x000000001014794e */ /* 0x000fce0000000000 */
[----:B-1----:R-:W-:Y:S05]  /*b1b0*/  CALL.ABS.NOINC R2 ;  /* 0x0000000002007343 */ /* 0x002fea0003c00000 */
.L_x_2449:
        /* <DEDUP_REMOVED lines=18> */
[C---:B------:R-:W-:Y:S02]  /*b2e0*/  ISETP.GE.AND P0, PT, R8.reuse, UR41, PT ;  /* 0x0000002908007c0c */ /* 0x040fe4000bf06270 */
[----:B-----5:R-:W-:Y:S01]  /*b2f0*/  IADD3 R8, R8, R31, RZ ;  /* 0x0000001f08087210 */ /* 0x020fe20007ffe0ff */
[----:B0-----:R-:W0:Y:S01]  /*b300*/  @P1 LDC R3, c[0x0][0x434] ;  /* 0x00010d00ff031b82 */ /* 0x001e220000000800 */
[----:B------:R-:W-:-:S03]  /*b310*/  @P1 LOP3.LUT R23, R23, 0x8, RZ, 0xfc, !PT ;  /* 0x0000000817171812 */ /* 0x000fc600078efcff */
[----:B------:R-:W-:-:S04]  /*b320*/  IMAD.MOV.U32 R9, RZ, RZ, R8 ;  /* 0x000000ffff097224 */ /* 0x000fc800078e0008 */
        /* <DEDUP_REMOVED lines=27> */
.L_x_2493:
[----:B------:R-:W-:Y:S01]  /*b4e0*/  ULOP3.LUT UR4, UR36, 0x2, URZ, 0xfc, !UPT ;  /* 0x0000000224047892 */ /* 0x000fe2000f8efc3f */
[----:B------:R-:W-:Y:S01]  /*b4f0*/  IMAD.U32 R24, RZ, RZ, UR40 ;  /* 0x00000028ff187e24 */ /* 0x000fe2000f8e00ff */
[----:B------:R-:W-:Y:S01]  /*b500*/  LOP3.LUT R23, R23, 0xfffffffb, RZ, 0xc0, !PT ;  /* 0xfffffffb17177812 */ /* 0x000fe200078ec0ff */
[----:B------:R-:W-:-:S03]  /*b510*/  IMAD.MOV R4, RZ, RZ, -R9 ;  /* 0x000000ffff047224 */ /* 0x000fc600078e0a09 */
[----:B------:R-:W-:Y:S01]  /*b520*/  MOV R18, UR4 ;  /* 0x0000000400127c02 */ /* 0x000fe20008000f00 */
[----:B------:R-:W-:Y:S01]  /*b530*/  IMAD R4, R29, R4, R8 ;  /* 0x000000041d047224 */ /* 0x000fe200078e0208 */
[----:B------:R-:W-:Y:S02]  /*b540*/  SHF.R.S32.HI R24, RZ, 0x1f, R24 ;  /* 0x0000001fff187819 */ /* 0x000fe40000011418 */
[----:B------:R-:W-:-:S13]  /*b550*/  ISETP.NE.AND P0, PT, R18, 0x3, PT ;  /* 0x000000031200780c */ /* 0x000fda0003f05270 */
[----:B------:R-:W-:Y:S01]  /*b560*/  @P0 LOP3.LUT R23, R23, 0x4, RZ, 0xfc, !PT ;  /* 0x0000000417170812 */ /* 0x000fe200078efcff */
[----:B------:R-:W-:Y:S06]  /*b570*/  @!P0 BRA `(.L_x_2452) ;  /* 0x0000000000048947 */ /* 0x000fec0003800000 */
[----:B------:R-:W-:Y:S01]  /*b580*/  BPT.TRAP 0x1 ;  /* 0x000000040000795c */ /* 0x000fe20000300000 */
.L_x_2452:
        /* <DEDUP_REMOVED lines=16> */
[----:B------:R-:W-:Y:S01]  /*b690*/  IMAD.IADD R3, R3, 0x1, R11 ;  /* 0x0000000103037824 */ /* 0x000fe200078e020b */
[----:B------:R-:W-:Y:S01]  /*b6a0*/  MOV R11, UR4 ;  /* 0x00000004000b7c02 */ /* 0x000fe20008000f00 */
[----:B------:R-:W-:-:S03]  /*b6b0*/  UIMAD UR4, UR6, UR4, URZ ;  /* 0x00000004060472a4 */ /* 0x000fc6000f8e023f */
[----:B------:R-:W-:Y:S01]  /*b6c0*/  ULDC.64 UR6, c[0x0][0x318] ;  /* 0x0000c60000067ab9 */ /* 0x000fe20000000a00 */
[----:B------:R-:W-:Y:S02]  /*b6d0*/  UIMAD UR4, UR40, UR5, UR4 ;  /* 0x00000005280472a4 */ /* 0x000fe4000f8e0204 */
[----:B------:R-:W-:-:S04]  /*b6e0*/  IMAD.WIDE.U32 R2, R11, UR40, R2 ;  /* 0x000000280b027c25 */ /* 0x000fc8000f8e0002 */
[----:B------:R-:W-:Y:S01]  /*b6f0*/  VIADD R3, R3, UR4 ;  /* 0x0000000403037c36 */ /* 0x000fe20008000000 */
[----:B------:R-:W-:-:S04]  /*b700*/  LEA R16, P1, R2, UR6, 0x1 ;  /* 0x0000000602107c11 */ /* 0x000fc8000f8208ff */
[----:B------:R-:W-:Y:S01]  /*b710*/  LEA.HI.X R2, R2, UR7, R3, 0x1, P1 ;  /* 0x0000000702027c11 */ /* 0x000fe200088f0c03 */
[----:B0-----:R-:W-:Y:S08]  /*b720*/  @!P0 BRA `(.L_x_2453) ;  /* 0x0000002c00c48947 */ /* 0x001ff00003800000 */
.L_x_2494:
        /* <DEDUP_REMOVED lines=23> */
[----:B------:R-:W-:Y:S01]  /*b8a0*/  ULDC.64 UR6, c[0x0][0x2e8] ;  /* 0x0000ba0000067ab9 */ /* 0x000fe20000000a00 */
[----:B------:R-:W-:-:S02]  /*b8b0*/  IADD3 R6, -R28, R3, RZ ;  /* 0x000000031c067210 */ /* 0x000fc40007ffe1ff */
        /* <DEDUP_REMOVED lines=28> */
[----:B------:R-:W2:Y:S01]  /*ba80*/  SHFL.IDX PT, R10, R3, 0x4, 0x181f ;  /* 0x00981f00030a7f89 */ /* 0x000ea200000e0000 */
[----:B---3--:R-:W-:Y:S01]  /*ba90*/  IMAD.MOV.U32 R4, RZ, RZ, R37 ;  /* 0x000000ffff047224 */ /* 0x008fe200078e0025 */
[----:B------:R-:W-:Y:S02]  /*baa0*/  @P1 LEA R37, R19, UR47, 0x1 ;  /* 0x0000002f13251c11 */ /* 0x000fe4000f8e08ff */
[----:B------:R-:W-:Y:S01]  /*bab0*/  @P0 LDGSTS.E.BYPASS.LTC128B.128 [R36+0x18c00], desc[UR44][R20.64], !P3 ;  /* 0x18c0000014240fae */ /* 0x000fe2000d901d6c */
[----:B------:R-:W-:-:S03]  /*bac0*/  @P1 IMAD.WIDE.U32 R8, R26, 0x2, R4 ;  /* 0x000000021a081825 */ /* 0x000fc600078e0004 */
[----:B------:R3:W-:Y:S01]  /*bad0*/  @P0 LDGSTS.E.BYPASS.LTC128B.128 [R36+0x1cc00], desc[UR44][R20.64+0x80], !P2 ;  /* 0x1cc0008014240fae */ /* 0x0007e2000d101d6c */
[C---:B------:R-:W-:Y:S01]  /*bae0*/  ISETP.GE.AND P0, PT, R6.reuse, 0x31, PT ;  /* 0x000000310600780c */ /* 0x040fe20003f06270 */
[----:B0-----:R-:W-:Y:S02]  /*baf0*/  IMAD.MOV.U32 R4, RZ, RZ, R32 ;  /* 0x000000ffff047224 */ /* 0x001fe400078e0020 */
[----:B------:R-:W-:Y:S01]  /*bb00*/  IMAD.MOV.U32 R5, RZ, RZ, R7 ;  /* 0x000000ffff057224 */ /* 0x000fe200078e0007 */
[----:B------:R-:W-:Y:S04]  /*bb10*/  @P1 LDGSTS.E.BYPASS.LTC128B.128 [R37+0x19400], desc[UR44][R8.64], !P3 ;  /* 0x1940000008251fae */ /* 0x000fe8000d901d6c */
[----:B------:R0:W-:Y:S01]  /*bb20*/  @P1 LDGSTS.E.BYPASS.LTC128B.128 [R37+0x1d400], desc[UR44][R8.64+0x80], !P2 ;  /* 0x1d40008008251fae */ /* 0x0001e2000d101d6c */
[----:B------:R-:W-:-:S03]  /*bb30*/  ISETP.GE.AND P1, PT, R6, 0x51, PT ;  /* 0x000000510600780c */ /* 0x000fc60003f26270 */
[----:B------:R-:W4:Y:S01]  /*bb40*/  SHFL.IDX PT, R32, R3, 0x5, 0x181f ;  /* 0x00b81f0003207f89 */ /* 0x000f2200000e0000 */
[----:B------:R-:W-:Y:S01]  /*bb50*/  @P0 IMAD.WIDE.U32 R4, R26, 0x2, R4 ;  /* 0x000000021a040825 */ /* 0x000fe200078e0004 */
[----:B------:R-:W-:Y:S02]  /*bb60*/  @P0 LEA R7, R19, UR47, 0x1 ;  /* 0x0000002f13070c11 */ /* 0x000fe4000f8e08ff */
[----:B---3--:R-:W-:Y:S04]  /*bb70*/  SHFL.IDX PT, R36, R0, 0x6, 0x181f ;  /* 0x00d81f0000247f89 */ /* 0x008fe800000e0000 */
[----:B------:R-:W-:Y:S04]  /*bb80*/  @P0 LDGSTS.E.BYPASS.LTC128B.128 [R7+0x19c00], desc[UR44][R4.64], !P3 ;  /* 0x19c0000004070fae */ /* 0x000fe8000d901d6c */
[----:B------:R3:W-:Y:S01]  /*bb90*/  @P0 LDGSTS.E.BYPASS.LTC128B.128 [R7+0x1dc00], desc[UR44][R4.64+0x80], !P2 ;  /* 0x1dc0008004070fae */ /* 0x0007e2000d101d6c */
[----:B------:R-:W-:-:S03]  /*bba0*/  ISETP.GE.AND P0, PT, R6, 0x41, PT ;  /* 0x000000410600780c */ /* 0x000fc60003f06270 */
[----:B0-----:R-:W0:Y:S04]  /*bbb0*/  SHFL.IDX PT, R37, R0, 0x5, 0x181f ;  /* 0x00b81f0000257f89 */ /* 0x001e2800000e0000 */
[----:B---3--:R-:W3:Y:S01]  /*bbc0*/  SHFL.IDX PT, R7, R3, 0x6, 0x181f ;  /* 0x00d81f0003077f89 */ /* 0x008ee200000e0000 */
[----:B-1----:R-:W-:Y:S02]  /*bbd0*/  IMAD.MOV.U32 R4, RZ, RZ, R14 ;  /* 0x000000ffff047224 */ /* 0x002fe400078e000e */
[----:B--2---:R-:W-:-:S03]  /*bbe0*/  IMAD.MOV.U32 R5, RZ, RZ, R10 ;  /* 0x000000ffff057224 */ /* 0x004fc600078e000a */
[----:B------:R-:W-:Y:S01]  /*bbf0*/  @P0 LEA R10, R19, UR47, 0x1 ;  /* 0x0000002f130a0c11 */ /* 0x000fe2000f8e08ff */
[----:B------:R-:W1:Y:S01]  /*bc00*/  SHFL.IDX PT, R3, R3, 0x7, 0x181f ;  /* 0x00f81f0003037f89 */ /* 0x000e6200000e0000 */
[----:B------:R-:W-:Y:S01]  /*bc10*/  @P0 IMAD.WIDE.U32 R20, R26, 0x2, R4 ;  /* 0x000000021a140825 */ /* 0x000fe200078e0004 */
[----:B----4-:R-:W-:Y:S02]  /*bc20*/  MOV R5, R32 ;  /* 0x0000002000057202 */ /* 0x010fe40000000f00 */
[----:B------:R2:W4:Y:S04]  /*bc30*/  SHFL.IDX PT, R14, R0, 0x7, 0x181f ;  /* 0x00f81f00000e7f89 */ /* 0x00052800000e0000 */
[----:B------:R2:W-:Y:S01]  /*bc40*/  @P0 LDGSTS.E.BYPASS.LTC128B.128 [R10+0x1a400], desc[UR44][R20.64], !P3 ;  /* 0x1a400000140a0fae */ /* 0x0005e2000d901d6c */
[----:B0-----:R-:W-:-:S03]  /*bc50*/  IMAD.MOV.U32 R4, RZ, RZ, R37 ;  /* 0x000000ffff047224 */ /* 0x001fc600078e0025 */
[----:B------:R2:W-:Y:S01]  /*bc60*/  @P0 LDGSTS.E.BYPASS.LTC128B.128 [R10+0x1e400], desc[UR44][R20.64+0x80], !P2 ;  /* 0x1e400080140a0fae */ /* 0x0005e2000d101d6c */
[----:B------:R-:W-:Y:S01]  /*bc70*/  ISETP.GE.AND P0, PT, R6, 0x61, PT ;  /* 0x000000610600780c */ /* 0x000fe20003f06270 */
[----:B------:R-:W-:Y:S01]  /*bc80*/  @P1 IMAD.WIDE.U32 R8, R26, 0x2, R4 ;  /* 0x000000021a081825 */ /* 0x000fe200078e0004 */
[----:B------:R-:W-:-:S03]  /*bc90*/  @P1 LEA R37, R19, UR47, 0x1 ;  /* 0x0000002f13251c11 */ /* 0x000fc6000f8e08ff */
[----:B------:R-:W-:Y:S02]  /*bca0*/  IMAD.MOV.U32 R4, RZ, RZ, R36 ;  /* 0x000000ffff047224 */ /* 0x000fe400078e0024 */
[----:B---3--:R-:W-:Y:S01]  /*bcb0*/  IMAD.MOV.U32 R5, RZ, RZ, R7 ;  /* 0x000000ffff057224 */ /* 0x008fe200078e0007 */
[----:B------:R2:W-:Y:S05]  /*bcc0*/  @P1 LDGSTS.E.BYPASS.LTC128B.128 [R37+0x1ac00], desc[UR44][R8.64], !P3 ;  /* 0x1ac0000008251fae */ /* 0x0005ea000d901d6c */
[----:B------:R-:W-:Y:S01]  /*bcd0*/  @P0 IMAD.WIDE.U32 R4, R26, 0x2, R4 ;  /* 0x000000021a040825 */ /* 0x000fe200078e0004 */
[----:B------:R-:W-:Y:S01]  /*bce0*/  @P0 LEA R7, R19, UR47, 0x1 ;  /* 0x0000002f13070c11 */ /* 0x000fe2000f8e08ff */
[----:B------:R2:W-:Y:S04]  /*bcf0*/  @P1 LDGSTS.E.BYPASS.LTC128B.128 [R37+0x1ec00], desc[UR44][R8.64+0x80], !P2 ;  /* 0x1ec0008008251fae */ /* 0x0005e8000d101d6c */
[----:B------:R2:W-:Y:S04]  /*bd00*/  @P0 LDGSTS.E.BYPASS.LTC128B.128 [R7+0x1b400], desc[UR44][R4.64], !P3 ;  /* 0x1b40000004070fae */ /* 0x0005e8000d901d6c */
[----:B-1--4-:R2:W-:Y:S02]  /*bd10*/  @P0 LDGSTS.E.BYPASS.LTC128B.128 [R7+0x1f400], desc[UR44][R4.64+0x80], !P2 ;  /* 0x1f40008004070fae */ /* 0x0125e4000d101d6c */
.L_x_2512:
        /* <DEDUP_REMOVED lines=17> */
.L_x_2455:
        /* <DEDUP_REMOVED lines=18> */
[----:B------:R-:W-:Y:S01]  /*bf50*/  IMAD.U32 R4, RZ, RZ, UR4 ;  /* 0x00000004ff047e24 */ /* 0x000fe2000f8e00ff */
[----:B------:R-:W-:Y:S01]  /*bf60*/  MOV R5, UR5 ;  /* 0x0000000500057c02 */ /* 0x000fe20008000f00 */
[----:B------:R-:W0:Y:S01]  /*bf70*/  LDC.64 R14, c[0x4][R14] ;  /* 0x010000000e0e7b82 */ /* 0x000e220000000a00 */
[----:B------:R-:W-:Y:S01]  /*bf80*/  IMAD.U32 R6, RZ, RZ, UR6 ;  /* 0x00000006ff067e24 */ /* 0x000fe2000f8e00ff */
[----:B------:R-:W-:Y:S01]  /*bf90*/  MOV R12, 0x1 ;  /* 0x00000001000c7802 */ /* 0x000fe20000000f00 */
[----:B------:R-:W-:Y:S02]  /*bfa0*/  IMAD.U32 R7, RZ, RZ, UR7 ;  /* 0x00000007ff077e24 */ /* 0x000fe4000f8e00ff */
[----:B------:R-:W-:-:S02]  /*bfb0*/  IMAD.U32 R10, RZ, RZ, UR8 ;  /* 0x00000008ff0a7e24 */ /* 0x000fc4000f8e00ff */
[----:B------:R-:W-:Y:S02]  /*bfc0*/  IMAD.U32 R11, RZ, RZ, UR9 ;  /* 0x00000009ff0b7e24 */ /* 0x000fe4000f8e00ff */
[----:B------:R-:W-:Y:S02]  /*bfd0*/  IMAD.MOV.U32 R8, RZ, RZ, 0x70 ;  /* 0x00000070ff087424 */ /* 0x000fe400078e00ff */
[----:B------:R-:W-:-:S07]  /*bfe0*/  IMAD.MOV.U32 R13, RZ, RZ, RZ ;  /* 0x000000ffff0d7224 */ /* 0x000fce00078e00ff */
[----:B------:R-:W-:-:S07]  /*bff0*/  LEPC R20, `(.L_x_2456) ;  /* 0x000000001014794e */ /* 0x000fce0000000000 */
[----:B0-----:R-:W-:Y:S05]  /*c000*/  CALL.ABS.NOINC R14 ;  /* 0x000000000e007343 */ /* 0x001fea0003c00000 */
.L_x_2456:
[----:B------:R-:W-:Y:S01]  /*c010*/  UISETP.NE.AND UP0, UPT, UR50, URZ, UPT ;  /* 0x0000003f3200728c */ /* 0x000fe2000bf05270 */
[----:B------:R-:W-:Y:S01]  /*c020*/  IMAD.U32 R4, RZ, RZ, UR38 ;  /* 0x00000026ff047e24 */ /* 0x000fe2000f8e00ff */
[----:B------:R-:W0:Y:S01]  /*c030*/  LDC R0, c[0x0][0x448] ;  /* 0x00011200ff007b82 */ /* 0x000e220000000800 */
[----:B------:R-:W-:Y:S01]  /*c040*/  IADD3 R3, R33, R28, RZ ;  /* 0x0000001c21037210 */ /* 0x000fe20007ffe0ff */
[----:B------:R-:W-:Y:S01]  /*c050*/  IMAD.U32 R7, RZ, RZ, UR48 ;  /* 0x00000030ff077e24 */ /* 0x000fe2000f8e00ff */
[----:B------:R-:W-:Y:S01]  /*c060*/  ULDC.64 UR4, c[0x0][0x2e0] ;  /* 0x0000b80000047ab9 */ /* 0x000fe20000000a00 */
[----:B------:R-:W-:Y:S01]  /*c070*/  PLOP3.LUT P0, PT, PT, PT, UP0, 0x80, 0x0 ;  /* 0x000000000000781c */ /* 0x000fe20003f0f008 */
[----:B------:R-:W-:Y:S01]  /*c080*/  IMAD.MOV.U32 R6, RZ, RZ, R4 ;  /* 0x000000ffff067224 */ /* 0x000fe200078e0004 */
[----:B------:R-:W-:Y:S01]  /*c090*/  PLOP3.LUT P1, PT, PT, PT, UP0, 0x80, 0x0 ;  /* 0x000000000000781c */ /* 0x000fe20003f2f008 */
[----:B------:R-:W-:Y:S01]  /*c0a0*/  IMAD.U32 R4, RZ, RZ, UR49 ;  /* 0x00000031ff047e24 */ /* 0x000fe2000f8e00ff */
[----:B------:R-:W-:Y:S01]  /*c0b0*/  ULDC.64 UR6, c[0x0][0x280] ;  /* 0x0000a00000067ab9 */ /* 0x000fe20000000a00 */
[----:B------:R-:W-:-:S02]  /*c0c0*/  IMAD R32, R32, UR4, RZ ;  /* 0x0000000420207c24 */ /* 0x000fc4000f8e02ff */
[----:B------:R-:W-:Y:S02]  /*c0d0*/  IMAD R3, R4, 0x80, R3 ;  /* 0x0000008004037824 */ /* 0x000fe400078e0203 */
[----:B------:R-:W-:Y:S01]  /*c0e0*/  IMAD.WIDE.U32 R6, R35, UR4, R6 ;  /* 0x0000000423067c25 */ /* 0x000fe2000f8e0006 */
[----:B------:R-:W-:-:S03]  /*c0f0*/  @UP0 ULDC UR4, c[0x0][0x44c] ;  /* 0x0001130000040ab9 */ /* 0x000fc60000000800 */
[----:B------:R-:W-:Y:S01]  /*c100*/  @P0 IMAD.HI.U32 R4, R3, UR4, RZ ;  /* 0x0000000403040c27 */ /* 0x000fe2000f8e00ff */
[----:B------:R-:W-:-:S03]  /*c110*/  @UP0 ULDC UR4, c[0x0][0x450] ;  /* 0x0001140000040ab9 */ /* 0x000fc60000000800 */
[----:B------:R-:W-:Y:S01]  /*c120*/  IMAD.MOV.U32 R9, RZ, RZ, R3 ;  /* 0x000000ffff097224 */ /* 0x000fe200078e0003 */
[----:B------:R-:W-:Y:S01]  /*c130*/  @P1 SHF.R.U32.HI R9, RZ, UR4, R4 ;  /* 0x00000004ff091c19 */ /* 0x000fe20008011604 */
[----:B------:R-:W-:Y:S02]  /*c140*/  IMAD.U32 R5, RZ, RZ, UR39 ;  /* 0x00000027ff057e24 */ /* 0x000fe4000f8e00ff */
[----:B------:R-:W-:Y:S01]  /*c150*/  IMAD R5, R35, UR5, R32 ;  /* 0x0000000523057c24 */ /* 0x000fe2000f8e0220 */
[----:B------:R-:W-:Y:S01]  /*c160*/  ULDC.64 UR4, c[0x0][0x2d0] ;  /* 0x0000b40000047ab9 */ /* 0x000fe20000000a00 */
[----:B------:R-:W-:Y:S02]  /*c170*/  IMAD.MOV R4, RZ, RZ, -R9 ;  /* 0x000000ffff047224 */ /* 0x000fe400078e0a09 */
[----:B------:R-:W-:Y:S02]  /*c180*/  IMAD.IADD R7, R7, 0x1, R5 ;  /* 0x0000000107077824 */ /* 0x000fe400078e0205 */
        /* <DEDUP_REMOVED lines=8> */
[----:B------:R-:W-:Y:S02]  /*c210*/  IADD3 R5, R5, R9, RZ ;  /* 0x0000000905057210 */ /* 0x000fe40007ffe0ff */
        /* <DEDUP_REMOVED lines=11> */
[----:B------:R-:W-:Y:S01]  /*c2d0*/  IMAD.U32 R3, RZ, RZ, UR49 ;  /* 0x00000031ff037e24 */ /* 0x000fe2000f8e00ff */
[----:B------:R-:W-:Y:S02]  /*c2e0*/  ULDC UR4, c[0x0][0x288] ;  /* 0x0000a20000047ab9 */ /* 0x000fe40000000800 */
[----:B------:R-:W0:Y:S01]  /*c2f0*/  SHFL.IDX PT, R4, R6, RZ, 0x181f ;  /* 0x00181fff06047589 */ /* 0x000e2200000e0000 */
[----:B------:R-:W-:Y:S02]  /*c300*/  IMAD R0, R0, UR4, RZ ;  /* 0x0000000400007c24 */ /* 0x000fe4000f8e02ff */
[----:B------:R-:W-:Y:S01]  /*c310*/  IMAD R3, R3, 0x80, R28 ;  /* 0x0000008003037824 */ /* 0x000fe200078e021c */
[----:B------:R-:W-:Y:S03]  /*c320*/  SHFL.IDX PT, R8, R7, 0x1, 0x181f ;  /* 0x00381f0007087f89 */ /* 0x000fe600000e0000 */
[C---:B------:R-:W-:Y:S01]  /*c330*/  VIADD R9, R3.reuse, 0x10 ;  /* 0x0000001003097836 */ /* 0x040fe20000000000 */
[C---:B------:R-:W-:Y:S01]  /*c340*/  ISETP.GE.AND P2, PT, R3.reuse, R0, PT ;  /* 0x000000000300720c */ /* 0x040fe20003f46270 */
[----:B------:R-:W1:Y:S01]  /*c350*/  SHFL.IDX PT, R14, R6, 0x1, 0x181f ;  /* 0x00381f00060e7f89 */ /* 0x000e6200000e0000 */
[----:B------:R-:W-:-:S03]  /*c360*/  VIADD R11, R3, 0x20 ;  /* 0x00000020030b7836 */ /* 0x000fc60000000000 */
[----:B------:R-:W-:Y:S08]  /*c370*/  SHFL.IDX PT, R10, R7, 0x3, 0x181f ;  /* 0x00781f00070a7f89 */ /* 0x000ff000000e0000 */
[----:B------:R-:W-:Y:S01]  /*c380*/  @!P2 LEA R21, R19, UR47, 0x1 ;  /* 0x0000002f1315ac11 */ /* 0x000fe2000f8e08ff */
[----:B0-----:R-:W-:-:S05]  /*c390*/  @!P2 IMAD.WIDE.U32 R4, R26, 0x2, R4 ;  /* 0x000000021a04a825 */ /* 0x001fca00078e0004 */
[----:B------:R-:W-:Y:S04]  /*c3a0*/  @!P2 LDGSTS.E.BYPASS.LTC128B.128 [R21+0x10400], desc[UR44][R4.64], !P0 ;  /* 0x104000000415afae */ /* 0x000fe8000c101d6c */
[----:B------:R1:W-:Y:S01]  /*c3b0*/  @!P2 LDGSTS.E.BYPASS.LTC128B.128 [R21+0x14400], desc[UR44][R4.64+0x80], !P1 ;  /* 0x144000800415afae */ /* 0x0003e2000c901d6c */
[----:B------:R-:W-:Y:S01]  /*c3c0*/  ISETP.GE.AND P2, PT, R9, R0, PT ;  /* 0x000000000900720c */ /* 0x000fe20003f46270 */
[----:B-1----:R-:W-:Y:S01]  /*c3d0*/  IMAD.MOV.U32 R4, RZ, RZ, R14 ;  /* 0x000000ffff047224 */ /* 0x002fe200078e000e */
[----:B------:R-:W-:Y:S01]  /*c3e0*/  MOV R5, R8 ;  /* 0x0000000800057202 */ /* 0x000fe20000000f00 */
[----:B------:R-:W-:Y:S10]  /*c3f0*/  SHFL.IDX PT, R14, R6, 0x3, 0x181f ;  /* 0x00781f00060e7f89 */ /* 0x000ff400000e0000 */
[----:B------:R-:W-:Y:S01]  /*c400*/  @!P2 LEA R35, R19, UR47, 0x1 ;  /* 0x0000002f1323ac11 */ /* 0x000fe2000f8e08ff */
[----:B------:R-:W-:-:S02]  /*c410*/  @!P2 IMAD.WIDE.U32 R8, R26, 0x2, R4 ;  /* 0x000000021a08a825 */ /* 0x000fc400078e0004 */
        /* <DEDUP_REMOVED lines=24> */
[----:B-1----:R-:W-:-:S09]  /*c5a0*/  IADD3 R9, R3, 0x50, RZ ;  /* 0x0000005003097810 */ /* 0x002fd20007ffe0ff */
        /* <DEDUP_REMOVED lines=20> */
.L_x_2529:
[----:B------:R-:W-:Y:S01]  /*c6f0*/  VIADD R3, R3, 0x70 ;  /* 0x0000007003037836 */ /* 0x000fe20000000000 */
[----:B------:R-:W-:Y:S01]  /*c700*/  BSSY B0, `(.L_x_2458) ;  /* 0x000000e000007945 */ /* 0x000fe20003800000 */
[----:B-12---:R-:W-:Y:S01]  /*c710*/  MOV R4, R14 ;  /* 0x0000000e00047202 */ /* 0x006fe20000000f00 */
[----:B------:R-:W-:Y:S02]  /*c720*/  IMAD.MOV.U32 R5, RZ, RZ, R10 ;  /* 0x000000ffff057224 */ /* 0x000fe400078e000a */
        /* <DEDUP_REMOVED lines=11> */
.L_x_2459:
[----:B------:R-:W-:Y:S05]  /*c7e0*/  BSYNC B0 ;  /* 0x0000000000007941 */ /* 0x000fea0003800000 */
.L_x_2458:
        /* <DEDUP_REMOVED lines=9> */
.L_x_2530:
[----:B------:R-:W-:Y:S02]  /*c880*/  IMAD.MOV.U32 R8, RZ, RZ, 0x1 ;  /* 0x00000001ff087424 */ /* 0x000fe400078e00ff */
[----:B------:R-:W-:Y:S01]  /*c890*/  IMAD.MOV.U32 R10, RZ, RZ, RZ ;  /* 0x000000ffff0a7224 */ /* 0x000fe200078e00ff */
[----:B------:R-:W-:Y:S06]  /*c8a0*/  @!P1 BRA `(.L_x_2461) ;  /* 0x00000010002c9947 */ /* 0x000fec0003800000 */
[----:B------:R-:W-:Y:S01]  /*c8b0*/  UIADD3 UR4, UR43, 0x1, URZ ;  /* 0x000000012b047890 */ /* 0x000fe2000fffe03f */
[----:B0-----:R-:W-:Y:S01]  /*c8c0*/  LOP3.LUT R0, RZ, UR42, RZ, 0x33, !PT ;  /* 0x0000002aff007c12 */ /* 0x001fe2000f8e33ff */
[----:B------:R-:W-:Y:S01]  /*c8d0*/  ULOP3.LUT UR5, URZ, UR46, URZ, 0x33, !UPT ;  /* 0x0000002e3f057292 */ /* 0x000fe2000f8e333f */
[----:B------:R-:W-:Y:S01]  /*c8e0*/  IADD3 R31, R33, R31, R28 ;  /* 0x0000001f211f7210 */ /* 0x000fe20007ffe01c */
[----:B------:R-:W-:Y:S01]  /*c8f0*/  UIMAD UR4, UR4, UR37, URZ ;  /* 0x00000025040472a4 */ /* 0x000fe2000f8e023f */
[----:B------:R-:W-:Y:S01]  /*c900*/  BSSY B0, `(.L_x_2461) ;  /* 0x0000105000007945 */ /* 0x000fe20003800000 */
[----:B------:R-:W-:Y:S01]  /*c910*/  MOV R9, 0x1 ;  /* 0x0000000100097802 */ /* 0x000fe20000000f00 */
[----:B------:R-:W-:Y:S02]  /*c920*/  IMAD.MOV.U32 R20, RZ, RZ, RZ ;  /* 0x000000ffff147224 */ /* 0x000fe400078e00ff */
[----:B------:R-:W-:Y:S01]  /*c930*/  VIADD R31, R31, 0xfffffe80 ;  /* 0xfffffe801f1f7836 */ /* 0x000fe20000000000 */
[----:B------:R-:W-:Y:S01]  /*c940*/  LOP3.LUT R3, RZ, UR4, RZ, 0x33, !PT ;  /* 0x00000004ff037c12 */ /* 0x000fe2000f8e33ff */
[----:B------:R-:W-:-:S02]  /*c950*/  ULDC UR4, c[0x0][0x2f4] ;  /* 0x0000bd0000047ab9 */ /* 0x000fc40000000800 */
[----:B------:R-:W-:Y:S02]  /*c960*/  ISETP.GE.AND P2, PT, R26, UR4, PT ;  /* 0x000000041a007c0c */ /* 0x000fe4000bf46270 */
[----:B------:R-:W-:Y:S02]  /*c970*/  VIMNMX3 R0, R0, UR5, R3, !PT ;  /* 0x0000000500007c0f */ /* 0x000fe4000f800103 */
[----:B------:R-:W-:Y:S02]  /*c980*/  IADD3 R3, -R28, UR41, RZ ;  /* 0x000000291c037c10 */ /* 0x000fe4000fffe1ff */
[----:B------:R-:W-:Y:S01]  /*c990*/  ISETP.GE.AND P1, PT, R25, UR4, PT ;  /* 0x0000000419007c0c */ /* 0x000fe2000bf26270 */
[C---:B------:R-:W-:Y:S01]  /*c9a0*/  IMAD R21, R0.reuse, -0x80, R31 ;  /* 0xffffff8000157824 */ /* 0x040fe200078e021f */
[C---:B------:R-:W-:Y:S01]  /*c9b0*/  IADD3 R22, -R0.reuse, -0x2, RZ ;  /* 0xfffffffe00167810 */ /* 0x040fe20007ffe1ff */
[----:B------:R-:W-:-:S04]  /*c9c0*/  IMAD R3, R0, 0x80, R3 ;  /* 0x0000008000037824 */ /* 0x000fc800078e0203 */
[----:B------:R-:W-:-:S07]  /*c9d0*/  VIADD R31, R3, 0x100 ;  /* 0x00000100031f7836 */ /* 0x000fce0000000000 */
.L_x_2474:
        /* <DEDUP_REMOVED lines=26> */
.L_x_2462:
[----:B------:R-:W-:Y:S01]  /*cb80*/  LEA R34, R10, UR47, 0x3 ;  /* 0x0000002f0a227c11 */ /* 0x000fe2000f8e18ff */
[----:B------:R-:W-:Y:S01]  /*cb90*/  BSSY B1, `(.L_x_2463) ;  /* 0x0000004000017945 */ /* 0x000fe20003800000 */
[----:B------:R-:W-:-:S04]  /*cba0*/  SHF.L.U32 R3, R8, 0x1f, RZ ;  /* 0x0000001f08037819 */ /* 0x000fc800000006ff */
[----:B------:R-:W0:Y:S02]  /*cbb0*/  SYNCS.PHASECHK.TRANS64.TRYWAIT P0, [R34+URZ+0x28840], R3 ;  /* 0x02884003220075a7 */ /* 0x000e24000800017f */
[----:B0-----:R-:W-:Y:S05]  /*cbc0*/  @!P0 BRA `(.L_x_2464) ;  /* 0x0000002c00c88947 */ /* 0x001fea0003800000 */
.L_x_2531:
[----:B------:R-:W-:Y:S05]  /*cbd0*/  BSYNC B1 ;  /* 0x0000000000017941 */ /* 0x000fea0003800000 */
.L_x_2463:
        /* <DEDUP_REMOVED lines=26> */
[----:B------:R-:W-:Y:S02]  /*cd80*/  LEA.HI.X R5, R4, UR7, R5, 0x1, P0 ;  /* 0x0000000704057c11 */ /* 0x000fe400080f0c05 */
[----:B------:R-:W-:Y:S01]  /*cd90*/  LEA R4, R10, R19, 0xe ;  /* 0x000000130a047211 */ /* 0x000fe200078e70ff */
        /* <DEDUP_REMOVED lines=47> */
.L_x_2549:
        /* <DEDUP_REMOVED lines=9> */
.L_x_2466:
        /* <DEDUP_REMOVED lines=10> */
.L_x_2467:
[----:B------:R2:W-:Y:S01]  /*d1c0*/  SYNCS.ARRIVE.TRANS64.A1T0 RZ, [R34+URZ+0x28830], RZ ;  /* 0x028830ff22ff79a7 */ /* 0x0005e2000810003f */
[----:B------:R-:W-:Y:S05]  /*d1d0*/  @!P4 BRA `(.L_x_2468) ;  /* 0x000000000004c947 */ /* 0x000fea0003800000 */
[----:B------:R-:W-:Y:S01]  /*d1e0*/  BPT.TRAP 0x1 ;  /* 0x000000040000795c */ /* 0x000fe20000300000 */
.L_x_2468:
[----:B------:R-:W-:Y:S01]  /*d1f0*/  SHF.L.U32 R5, R9, 0x1f, RZ ;  /* 0x0000001f09057819 */ /* 0x000fe200000006ff */
[----:B------:R-:W-:Y:S01]  /*d200*/  BSSY B1, `(.L_x_2469) ;  /* 0x0000004000017945 */ /* 0x000fe20003800000 */
[----:B------:R-:W-:-:S04]  /*d210*/  LEA R0, R20, UR47, 0x3 ;  /* 0x0000002f14007c11 */ /* 0x000fc8000f8e18ff */
[----:B------:R-:W3:Y:S02]  /*d220*/  SYNCS.PHASECHK.TRANS64.TRYWAIT P0, [R0+URZ+0x28860], R5 ;  /* 0x02886005000075a7 */ /* 0x000ee4000800017f */
[----:B---3--:R-:W-:Y:S05]  /*d230*/  @!P0 BRA `(.L_x_2470) ;  /* 0x00000030009c8947 */ /* 0x008fea0003800000 */
.L_x_2550:
[----:B------:R-:W-:Y:S05]  /*d240*/  BSYNC B1 ;  /* 0x0000000000017941 */ /* 0x000fea0003800000 */
.L_x_2469:
        /* <DEDUP_REMOVED lines=15> */
[----:B------:R-:W1:Y:S01]  /*d340*/  SHFL.IDX PT, R14, R16, 0x2, 0x181f ;  /* 0x00581f00100e7f89 */ /* 0x000e6200000e0000 */
[----:B------:R-:W-:Y:S02]  /*d350*/  IADD3.X R13, RZ, R6, RZ, P0, !PT ;  /* 0x00000006ff0d7210 */ /* 0x000fe400007fe4ff */
        /* <DEDUP_REMOVED lines=45> */
.L_x_2568:
        /* <DEDUP_REMOVED lines=21> */
.L_x_2472:
        /* <DEDUP_REMOVED lines=10> */
.L_x_2473:
[----:B------:R-:W-:Y:S01]  /*d820*/  R2UR UR4, R24 ;  /* 0x00000000180472ca */ /* 0x000fe200000e0000 */
[----:B------:R-:W-:Y:S01]  /*d830*/  ULDC.64 UR6, c[0x0][0x330] ;  /* 0x0000cc0000067ab9 */ /* 0x000fe20000000a00 */
[----:B------:R-:W-:Y:S01]  /*d840*/  IMAD.MOV.U32 R5, RZ, RZ, R33 ;  /* 0x000000ffff057224 */ /* 0x000fe200078e0021 */
[----:B------:R-:W-:Y:S01]  /*d850*/  IADD3 R22, R22, -0x1, RZ ;  /* 0xffffffff16167810 */ /* 0x000fe20007ffe0ff */
[----:B0-----:R-:W-:Y:S01]  /*d860*/  IMAD.U32 R3, RZ, RZ, UR6 ;  /* 0x00000006ff037e24 */ /* 0x001fe2000f8e00ff */
[----:B------:R0:W-:Y:S01]  /*d870*/  SYNCS.ARRIVE.TRANS64.A1T0 RZ, [R0+URZ+0x28850], RZ ;  /* 0x028850ff00ff79a7 */ /* 0x0001e2000810003f */
[----:B------:R-:W-:Y:S02]  /*d880*/  VIADD R31, R31, 0x80 ;  /* 0x000000801f1f7836 */ /* 0x000fe40000000000 */
[----:B------:R-:W-:-:S04]  /*d890*/  IMAD.WIDE.U32 R4, R3, UR40, R4 ;  /* 0x0000002803047c25 */ /* 0x000fc8000f8e0004 */
[----:B------:R-:W-:Y:S01]  /*d8a0*/  VIADD R21, R21, 0xffffff80 ;  /* 0xffffff8015157836 */ /* 0x000fe20000000000 */
        /* <DEDUP_REMOVED lines=11> */
.L_x_2461:
[----:B------:R-:W-:-:S13]  /*d960*/  ISETP.NE.AND P0, PT, R18, 0x3, PT ;  /* 0x000000031200780c */ /* 0x000fda0003f05270 */
[----:B------:R-:W-:Y:S05]  /*d970*/  @!P0 BRA `(.L_x_2475) ;  /* 0x0000000000048947 */ /* 0x000fea0003800000 */
[----:B------:R-:W-:Y:S01]  /*d980*/  BPT.TRAP 0x1 ;  /* 0x000000040000795c */ /* 0x000fe20000300000 */
.L_x_2475:
        /* <DEDUP_REMOVED lines=9> */
.L_x_2569:
[----:B------:R-:W-:Y:S05]  /*da20*/  BSYNC B0 ;  /* 0x0000000000007941 */ /* 0x000fea0003800000 */
.L_x_2476:
        /* <DEDUP_REMOVED lines=31> */
[----:B------:R-:W5:Y:S01]  /*dc20*/  SHFL.IDX PT, R19, R2, 0x5, 0x181f ;  /* 0x00b81f0002137f89 */ /* 0x000f6200000e0000 */
[----:B0-----:R-:W-:-:S03]  /*dc30*/  MOV R12, R24 ;  /* 0x00000018000c7202 */ /* 0x001fc60000000f00 */
[----:B------:R-:W0:Y:S01]  /*dc40*/  SHFL.IDX PT, R14, R16, 0x5, 0x181f ;  /* 0x00b81f00100e7f89 */ /* 0x000e2200000e0000 */
[----:B-1----:R-:W-:Y:S01]  /*dc50*/  IMAD.MOV.U32 R13, RZ, RZ, R9 ;  /* 0x000000ffff0d7224 */ /* 0x002fe200078e0009 */
[----:B------:R-:W-:Y:S02]  /*dc60*/  MOV R9, RZ ;  /* 0x000000ff00097202 */ /* 0x000fe40000000f00 */
        /* <DEDUP_REMOVED lines=32> */
.L_x_2587:
        /* <DEDUP_REMOVED lines=12> */
.L_x_2479:
        /* <DEDUP_REMOVED lines=10> */
.L_x_2480:
[----:B------:R1:W-:Y:S02]  /*dfd0*/  SYNCS.ARRIVE.TRANS64.A1T0 RZ, [R0+URZ+0x28850], RZ ;  /* 0x028850ff00ff79a7 */ /* 0x0003e4000810003f */
[----:B-1----:R-:W-:-:S05]  /*dfe0*/  VIADD R0, R10, 0x1 ;  /* 0x000000010a007836 */ /* 0x002fca0000000000 */
[----:B------:R-:W-:-:S04]  /*dff0*/  ISETP.NE.AND P0, PT, R0, 0x2, PT ;  /* 0x000000020000780c */ /* 0x000fc80003f05270 */
[----:B0-----:R-:W-:Y:S02]  /*e000*/  SEL R3, RZ, 0x1, P0 ;  /* 0x00000001ff037807 */ /* 0x001fe40000000000 */
[----:B------:R-:W-:Y:S02]  /*e010*/  SEL R0, R0, RZ, P0 ;  /* 0x000000ff00007207 */ /* 0x000fe40000000000 */
[----:B------:R-:W-:-:S07]  /*e020*/  LOP3.LUT R8, R8, R3, RZ, 0x3c, !PT ;  /* 0x0000000308087212 */ /* 0x000fce00078e3cff */
.L_x_2446:
[----:B------:R-:W0:Y:S01]  /*e030*/  S2R R3, SR_CgaCtaId ;  /* 0x0000000000037919 */ /* 0x000e220000008800 */
[----:B------:R-:W-:Y:S02]  /*e040*/  MOV R2, 0x400 ;  /* 0x0000040000027802 */ /* 0x000fe40000000f00 */
[----:B------:R-:W-:Y:S02]  /*e050*/  SHF.L.U32 R9, R9, 0x1f, RZ ;  /* 0x0000001f09097819 */ /* 0x000fe400000006ff */
[----:B0-----:R-:W-:-:S04]  /*e060*/  LEA R7, R3, R2, 0x18 ;  /* 0x0000000203077211 */ /* 0x001fc800078ec0ff */
[----:B------:R-:W0:Y:S02]  /*e070*/  SYNCS.PHASECHK.TRANS64.TRYWAIT P0, [R7+URZ+0x28820], R9 ;  /* 0x02882009070075a7 */ /* 0x000e24000800017f */
[----:B0-----:R-:W-:Y:S05]  /*e080*/  @!P0 BRA `(.L_x_2481) ;  /* 0x00000038007c8947 */ /* 0x001fea0003800000 */
.L_x_2588:
[----:B------:R-:W-:-:S03]  /*e090*/  UMOV UR4, 0xffffffff ;  /* 0xffffffff00047882 */ /* 0x000fc60000000000 */
[----:B------:R-:W-:Y:S05]  /*e0a0*/  BRA.DIV UR4, `(.L_x_2482) ;  /* 0x0000003a04887947 */ /* 0x000fea000b800000 */
[----:B------:R1:W3:Y:S02]  /*e0b0*/  SHFL.IDX PT, R14, R17, RZ, 0x1f ;  /* 0x00001fff110e7589 */ /* 0x0002e400000e0000 */
.L_x_2591:
[----:B---3--:R-:W-:-:S13]  /*e0c0*/  ISETP.NE.AND P0, PT, R14, RZ, PT ;  /* 0x000000ff0e00720c */ /* 0x008fda0003f05270 */
[----:B------:R-:W-:Y:S05]  /*e0d0*/  @P0 BRA `(.L_x_2402) ;  /* 0x0000000000880947 */ /* 0x000fea0003800000 */
[----:B------:R-:W-:-:S03]  /*e0e0*/  UMOV UR4, 0xffffffff ;  /* 0xffffffff00047882 */ /* 0x000fc60000000000 */
[----:B------:R-:W-:Y:S05]  /*e0f0*/  BRA.DIV UR4, `(.L_x_2483) ;  /* 0x0000003a049c7947 */ /* 0x000fea000b800000 */
[----:B------:R-:W-:-:S13]  /*e100*/  ELECT P6, URZ, PT ;  /* 0x00000000003f782f */ /* 0x000fda00038c0000 */
.L_x_2594:
[----:B------:R-:W-:Y:S05]  /*e110*/  @!P6 BRA `(.L_x_2402) ;  /* 0x000000000078e947 */ /* 0x000fea0003800000 */
[----:B------:R-:W-:-:S06]  /*e120*/  ULOP3.LUT UR4, UR36, 0x2, URZ, 0xfc, !UPT ;  /* 0x0000000224047892 */ /* 0x000fcc000f8efc3f */
[----:B------:R-:W-:-:S05]  /*e130*/  IMAD.U32 R2, RZ, RZ, UR4 ;  /* 0x00000004ff027e24 */ /* 0x000fca000f8e00ff */
[----:B------:R-:W-:-:S13]  /*e140*/  ISETP.NE.AND P0, PT, R2, 0x3, PT ;  /* 0x000000030200780c */ /* 0x000fda0003f05270 */
[----:B------:R-:W-:Y:S05]  /*e150*/  @!P0 BRA `(.L_x_2484) ;  /* 0x0000000000048947 */ /* 0x000fea0003800000 */
[----:B------:R-:W-:Y:S01]  /*e160*/  BPT.TRAP 0x1 ;  /* 0x000000040000795c */ /* 0x000fe20000300000 */
.L_x_2484:
[----:B------:R-:W-:Y:S01]  /*e170*/  IMAD R5, R0, 0x8, R7 ;  /* 0x0000000800057824 */ /* 0x000fe200078e0207 */
[----:B------:R-:W-:Y:S02]  /*e180*/  SHF.L.U32 R2, R8, 0x1f, RZ ;  /* 0x0000001f08027819 */ /* 0x000fe400000006ff */
[----:B------:R-:W-:Y:S02]  /*e190*/  IADD3 R0, R0, 0x1, RZ ;  /* 0x0000000100007810 */ /* 0x000fe40007ffe0ff */
[----:B------:R-:W3:Y:S02]  /*e1a0*/  SYNCS.PHASECHK.TRANS64.TRYWAIT P1, [R5+URZ+0x28840], R2 ;  /* 0x02884002050075a7 */ /* 0x000ee4000802017f */
[----:B------:R-:W-:-:S04]  /*e1b0*/  ISETP.NE.AND P2, PT, R0, 0x2, PT ;  /* 0x000000020000780c */ /* 0x000fc80003f45270 */
[----:B------:R-:W-:Y:S01]  /*e1c0*/  SEL R3, RZ, 0x1, P2 ;  /* 0x00000001ff037807 */ /* 0x000fe20001000000 */
[----:B---3--:R-:W-:Y:S08]  /*e1d0*/  @!P1 BRA `(.L_x_2485) ;  /* 0x0000003800849947 */ /* 0x008ff00003800000 */
.L_x_2595:
[----:B------:R-:W-:Y:S02]  /*e1e0*/  SEL R0, R0, RZ, P2 ;  /* 0x000000ff00007207 */ /* 0x000fe40001000000 */
[----:B------:R-:W-:Y:S01]  /*e1f0*/  LOP3.LUT R3, R8, R3, RZ, 0x3c, !PT ;  /* 0x0000000308037212 */ /* 0x000fe200078e3cff */
[----:B------:R-:W-:Y:S06]  /*e200*/  @!P0 BRA `(.L_x_2486) ;  /* 0x0000000000048947 */ /* 0x000fec0003800000 */
[----:B------:R-:W-:Y:S01]  /*e210*/  BPT.TRAP 0x1 ;  /* 0x000000040000795c */ /* 0x000fe20000300000 */
.L_x_2486:
[----:B0-----:R-:W-:Y:S01]  /*e220*/  IMAD R7, R0, 0x8, R7 ;  /* 0x0000000800077824 */ /* 0x001fe200078e0207 */
[----:B------:R-:W-:-:S04]  /*e230*/  SHF.L.U32 R0, R3, 0x1f, RZ ;  /* 0x0000001f03007819 */ /* 0x000fc800000006ff */
[----:B------:R-:W0:Y:S02]  /*e240*/  SYNCS.PHASECHK.TRANS64.TRYWAIT P1, [R7+URZ+0x28840], R0 ;  /* 0x02884000070075a7 */ /* 0x000e24000802017f */
[----:B0-----:R-:W-:Y:S05]  /*e250*/  @!P1 BRA `(.L_x_2487) ;  /* 0x0000003800789947 */ /* 0x001fea0003800000 */
.L_x_2596:
[----:B------:R-:W-:Y:S05]  /*e260*/  @!P0 BRA `(.L_x_2488) ;  /* 0x0000000000048947 */ /* 0x000fea0003800000 */
[----:B------:R-:W-:Y:S01]  /*e270*/  BPT.TRAP 0x1 ;  /* 0x000000040000795c */ /* 0x000fe20000300000 */
.L_x_2488:
[----:B------:R-:W4:Y:S02]  /*e280*/  SYNCS.PHASECHK.TRANS64.TRYWAIT P1, [R5+URZ+0x28860], R2 ;  /* 0x02886002050075a7 */ /* 0x000f24000802017f */
[----:B----4-:R-:W-:Y:S05]  /*e290*/  @!P1 BRA `(.L_x_2489) ;  /* 0x00000038007c9947 */ /* 0x010fea0003800000 */
.L_x_2597:
[----:B------:R-:W-:Y:S05]  /*e2a0*/  @!P0 BRA `(.L_x_2490) ;  /* 0x0000000000048947 */ /* 0x000fea0003800000 */
[----:B------:R-:W-:Y:S01]  /*e2b0*/  BPT.TRAP 0x1 ;  /* 0x000000040000795c */ /* 0x000fe20000300000 */
.L_x_2490:
[----:B------:R0:W0:Y:S02]  /*e2c0*/  SYNCS.PHASECHK.TRANS64.TRYWAIT P0, [R7+URZ+0x28860], R0 ;  /* 0x02886000070075a7 */ /* 0x000024000800017f */
[----:B0-----:R-:W-:Y:S05]  /*e2d0*/  @!P0 NANOSLEEP.SYNCS 0x989680 ;  /* 0x009896800000895d */ /* 0x001fea0003900000 */
[----:B------:R-:W0:Y:S02]  /*e2e0*/  @!P0 SYNCS.PHASECHK.TRANS64 P0, [R7+URZ+0x28860], R0 ;  /* 0x02886000070085a7 */ /* 0x000e24000800007f */
[----:B0-----:R-:W-:Y:S05]  /*e2f0*/  @!P0 BRA `(.L_x_2490) ;  /* 0xfffffffc00f08947 */ /* 0x001fea000383ffff */
.L_x_2402:
[----:B------:R-:W-:Y:S05]  /*e300*/  BSYNC B6 ;  /* 0x0000000000067941 */ /* 0x000fea0003800000 */
.L_x_2399:
[----:B------:R-:W-:Y:S05]  /*e310*/  EXIT ;  /* 0x000000000000794d */ /* 0x000fea0003800000 */
.L_x_2406:
[----:B0-----:R-:W-:-:S04]  /*e320*/  IMAD.U32 R3, RZ, RZ, UR41 ;  /* 0x00000029ff037e24 */ /* 0x001fc8000f8e00ff */
[----:B------:R0:W1:Y:S03]  /*e330*/  SYNCS.PHASECHK.TRANS64.TRYWAIT P0, [R3+URZ+0x28800], R0 ;  /* 0x02880000030075a7 */ /* 0x000066000800017f */
[----:B-1----:R-:W-:Y:S05]  /*e340*/  @!P0 NANOSLEEP.SYNCS 0x989680 ;  /* 0x009896800000895d */ /* 0x002fea0003900000 */
[----:B------:R-:W1:Y:S02]  /*e350*/  @!P0 SYNCS.PHASECHK.TRANS64 P0, [R3+URZ+0x28800], R0 ;  /* 0x02880000030085a7 */ /* 0x000e64000800007f */
[----:B-1----:R-:W-:Y:S05]  /*e360*/  @!P0 BRA `(.L_x_2406) ;  /* 0xfffffffc00ec8947 */ /* 0x002fea000383ffff */
[----:B------:R-:W-:Y:S05]  /*e370*/  BRA `(.L_x_2491) ;  /* 0xffffff2c00fc7947 */ /* 0x000fea000383ffff */
.L_x_2410:
[----:B-1----:R-:W-:-:S04]  /*e380*/  IMAD.U32 R3, RZ, RZ, UR41 ;  /* 0x00000029ff037e24 */ /* 0x002fc8000f8e00ff */
[----:B------:R1:W2:Y:S03]  /*e390*/  SYNCS.PHASECHK.TRANS64.TRYWAIT P1, [R3+URZ+0x28830], R0 ;  /* 0x02883000030075a7 */ /* 0x0002a6000802017f */
[----:B--2---:R-:W-:Y:S05]  /*e3a0*/  @!P1 NANOSLEEP.SYNCS 0x989680 ;  /* 0x009896800000995d */ /* 0x004fea0003900000 */
[----:B------:R-:W2:Y:S02]  /*e3b0*/  @!P1 SYNCS.PHASECHK.TRANS64 P1, [R3+URZ+0x28830], R0 ;  /* 0x02883000030095a7 */ /* 0x000ea4000802007f */
[----:B--2---:R-:W-:Y:S05]  /*e3c0*/  @!P1 BRA `(.L_x_2410) ;  /* 0xfffffffc00ec9947 */ /* 0x004fea000383ffff */
[----:B------:R-:W-:Y:S05]  /*e3d0*/  BRA `(.L_x_2409) ;  /* 0xffffff3000187947 */ /* 0x000fea000383ffff */
.L_x_2416:
[----:B-1----:R-:W-:-:S04]  /*e3e0*/  IMAD.U32 R7, RZ, RZ, UR4 ;  /* 0x00000004ff077e24 */ /* 0x002fc8000f8e00ff */
[----:B------:R1:W2:Y:S03]  /*e3f0*/  SYNCS.PHASECHK.TRANS64.TRYWAIT P1, [R7+URZ+0x28830], R0 ;  /* 0x02883000070075a7 */ /* 0x0002a6000802017f */
[----:B--2---:R-:W-:Y:S05]  /*e400*/  @!P1 NANOSLEEP.SYNCS 0x989680 ;  /* 0x009896800000995d */ /* 0x004fea0003900000 */
[----:B------:R-:W2:Y:S02]  /*e410*/  @!P1 SYNCS.PHASECHK.TRANS64 P1, [R7+URZ+0x28830], R0 ;  /* 0x02883000070095a7 */ /* 0x000ea4000802007f */
[----:B--2---:R-:W-:Y:S05]  /*e420*/  @!P1 BRA `(.L_x_2416) ;  /* 0xfffffffc00ec9947 */ /* 0x004fea000383ffff */
[----:B------:R-:W-:Y:S05]  /*e430*/  BRA `(.L_x_2413) ;  /* 0xffffff5400bc7947 */ /* 0x000fea000383ffff */
.L_x_2420:
[----:B-1----:R-:W-:-:S04]  /*e440*/  IMAD.U32 R7, RZ, RZ, UR4 ;  /* 0x00000004ff077e24 */ /* 0x002fc8000f8e00ff */
[----:B------:R1:W2:Y:S03]  /*e450*/  SYNCS.PHASECHK.TRANS64.TRYWAIT P1, [R7+URZ+0x28850], R0 ;  /* 0x02885000070075a7 */ /* 0x0002a6000802017f */
[----:B--2---:R-:W-:Y:S05]  /*e460*/  @!P1 NANOSLEEP.SYNCS 0x989680 ;  /* 0x009896800000995d */ /* 0x004fea0003900000 */
[----:B------:R-:W2:Y:S02]  /*e470*/  @!P1 SYNCS.PHASECHK.TRANS64 P1, [R7+URZ+0x28850], R0 ;  /* 0x02885000070095a7 */ /* 0x000ea4000802007f */
[----:B--2---:R-:W-:Y:S05]  /*e480*/  @!P1 BRA `(.L_x_2420) ;  /* 0xfffffffc00ec9947 */ /* 0x004fea000383ffff */
[----:B------:R-:W-:Y:S05]  /*e490*/  BRA `(.L_x_2417) ;  /* 0xffffff5800907947 */ /* 0x000fea000383ffff */
.L_x_2428:
[----:B-1----:R-:W-:-:S04]  /*e4a0*/  MOV R7, UR4 ;  /* 0x0000000400077c02 */ /* 0x002fc80008000f00 */
[----:B------:R1:W2:Y:S03]  /*e4b0*/  SYNCS.PHASECHK.TRANS64.TRYWAIT P1, [R7+URZ+0x28830], R0 ;  /* 0x02883000070075a7 */ /* 0x0002a6000802017f */
[----:B--2---:R-:W-:Y:S05]  /*e4c0*/  @!P1 NANOSLEEP.SYNCS 0x989680 ;  /* 0x009896800000995d */ /* 0x004fea0003900000 */
[----:B------:R-:W2:Y:S02]  /*e4d0*/  @!P1 SYNCS.PHASECHK.TRANS64 P1, [R7+URZ+0x28830], R0 ;  /* 0x02883000070095a7 */ /* 0x000ea4000802007f */
[----:B--2---:R-:W-:Y:S05]  /*e4e0*/  @!P1 BRA `(.L_x_2428) ;  /* 0xfffffffc00ec9947 */ /* 0x004fea000383ffff */
[----:B------:R-:W-:Y:S05]  /*e4f0*/  BRA `(.L_x_2425) ;  /* 0xffffff80001c7947 */ /* 0x000fea000383ffff */
.L_x_2432:
[----:B-1----:R-:W-:-:S04]  /*e500*/  IMAD.U32 R7, RZ, RZ, UR4 ;  /* 0x00000004ff077e24 */ /* 0x002fc8000f8e00ff */
[----:B------:R1:W2:Y:S03]  /*e510*/  SYNCS.PHASECHK.TRANS64.TRYWAIT P1, [R7+URZ+0x28850], R0 ;  /* 0x02885000070075a7 */ /* 0x0002a6000802017f */
[----:B--2---:R-:W-:Y:S05]  /*e520*/  @!P1 NANOSLEEP.SYNCS 0x989680 ;  /* 0x009896800000995d */ /* 0x004fea0003900000 */
[----:B------:R-:W2:Y:S02]  /*e530*/  @!P1 SYNCS.PHASECHK.TRANS64 P1, [R7+URZ+0x28850], R0 ;  /* 0x02885000070095a7 */ /* 0x000ea4000802007f */
[----:B--2---:R-:W-:Y:S05]  /*e540*/  @!P1 BRA `(.L_x_2432) ;  /* 0xfffffffc00ec9947 */ /* 0x004fea000383ffff */
[----:B------:R-:W-:Y:S05]  /*e550*/  BRA `(.L_x_2429) ;  /* 0xffffff8000e07947 */ /* 0x000fea000383ffff */
.L_x_2439:
[----:B-1----:R-:W-:-:S04]  /*e560*/  IMAD.U32 R3, RZ, RZ, UR5 ;  /* 0x00000005ff037e24 */ /* 0x002fc8000f8e00ff */
[----:B------:R1:W2:Y:S03]  /*e570*/  SYNCS.PHASECHK.TRANS64.TRYWAIT P1, [R3+URZ+0x28850], R2 ;  /* 0x02885002030075a7 */ /* 0x0002a6000802017f */
[----:B--2---:R-:W-:Y:S05]  /*e580*/  @!P1 NANOSLEEP.SYNCS 0x989680 ;  /* 0x009896800000995d */ /* 0x004fea0003900000 */
[----:B------:R-:W2:Y:S02]  /*e590*/  @!P1 SYNCS.PHASECHK.TRANS64 P1, [R3+URZ+0x28850], R2 ;  /* 0x02885002030095a7 */ /* 0x000ea4000802007f */
[----:B--2---:R-:W-:Y:S05]  /*e5a0*/  @!P1 BRA `(.L_x_2439) ;  /* 0xfffffffc00ec9947 */ /* 0x004fea000383ffff */
[----:B------:R-:W-:Y:S05]  /*e5b0*/  BRA `(.L_x_2438) ;  /* 0xffffff9c00cc7947 */ /* 0x000fea000383ffff */
.L_x_2451:
[----:B------:R-:W-:Y:S01]  /*e5c0*/  IMAD.MOV.U32 R13, RZ, RZ, R17 ;  /* 0x000000ffff0d7224 */ /* 0x000fe200078e0011 */
[----:B------:R-:W-:Y:S01]  /*e5d0*/  MOV R15, 0xffffffff ;  /* 0xffffffff000f7802 */ /* 0x000fe20000000f00 */
[----:B------:R-:W-:Y:S02]  /*e5e0*/  IMAD.MOV.U32 R12, RZ, RZ, RZ ;  /* 0x000000ffff0c7224 */ /* 0x000fe400078e00ff */
[----:B------:R-:W-:-:S07]  /*e5f0*/  IMAD.MOV.U32 R11, RZ, RZ, 0x1f ;  /* 0x0000001fff0b7424 */ /* 0x000fce00078e00ff */
[----:B-----5:R-:W-:Y:S05]  /*e600*/  WARPSYNC.COLLECTIVE R15, `(.L_x_2492) ;  /* 0x000000000f087348 */ /* 0x020fea0003c00000 */
[----:B------:R0:W1:Y:S02]  /*e610*/  SHFL.IDX P6, R14, R13, R12, R11 ;  /* 0x0000000c0d0e7389 */ /* 0x00006400000c000b */
[----:B01---5:R-:W-:Y:S01]  /*e620*/  ENDCOLLECTIVE ;  /* 0x000000000000791b */ /* 0x023fe20003800000 */
.L_x_2492:
[----:B------:R-:W-:Y:S05]  /*e630*/  BRA `(.L_x_2493) ;  /* 0xffffffcc00a87947 */ /* 0x000fea000383ffff */
.L_x_2453:
[----:B0-----:R-:W-:-:S04]  /*e640*/  IMAD.U32 R10, RZ, RZ, UR47 ;  /* 0x0000002fff0a7e24 */ /* 0x001fc8000f8e00ff */
[----:B------:R0:W1:Y:S03]  /*e650*/  SYNCS.PHASECHK.TRANS64.TRYWAIT P0, [R10+URZ+0x28840], R9 ;  /* 0x028840090a0075a7 */ /* 0x000066000800017f */
[----:B-1----:R-:W-:Y:S05]  /*e660*/  @!P0 NANOSLEEP.SYNCS 0x989680 ;  /* 0x009896800000895d */ /* 0x002fea0003900000 */
[----:B------:R-:W1:Y:S02]  /*e670*/  @!P0 SYNCS.PHASECHK.TRANS64 P0, [R10+URZ+0x28840], R9 ;  /* 0x028840090a0085a7 */ /* 0x000e64000800007f */
[----:B-1----:R-:W-:Y:S05]  /*e680*/  @!P0 BRA `(.L_x_2453) ;  /* 0xfffffffc00ec8947 */ /* 0x002fea000383ffff */
[----:B------:R-:W-:Y:S05]  /*e690*/  BRA `(.L_x_2494) ;  /* 0xffffffd000247947 */ /* 0x000fea000383ffff */
.L_x_2454:
        /* <DEDUP_REMOVED lines=8> */
.L_x_2496:
[----:B------:R-:W-:Y:S05]  /*e720*/  BSYNC B0 ;  /* 0x0000000000007941 */ /* 0x000fea0003800000 */
.L_x_2495:
[----:B------:R-:W-:Y:S01]  /*e730*/  IMAD.MOV.U32 R13, RZ, RZ, R0 ;  /* 0x000000ffff0d7224 */ /* 0x000fe200078e0000 */
[----:B------:R-:W-:Y:S01]  /*e740*/  MOV R5, R14 ;  /* 0x0000000e00057202 */ /* 0x000fe20000000f00 */
[----:B------:R-:W-:Y:S01]  /*e750*/  IMAD.MOV.U32 R12, RZ, RZ, RZ ;  /* 0x000000ffff0c7224 */ /* 0x000fe200078e00ff */
[----:B------:R-:W-:Y:S01]  /*e760*/  @P0 LEA R9, R19, UR47, 0x1 ;  /* 0x0000002f13090c11 */ /* 0x000fe2000f8e08ff */
[----:B------:R-:W-:Y:S02]  /*e770*/  IMAD.MOV.U32 R11, RZ, RZ, 0x181f ;  /* 0x0000181fff0b7424 */ /* 0x000fe400078e00ff */
[----:B------:R-:W-:-:S07]  /*e780*/  IMAD.MOV.U32 R15, RZ, RZ, -0x1 ;  /* 0xffffffffff0f7424 */ /* 0x000fce00078e00ff */
[----:B------:R-:W-:Y:S05]  /*e790*/  WARPSYNC.COLLECTIVE R15, `(.L_x_2497) ;  /* 0x000000000f087348 */ /* 0x000fea0003c00000 */
[----:B------:R0:W1:Y:S02]  /*e7a0*/  SHFL.IDX P6, R14, R13, R12, R11 ;  /* 0x0000000c0d0e7389 */ /* 0x00006400000c000b */
[----:B01----:R-:W-:Y:S01]  /*e7b0*/  ENDCOLLECTIVE ;  /* 0x000000000000791b */ /* 0x003fe20003800000 */
.L_x_2497:
[----:B------:R-:W-:Y:S01]  /*e7c0*/  MOV R13, R3 ;  /* 0x00000003000d7202 */ /* 0x000fe20000000f00 */
[----:B------:R-:W-:Y:S02]  /*e7d0*/  IMAD.MOV.U32 R12, RZ, RZ, 0x1 ;  /* 0x00000001ff0c7424 */ /* 0x000fe400078e00ff */
[----:B------:R-:W-:-:S07]  /*e7e0*/  IMAD.MOV.U32 R4, RZ, RZ, R14 ;  /* 0x000000ffff047224 */ /* 0x000fce00078e000e */
[----:B------:R-:W-:Y:S05]  /*e7f0*/  WARPSYNC.COLLECTIVE R15, `(.L_x_2498) ;  /* 0x000000000f087348 */ /* 0x000fea0003c00000 */
[----:B------:R0:W1:Y:S02]  /*e800*/  SHFL.IDX P6, R14, R13, R12, R11 ;  /* 0x0000000c0d0e7389 */ /* 0x00006400000c000b */
[----:B01----:R-:W-:Y:S01]  /*e810*/  ENDCOLLECTIVE ;  /* 0x000000000000791b */ /* 0x003fe20003800000 */
.L_x_2498:
        /* <DEDUP_REMOVED lines=13> */
.L_x_2499:
[----:B------:R-:W-:Y:S01]  /*e8f0*/  IMAD.MOV.U32 R5, RZ, RZ, R8 ;  /* 0x000000ffff057224 */ /* 0x000fe200078e0008 */
[----:B------:R-:W-:Y:S01]  /*e900*/  MOV R13, R3 ;  /* 0x00000003000d7202 */ /* 0x000fe20000000f00 */
[----:B------:R-:W-:Y:S02]  /*e910*/  IMAD.MOV.U32 R12, RZ, RZ, 0x2 ;  /* 0x00000002ff0c7424 */ /* 0x000fe400078e00ff */
[----:B------:R-:W-:-:S07]  /*e920*/  IMAD.MOV.U32 R4, RZ, RZ, R14 ;  /* 0x000000ffff047224 */ /* 0x000fce00078e000e */
[----:B------:R-:W-:Y:S05]  /*e930*/  WARPSYNC.COLLECTIVE R15, `(.L_x_2500) ;  /* 0x000000000f087348 */ /* 0x000fea0003c00000 */
[----:B------:R0:W1:Y:S02]  /*e940*/  SHFL.IDX P6, R14, R13, R12, R11 ;  /* 0x0000000c0d0e7389 */ /* 0x00006400000c000b */
[----:B01----:R-:W-:Y:S01]  /*e950*/  ENDCOLLECTIVE ;  /* 0x000000000000791b */ /* 0x003fe20003800000 */
.L_x_2500:
        /* <DEDUP_REMOVED lines=12> */
.L_x_2501:
[----:B------:R-:W-:Y:S01]  /*ea20*/  MOV R5, R10 ;  /* 0x0000000a00057202 */ /* 0x000fe20000000f00 */
[----:B------:R-:W-:Y:S02]  /*ea30*/  IMAD.MOV.U32 R13, RZ, RZ, R3 ;  /* 0x000000ffff0d7224 */ /* 0x000fe400078e0003 */
[----:B------:R-:W-:Y:S02]  /*ea40*/  IMAD.MOV.U32 R12, RZ, RZ, 0x3 ;  /* 0x00000003ff0c7424 */ /* 0x000fe400078e00ff */
[----:B------:R-:W-:-:S07]  /*ea50*/  IMAD.MOV.U32 R37, RZ, RZ, R14 ;  /* 0x000000ffff257224 */ /* 0x000fce00078e000e */
[----:B------:R-:W-:Y:S05]  /*ea60*/  WARPSYNC.COLLECTIVE R15, `(.L_x_2502) ;  /* 0x000000000f087348 */ /* 0x000fea0003c00000 */
[----:B------:R0:W1:Y:S02]  /*ea70*/  SHFL.IDX P6, R14, R13, R12, R11 ;  /* 0x0000000c0d0e7389 */ /* 0x00006400000c000b */
[----:B01----:R-:W-:Y:S01]  /*ea80*/  ENDCOLLECTIVE ;  /* 0x000000000000791b */ /* 0x003fe20003800000 */
.L_x_2502:
[----:B------:R-:W-:Y:S01]  /*ea90*/  IMAD.MOV.U32 R4, RZ, RZ, R37 ;  /* 0x000000ffff047224 */ /* 0x000fe200078e0025 */
[----:B------:R-:W-:-:S03]  /*eaa0*/  @P0 LEA R37, R19, UR47, 0x1 ;  /* 0x0000002f13250c11 */ /* 0x000fc6000f8e08ff */
        /* <DEDUP_REMOVED lines=12> */
.L_x_2503:
        /* <DEDUP_REMOVED lines=8> */
.L_x_2504:
[----:B------:R-:W-:-:S05]  /*ebf0*/  MOV R4, R32 ;  /* 0x0000002000047202 */ /* 0x000fca0000000f00 */
        /* <DEDUP_REMOVED lines=12> */
.L_x_2505:
        /* <DEDUP_REMOVED lines=8> */
.L_x_2506:
        /* <DEDUP_REMOVED lines=12> */
.L_x_2507:
[----:B------:R-:W-:Y:S02]  /*ee00*/  IMAD.MOV.U32 R5, RZ, RZ, R32 ;  /* 0x000000ffff057224 */ /* 0x000fe400078e0020 */
[----:B------:R-:W-:Y:S02]  /*ee10*/  IMAD.MOV.U32 R13, RZ, RZ, R3 ;  /* 0x000000ffff0d7224 */ /* 0x000fe400078e0003 */
[----:B------:R-:W-:Y:S01]  /*ee20*/  IMAD.MOV.U32 R12, RZ, RZ, 0x6 ;  /* 0x00000006ff0c7424 */ /* 0x000fe200078e00ff */
[----:B------:R-:W-:-:S07]  /*ee30*/  MOV R37, R14 ;  /* 0x0000000e00257202 */ /* 0x000fce0000000f00 */
[----:B------:R-:W-:Y:S05]  /*ee40*/  WARPSYNC.COLLECTIVE R15, `(.L_x_2508) ;  /* 0x000000000f087348 */ /* 0x000fea0003c00000 */
[----:B------:R0:W1:Y:S02]  /*ee50*/  SHFL.IDX P6, R14, R13, R12, R11 ;  /* 0x0000000c0d0e7389 */ /* 0x00006400000c000b */
[----:B01----:R-:W-:Y:S01]  /*ee60*/  ENDCOLLECTIVE ;  /* 0x000000000000791b */ /* 0x003fe20003800000 */
.L_x_2508:
        /* <DEDUP_REMOVED lines=14> */
.L_x_2509:
        /* <DEDUP_REMOVED lines=8> */
.L_x_2510:
        /* <DEDUP_REMOVED lines=8> */
[----:B------:R-:W-:-:S07]  /*f050*/  MOV R3, R14 ;  /* 0x0000000e00037202 */ /* 0x000fce0000000f00 */
[----:B0-----:R-:W-:Y:S05]  /*f060*/  WARPSYNC.COLLECTIVE R15, `(.L_x_2511) ;  /* 0x000000000f087348 */ /* 0x001fea0003c00000 */
[----:B------:R1:W2:Y:S02]  /*f070*/  SHFL.IDX P6, R14, R13, R12, R11 ;  /* 0x0000000c0d0e7389 */ /* 0x0002a400000c000b */
[----:B012---:R-:W-:Y:S01]  /*f080*/  ENDCOLLECTIVE ;  /* 0x000000000000791b */ /* 0x007fe20003800000 */
.L_x_2511:
[----:B------:R-:W-:Y:S05]  /*f090*/  BRA `(.L_x_2512) ;  /* 0xffffffcc00207947 */ /* 0x000fea000383ffff */
.L_x_2457:
[----:B------:R-:W-:Y:S02]  /*f0a0*/  IMAD.MOV.U32 R13, RZ, RZ, R7 ;  /* 0x000000ffff0d7224 */ /* 0x000fe400078e0007 */
[----:B------:R-:W-:Y:S02]  /*f0b0*/  IMAD.MOV.U32 R12, RZ, RZ, RZ ;  /* 0x000000ffff0c7224 */ /* 0x000fe400078e00ff */
[----:B------:R-:W-:Y:S02]  /*f0c0*/  IMAD.MOV.U32 R11, RZ, RZ, 0x181f ;  /* 0x0000181fff0b7424 */ /* 0x000fe400078e00ff */
[----:B------:R-:W-:Y:S02]  /*f0d0*/  IMAD.MOV.U32 R15, RZ, RZ, -0x1 ;  /* 0xffffffffff0f7424 */ /* 0x000fe400078e00ff */
[----:B------:R-:W-:-:S07]  /*f0e0*/  IMAD.U32 R3, RZ, RZ, UR49 ;  /* 0x00000031ff037e24 */ /* 0x000fce000f8e00ff */
[----:B------:R-:W-:Y:S05]  /*f0f0*/  WARPSYNC.COLLECTIVE R15, `(.L_x_2513) ;  /* 0x000000000f087348 */ /* 0x000fea0003c00000 */
[----:B------:R0:W1:Y:S02]  /*f100*/  SHFL.IDX P6, R14, R13, R12, R11 ;  /* 0x0000000c0d0e7389 */ /* 0x00006400000c000b */
[----:B01----:R-:W-:Y:S01]  /*f110*/  ENDCOLLECTIVE ;  /* 0x000000000000791b */ /* 0x003fe20003800000 */
.L_x_2513:
[----:B------:R-:W-:-:S04]  /*f120*/  IMAD R3, R3, 0x80, R28 ;  /* 0x0000008003037824 */ /* 0x000fc800078e021c */
[----:B------:R-:W-:Y:S02]  /*f130*/  VIADD R9, R3, 0x10 ;  /* 0x0000001003097836 */ /* 0x000fe40000000000 */
[----:B------:R-:W-:Y:S01]  /*f140*/  IMAD.MOV.U32 R13, RZ, RZ, R6 ;  /* 0x000000ffff0d7224 */ /* 0x000fe200078e0006 */
[----:B------:R-:W-:-:S07]  /*f150*/  MOV R5, R14 ;  /* 0x0000000e00057202 */ /* 0x000fce0000000f00 */
[----:B------:R-:W-:Y:S05]  /*f160*/  WARPSYNC.COLLECTIVE R15, `(.L_x_2514) ;  /* 0x000000000f087348 */ /* 0x000fea0003c00000 */
[----:B------:R0:W1:Y:S02]  /*f170*/  SHFL.IDX P6, R14, R13, R12, R11 ;  /* 0x0000000c0d0e7389 */ /* 0x00006400000c000b */
[----:B01----:R-:W-:Y:S01]  /*f180*/  ENDCOLLECTIVE ;  /* 0x000000000000791b */ /* 0x003fe20003800000 */
.L_x_2514:
[----:B------:R-:W-:Y:S02]  /*f190*/  ULDC UR4, c[0x0][0x288] ;  /* 0x0000a20000047ab9 */ /* 0x000fe40000000800 */
[----:B------:R-:W-:-:S05]  /*f1a0*/  IMAD R0, R0, UR4, RZ ;  /* 0x0000000400007c24 */ /* 0x000fca000f8e02ff */
[----:B------:R-:W-:Y:S02]  /*f1b0*/  ISETP.GE.AND P2, PT, R3, R0, PT ;  /* 0x000000000300720c */ /* 0x000fe40003f46270 */
[----:B------:R-:W-:Y:S01]  /*f1c0*/  MOV R13, R7 ;  /* 0x00000007000d7202 */ /* 0x000fe20000000f00 */
[----:B------:R-:W-:-:S10]  /*f1d0*/  IMAD.MOV.U32 R12, RZ, RZ, 0x1 ;  /* 0x00000001ff0c7424 */ /* 0x000fd400078e00ff */
[----:B------:R-:W-:Y:S01]  /*f1e0*/  @!P2 LEA R21, R19, UR47, 0x1 ;  /* 0x0000002f1315ac11 */ /* 0x000fe2000f8e08ff */
[----:B------:R-:W-:-:S07]  /*f1f0*/  IMAD.MOV.U32 R4, RZ, RZ, R14 ;  /* 0x000000ffff047224 */ /* 0x000fce00078e000e */
[----:B------:R-:W-:Y:S05]  /*f200*/  WARPSYNC.COLLECTIVE R15, `(.L_x_2515) ;  /* 0x000000000f087348 */ /* 0x000fea0003c00000 */
[----:B------:R0:W1:Y:S02]  /*f210*/  SHFL.IDX P6, R14, R13, R12, R11 ;  /* 0x0000000c0d0e7389 */ /* 0x00006400000c000b */
[----:B01----:R-:W-:Y:S01]  /*f220*/  ENDCOLLECTIVE ;  /* 0x000000000000791b */ /* 0x003fe20003800000 */
.L_x_2515:
        /* <DEDUP_REMOVED lines=13> */
.L_x_2516:
[----:B------:R-:W-:Y:S02]  /*f300*/  IMAD.MOV.U32 R5, RZ, RZ, R8 ;  /* 0x000000ffff057224 */ /* 0x000fe400078e0008 */
[----:B------:R-:W-:Y:S02]  /*f310*/  IMAD.MOV.U32 R13, RZ, RZ, R7 ;  /* 0x000000ffff0d7224 */ /* 0x000fe400078e0007 */
[----:B------:R-:W-:Y:S02]  /*f320*/  IMAD.MOV.U32 R12, RZ, RZ, 0x2 ;  /* 0x00000002ff0c7424 */ /* 0x000fe400078e00ff */
[----:B------:R-:W-:-:S07]  /*f330*/  IMAD.MOV.U32 R4, RZ, RZ, R14 ;  /* 0x000000ffff047224 */ /* 0x000fce00078e000e */
[----:B------:R-:W-:Y:S05]  /*f340*/  WARPSYNC.COLLECTIVE R15, `(.L_x_2517) ;  /* 0x000000000f087348 */ /* 0x000fea0003c00000 */
[----:B------:R0:W1:Y:S02]  /*f350*/  SHFL.IDX P6, R14, R13, R12, R11 ;  /* 0x0000000c0d0e7389 */ /* 0x00006400000c000b */
[----:B01----:R-:W-:Y:S01]  /*f360*/  ENDCOLLECTIVE ;  /* 0x000000000000791b */ /* 0x003fe20003800000 */
.L_x_2517:
[----:B------:R-:W-:Y:S01]  /*f370*/  @!P2 IMAD.WIDE.U32 R8, R26, 0x2, R4 ;  /* 0x000000021a08a825 */ /* 0x000fe200078e0004 */
[----:B------:R-:W-:-:S04]  /*f380*/  IADD3 R5, R3, 0x20, RZ ;  /* 0x0000002003057810 */ /* 0x000fc80007ffe0ff */
[----:B------:R-:W-:Y:S01]  /*f390*/  @!PT LDS RZ, [RZ] ;  /* 0x00000000fffff984 */ /* 0x000fe20000000800 */
[----:B------:R-:W-:Y:S01]  /*f3a0*/  @!PT LDS RZ, [RZ] ;  /* 0x00000000fffff984 */ /* 0x000fe20000000800 */
[----:B------:R-:W-:Y:S01]  /*f3b0*/  @!PT LDS RZ, [RZ] ;  /* 0x00000000fffff984 */ /* 0x000fe20000000800 */
[----:B------:R-:W-:Y:S04]  /*f3c0*/  @!P2 LDGSTS.E.BYPASS.LTC128B.128 [R35+0x10c00], desc[UR44][R8.64], !P0 ;  /* 0x10c000000823afae */ /* 0x000fe8000c101d6c */
[----:B------:R0:W-:Y:S01]  /*f3d0*/  @!P2 LDGSTS.E.BYPASS.LTC128B.128 [R35+0x14c00], desc[UR44][R8.64+0x80], !P1 ;  /* 0x14c000800823afae */ /* 0x0001e2000c901d6c */
[----:B------:R-:W-:Y:S01]  /*f3e0*/  ISETP.GE.AND P2, PT, R5, R0, PT ;  /* 0x000000000500720c */ /* 0x000fe20003f46270 */
[----:B------:R-:W-:Y:S01]  /*f3f0*/  IMAD.MOV.U32 R13, RZ, RZ, R6 ;  /* 0x000000ffff0d7224 */ /* 0x000fe200078e0006 */
[----:B0-----:R-:W-:Y:S01]  /*f400*/  IADD3 R9, R3, 0x30, RZ ;  /* 0x0000003003097810 */ /* 0x001fe20007ffe0ff */
[----:B------:R-:W-:-:S10]  /*f410*/  IMAD.MOV.U32 R5, RZ, RZ, R14 ;  /* 0x000000ffff057224 */ /* 0x000fd400078e000e */
[----:B------:R-:W-:-:S07]  /*f420*/  @!P2 LEA R21, R19, UR47, 0x1 ;  /* 0x0000002f1315ac11 */ /* 0x000fce000f8e08ff */
[----:B------:R-:W-:Y:S05]  /*f430*/  WARPSYNC.COLLECTIVE R15, `(.L_x_2518) ;  /* 0x000000000f087348 */ /* 0x000fea0003c00000 */
[----:B------:R0:W1:Y:S02]  /*f440*/  SHFL.IDX P6, R14, R13, R12, R11 ;  /* 0x0000000c0d0e7389 */ /* 0x00006400000c000b */
[----:B01----:R-:W-:Y:S01]  /*f450*/  ENDCOLLECTIVE ;  /* 0x000000000000791b */ /* 0x003fe20003800000 */
.L_x_2518:
[----:B------:R-:W-:Y:S02]  /*f460*/  IMAD.MOV.U32 R13, RZ, RZ, R7 ;  /* 0x000000ffff0d7224 */ /* 0x000fe400078e0007 */
[----:B------:R-:W-:Y:S02]  /*f470*/  IMAD.MOV.U32 R12, RZ, RZ, 0x3 ;  /* 0x00000003ff0c7424 */ /* 0x000fe400078e00ff */
[----:B------:R-:W-:-:S07]  /*f480*/  IMAD.MOV.U32 R4, RZ, RZ, R14 ;  /* 0x000000ffff047224 */ /* 0x000fce00078e000e */
[----:B------:R-:W-:Y:S05]  /*f490*/  WARPSYNC.COLLECTIVE R15, `(.L_x_2519) ;  /* 0x000000000f087348 */ /* 0x000fea0003c00000 */
[----:B------:R0:W1:Y:S02]  /*f4a0*/  SHFL.IDX P6, R14, R13, R12, R11 ;  /* 0x0000000c0d0e7389 */ /* 0x00006400000c000b */
[----:B01----:R-:W-:Y:S01]  /*f4b0*/  ENDCOLLECTIVE ;  /* 0x000000000000791b */ /* 0x003fe20003800000 */
.L_x_2519:
        /* <DEDUP_REMOVED lines=13> */
.L_x_2520:
[----:B------:R-:W-:Y:S01]  /*f590*/  MOV R5, R10 ;  /* 0x0000000a00057202 */ /* 0x000fe20000000f00 */
[----:B------:R-:W-:Y:S02]  /*f5a0*/  IMAD.MOV.U32 R13, RZ, RZ, R7 ;  /* 0x000000ffff0d7224 */ /* 0x000fe400078e0007 */
[----:B------:R-:W-:Y:S02]  /*f5b0*/  IMAD.MOV.U32 R12, RZ, RZ, 0x4 ;  /* 0x00000004ff0c7424 */ /* 0x000fe400078e00ff */
[----:B------:R-:W-:-:S07]  /*f5c0*/  IMAD.MOV.U32 R4, RZ, RZ, R14 ;  /* 0x000000ffff047224 */ /* 0x000fce00078e000e */
[----:B------:R-:W-:Y:S05]  /*f5d0*/  WARPSYNC.COLLECTIVE R15, `(.L_x_2521) ;  /* 0x000000000f087348 */ /* 0x000fea0003c00000 */
[----:B------:R0:W1:Y:S02]  /*f5e0*/  SHFL.IDX P6, R14, R13, R12, R11 ;  /* 0x0000000c0d0e7389 */ /* 0x00006400000c000b */
[----:B01----:R-:W-:Y:S01]  /*f5f0*/  ENDCOLLECTIVE ;  /* 0x000000000000791b */ /* 0x003fe20003800000 */
.L_x_2521:
        /* <DEDUP_REMOVED lines=15> */
.L_x_2522:
[----:B------:R-:W-:Y:S02]  /*f6f0*/  IMAD.MOV.U32 R13, RZ, RZ, R7 ;  /* 0x000000ffff0d7224 */ /* 0x000fe400078e0007 */
[----:B------:R-:W-:Y:S01]  /*f700*/  IMAD.MOV.U32 R12, RZ, RZ, 0x5 ;  /* 0x00000005ff0c7424 */ /* 0x000fe200078e00ff */
[----:B------:R-:W-:-:S07]  /*f710*/  MOV R4, R14 ;  /* 0x0000000e00047202 */ /* 0x000fce0000000f00 */
[----:B------:R-:W-:Y:S05]  /*f720*/  WARPSYNC.COLLECTIVE R15, `(.L_x_2523) ;  /* 0x000000000f087348 */ /* 0x000fea0003c00000 */
[----:B------:R0:W1:Y:S02]  /*f730*/  SHFL.IDX P6, R14, R13, R12, R11 ;  /* 0x0000000c0d0e7389 */ /* 0x00006400000c000b */
[----:B01----:R-:W-:Y:S01]  /*f740*/  ENDCOLLECTIVE ;  /* 0x000000000000791b */ /* 0x003fe20003800000 */
.L_x_2523:
        /* <DEDUP_REMOVED lines=12> */
.L_x_2524:
[----:B------:R-:W-:Y:S01]  /*f810*/  @!P2 LEA R35, R19, UR47, 0x1 ;  /* 0x0000002f1323ac11 */ /* 0x000fe2000f8e08ff */
[----:B------:R-:W-:Y:S02]  /*f820*/  IMAD.MOV.U32 R5, RZ, RZ, R10 ;  /* 0x000000ffff057224 */ /* 0x000fe400078e000a */
[----:B------:R-:W-:Y:S02]  /*f830*/  IMAD.MOV.U32 R13, RZ, RZ, R7 ;  /* 0x000000ffff0d7224 */ /* 0x000fe400078e0007 */
[----:B------:R-:W-:Y:S01]  /*f840*/  IMAD.MOV.U32 R12, RZ, RZ, 0x6 ;  /* 0x00000006ff0c7424 */ /* 0x000fe200078e00ff */
[----:B------:R-:W-:-:S07]  /*f850*/  MOV R4, R14 ;  /* 0x0000000e00047202 */ /* 0x000fce0000000f00 */
[----:B------:R-:W-:Y:S05]  /*f860*/  WARPSYNC.COLLECTIVE R15, `(.L_x_2525) ;  /* 0x000000000f087348 */ /* 0x000fea0003c00000 */
[----:B------:R0:W1:Y:S02]  /*f870*/  SHFL.IDX P6, R14, R13, R12, R11 ;  /* 0x0000000c0d0e7389 */ /* 0x00006400000c000b */
[----:B01----:R-:W-:Y:S01]  /*f880*/  ENDCOLLECTIVE ;  /* 0x000000000000791b */ /* 0x003fe20003800000 */
.L_x_2525:
[----:B------:R-:W-:-:S04]  /*f890*/  @!P2 IMAD.WIDE.U32 R8, R26, 0x2, R4 ;  /* 0x000000021a08a825 */ /* 0x000fc800078e0004 */
[----:B------:R-:W-:Y:S01]  /*f8a0*/  VIADD R5, R3, 0x60 ;  /* 0x0000006003057836 */ /* 0x000fe20000000000 */
        /* <DEDUP_REMOVED lines=8> */
[----:B0-----:R-:W-:Y:S05]  /*f930*/  WARPSYNC.COLLECTIVE R15, `(.L_x_2526) ;  /* 0x000000000f087348 */ /* 0x001fea0003c00000 */
[----:B------:R1:W2:Y:S02]  /*f940*/  SHFL.IDX P6, R14, R13, R12, R11 ;  /* 0x0000000c0d0e7389 */ /* 0x0002a400000c000b */
[----:B012---:R-:W-:Y:S01]  /*f950*/  ENDCOLLECTIVE ;  /* 0x000000000000791b */ /* 0x007fe20003800000 */
.L_x_2526:
[----:B------:R-:W-:Y:S01]  /*f960*/  @!P2 LEA R21, R19, UR47, 0x1 ;  /* 0x0000002f1315ac11 */ /* 0x000fe2000f8e08ff */
[----:B------:R-:W-:Y:S02]  /*f970*/  IMAD.MOV.U32 R13, RZ, RZ, R7 ;  /* 0x000000ffff0d7224 */ /* 0x000fe400078e0007 */
[----:B------:R-:W-:Y:S02]  /*f980*/  IMAD.MOV.U32 R12, RZ, RZ, 0x7 ;  /* 0x00000007ff0c7424 */ /* 0x000fe400078e00ff */
[----:B------:R-:W-:-:S07]  /*f990*/  IMAD.MOV.U32 R4, RZ, RZ, R14 ;  /* 0x000000ffff047224 */ /* 0x000fce00078e000e */
[----:B------:R-:W-:Y:S05]  /*f9a0*/  WARPSYNC.COLLECTIVE R15, `(.L_x_2527) ;  /* 0x000000000f087348 */ /* 0x000fea0003c00000 */
[----:B------:R0:W1:Y:S02]  /*f9b0*/  SHFL.IDX P6, R14, R13, R12, R11 ;  /* 0x0000000c0d0e7389 */ /* 0x00006400000c000b */
[----:B01----:R-:W-:Y:S01]  /*f9c0*/  ENDCOLLECTIVE ;  /* 0x000000000000791b */ /* 0x003fe20003800000 */
.L_x_2527:
        /* <DEDUP_REMOVED lines=11> */
.L_x_2528:
[----:B------:R-:W-:Y:S05]  /*fa80*/  BRA `(.L_x_2529) ;  /* 0xffffffcc00187947 */ /* 0x000fea000383ffff */
.L_x_2460:
[----:B0-----:R-:W-:-:S04]  /*fa90*/  MOV R3, UR47 ;  /* 0x0000002f00037c02 */ /* 0x001fc80008000f00 */
[----:B------:R0:W1:Y:S03]  /*faa0*/  SYNCS.PHASECHK.TRANS64.TRYWAIT P0, [R3+URZ+0x28820], R0 ;  /* 0x02882000030075a7 */ /* 0x000066000800017f */
[----:B-1----:R-:W-:Y:S05]  /*fab0*/  @!P0 NANOSLEEP.SYNCS 0x989680 ;  /* 0x009896800000895d */ /* 0x002fea0003900000 */
[----:B------:R-:W1:Y:S02]  /*fac0*/  @!P0 SYNCS.PHASECHK.TRANS64 P0, [R3+URZ+0x28820], R0 ;  /* 0x02882000030085a7 */ /* 0x000e64000800007f */
[----:B-1----:R-:W-:Y:S05]  /*fad0*/  @!P0 BRA `(.L_x_2460) ;  /* 0xfffffffc00ec8947 */ /* 0x002fea000383ffff */
[----:B------:R-:W-:Y:S05]  /*fae0*/  BRA `(.L_x_2530) ;  /* 0xffffffcc00647947 */ /* 0x000fea000383ffff */
.L_x_2464:
[----:B0-----:R0:W1:Y:S02]  /*faf0*/  SYNCS.PHASECHK.TRANS64.TRYWAIT P0, [R34+URZ+0x28840], R3 ;  /* 0x02884003220075a7 */ /* 0x001064000800017f */
[----:B-1----:R-:W-:Y:S05]  /*fb00*/  @!P0 NANOSLEEP.SYNCS 0x989680 ;  /* 0x009896800000895d */ /* 0x002fea0003900000 */
[----:B------:R-:W1:Y:S02]  /*fb10*/  @!P0 SYNCS.PHASECHK.TRANS64 P0, [R34+URZ+0x28840], R3 ;  /* 0x02884003220085a7 */ /* 0x000e64000800007f */
[----:B-1----:R-:W-:Y:S05]  /*fb20*/  @!P0 BRA `(.L_x_2464) ;  /* 0xfffffffc00f08947 */ /* 0x002fea000383ffff */
[----:B------:R-:W-:Y:S05]  /*fb30*/  BRA `(.L_x_2531) ;  /* 0xffffffd000247947 */ /* 0x000fea000383ffff */
.L_x_2465:
        /* <DEDUP_REMOVED lines=8> */
.L_x_2533:
[----:B------:R-:W-:Y:S05]  /*fbc0*/  BSYNC B1 ;  /* 0x0000000000017941 */ /* 0x000fea0003800000 */
.L_x_2532:
[----:B------:R-:W-:Y:S01]  /*fbd0*/  MOV R13, R6 ;  /* 0x00000006000d7202 */ /* 0x000fe20000000f00 */
[----:B------:R-:W-:Y:S01]  /*fbe0*/  IMAD.MOV.U32 R12, RZ, RZ, RZ ;  /* 0x000000ffff0c7224 */ /* 0x000fe200078e00ff */
[----:B------:R-:W-:Y:S01]  /*fbf0*/  LEA R4, R4, UR47, 0x1 ;  /* 0x0000002f04047c11 */ /* 0x000fe2000f8e08ff */
[----:B------:R-:W-:Y:S02]  /*fc00*/  IMAD.MOV.U32 R11, RZ, RZ, 0x181f ;  /* 0x0000181fff0b7424 */ /* 0x000fe400078e00ff */
[----:B------:R-:W-:Y:S02]  /*fc10*/  IMAD.MOV.U32 R15, RZ, RZ, -0x1 ;  /* 0xffffffffff0f7424 */ /* 0x000fe400078e00ff */
[----:B------:R-:W-:Y:S02]  /*fc20*/  IMAD.MOV.U32 R0, RZ, RZ, R14 ;  /* 0x000000ffff007224 */ /* 0x000fe400078e000e */
[----:B------:R-:W-:-:S07]  /*fc30*/  IMAD.SHL.U32 R3, R26, 0x2, RZ ;  /* 0x000000021a037824 */ /* 0x000fce00078e00ff */
[----:B------:R-:W-:Y:S05]  /*fc40*/  WARPSYNC.COLLECTIVE R15, `(.L_x_2534) ;  /* 0x000000000f087348 */ /* 0x000fea0003c00000 */
[----:B------:R0:W1:Y:S02]  /*fc50*/  SHFL.IDX P6, R14, R13, R12, R11 ;  /* 0x0000000c0d0e7389 */ /* 0x00006400000c000b */
[----:B01----:R-:W-:Y:S01]  /*fc60*/  ENDCOLLECTIVE ;  /* 0x000000000000791b */ /* 0x003fe20003800000 */
.L_x_2534:
[----:B------:R-:W-:Y:S01]  /*fc70*/  MOV R13, R5 ;  /* 0x00000005000d7202 */ /* 0x000fe20000000f00 */
        /* <DEDUP_REMOVED lines=12> */
.L_x_2535:
[----:B------:R-:W-:Y:S02]  /*fd40*/  IMAD.MOV.U32 R13, RZ, RZ, R6 ;  /* 0x000000ffff0d7224 */ /* 0x000fe400078e0006 */
[----:B------:R-:W-:-:S07]  /*fd50*/  IMAD.MOV.U32 R0, RZ, RZ, R14 ;  /* 0x000000ffff007224 */ /* 0x000fce00078e000e */
[----:B------:R-:W-:Y:S05]  /*fd60*/  WARPSYNC.COLLECTIVE R15, `(.L_x_2536) ;  /* 0x000000000f087348 */ /* 0x000fea0003c00000 */
[----:B------:R0:W1:Y:S02]  /*fd70*/  SHFL.IDX P6, R14, R13, R12, R11 ;  /* 0x0000000c0d0e7389 */ /* 0x00006400000c000b */
[----:B01----:R-:W-:Y:S01]  /*fd80*/  ENDCOLLECTIVE ;  /* 0x000000000000791b */ /* 0x003fe20003800000 */
.L_x_2536:
        /* <DEDUP_REMOVED lines=14> */
.L_x_2537:
[----:B------:R-:W-:Y:S01]  /*fe70*/  MOV R13, R6 ;  /* 0x00000006000d7202 */ /* 0x000fe20000000f00 */
[----:B------:R-:W-:-:S07]  /*fe80*/  IMAD.MOV.U32 R7, RZ, RZ, R14 ;  /* 0x000000ffff077224 */ /* 0x000fce00078e000e */
[----:B------:R-:W-:Y:S05]  /*fe90*/  WARPSYNC.COLLECTIVE R15, `(.L_x_2538) ;  /* 0x000000000f087348 */ /* 0x000fea0003c00000 */
[----:B------:R0:W1:Y:S02]  /*fea0*/  SHFL.IDX P6, R14, R13, R12, R11 ;  /* 0x0000000c0d0e7389 */ /* 0x00006400000c000b */
[----:B01----:R-:W-:Y:S01]  /*feb0*/  ENDCOLLECTIVE ;  /* 0x000000000000791b */ /* 0x003fe20003800000 */
.L_x_2538:
        /* <DEDUP_REMOVED lines=13> */
.L_x_2539:
[----:B------:R-:W-:Y:S01]  /*ff90*/  IMAD.MOV.U32 R13, RZ, RZ, R6 ;  /* 0x000000ffff0d7224 */ /* 0x000fe200078e0006 */
[----:B------:R-:W-:-:S07]  /*ffa0*/  MOV R0, R14 ;  /* 0x0000000e00007202 */ /* 0x000fce0000000f00 */
[----:B------:R-:W-:Y:S05]  /*ffb0*/  WARPSYNC.COLLECTIVE R15, `(.L_x_2540) ;  /* 0x000000000f087348 */ /* 0x000fea0003c00000 */
[----:B------:R0:W1:Y:S02]  /*ffc0*/  SHFL.IDX P6, R14, R13, R12, R11 ;  /* 0x0000000c0d0e7389 */ /* 0x00006400000c000b */
[----:B01----:R-:W-:Y:S01]  /*ffd0*/  ENDCOLLECTIVE ;  /* 0x000000000000791b */ /* 0x003fe20003800000 */
.L_x_2540:
[----:B------:R-:W-:Y:S01]  /*ffe0*/  IMAD.MOV.U32 R13, RZ, RZ, R5 ;  /* 0x000000ffff0d7224 */ /* 0x000fe200078e0005 */
[----:B------:R-:W-:Y:S01]  /*fff0*/  MOV R12, 0x4 ;  /* 0x00000004000c7802 */ /* 0x000fe20000000f00 */
        /* <DEDUP_REMOVED lines=12> */
.L_x_2541:
[----:B------:R-:W-:Y:S02]  /*100c0*/  IMAD.MOV.U32 R13, RZ, RZ, R6 ;  /* 0x000000ffff0d7224 */ /* 0x000fe400078e0006 */
[----:B------:R-:W-:-:S07]  /*100d0*/  IMAD.MOV.U32 R0, RZ, RZ, R14 ;  /* 0x000000ffff007224 */ /* 0x000fce00078e000e */
[----:B------:R-:W-:Y:S05]  /*100e0*/  WARPSYNC.COLLECTIVE R15, `(.L_x_2542) ;  /* 0x000000000f087348 */ /* 0x000fea0003c00000 */
[----:B------:R0:W1:Y:S02]  /*100f0*/  SHFL.IDX P6, R14, R13, R12, R11 ;  /* 0x0000000c0d0e7389 */ /* 0x00006400000c000b */
[----:B01----:R-:W-:Y:S01]  /*10100*/  ENDCOLLECTIVE ;  /* 0x000000000000791b */ /* 0x003fe20003800000 */
.L_x_2542:
        /* <DEDUP_REMOVED lines=14> */
.L_x_2543:
[----:B------:R-:W-:Y:S01]  /*101f0*/  MOV R13, R6 ;  /* 0x00000006000d7202 */ /* 0x000fe20000000f00 */
[----:B------:R-:W-:-:S07]  /*10200*/  IMAD.MOV.U32 R7, RZ, RZ, R14 ;  /* 0x000000ffff077224 */ /* 0x000fce00078e000e */
[----:B------:R-:W-:Y:S05]  /*10210*/  WARPSYNC.COLLECTIVE R15, `(.L_x_2544) ;  /* 0x000000000f087348 */ /* 0x000fea0003c00000 */
[----:B------:R0:W1:Y:S02]  /*10220*/  SHFL.IDX P6, R14, R13, R12, R11 ;  /* 0x0000000c0d0e7389 */ /* 0x00006400000c000b */
[----:B01----:R-:W-:Y:S01]  /*10230*/  ENDCOLLECTIVE ;  /* 0x000000000000791b */ /* 0x003fe20003800000 */
.L_x_2544:
        /* <DEDUP_REMOVED lines=13> */
.L_x_2545:
[----:B------:R-:W-:Y:S01]  /*10310*/  IMAD.MOV.U32 R13, RZ, RZ, R6 ;  /* 0x000000ffff0d7224 */ /* 0x000fe200078e0006 */
[----:B------:R-:W-:-:S07]  /*10320*/  MOV R0, R14 ;  /* 0x0000000e00007202 */ /* 0x000fce0000000f00 */
[----:B------:R-:W-:Y:S05]  /*10330*/  WARPSYNC.COLLECTIVE R15, `(.L_x_2546) ;  /* 0x000000000f087348 */ /* 0x000fea0003c00000 */
[----:B------:R0:W1:Y:S02]  /*10340*/  SHFL.IDX P6, R14, R13, R12, R11 ;  /* 0x0000000c0d0e7389 */ /* 0x00006400000c000b */
[----:B01----:R-:W-:Y:S01]  /*10350*/  ENDCOLLECTIVE ;  /* 0x000000000000791b */ /* 0x003fe20003800000 */
.L_x_2546:
        /* <DEDUP_REMOVED lines=14> */
.L_x_2547:
[----:B------:R-:W-:Y:S02]  /*10440*/  IMAD.MOV.U32 R13, RZ, RZ, R6 ;  /* 0x000000ffff0d7224 */ /* 0x000fe400078e0006 */
[----:B------:R-:W-:-:S07]  /*10450*/  IMAD.MOV.U32 R5, RZ, RZ, R14 ;  /* 0x000000ffff057224 */ /* 0x000fce00078e000e */
[----:B------:R-:W-:Y:S05]  /*10460*/  WARPSYNC.COLLECTIVE R15, `(.L_x_2548) ;  /* 0x000000000f087348 */ /* 0x000fea0003c00000 */
[----:B------:R0:W1:Y:S02]  /*10470*/  SHFL.IDX P6, R14, R13, R12, R11 ;  /* 0x0000000c0d0e7389 */ /* 0x00006400000c000b */
[----:B01----:R-:W-:Y:S01]  /*10480*/  ENDCOLLECTIVE ;  /* 0x000000000000791b */ /* 0x003fe20003800000 */
.L_x_2548:
[----:B------:R-:W-:Y:S01]  /*10490*/  IMAD.MOV.U32 R6, RZ, RZ, R14 ;  /* 0x000000ffff067224 */ /* 0x000fe200078e000e */
[----:B------:R-:W-:Y:S06]  /*104a0*/  BRA `(.L_x_2549) ;  /* 0xffffffc800f87947 */ /* 0x000fec000383ffff */
.L_x_2470:
[----:B---3--:R3:W4:Y:S02]  /*104b0*/  SYNCS.PHASECHK.TRANS64.TRYWAIT P0, [R0+URZ+0x28860], R5 ;  /* 0x02886005000075a7 */ /* 0x008724000800017f */
[----:B----4-:R-:W-:Y:S05]  /*104c0*/  @!P0 NANOSLEEP.SYNCS 0x989680 ;  /* 0x009896800000895d */ /* 0x010fea0003900000 */
[----:B------:R-:W4:Y:S02]  /*104d0*/  @!P0 SYNCS.PHASECHK.TRANS64 P0, [R0+URZ+0x28860], R5 ;  /* 0x02886005000085a7 */ /* 0x000f24000800007f */
[----:B----4-:R-:W-:Y:S05]  /*104e0*/  @!P0 BRA `(.L_x_2470) ;  /* 0xfffffffc00f08947 */ /* 0x010fea000383ffff */
[----:B------:R-:W-:Y:S05]  /*104f0*/  BRA `(.L_x_2550) ;  /* 0xffffffcc00507947 */ /* 0x000fea000383ffff */
.L_x_2471:
[----:B------:R-:W-:Y:S01]  /*10500*/  BSSY B1, `(.L_x_2551) ;  /* 0x0000008000017945 */ /* 0x000fe20003800000 */
[----:B0-----:R-:W-:Y:S01]  /*10510*/  MOV R13, R2 ;  /* 0x00000002000d7202 */ /* 0x001fe20000000f00 */
[----:B------:R-:W-:Y:S02]  /*10520*/  IMAD.MOV.U32 R12, RZ, RZ, RZ ;  /* 0x000000ffff0c7224 */ /* 0x000fe400078e00ff */
[----:B------:R-:W-:Y:S02]  /*10530*/  IMAD.MOV.U32 R11, RZ, RZ, 0x181f ;  /* 0x0000181fff0b7424 */ /* 0x000fe400078e00ff */
[----:B------:R-:W-:-:S07]  /*10540*/  IMAD.MOV.U32 R15, RZ, RZ, -0x1 ;  /* 0xffffffffff0f7424 */ /* 0x000fce00078e00ff */
[----:B--23--:R-:W-:Y:S05]  /*10550*/  WARPSYNC.COLLECTIVE R15, `(.L_x_2552) ;  /* 0x000000000f087348 */ /* 0x00cfea0003c00000 */
[----:B------:R0:W1:Y:S02]  /*10560*/  SHFL.IDX P6, R14, R13, R12, R11 ;  /* 0x0000000c0d0e7389 */ /* 0x00006400000c000b */
[----:B0123--:R-:W-:Y:S01]  /*10570*/  ENDCOLLECTIVE ;  /* 0x000000000000791b */ /* 0x00ffe20003800000 */
.L_x_2552:
[----:B------:R-:W-:Y:S05]  /*10580*/  BSYNC B1 ;  /* 0x0000000000017941 */ /* 0x000fea0003800000 */
.L_x_2551:
[----:B------:R-:W-:Y:S01]  /*10590*/  MOV R13, R16 ;  /* 0x00000010000d7202 */ /* 0x000fe20000000f00 */
[----:B------:R-:W-:Y:S01]  /*105a0*/  IMAD.MOV.U32 R12, RZ, RZ, RZ ;  /* 0x000000ffff0c7224 */ /* 0x000fe200078e00ff */
[----:B------:R-:W-:Y:S01]  /*105b0*/  LEA R7, R7, UR47, 0x1 ;  /* 0x0000002f07077c11 */ /* 0x000fe2000f8e08ff */
[----:B------:R-:W-:Y:S02]  /*105c0*/  IMAD.MOV.U32 R11, RZ, RZ, 0x181f ;  /* 0x0000181fff0b7424 */ /* 0x000fe400078e00ff */
[----:B------:R-:W-:Y:S02]  /*105d0*/  IMAD.MOV.U32 R15, RZ, RZ, -0x1 ;  /* 0xffffffffff0f7424 */ /* 0x000fe400078e00ff */
[----:B------:R-:W-:-:S07]  /*105e0*/  IMAD.MOV.U32 R5, RZ, RZ, R14 ;  /* 0x000000ffff057224 */ /* 0x000fce00078e000e */
[----:B------:R-:W-:Y:S05]  /*105f0*/  WARPSYNC.COLLECTIVE R15, `(.L_x_2553) ;  /* 0x000000000f087348 */ /* 0x000fea0003c00000 */
[----:B------:R0:W1:Y:S02]  /*10600*/  SHFL.IDX P6, R14, R13, R12, R11 ;  /* 0x0000000c0d0e7389 */ /* 0x00006400000c000b */
[----:B01----:R-:W-:Y:S01]  /*10610*/  ENDCOLLECTIVE ;  /* 0x000000000000791b */ /* 0x003fe20003800000 */
.L_x_2553:
[----:B------:R-:W-:Y:S01]  /*10620*/  MOV R13, R2 ;  /* 0x00000002000d7202 */ /* 0x000fe20000000f00 */
[----:B------:R-:W-:Y:S01]  /*10630*/  IMAD.MOV.U32 R12, RZ, RZ, 0x1 ;  /* 0x00000001ff0c7424 */ /* 0x000fe200078e00ff */
[----:B------:R-:W-:-:S13]  /*10640*/  IADD3 R4, P0, R14, R3, RZ ;  /* 0x000000030e047210 */ /* 0x000fda0007f1e0ff */
[----:B------:R-:W-:Y:S05]  /*10650*/  WARPSYNC.COLLECTIVE R15, `(.L_x_2554) ;  /* 0x000000000f087348 */ /* 0x000fea0003c00000 */
[----:B------:R0:W1:Y:S02]  /*10660*/  SHFL.IDX P6, R14, R13, R12, R11 ;  /* 0x0000000c0d0e7389 */ /* 0x00006400000c000b */
[----:B01----:R-:W-:Y:S01]  /*10670*/  ENDCOLLECTIVE ;  /* 0x000000000000791b */ /* 0x003fe20003800000 */
.L_x_2554:
        /* <DEDUP_REMOVED lines=12> */
.L_x_2555:
        /* <DEDUP_REMOVED lines=10> */
.L_x_2556:
        /* <DEDUP_REMOVED lines=12> */
.L_x_2557:
        /* <DEDUP_REMOVED lines=10> */
.L_x_2558:
        /* <DEDUP_REMOVED lines=12> */
.L_x_2559:
        /* <DEDUP_REMOVED lines=10> */
.L_x_2560:
        /* <DEDUP_REMOVED lines=12> */
.L_x_2561:
        /* <DEDUP_REMOVED lines=10> */
.L_x_2562:
        /* <DEDUP_REMOVED lines=12> */
.L_x_2563:
        /* <DEDUP_REMOVED lines=10> */
.L_x_2564:
        /* <DEDUP_REMOVED lines=12> */
.L_x_2565:
        /* <DEDUP_REMOVED lines=10> */
.L_x_2566:
        /* <DEDUP_REMOVED lines=12> */
.L_x_2567:
[----:B------:R-:W-:Y:S01]  /*10f80*/  @!PT LDS RZ, [RZ] ;  /* 0x00000000fffff984 */ /* 0x000fe20000000800 */
[----:B------:R-:W-:Y:S01]  /*10f90*/  @!PT LDS RZ, [RZ] ;  /* 0x00000000fffff984 */ /* 0x000fe20000000800 */
[----:B------:R-:W-:Y:S01]  /*10fa0*/  @!PT LDS RZ, [RZ] ;  /* 0x00000000fffff984 */ /* 0x000fe20000000800 */
[----:B------:R0:W-:Y:S01]  /*10fb0*/  LDGSTS.E.BYPASS.LTC128B.128 [R7+0x7400], desc[UR44][R4.64+0x80], !P0 ;  /* 0x0740008004077fae */ /* 0x0001e2000c101d6c */
[----:B------:R-:W-:Y:S05]  /*10fc0*/  BRA `(.L_x_2568) ;  /* 0xffffffc400987947 */ /* 0x000fea000383ffff */
.L_x_2477:
[----:B0-----:R0:W1:Y:S02]  /*10fd0*/  SYNCS.PHASECHK.TRANS64.TRYWAIT P0, [R0+URZ+0x28860], R5 ;  /* 0x02886005000075a7 */ /* 0x001064000800017f */
[----:B-1----:R-:W-:Y:S05]  /*10fe0*/  @!P0 NANOSLEEP.SYNCS 0x989680 ;  /* 0x009896800000895d */ /* 0x002fea0003900000 */
[----:B------:R-:W1:Y:S02]  /*10ff0*/  @!P0 SYNCS.PHASECHK.TRANS64 P0, [R0+URZ+0x28860], R5 ;  /* 0x02886005000085a7 */ /* 0x000e64000800007f */
[----:B-1----:R-:W-:Y:S05]  /*11000*/  @!P0 BRA `(.L_x_2477) ;  /* 0xfffffffc00f08947 */ /* 0x002fea000383ffff */
[----:B------:R-:W-:Y:S05]  /*11010*/  BRA `(.L_x_2569) ;  /* 0xffffffc800807947 */ /* 0x000fea000383ffff */
.L_x_2478:
        /* <DEDUP_REMOVED lines=8> */
.L_x_2571:
[----:B------:R-:W-:Y:S05]  /*110a0*/  BSYNC B0 ;  /* 0x0000000000007941 */ /* 0x000fea0003800000 */
.L_x_2570:
        /* <DEDUP_REMOVED lines=9> */
.L_x_2572:
[----:B------:R-:W-:Y:S02]  /*11140*/  ULDC UR4, c[0x0][0x2f4] ;  /* 0x0000bd0000047ab9 */ /* 0x000fe40000000800 */
[----:B------:R-:W-:Y:S02]  /*11150*/  ISETP.GE.AND P0, PT, R25, UR4, PT ;  /* 0x0000000419007c0c */ /* 0x000fe4000bf06270 */
[----:B------:R-:W-:Y:S02]  /*11160*/  ISETP.GE.AND P1, PT, R26, UR4, PT ;  /* 0x000000041a007c0c */ /* 0x000fe4000bf26270 */
[C---:B------:R-:W-:Y:S02]  /*11170*/  ISETP.LT.OR P3, PT, R28.reuse, 0x1, P0 ;  /* 0x000000011c00780c */ /* 0x040fe40000761670 */
[----:B------:R-:W-:Y:S01]  /*11180*/  ISETP.LT.OR P2, PT, R28, 0x1, P1 ;  /* 0x000000011c00780c */ /* 0x000fe20000f41670 */
[----:B------:R-:W-:Y:S01]  /*11190*/  IMAD.MOV.U32 R13, RZ, RZ, R2 ;  /* 0x000000ffff0d7224 */ /* 0x000fe200078e0002 */
[----:B------:R-:W-:Y:S01]  /*111a0*/  MOV R12, 0x1 ;  /* 0x00000001000c7802 */ /* 0x000fe20000000f00 */
[----:B------:R-:W-:-:S10]  /*111b0*/  IMAD.MOV.U32 R4, RZ, RZ, R14 ;  /* 0x000000ffff047224 */ /* 0x000fd400078e000e */
[----:B------:R-:W-:Y:S05]  /*111c0*/  WARPSYNC.COLLECTIVE R15, `(.L_x_2573) ;  /* 0x000000000f087348 */ /* 0x000fea0003c00000 */
[----:B------:R0:W1:Y:S02]  /*111d0*/  SHFL.IDX P6, R14, R13, R12, R11 ;  /* 0x0000000c0d0e7389 */ /* 0x00006400000c000b */
[----:B01----:R-:W-:Y:S01]  /*111e0*/  ENDCOLLECTIVE ;  /* 0x000000000000791b */ /* 0x003fe20003800000 */
.L_x_2573:
        /* <DEDUP_REMOVED lines=13> */
.L_x_2574:
[----:B------:R-:W-:Y:S01]  /*112c0*/  IMAD.MOV.U32 R5, RZ, RZ, R19 ;  /* 0x000000ffff057224 */ /* 0x000fe200078e0013 */
[----:B------:R-:W-:Y:S01]  /*112d0*/  MOV R13, R2 ;  /* 0x00000002000d7202 */ /* 0x000fe20000000f00 */
[----:B------:R-:W-:Y:S02]  /*112e0*/  IMAD.MOV.U32 R12, RZ, RZ, 0x2 ;  /* 0x00000002ff0c7424 */ /* 0x000fe400078e00ff */
[----:B------:R-:W-:-:S07]  /*112f0*/  IMAD.MOV.U32 R4, RZ, RZ, R14 ;  /* 0x000000ffff047224 */ /* 0x000fce00078e000e */
[----:B------:R-:W-:Y:S05]  /*11300*/  WARPSYNC.COLLECTIVE R15, `(.L_x_2575) ;  /* 0x000000000f087348 */ /* 0x000fea0003c00000 */
[----:B------:R0:W1:Y:S02]  /*11310*/  SHFL.IDX P6, R14, R13, R12, R11 ;  /* 0x0000000c0d0e7389 */ /* 0x00006400000c000b */
[----:B01----:R-:W-:Y:S01]  /*11320*/  ENDCOLLECTIVE ;  /* 0x000000000000791b */ /* 0x003fe20003800000 */
.L_x_2575:
        /* <DEDUP_REMOVED lines=13> */
.L_x_2576:
[----:B------:R-:W-:Y:S02]  /*11400*/  IMAD.MOV.U32 R5, RZ, RZ, R23 ;  /* 0x000000ffff057224 */ /* 0x000fe400078e0017 */
[----:B------:R-:W-:Y:S02]  /*11410*/  IMAD.MOV.U32 R13, RZ, RZ, R2 ;  /* 0x000000ffff0d7224 */ /* 0x000fe400078e0002 */
[----:B------:R-:W-:Y:S02]  /*11420*/  IMAD.MOV.U32 R12, RZ, RZ, 0x3 ;  /* 0x00000003ff0c7424 */ /* 0x000fe400078e00ff */
[----:B------:R-:W-:-:S07]  /*11430*/  IMAD.MOV.U32 R22, RZ, RZ, R14 ;  /* 0x000000ffff167224 */ /* 0x000fce00078e000e */
[----:B------:R-:W-:Y:S05]  /*11440*/  WARPSYNC.COLLECTIVE R15, `(.L_x_2577) ;  /* 0x000000000f087348 */ /* 0x000fea0003c00000 */
[----:B------:R0:W1:Y:S02]  /*11450*/  SHFL.IDX P6, R14, R13, R12, R11 ;  /* 0x0000000c0d0e7389 */ /* 0x00006400000c000b */
[----:B01----:R-:W-:Y:S01]  /*11460*/  ENDCOLLECTIVE ;  /* 0x000000000000791b */ /* 0x003fe20003800000 */
.L_x_2577:
[----:B------:R-:W-:-:S05]  /*11470*/  MOV R4, R22 ;  /* 0x0000001600047202 */ /* 0x000fca0000000f00 */
[----:B------:R-:W-:-:S05]  /*11480*/  IMAD.WIDE.U32 R4, R26, 0x2, R4 ;  /* 0x000000021a047825 */ /* 0x000fca00078e0004 */
[----:B------:R-:W-:Y:S01]  /*11490*/  @!PT LDS RZ, [RZ] ;  /* 0x00000000fffff984 */ /* 0x000fe20000000800 */
[----:B------:R-:W-:Y:S01]  /*114a0*/  @!PT LDS RZ, [RZ] ;  /* 0x00000000fffff984 */ /* 0x000fe20000000800 */
[----:B------:R-:W-:Y:S01]  /*114b0*/  @!PT LDS RZ, [RZ] ;  /* 0x00000000fffff984 */ /* 0x000fe20000000800 */
[----:B------:R0:W-:Y:S01]  /*114c0*/  LDGSTS.E.BYPASS.LTC128B.128 [R3+0x1400], desc[UR44][R4.64], !P2 ;  /* 0x0140000004037fae */ /* 0x0001e2000d101d6c */
[----:B------:R-:W-:Y:S02]  /*114d0*/  MOV R13, R16 ;  /* 0x00000010000d7202 */ /* 0x000fe40000000f00 */
[C---:B------:R-:W-:Y:S01]  /*114e0*/  ISETP.LT.OR P2, PT, R28.reuse, 0x31, P1 ;  /* 0x000000311c00780c */ /* 0x040fe20000f41670 */
[----:B------:R0:W-:Y:S01]  /*114f0*/  LDGSTS.E.BYPASS.LTC128B.128 [R3+0x5400], desc[UR44][R4.64+0x80], !P3 ;  /* 0x0540008004037fae */ /* 0x0001e2000d901d6c */
[----:B------:R-:W-:Y:S01]  /*11500*/  ISETP.LT.OR P3, PT, R28, 0x31, P0 ;  /* 0x000000311c00780c */ /* 0x000fe20000761670 */
[----:B------:R-:W-:-:S12]  /*11510*/  IMAD.MOV.U32 R21, RZ, RZ, R14 ;  /* 0x000000ffff157224 */ /* 0x000fd800078e000e */
[----:B0-----:R-:W-:Y:S05]  /*11520*/  WARPSYNC.COLLECTIVE R15, `(.L_x_2578) ;  /* 0x000000000f087348 */ /* 0x001fea0003c00000 */
[----:B------:R1:W2:Y:S02]  /*11530*/  SHFL.IDX P6, R14, R13, R12, R11 ;  /* 0x0000000c0d0e7389 */ /* 0x0002a400000c000b */
[----:B012---:R-:W-:Y:S01]  /*11540*/  ENDCOLLECTIVE ;  /* 0x000000000000791b */ /* 0x007fe20003800000 */
.L_x_2578:
[----:B------:R-:W-:Y:S02]  /*11550*/  IMAD.MOV.U32 R5, RZ, RZ, R21 ;  /* 0x000000ffff057224 */ /* 0x000fe400078e0015 */
[----:B------:R-:W-:Y:S01]  /*11560*/  IMAD.MOV.U32 R13, RZ, RZ, R2 ;  /* 0x000000ffff0d7224 */ /* 0x000fe200078e0002 */
[----:B------:R-:W-:Y:S01]  /*11570*/  MOV R12, 0x4 ;  /* 0x00000004000c7802 */ /* 0x000fe20000000f00 */
[----:B------:R-:W-:-:S07]  /*11580*/  IMAD.MOV.U32 R20, RZ, RZ, R14 ;  /* 0x000000ffff147224 */ /* 0x000fce00078e000e */
[----:B------:R-:W-:Y:S05]  /*11590*/  WARPSYNC.COLLECTIVE R15, `(.L_x_2579) ;  /* 0x000000000f087348 */ /* 0x000fea0003c00000 */
[----:B------:R0:W1:Y:S02]  /*115a0*/  SHFL.IDX P6, R14, R13, R12, R11 ;  /* 0x0000000c0d0e7389 */ /* 0x00006400000c000b */
[----:B01----:R-:W-:Y:S01]  /*115b0*/  ENDCOLLECTIVE ;  /* 0x000000000000791b */ /* 0x003fe20003800000 */
.L_x_2579:
        /* <DEDUP_REMOVED lines=14> */
.L_x_2580:
[----:B------:R-:W-:Y:S01]  /*116a0*/  MOV R5, R9 ;  /* 0x0000000900057202 */ /* 0x000fe20000000f00 */
[----:B------:R-:W-:Y:S02]  /*116b0*/  IMAD.MOV.U32 R9, RZ, RZ, RZ ;  /* 0x000000ffff097224 */ /* 0x000fe400078e00ff */
[----:B------:R-:W-:Y:S02]  /*116c0*/  IMAD.MOV.U32 R13, RZ, RZ, R2 ;  /* 0x000000ffff0d7224 */ /* 0x000fe400078e0002 */
[----:B------:R-:W-:Y:S02]  /*116d0*/  IMAD.MOV.U32 R12, RZ, RZ, 0x5 ;  /* 0x00000005ff0c7424 */ /* 0x000fe400078e00ff */
[----:B------:R-:W-:-:S07]  /*116e0*/  IMAD.MOV.U32 R24, RZ, RZ, R14 ;  /* 0x000000ffff187224 */ /* 0x000fce00078e000e */
[----:B------:R-:W-:Y:S05]  /*116f0*/  WARPSYNC.COLLECTIVE R15, `(.L_x_2581) ;  /* 0x000000000f087348 */ /* 0x000fea0003c00000 */
[----:B------:R0:W1:Y:S02]  /*11700*/  SHFL.IDX P6, R14, R13, R12, R11 ;  /* 0x0000000c0d0e7389 */ /* 0x00006400000c000b */
[----:B01----:R-:W-:Y:S01]  /*11710*/  ENDCOLLECTIVE ;  /* 0x000000000000791b */ /* 0x003fe20003800000 */
.L_x_2581:
        /* <DEDUP_REMOVED lines=14> */
.L_x_2582:
[----:B------:R-:W-:Y:S02]  /*11800*/  IMAD.MOV.U32 R5, RZ, RZ, R19 ;  /* 0x000000ffff057224 */ /* 0x000fe400078e0013 */
[----:B------:R-:W-:Y:S02]  /*11810*/  IMAD.MOV.U32 R13, RZ, RZ, R2 ;  /* 0x000000ffff0d7224 */ /* 0x000fe400078e0002 */
[----:B------:R-:W-:Y:S01]  /*11820*/  IMAD.MOV.U32 R12, RZ, RZ, 0x6 ;  /* 0x00000006ff0c7424 */ /* 0x000fe200078e00ff */
[----:B------:R-:W-:-:S07]  /*11830*/  MOV R4, R14 ;  /* 0x0000000e00047202 */ /* 0x000fce0000000f00 */
[----:B------:R-:W-:Y:S05]  /*11840*/  WARPSYNC.COLLECTIVE R15, `(.L_x_2583) ;  /* 0x000000000f087348 */ /* 0x000fea0003c00000 */
[----:B------:R0:W1:Y:S02]  /*11850*/  SHFL.IDX P6, R14, R13, R12, R11 ;  /* 0x0000000c0d0e7389 */ /* 0x00006400000c000b */
[----:B01----:R-:W-:Y:S01]  /*11860*/  ENDCOLLECTIVE ;  /* 0x000000000000791b */ /* 0x003fe20003800000 */
.L_x_2583:
        /* <DEDUP_REMOVED lines=13> */
.L_x_2584:
[----:B------:R-:W-:Y:S02]  /*11940*/  IMAD.MOV.U32 R5, RZ, RZ, R25 ;  /* 0x000000ffff057224 */ /* 0x000fe400078e0019 */
[----:B------:R-:W-:Y:S01]  /*11950*/  IMAD.MOV.U32 R13, RZ, RZ, R2 ;  /* 0x000000ffff0d7224 */ /* 0x000fe200078e0002 */
[----:B------:R-:W-:Y:S01]  /*11960*/  MOV R12, 0x7 ;  /* 0x00000007000c7802 */ /* 0x000fe20000000f00 */
[----:B------:R-:W-:-:S07]  /*11970*/  IMAD.MOV.U32 R30, RZ, RZ, R14 ;  /* 0x000000ffff1e7224 */ /* 0x000fce00078e000e */
[----:B------:R-:W-:Y:S05]  /*11980*/  WARPSYNC.COLLECTIVE R15, `(.L_x_2585) ;  /* 0x000000000f087348 */ /* 0x000fea0003c00000 */
[----:B------:R0:W1:Y:S02]  /*11990*/  SHFL.IDX P6, R14, R13, R12, R11 ;  /* 0x0000000c0d0e7389 */ /* 0x00006400000c000b */
[----:B01----:R-:W-:Y:S01]  /*119a0*/  ENDCOLLECTIVE ;  /* 0x000000000000791b */ /* 0x003fe20003800000 */
.L_x_2585:
        /* <DEDUP_REMOVED lines=12> */
.L_x_2586:
[----:B------:R-:W-:Y:S05]  /*11a70*/  BRA `(.L_x_2587) ;  /* 0xffffffc000fc7947 */ /* 0x000fea000383ffff */
.L_x_2481:
[----:B0-----:R0:W1:Y:S02]  /*11a80*/  SYNCS.PHASECHK.TRANS64.TRYWAIT P0, [R7+URZ+0x28820], R9 ;  /* 0x02882009070075a7 */ /* 0x001064000800017f */
[----:B-1----:R-:W-:Y:S05]  /*11a90*/  @!P0 NANOSLEEP.SYNCS 0x989680 ;  /* 0x009896800000895d */ /* 0x002fea0003900000 */
[----:B------:R-:W1:Y:S02]  /*11aa0*/  @!P0 SYNCS.PHASECHK.TRANS64 P0, [R7+URZ+0x28820], R9 ;  /* 0x02882009070085a7 */ /* 0x000e64000800007f */
[----:B-1----:R-:W-:Y:S05]  /*11ab0*/  @!P0 BRA `(.L_x_2481) ;  /* 0xfffffffc00f08947 */ /* 0x002fea000383ffff */
[----:B------:R-:W-:Y:S05]  /*11ac0*/  BRA `(.L_x_2588) ;  /* 0xffffffc400707947 */ /* 0x000fea000383ffff */
.L_x_2482:
[----:B------:R-:W-:Y:S01]  /*11ad0*/  BSSY B0, `(.L_x_2589) ;  /* 0x0000008000007945 */ /* 0x000fe20003800000 */
[----:B------:R-:W-:Y:S01]  /*11ae0*/  IMAD.MOV.U32 R13, RZ, RZ, R17 ;  /* 0x000000ffff0d7224 */ /* 0x000fe200078e0011 */
[----:B------:R-:W-:Y:S01]  /*11af0*/  MOV R12, RZ ;  /* 0x000000ff000c7202 */ /* 0x000fe20000000f00 */
[----:B------:R-:W-:Y:S02]  /*11b00*/  IMAD.MOV.U32 R11, RZ, RZ, 0x1f ;  /* 0x0000001fff0b7424 */ /* 0x000fe400078e00ff */
[----:B------:R-:W-:-:S07]  /*11b10*/  IMAD.MOV.U32 R15, RZ, RZ, -0x1 ;  /* 0xffffffffff0f7424 */ /* 0x000fce00078e00ff */
[----:B0-2--5:R-:W-:Y:S05]  /*11b20*/  WARPSYNC.COLLECTIVE R15, `(.L_x_2590) ;  /* 0x000000000f087348 */ /* 0x025fea0003c00000 */
[----:B------:R1:W3:Y:S02]  /*11b30*/  SHFL.IDX P6, R14, R13, R12, R11 ;  /* 0x0000000c0d0e7389 */ /* 0x0002e400000c000b */
[----:B0123-5:R-:W-:Y:S01]  /*11b40*/  ENDCOLLECTIVE ;  /* 0x000000000000791b */ /* 0x02ffe20003800000 */
.L_x_2590:
[----:B------:R-:W-:Y:S05]  /*11b50*/  BSYNC B0 ;  /* 0x0000000000007941 */ /* 0x000fea0003800000 */
.L_x_2589:
[----:B------:R-:W-:Y:S05]  /*11b60*/  BRA `(.L_x_2591) ;  /* 0xffffffc400547947 */ /* 0x000fea000383ffff */
.L_x_2483:
[----:B------:R-:W-:Y:S01]  /*11b70*/  BSSY B0, `(.L_x_2592) ;  /* 0x0000006000007945 */ /* 0x000fe20003800000 */
[----:B------:R-:W-:-:S07]  /*11b80*/  IMAD.MOV.U32 R15, RZ, RZ, -0x1 ;  /* 0xffffffffff0f7424 */ /* 0x000fce00078e00ff */
[----:B012--5:R-:W-:Y:S05]  /*11b90*/  WARPSYNC.COLLECTIVE R15, `(.L_x_2593) ;  /* 0x000000000f0c7348 */ /* 0x027fea0003c00000 */
[----:B------:R-:W-:Y:S02]  /*11ba0*/  ELECT P6, UR62, PT ;  /* 0x00000000003e782f */ /* 0x000fe400038c0000 */
[----:B------:R-:W-:Y:S01]  /*11bb0*/  MOV R14, UR62 ;  /* 0x0000003e000e7c02 */ /* 0x000fe20008000f00 */
[----:B012--5:R-:W-:Y:S10]  /*11bc0*/  ENDCOLLECTIVE ;  /* 0x000000000000791b */ /* 0x027ff40003800000 */
.L_x_2593:
[----:B------:R-:W-:Y:S05]  /*11bd0*/  BSYNC B0 ;  /* 0x0000000000007941 */ /* 0x000fea0003800000 */
.L_x_2592:
[----:B------:R-:W-:Y:S05]  /*11be0*/  BRA `(.L_x_2594) ;  /* 0xffffffc400487947 */ /* 0x000fea000383ffff */
.L_x_2485:
[----:B---3--:R3:W4:Y:S02]  /*11bf0*/  SYNCS.PHASECHK.TRANS64.TRYWAIT P1, [R5+URZ+0x28840], R2 ;  /* 0x02884002050075a7 */ /* 0x008724000802017f */
[----:B----4-:R-:W-:Y:S05]  /*11c00*/  @!P1 NANOSLEEP.SYNCS 0x989680 ;  /* 0x009896800000995d */ /* 0x010fea0003900000 */
[----:B------:R-:W4:Y:S02]  /*11c10*/  @!P1 SYNCS.PHASECHK.TRANS64 P1, [R5+URZ+0x28840], R2 ;  /* 0x02884002050095a7 */ /* 0x000f24000802007f */
[----:B----4-:R-:W-:Y:S05]  /*11c20*/  @!P1 BRA `(.L_x_2485) ;  /* 0xfffffffc00f09947 */ /* 0x010fea000383ffff */
[----:B------:R-:W-:Y:S05]  /*11c30*/  BRA `(.L_x_2595) ;  /* 0xffffffc400687947 */ /* 0x000fea000383ffff */
.L_x_2487:
[----:B0-----:R0:W4:Y:S02]  /*11c40*/  SYNCS.PHASECHK.TRANS64.TRYWAIT P1, [R7+URZ+0x28840], R0 ;  /* 0x02884000070075a7 */ /* 0x001124000802017f */
[----:B----4-:R-:W-:Y:S05]  /*11c50*/  @!P1 NANOSLEEP.SYNCS 0x989680 ;  /* 0x009896800000995d */ /* 0x010fea0003900000 */
[----:B------:R-:W4:Y:S02]  /*11c60*/  @!P1 SYNCS.PHASECHK.TRANS64 P1, [R7+URZ+0x28840], R0 ;  /* 0x02884000070095a7 */ /* 0x000f24000802007f */
[----:B----4-:R-:W-:Y:S05]  /*11c70*/  @!P1 BRA `(.L_x_2487) ;  /* 0xfffffffc00f09947 */ /* 0x010fea000383ffff */
[----:B------:R-:W-:Y:S05]  /*11c80*/  BRA `(.L_x_2596) ;  /* 0xffffffc400747947 */ /* 0x000fea000383ffff */
.L_x_2489:
[----:B----4-:R4:W0:Y:S02]  /*11c90*/  SYNCS.PHASECHK.TRANS64.TRYWAIT P1, [R5+URZ+0x28860], R2 ;  /* 0x02886002050075a7 */ /* 0x010824000802017f */
[----:B0-----:R-:W-:Y:S05]  /*11ca0*/  @!P1 NANOSLEEP.SYNCS 0x989680 ;  /* 0x009896800000995d */ /* 0x001fea0003900000 */
[----:B------:R-:W0:Y:S02]  /*11cb0*/  @!P1 SYNCS.PHASECHK.TRANS64 P1, [R5+URZ+0x28860], R2 ;  /* 0x02886002050095a7 */ /* 0x000e24000802007f */
[----:B0-----:R-:W-:Y:S05]  /*11cc0*/  @!P1 BRA `(.L_x_2489) ;  /* 0xfffffffc00f09947 */ /* 0x001fea000383ffff */
[----:B------:R-:W-:Y:S05]  /*11cd0*/  BRA `(.L_x_2597) ;  /* 0xffffffc400707947 */ /* 0x000fea000383ffff */
.L_x_2598:
        /* <DEDUP_REMOVED lines=10> */
.L_x_3548:


//--------------------- .text._ZN7cutlass13device_kernelIN5flash11enable_sm90INS1_16FlashAttnFwdSm90INS1_25CollectiveMainloopFwdSm90ILi2EN4cute5tupleIJNS5_1CILi1EEES8_S8_EEENS6_IJNS7_ILi128EEESA_SA_EEELi128ENS_10bfloat16_tEfNS_4arch4Sm90ELb1ELb0ELb0ELb1ELb1ELb0ELb0ELb1ELb1ELb1ELb1ELb0EEENS1_21CollectiveEpilogueFwdISB_S9_SC_SE_Li256ELb1ELb1ELb1ELb0EEENS1_36VarlenDynamicPersistentTileSchedulerILi128ELi128ELi256ELi128ELb1ELb1ELb1ELb1ELb1ELb1EEEEEEEEEvNT_6ParamsE --------------------------
	.section	.text._ZN7cutlass13device_kernelIN5flash11enable_sm90INS1_16FlashAttnFwdSm90INS1_25CollectiveMainloopFwdSm90ILi2EN4cute5tupleIJNS5_1CILi1EEES8_S8_EEENS6_IJNS7_ILi128EEESA_SA_EEELi128ENS_10bfloat16_tEfNS_4arch4Sm90ELb1ELb0ELb0ELb1ELb1ELb0ELb0ELb1ELb1ELb1ELb1ELb0EEENS1_21CollectiveEpilogueFwdISB_S9_SC_SE_Li256ELb1ELb1ELb1ELb0EEENS1_36VarlenDynamicPersistentTileSchedulerILi128ELi128ELi256ELi128ELb1ELb1ELb1ELb1ELb1ELb1EEEEEEEEEvNT_6ParamsE,"ax",@progbits
	.align	128
.text._ZN7cutlass13device_kernelIN5flash11enable_sm90INS1_16FlashAttnFwdSm90INS1_25CollectiveMainloopFwdSm90ILi2EN4cute5tupleIJNS5_1CILi1EEES8_S8_EEENS6_IJNS7_ILi128EEESA_SA_EEELi128ENS_10bfloat16_tEfNS_4arch4Sm90ELb1ELb0ELb0ELb1ELb1ELb0ELb0ELb1ELb1ELb1ELb1ELb0EEENS1_21CollectiveEpilogueFwdISB_S9_SC_SE_Li256ELb1ELb1ELb1ELb0EEENS1_36VarlenDynamicPersistentTileSchedulerILi128ELi128ELi256ELi128ELb1ELb1ELb1ELb1ELb1ELb1EEEEEEEEEvNT_6ParamsE:
        .type           _ZN7cutlass13device_kernelIN5flash11enable_sm90INS1_16FlashAttnFwdSm90INS1_25CollectiveMainloopFwdSm90ILi2EN4cute5tupleIJNS5_1CILi1EEES8_S8_EEENS6_IJNS7_ILi128EEESA_SA_EEELi128ENS_10bfloat16_tEfNS_4arch4Sm90ELb1ELb0ELb0ELb1ELb1ELb0ELb0ELb1ELb1ELb1ELb1ELb0EEENS1_21CollectiveEpilogueFwdISB_S9_SC_SE_Li256ELb1ELb1ELb1ELb0EEENS1_36VarlenDynamicPersistentTileSchedulerILi128ELi128ELi256ELi128ELb1ELb1ELb1ELb1ELb1ELb1EEEEEEEEEvNT_6ParamsE,@function
        .size           _ZN7cutlass13device_kernelIN5flash11enable_sm90INS1_16FlashAttnFwdSm90INS1_25CollectiveMainloopFwdSm90ILi2EN4cute5tupleIJNS5_1CILi1EEES8_S8_EEENS6_IJNS7_ILi128EEESA_SA_EEELi128ENS_10bfloat16_tEfNS_4arch4Sm90ELb1ELb0ELb0ELb1ELb1ELb0ELb0ELb1ELb1ELb1ELb1ELb0EEENS1_21CollectiveEpilogueFwdISB_S9_SC_SE_Li256ELb1ELb1ELb1ELb0EEENS1_36VarlenDynamicPersistentTileSchedulerILi128ELi128ELi256ELi128ELb1ELb1ELb1ELb1ELb1ELb1EEEEEEEEEvNT_6ParamsE,(.L_x_3549 - _ZN7cutlass13device_kernelIN5flash11enable_sm90INS1_16FlashAttnFwdSm90INS1_25CollectiveMainloopFwdSm90ILi2EN4cute5tupleIJNS5_1CILi1EEES8_S8_EEENS6_IJNS7_ILi128EEESA_SA_EEELi128ENS_10bfloat16_tEfNS_4arch4Sm90ELb1ELb0ELb0ELb1ELb1ELb0ELb0ELb1ELb1ELb1ELb1ELb0EEENS1_21CollectiveEpilogueFwdISB_S9_SC_SE_Li256ELb1ELb1ELb1ELb0EEENS1_36VarlenDynamicPersistentTileSchedulerILi128ELi128ELi256ELi128ELb1ELb1ELb1ELb1ELb1ELb1EEEEEEEEEvNT_6ParamsE)
        .other          _ZN7cutlass13device_kernelIN5flash11enable_sm90INS1_16FlashAttnFwdSm90INS1_25CollectiveMainloopFwdSm90ILi2EN4cute5tupleIJNS5_1CILi1EEES8_S8_EEENS6_IJNS7_ILi128EEESA_SA_EEELi128ENS_10bfloat16_tEfNS_4arch4Sm90ELb1ELb0ELb0ELb1ELb1ELb0ELb0ELb1ELb1ELb1ELb1ELb0EEENS1_21CollectiveEpilogueFwdISB_S9_SC_SE_Li256ELb1ELb1ELb1ELb0EEENS1_36VarlenDynamicPersistentTileSchedulerILi128ELi128ELi256ELi128ELb1ELb1ELb1ELb1ELb1ELb1EEEEEEEEEvNT_6ParamsE,@"STO_CUDA_ENTRY STV_DEFAULT"
_ZN7cutlass13device_kernelIN5flash11enable_sm90INS1_16FlashAttnFwdSm90INS1_25CollectiveMainloopFwdSm90ILi2EN4cute5tupleIJNS5_1CILi1EEES8_S8_EEENS6_IJNS7_ILi128EEESA_SA_EEELi128ENS_10bfloat16_tEfNS_4arch4Sm90ELb1ELb0ELb0ELb1ELb1ELb0ELb0ELb1ELb1ELb1ELb1ELb0EEENS1_21CollectiveEpilogueFwdISB_S9_SC_SE_Li256ELb1ELb1ELb1ELb0EEENS1_36VarlenDynamicPersistentTileSchedulerILi128ELi128ELi256ELi128ELb1ELb1ELb1ELb1ELb1ELb1EEEEEEEEEvNT_6ParamsE:
        /* <DEDUP_REMOVED lines=45> */
.L_x_2599:
        /* <DEDUP_REMOVED lines=22> */
.L_x_2600:
        /* <DEDUP_REMOVED lines=18> */
.L_x_2601:
        /* <DEDUP_REMOVED lines=22> */
.L_x_2602:
        /* <DEDUP_REMOVED lines=23> */
.L_x_2603:
[----:B------:R-:W-:Y:S01]  /*0820*/  UISETP.NE.AND UP0, UPT, UR9, URZ, UPT ;  /* 0x0000003f0900728c */ /* 0x000fe2000bf05270 */
[----:B------:R-:W-:Y:S01]  /*0830*/  NOP ;  /* 0x0000000000007918 */ /* 0x000fe20000000000 */
[----:B------:R-:W-:Y:S01]  /*0840*/  UMOV UR44, 0x1 ;  /* 0x00000001002c7882 */ /* 0x000fe20000000000 */
[----:B------:R-:W-:Y:S01]  /*0850*/  ULDC.64 UR56, c[0x0][0x208] ;  /* 0x0000820000387ab9 */ /* 0x000fe20000000a00 */
[----:B------:R-:W-:Y:S01]  /*0860*/  USEL UR44, UR44, 0x2, !UP0 ;  /* 0x000000022c2c7887 */ /* 0x000fe2000c000000 */
[----:B01234-:R-:W-:Y:S01]  /*0870*/  BAR.SYNC.DEFER_BLOCKING 0x0 ;  /* 0x0000000000007b1d */ /* 0x01ffe20000010000 */
[----:B------:R-:W-:-:S13]  /*0880*/  PLOP3.LUT P0, PT, PT, PT, UP0, 0x80, 0x0 ;  /* 0x000000000000781c */ /* 0x000fda0003f0f008 */
[----:B------:R-:W-:Y:S05]  /*0890*/  @!P0 BRA `(.L_x_2604) ;  /* 0x000000b800e48947 */ /* 0x000fea0003800000 */
.L_x_2605:
        /* <DEDUP_REMOVED lines=18> */
[----:B------:R-:W-:Y:S01]  /*09c0*/  VIADD R219, R2, 0xffffff80 ;  /* 0xffffff8002db7836 */ /* 0x000fe20000000000 */
[----:B------:R-:W-:Y:S01]  /*09d0*/  R2UR UR6, R33 ;  /* 0x00000000210672ca */ /* 0x000fe200000e0000 */
[----:B------:R-:W-:Y:S01]  /*09e0*/  ULOP3.LUT UR50, UR44, 0x1, URZ, 0xfc, !UPT ;  /* 0x000000012c327892 */ /* 0x000fe2000f8efc3f */
[----:B------:R-:W-:Y:S01]  /*09f0*/  R2UR UR5, R34 ;  /* 0x00000000220572ca */ /* 0x000fe200000e0000 */
[----:B------:R-:W-:Y:S01]  /*0a00*/  UMOV UR49, URZ ;  /* 0x0000003f00317c82 */ /* 0x000fe20008000000 */
[----:B------:R-:W-:Y:S01]  /*0a10*/  SHF.R.S32.HI R0, RZ, 0x1f, R219 ;  /* 0x0000001fff007819 */ /* 0x000fe200000114db */
[----:B------:R-:W-:Y:S01]  /*0a20*/  UMOV UR48, URZ ;  /* 0x0000003f00307c82 */ /* 0x000fe20008000000 */
[----:B------:R-:W-:Y:S02]  /*0a30*/  UMOV UR47, URZ ;  /* 0x0000003f002f7c82 */ /* 0x000fe40008000000 */
[CC--:B------:R-:W-:Y:S02]  /*0a40*/  LEA.HI R4, R0.reuse, R219.reuse, RZ, 0x5 ;  /* 0x000000db00047211 */ /* 0x0c0fe400078f28ff */
[----:B------:R-:W-:-:S02]  /*0a50*/  LEA.HI R2, R0, R219, RZ, 0x4 ;  /* 0x000000db00027211 */ /* 0x000fc400078f20ff */
[----:B------:R-:W-:Y:S01]  /*0a60*/  LEA.HI R3, R0, R219, RZ, 0x7 ;  /* 0x000000db00037211 */ /* 0x000fe200078f38ff */
[----:B------:R-:W-:Y:S01]  /*0a70*/  IMAD.SHL.U32 R6, R4, 0x20, RZ ;  /* 0x0000002004067824 */ /* 0x000fe200078e00ff */
[----:B------:R-:W-:Y:S02]  /*0a80*/  LOP3.LUT R4, R2, 0x3fffff0, RZ, 0xc0, !PT ;  /* 0x03fffff002047812 */ /* 0x000fe400078ec0ff */
[----:B------:R-:W-:Y:S02]  /*0a90*/  SHF.R.S32.HI R5, RZ, 0x4, R2 ;  /* 0x00000004ff057819 */ /* 0x000fe40000011402 */
[----:B------:R-:W-:Y:S01]  /*0aa0*/  LOP3.LUT R7, R6, 0xfffffc00, RZ, 0xc0, !PT ;  /* 0xfffffc0006077812 */ /* 0x000fe200078ec0ff */
[----:B------:R-:W-:Y:S01]  /*0ab0*/  IMAD.IADD R4, R219, 0x1, -R4 ;  /* 0x00000001db047824 */ /* 0x000fe200078e0a04 */
[----:B------:R-:W-:Y:S02]  /*0ac0*/  LOP3.LUT R198, R3, 0xffffff80, RZ, 0xc0, !PT ;  /* 0xffffff8003c67812 */ /* 0x000fe400078ec0ff */
[----:B------:R-:W-:Y:S01]  /*0ad0*/  LEA.HI R2, R2, R5, RZ, 0x1 ;  /* 0x0000000502027211 */ /* 0x000fe200078f08ff */
[----:B------:R-:W-:Y:S01]  /*0ae0*/  IMAD R7, R4, 0x40, R7 ;  /* 0x0000004004077824 */ /* 0x000fe200078e0207 */
[----:B------:R-:W-:Y:S01]  /*0af0*/  LEA.HI R4, R0, R219, RZ, 0x2 ;  /* 0x000000db00047211 */ /* 0x000fe200078f10ff */
[----:B------:R-:W-:Y:S01]  /*0b00*/  IMAD.IADD R198, R219, 0x1, -R198 ;  /* 0x00000001dbc67824 */ /* 0x000fe200078e0ac6 */
[----:B------:R-:W-:-:S02]  /*0b10*/  LOP3.LUT R2, R2, 0x1ffffffe, RZ, 0xc0, !PT ;  /* 0x1ffffffe02027812 */ /* 0x000fc400078ec0ff */
[----:B------:R-:W-:Y:S02]  /*0b20*/  LOP3.LUT R4, R4, 0xfffffffc, RZ, 0xc0, !PT ;  /* 0xfffffffc04047812 */ /* 0x000fe400078ec0ff */
[----:B------:R-:W-:Y:S01]  /*0b30*/  SHF.R.S32.HI R9, RZ, 0x1f, R198 ;  /* 0x0000001fff097819 */ /* 0x000fe200000114c6 */
[----:B------:R-:W-:Y:S01]  /*0b40*/  IMAD.IADD R2, R5, 0x1, -R2 ;  /* 0x0000000105027824 */ /* 0x000fe200078e0a02 */
[----:B------:R-:W-:Y:S01]  /*0b50*/  LEA.HI R0, R0, R219, RZ, 0x3 ;  /* 0x000000db00007211 */ /* 0x000fe200078f18ff */
[----:B------:R-:W-:Y:S01]  /*0b60*/  IMAD.IADD R4, R219, 0x1, -R4 ;  /* 0x00000001db047824 */ /* 0x000fe200078e0a04 */
[----:B------:R-:W-:Y:S01]  /*0b70*/  LEA.HI R8, R9, R198, RZ, 0x2 ;  /* 0x000000c609087211 */ /* 0x000fe200078f10ff */
[----:B------:R-:W-:Y:S01]  /*0b80*/  IMAD R216, R2, 0x8, R7 ;  /* 0x0000000802d87824 */ /* 0x000fe200078e0207 */
[----:B------:R-:W-:Y:S02]  /*0b90*/  SHF.R.S32.HI R214, RZ, 0x7, R3 ;  /* 0x00000007ffd67819 */ /* 0x000fe40000011403 */
[----:B------:R-:W-:-:S02]  /*0ba0*/  LEA.HI R2, R4, R4, RZ, 0x1 ;  /* 0x0000000404027211 */ /* 0x000fc400078f08ff */
[--C-:B------:R-:W-:Y:S02]  /*0bb0*/  SHF.R.S32.HI R6, RZ, 0x2, R8.reuse ;  /* 0x00000002ff067819 */ /* 0x100fe40000011408 */
[----:B------:R-:W-:Y:S02]  /*0bc0*/  SHF.R.S32.HI R11, RZ, 0x1f, R8 ;  /* 0x0000001fff0b7819 */ /* 0x000fe40000011408 */
[----:B------:R-:W-:Y:S02]  /*0bd0*/  LOP3.LUT R5, R2, 0x1ffffffe, RZ, 0xc0, !PT ;  /* 0x1ffffffe02057812 */ /* 0x000fe400078ec0ff */
[----:B------:R-:W-:Y:S02]  /*0be0*/  LEA.HI R11, R11, R6, RZ, 0x3 ;  /* 0x000000060b0b7211 */ /* 0x000fe400078f18ff */
[----:B------:R-:W-:Y:S01]  /*0bf0*/  LOP3.LUT R2, R0, 0xfffffff8, RZ, 0xc0, !PT ;  /* 0xfffffff800027812 */ /* 0x000fe200078ec0ff */
[----:B------:R-:W-:Y:S01]  /*0c00*/  IMAD.IADD R4, R4, 0x1, -R5 ;  /* 0x0000000104047824 */ /* 0x000fe200078e0a05 */
[----:B------:R-:W-:-:S02]  /*0c10*/  LOP3.LUT R5, R8, 0x7ffffffc, RZ, 0xc0, !PT ;  /* 0x7ffffffc08057812 */ /* 0x000fc400078ec0ff */
        /* <DEDUP_REMOVED lines=13> */
[----:B------:R-:W-:-:S02]  /*0cf0*/  IMAD.IADD R3, R214, 0x1, -R3 ;  /* 0x00000001d6037824 */ /* 0x000fc400078e0a03 */
[----:B------:R-:W-:Y:S02]  /*0d00*/  VIADD R18, R2, 0x40 ;  /* 0x0000004002127836 */ /* 0x000fe40000000000 */
[C---:B------:R-:W-:Y:S02]  /*0d10*/  VIADD R196, R16.reuse, 0x8 ;  /* 0x0000000810c47836 */ /* 0x040fe40000000000 */
        /* <DEDUP_REMOVED lines=28> */
[----:B------:R-:W-:Y:S01]  /*0ee0*/  IMAD R215, R3, 0x40, R6 ;  /* 0x0000004003d77824 */ /* 0x000fe200078e0206 */
[----:B------:R-:W-:-:S02]  /*0ef0*/  SHF.R.S32.HI R200, RZ, 0x1f, R23 ;  /* 0x0000001fffc87819 */ /* 0x000fc40000011417 */
[----:B------:R-:W-:Y:S01]  /*0f00*/  SHF.R.S32.HI R199, RZ, 0x1f, R22 ;  /* 0x0000001fffc77819 */ /* 0x000fe20000011416 */
[----:B------:R-:W-:-:S07]  /*0f10*/  IMAD R17, R4, 0x8, R215 ;  /* 0x0000000804117824 */ /* 0x000fce00078e02d7 */
.L_x_2669:
[----:B0-2-4-:R-:W0:Y:S01]  /*0f20*/  LDC.64 R4, c[0x0][0xc88] ;  /* 0x00032200ff047b82 */ /* 0x015e220000000a00 */
[----:B------:R-:W-:Y:S01]  /*0f30*/  ULDC.64 UR8, c[0x0][0xa28] ;  /* 0x00028a0000087ab9 */ /* 0x000fe20000000a00 */
[----:B------:R-:W-:Y:S01]  /*0f40*/  ULDC.64 UR10, c[0x0][0xa18] ;  /* 0x00028600000a7ab9 */ /* 0x000fe20000000a00 */
[----:B------:R-:W-:Y:S01]  /*0f50*/  ULDC UR4, c[0x0][0x424] ;  /* 0x0001090000047ab9 */ /* 0x000fe20000000800 */
[----:B------:R-:W-:Y:S01]  /*0f60*/  ULDC UR7, c[0x0][0x2f0] ;  /* 0x0000bc0000077ab9 */ /* 0x000fe20000000800 */
[----:B0-----:R-:W-:-:S06]  /*0f70*/  IMAD.WIDE R4, R35, 0x4, R4 ;  /* 0x0000000423047825 */ /* 0x001fcc00078e0204 */
[----:B------:R-:W2:Y:S01]  /*0f80*/  LDG.E R4, desc[UR56][R4.64] ;  /* 0x0000003804047981 */ /* 0x000ea2000c1e1900 */
[----:B------:R-:W-:Y:S02]  /*0f90*/  UISETP.NE.U32.AND UP0, UPT, UR8, URZ, UPT ;  /* 0x0000003f0800728c */ /* 0x000fe4000bf05070 */
[----:B------:R-:W-:Y:S02]  /*0fa0*/  UISETP.NE.U32.AND UP1, UPT, UR10, URZ, UPT ;  /* 0x0000003f0a00728c */ /* 0x000fe4000bf25070 */
[----:B------:R-:W-:Y:S02]  /*0fb0*/  UISETP.NE.AND.EX UP0, UPT, UR9, URZ, UPT, UP0 ;  /* 0x0000003f0900728c */ /* 0x000fe4000bf05300 */
[----:B------:R-:W-:-:S04]  /*0fc0*/  UISETP.NE.AND.EX UP1, UPT, UR11, URZ, UPT, UP1 ;  /* 0x0000003f0b00728c */ /* 0x000fc8000bf25310 */
[----:B------:R-:W-:Y:S02]  /*0fd0*/  PLOP3.LUT P0, PT, PT, PT, UP0, 0x80, 0x0 ;  /* 0x000000000000781c */ /* 0x000fe40003f0f008 */
[----:B------:R-:W-:Y:S02]  /*0fe0*/  PLOP3.LUT P2, PT, PT, PT, UP1, 0x80, 0x0 ;  /* 0x000000000000781c */ /* 0x000fe40003f4f018 */
[----:B--2---:R-:W-:-:S13]  /*0ff0*/  R2UR UR42, R4 ;  /* 0x00000000042a72ca */ /* 0x004fda00000e0000 */
[----:B------:R-:W-:Y:S02]  /*1000*/  USHF.R.S32.HI UR36, URZ, 0x1f, UR42 ;  /* 0x0000001f3f247899 */ /* 0x000fe4000801142a */
[----:B------:R-:W-:-:S04]  /*1010*/  @UP0 ULEA UR8, UP2, UR42, UR8, 0x2 ;  /* 0x000000082a080291 */ /* 0x000fc8000f84103f */
[----:B------:R-:W-:Y:S02]  /*1020*/  @UP0 ULEA.HI.X UR9, UR42, UR9, UR36, 0x2, UP2 ;  /* 0x000000092a090291 */ /* 0x000fe400090f1424 */
[----:B------:R-:W-:Y:S01]  /*1030*/  @UP1 ULEA UR10, UP0, UR42, UR10, 0x2 ;  /* 0x0000000a2a0a1291 */ /* 0x000fe2000f80103f */
[----:B------:R-:W-:-:S03]  /*1040*/  IMAD.U32 R4, RZ, RZ, UR8 ;  /* 0x00000008ff047e24 */ /* 0x000fc6000f8e00ff */
[----:B------:R-:W-:Y:S01]  /*1050*/  @UP1 ULEA.HI.X UR11, UR42, UR11, UR36, 0x2, UP0 ;  /* 0x0000000b2a0b1291 */ /* 0x000fe200080f1424 */
[----:B------:R-:W-:Y:S01]  /*1060*/  IMAD.U32 R5, RZ, RZ, UR9 ;  /* 0x00000009ff057e24 */ /* 0x000fe2000f8e00ff */
[----:B------:R-:W-:Y:S01]  /*1070*/  ULDC.64 UR8, c[0x0][0x418] ;  /* 0x0001060000087ab9 */ /* 0x000fe20000000a00 */
[----:B------:R-:W-:-:S03]  /*1080*/  IMAD.U32 R6, RZ, RZ, UR10 ;  /* 0x0000000aff067e24 */ /* 0x000fc6000f8e00ff */
[----:B---3--:R-:W-:Y:S01]  /*1090*/  IMAD.U32 R7, RZ, RZ, UR11 ;  /* 0x0000000bff077e24 */ /* 0x008fe2000f8e00ff */
[----:B------:R-:W2:Y:S01]  /*10a0*/  @P0 LDG.E R4, desc[UR56][R4.64] ;  /* 0x0000003804040981 */ /* 0x000ea2000c1e1900 */
[----:B------:R-:W-:Y:S01]  /*10b0*/  UISETP.NE.U32.AND UP0, UPT, UR8, URZ, UPT ;  /* 0x0000003f0800728c */ /* 0x000fe2000bf05070 */
[----:B------:R-:W-:Y:S02]  /*10c0*/  ULDC.64 UR10, c[0x0][0xa20] ;  /* 0x00028800000a7ab9 */ /* 0x000fe40000000a00 */
[----:B------:R-:W3:Y:S01]  /*10d0*/  @P2 LDG.E R6, desc[UR56][R6.64] ;  /* 0x0000003806062981 */ /* 0x000ee2000c1e1900 */
[----:B------:R-:W-:Y:S01]  /*10e0*/  UISETP.NE.AND.EX UP0, UPT, UR9, URZ, UPT, UP0 ;  /* 0x0000003f0900728c */ /* 0x000fe2000bf05300 */
[----:B------:R-:W-:Y:S01]  /*10f0*/  ISETP.NE.U32.AND P1, PT, RZ, UR10, PT ;  /* 0x0000000aff007c0c */ /* 0x000fe2000bf25070 */
[----:B------:R-:W-:Y:S01]  /*1100*/  UMOV UR52, URZ ;  /* 0x0000003f00347c82 */ /* 0x000fe20008000000 */
[----:B------:R-:W-:Y:S02]  /*1110*/  ULOP3.LUT UR43, UR5, 0xffff, URZ, 0xc0, !UPT ;  /* 0x0000ffff052b7892 */ /* 0x000fe4000f8ec03f */
[----:B------:R-:W-:Y:S01]  /*1120*/  USEL UR4, UR4, 0x1, UP0 ;  /* 0x0000000104047887 */ /* 0x000fe20008000000 */
[----:B------:R-:W-:-:S03]  /*1130*/  ISETP.NE.AND.EX P1, PT, RZ, UR11, PT, P1 ;  /* 0x0000000bff007c0c */ /* 0x000fc6000bf25310 */
[----:B------:R-:W-:Y:S01]  /*1140*/  UIMAD UR4, UR4, UR7, URZ ;  /* 0x00000007040472a4 */ /* 0x000fe2000f8e023f */
[----:B--2---:R-:W-:Y:S02]  /*1150*/  @P0 R2UR UR52, R4 ;  /* 0x00000000043402ca */ /* 0x004fe400000e0000 */
[----:B---3--:R-:W-:Y:S01]  /*1160*/  @P2 R2UR UR53, R6 ;  /* 0x00000000063522ca */ /* 0x008fe200000e0000 */
[----:B-1---5:R-:W-:-:S14]  /*1170*/  @P2 BRA `(.L_x_2606) ;  /* 0x0000000000382947 */ /* 0x022fdc0003800000 */
        /* <DEDUP_REMOVED lines=14> */
.L_x_2606:
[----:B------:R-:W-:Y:S05]  /*1260*/  @!P1 BRA `(.L_x_2607) ;  /* 0x00000000001c9947 */ /* 0x000fea0003800000 */
[----:B------:R-:W-:-:S04]  /*1270*/  ULEA UR4, UP0, UR42, UR10, 0x2 ;  /* 0x0000000a2a047291 */ /* 0x000fc8000f80103f */
[----:B------:R-:W-:Y:S02]  /*1280*/  ULEA.HI.X UR7, UR42, UR11, UR36, 0x2, UP0 ;  /* 0x0000000b2a077291 */ /* 0x000fe400080f1424 */
[----:B------:R-:W-:-:S04]  /*1290*/  IMAD.U32 R4, RZ, RZ, UR4 ;  /* 0x00000004ff047e24 */ /* 0x000fc8000f8e00ff */
[----:B------:R-:W-:-:S05]  /*12a0*/  IMAD.U32 R5, RZ, RZ, UR7 ;  /* 0x00000007ff057e24 */ /* 0x000fca000f8e00ff */
[----:B------:R-:W2:Y:S02]  /*12b0*/  LDG.E R4, desc[UR56][R4.64] ;  /* 0x0000003804047981 */ /* 0x000ea4000c1e1900 */
[----:B--2---:R-:W-:Y:S01]  /*12c0*/  R2UR UR4, R4 ;  /* 0x00000000040472ca */ /* 0x004fe200000e0000 */
[----:B------:R-:W-:-:S14]  /*12d0*/  BRA `(.L_x_2608) ;  /* 0x0000000000347947 */ /* 0x000fdc0003800000 */
.L_x_2607:
        /* <DEDUP_REMOVED lines=13> */
.L_x_2608:
[----:B------:R-:W-:Y:S01]  /*13b0*/  ULDC UR7, c[0x0][0x448] ;  /* 0x0001120000077ab9 */ /* 0x000fe20000000800 */
[----:B------:R-:W-:Y:S02]  /*13c0*/  USHF.L.U32 UR37, UR6, 0x7, URZ ;  /* 0x0000000706257899 */ /* 0x000fe4000800063f */
[----:B------:R-:W-:Y:S02]  /*13d0*/  UISETP.NE.AND UP0, UPT, UR7, 0x1, UPT ;  /* 0x000000010700788c */ /* 0x000fe4000bf05270 */
[----:B------:R-:W-:Y:S02]  /*13e0*/  UIADD3 UR8, UR37, 0x7f, URZ ;  /* 0x0000007f25087890 */ /* 0x000fe4000fffe03f */
[----:B------:R-:W-:Y:S02]  /*13f0*/  UIADD3 UR52, -UR52, UR4, URZ ;  /* 0x0000000434347290 */ /* 0x000fe4000fffe13f */
[----:B------:R-:W-:Y:S02]  /*1400*/  UP2UR UR54, UPR, URZ, 0x1 ;  /* 0x000000013f367883 */ /* 0x000fe40008000000 */
[----:B------:R-:W-:-:S03]  /*1410*/  UIADD3 UR9, UR52, 0x80, -UR53 ;  /* 0x0000008034097890 */ /* 0x000fc6000fffe835 */
[----:B------:R-:W-:Y:S01]  /*1420*/  @UP0 ULDC UR6, c[0x0][0x44c] ;  /* 0x0001130000060ab9 */ /* 0x000fe20000000800 */
[----:B------:R-:W-:Y:S01]  /*1430*/  @UP0 ULDC UR4, c[0x0][0x450] ;  /* 0x0001140000040ab9 */ /* 0x000fe20000000800 */
[----:B------:R-:W-:-:S04]  /*1440*/  UIMAD.WIDE.U32 UR6, UR8, UR6, URZ ;  /* 0x00000006080672a5 */ /* 0x000fc8000f8e003f */
[----:B------:R-:W-:Y:S02]  /*1450*/  @UP0 USHF.R.U32.HI UR8, URZ, UR4, UR7 ;  /* 0x000000043f080299 */ /* 0x000fe40008011607 */
[----:B------:R-:W-:Y:S02]  /*1460*/  UIADD3 UR4, UR52, 0x7f, URZ ;  /* 0x0000007f34047890 */ /* 0x000fe4000fffe03f */
[----:B------:R-:W-:Y:S02]  /*1470*/  UIADD3 UR8, UR9, UR8, URZ ;  /* 0x0000000809087290 */ /* 0x000fe4000fffe03f */
[----:B------:R-:W-:Y:S02]  /*1480*/  USHF.R.S32.HI UR6, URZ, 0x1f, UR4 ;  /* 0x0000001f3f067899 */ /* 0x000fe40008011404 */
[----:B------:R-:W-:Y:S02]  /*1490*/  USHF.R.S32.HI UR7, URZ, 0x1f, UR8 ;  /* 0x0000001f3f077899 */ /* 0x000fe40008011408 */
[----:B------:R-:W-:-:S02]  /*14a0*/  ULEA.HI UR6, UR6, UR4, URZ, 0x7 ;  /* 0x0000000406067291 */ /* 0x000fc4000f8f383f */
[----:B------:R-:W-:Y:S02]  /*14b0*/  ULEA.HI UR7, UR7, UR8, URZ, 0x7 ;  /* 0x0000000807077291 */ /* 0x000fe4000f8f383f */
[----:B------:R-:W-:Y:S02]  /*14c0*/  USHF.R.S32.HI UR6, URZ, 0x7, UR6 ;  /* 0x000000073f067899 */ /* 0x000fe40008011406 */
[----:B------:R-:W-:Y:S02]  /*14d0*/  USHF.R.S32.HI UR7, URZ, 0x7, UR7 ;  /* 0x000000073f077899 */ /* 0x000fe40008011407 */
[----:B------:R-:W-:Y:S02]  /*14e0*/  ULOP3.LUT UR4, UR5, 0xff000000, URZ, 0xc0, !UPT ;  /* 0xff00000005047892 */ /* 0x000fe4000f8ec03f */
[----:B------:R-:W-:Y:S02]  /*14f0*/  UISETP.LT.AND UP0, UPT, UR6, UR7, UPT ;  /* 0x000000070600728c */ /* 0x000fe4000bf01270 */
[----:B------:R-:W-:-:S02]  /*1500*/  ULOP3.LUT UR5, UR5, 0xff0000, URZ, 0xc0, !UPT ;  /* 0x00ff000005057892 */ /* 0x000fc4000f8ec03f */
[----:B------:R-:W-:Y:S02]  /*1510*/  USEL UR9, UR6, UR7, UP0 ;  /* 0x0000000706097287 */ /* 0x000fe40008000000 */
[----:B------:R-:W-:Y:S02]  /*1520*/  USHF.R.U32.HI UR4, URZ, 0x8, UR4 ;  /* 0x000000083f047899 */ /* 0x000fe40008011604 */
[----:B------:R-:W-:Y:S02]  /*1530*/  UISETP.GE.AND UP0, UPT, UR9, 0x1, UPT ;  /* 0x000000010900788c */ /* 0x000fe4000bf06270 */
        /* <DEDUP_REMOVED lines=8> */
[----:B------:R-:W-:-:S03]  /*15c0*/  USEL UR10, UR46, UR4, UP0 ;  /* 0x000000042e0a7287 */ /* 0x000fc60008000000 */
[----:B------:R-:W-:Y:S01]  /*15d0*/  UMOV UR4, URZ ;  /* 0x0000003f00047c82 */ /* 0x000fe20008000000 */
[----:B------:R-:W-:Y:S02]  /*15e0*/  UIADD3 UR6, UR10, -0x1, UR9 ;  /* 0xffffffff0a067890 */ /* 0x000fe4000fffe009 */
[----:B------:R-:W-:-:S04]  /*15f0*/  IMAD.U32 R4, RZ, RZ, UR10 ;  /* 0x0000000aff047e24 */ /* 0x000fc8000f8e00ff */
[----:B------:R-:W-:Y:S01]  /*1600*/  IMAD.U32 R5, RZ, RZ, UR6 ;  /* 0x00000006ff057e24 */ /* 0x000fe2000f8e00ff */
[-C--:B------:R-:W-:Y:S01]  /*1610*/  IABS R0, R4.reuse ;  /* 0x0000000400007213 */ /* 0x080fe20000000000 */
[----:B------:R-:W-:Y:S01]  /*1620*/  ULOP3.LUT UR6, UR6, UR10, URZ, 0x3c, !UPT ;  /* 0x0000000a06067292 */ /* 0x000fe2000f8e3c3f */
[----:B------:R-:W-:Y:S02]  /*1630*/  IABS R6, R4 ;  /* 0x0000000400067213 */ /* 0x000fe40000000000 */
        /* <DEDUP_REMOVED lines=26> */
.L_x_2609:
[----:B------:R-:W-:Y:S01]  /*17e0*/  UIMAD UR39, UR38, UR4, URZ ;  /* 0x00000004262772a4 */ /* 0x000fe2000f8e023f */
[----:B------:R-:W-:Y:S01]  /*17f0*/  IMAD.U32 R0, RZ, RZ, UR9 ;  /* 0x00000009ff007e24 */ /* 0x000fe2000f8e00ff */
[----:B------:R-:W-:Y:S01]  /*1800*/  PLOP3.LUT P0, PT, PT, PT, PT, 0x80, 0x0 ;  /* 0x000000000000781c */ /* 0x000fe20003f0f070 */
[----:B------:R-:W-:Y:S01]  /*1810*/  IMAD.U32 R3, RZ, RZ, UR4 ;  /* 0x00000004ff037e24 */ /* 0x000fe2000f8e00ff */
[----:B------:R-:W-:Y:S02]  /*1820*/  CS2R R150, SRZ ;  /* 0x0000000000967805 */ /* 0x000fe4000001ff00 */
[----:B------:R-:W-:Y:S02]  /*1830*/  CS2R R148, SRZ ;  /* 0x0000000000947805 */ /* 0x000fe4000001ff00 */
[----:B------:R-:W-:Y:S02]  /*1840*/  CS2R R146, SRZ ;  /* 0x0000000000927805 */ /* 0x000fe4000001ff00 */
[----:B------:R-:W-:-:S02]  /*1850*/  CS2R R144, SRZ ;  /* 0x0000000000907805 */ /* 0x000fc4000001ff00 */
[----:B------:R-:W-:Y:S01]  /*1860*/  VIADDMNMX R3, R3, UR39, R0, PT ;  /* 0x0000002703037c46 */ /* 0x000fe2000b800100 */
[----:B------:R-:W-:Y:S01]  /*1870*/  IMAD.MOV.U32 R0, RZ, RZ, RZ ;  /* 0x000000ffff007224 */ /* 0x000fe200078e00ff */
[----:B------:R-:W-:Y:S02]  /*1880*/  CS2R R142, SRZ ;  /* 0x00000000008e7805 */ /* 0x000fe4000001ff00 */
[----:B------:R-:W-:Y:S02]  /*1890*/  CS2R R140, SRZ ;  /* 0x00000000008c7805 */ /* 0x000fe4000001ff00 */
[----:B------:R-:W-:Y:S01]  /*18a0*/  R2UR UR60, R3 ;  /* 0x00000000033c72ca */ /* 0x000fe200000e0000 */
[----:B------:R-:W-:Y:S01]  /*18b0*/  IMAD.MOV.U32 R3, RZ, RZ, RZ ;  /* 0x000000ffff037224 */ /* 0x000fe200078e00ff */
        /* <DEDUP_REMOVED lines=11> */
[----:B------:R-:W-:Y:S01]  /*1970*/  UISETP.GT.AND UP0, UPT, UR60, UR39, UPT ;  /* 0x000000273c00728c */ /* 0x000fe2000bf04270 */
[----:B------:R-:W-:Y:S02]  /*1980*/  CS2R R116, SRZ ;  /* 0x0000000000747805 */ /* 0x000fe4000001ff00 */
[----:B------:R-:W-:Y:S02]  /*1990*/  CS2R R114, SRZ ;  /* 0x0000000000727805 */ /* 0x000fe4000001ff00 */
[----:B------:R-:W-:-:S02]  /*19a0*/  CS2R R112, SRZ ;  /* 0x0000000000707805 */ /* 0x000fc4000001ff00 */
[----:B------:R-:W-:Y:S02]  /*19b0*/  CS2R R110, SRZ ;  /* 0x00000000006e7805 */ /* 0x000fe4000001ff00 */
[----:B------:R-:W-:Y:S02]  /*19c0*/  CS2R R108, SRZ ;  /* 0x00000000006c7805 */ /* 0x000fe4000001ff00 */
[----:B------:R-:W-:Y:S02]  /*19d0*/  PLOP3.LUT P1, PT, PT, PT, UP0, 0x80, 0x0 ;  /* 0x000000000000781c */ /* 0x000fe40003f2f008 */
        /* <DEDUP_REMOVED lines=42> */
.L_x_2611:
[----:B------:R-:W-:Y:S01]  /*1c80*/  ULEA.HI UR4, UR49, UR49, URZ, 0x1 ;  /* 0x0000003131047291 */ /* 0x000fe2000f8f083f */
[----:B------:R-:W-:-:S03]  /*1c90*/  IMAD.U32 R3, RZ, RZ, UR50 ;  /* 0x00000032ff037e24 */ /* 0x000fc6000f8e00ff */
[----:B------:R-:W-:Y:S02]  /*1ca0*/  ULOP3.LUT UR4, UR4, 0xfffffffe, URZ, 0xc0, !UPT ;  /* 0xfffffffe04047892 */ /* 0x000fe4000f8ec03f */
[----:B------:R-:W-:Y:S02]  /*1cb0*/  ISETP.NE.AND P0, PT, R3, 0x3, PT ;  /* 0x000000030300780c */ /* 0x000fe40003f05270 */
[----:B------:R-:W-:-:S06]  /*1cc0*/  UIADD3 UR4, UR49, -UR4, URZ ;  /* 0x8000000431047290 */ /* 0x000fcc000fffe03f */
[----:B------:R-:W-:-:S05]  /*1cd0*/  IMAD.U32 R0, RZ, RZ, UR4 ;  /* 0x00000004ff007e24 */ /* 0x000fca000f8e00ff */
[----:B------:R-:W-:-:S04]  /*1ce0*/  SHF.L.U32 R0, R0, 0x1f, RZ ;  /* 0x0000001f00007819 */ /* 0x000fc800000006ff */
[----:B------:R-:W0:Y:S02]  /*1cf0*/  SYNCS.PHASECHK.TRANS64.TRYWAIT P1, [UR41+0x28800], R0 ;  /* 0x02880000ff0075a7 */ /* 0x000e240008020169 */
[----:B0-----:R-:W-:Y:S05]  /*1d00*/  @!P1 BRA `(.L_x_2612) ;  /* 0x0000010800d09947 */ /* 0x001fea0003800000 */
.L_x_2758:
[----:B------:R-:W-:Y:S05]  /*1d10*/  @!P0 BRA `(.L_x_2613) ;  /* 0x0000000000048947 */ /* 0x000fea0003800000 */
[----:B------:R-:W-:Y:S01]  /*1d20*/  BPT.TRAP 0x1 ;  /* 0x000000040000795c */ /* 0x000fe20000300000 */
.L_x_2613:
[----:B0-----:R-:W-:Y:S02]  /*1d30*/  IMAD.U32 R0, RZ, RZ, UR47 ;  /* 0x0000002fff007e24 */ /* 0x001fe4000f8e00ff */
[----:B------:R-:W-:-:S03]  /*1d40*/  IMAD.U32 R3, RZ, RZ, UR48 ;  /* 0x00000030ff037e24 */ /* 0x000fc6000f8e00ff */
[----:B------:R-:W-:Y:S02]  /*1d50*/  LEA R0, R0, UR41, 0x3 ;  /* 0x0000002900007c11 */ /* 0x000fe4000f8e18ff */
[----:B------:R-:W-:-:S04]  /*1d60*/  SHF.L.U32 R3, R3, 0x1f, RZ ;  /* 0x0000001f03037819 */ /* 0x000fc800000006ff */
[----:B------:R0:W1:Y:S01]  /*1d70*/  SYNCS.PHASECHK.TRANS64.TRYWAIT P1, [R0+URZ+0x28830], R3 ;  /* 0x02883003000075a7 */ /* 0x000062000802017f */
[----:B------:R-:W-:Y:S05]  /*1d80*/  @!P0 BRA `(.L_x_2614) ;  /* 0x0000000000048947 */ /* 0x000fea0003800000 */
[----:B------:R-:W-:Y:S01]  /*1d90*/  BPT.TRAP 0x1 ;  /* 0x000000040000795c */ /* 0x000fe20000300000 */
.L_x_2614:
[----:B-1----:R-:W-:Y:S05]  /*1da0*/  @P1 BRA `(.L_x_2615) ;  /* 0x0000000000081947 */ /* 0x002fea0003800000 */
[----:B------:R-:W1:Y:S02]  /*1db0*/  SYNCS.PHASECHK.TRANS64.TRYWAIT P1, [R0+URZ+0x28830], R3 ;  /* 0x02883003000075a7 */ /* 0x000e64000802017f */
[----:B-1----:R-:W-:Y:S05]  /*1dc0*/  @!P1 BRA `(.L_x_2616) ;  /* 0x0000010800b89947 */ /* 0x002fea0003800000 */
.L_x_2615:
        /* <DEDUP_REMOVED lines=63> */
.L_x_2617:
[----:B------:R-:W-:Y:S01]  /*21c0*/  UISETP.NE.AND UP0, UPT, UR54, URZ, UPT ;  /* 0x0000003f3600728c */ /* 0x000fe2000bf05270 */
[----:B------:R-:W-:Y:S01]  /*21d0*/  VIADD R5, R17, UR37 ;  /* 0x0000002511057c36 */ /* 0x000fe20008000000 */
[----:B------:R-:W-:Y:S01]  /*21e0*/  ULDC UR55, c[0x0][0x988] ;  /* 0x0002620000377ab9 */ /* 0x000fe20000000800 */
[----:B------:R-:W-:Y:S01]  /*21f0*/  IMAD.U32 R8, RZ, RZ, UR53 ;  /* 0x00000035ff087e24 */ /* 0x000fe2000f8e00ff */
[----:B------:R-:W-:Y:S01]  /*2200*/  R2UR UR11, R0 ;  /* 0x00000000000b72ca */ /* 0x000fe200000e0000 */
[----:B------:R-:W-:Y:S01]  /*2210*/  UMOV UR10, UR37 ;  /* 0x00000025000a7c82 */ /* 0x000fe20008000000 */
[----:B------:R-:W-:Y:S02]  /*2220*/  PLOP3.LUT P1, PT, PT, PT, UP0, 0x80, 0x0 ;  /* 0x000000000000781c */ /* 0x000fe40003f2f008 */
[----:B------:R-:W-:Y:S02]  /*2230*/  CS2R R150, SRZ ;  /* 0x0000000000967805 */ /* 0x000fe4000001ff00 */
[----:B------:R-:W-:-:S02]  /*2240*/  PLOP3.LUT P2, PT, PT, PT, UP0, 0x80, 0x0 ;  /* 0x000000000000781c */ /* 0x000fc40003f4f008 */
[----:B------:R-:W-:Y:S02]  /*2250*/  CS2R R148, SRZ ;  /* 0x0000000000947805 */ /* 0x000fe4000001ff00 */
[----:B------:R-:W-:Y:S01]  /*2260*/  CS2R R146, SRZ ;  /* 0x0000000000927805 */ /* 0x000fe2000001ff00 */
[----:B------:R-:W-:Y:S01]  /*2270*/  @UP0 ULDC UR6, c[0x0][0x44c] ;  /* 0x0001130000060ab9 */ /* 0x000fe20000000800 */
[----:B------:R-:W-:Y:S01]  /*2280*/  @UP0 ULDC UR14, c[0x0][0x450] ;  /* 0x00011400000e0ab9 */ /* 0x000fe20000000800 */
[----:B------:R-:W-:Y:S02]  /*2290*/  CS2R R144, SRZ ;  /* 0x0000000000907805 */ /* 0x000fe4000001ff00 */
[----:B------:R-:W-:Y:S02]  /*22a0*/  CS2R R142, SRZ ;  /* 0x00000000008e7805 */ /* 0x000fe4000001ff00 */
[----:B------:R-:W-:Y:S02]  /*22b0*/  CS2R R140, SRZ ;  /* 0x00000000008c7805 */ /* 0x000fe4000001ff00 */
[----:B------:R-:W-:-:S02]  /*22c0*/  CS2R R138, SRZ ;  /* 0x00000000008a7805 */ /* 0x000fc4000001ff00 */
[----:B------:R-:W-:Y:S02]  /*22d0*/  CS2R R136, SRZ ;  /* 0x0000000000887805 */ /* 0x000fe4000001ff00 */
[----:B------:R-:W-:Y:S01]  /*22e0*/  CS2R R134, SRZ ;  /* 0x0000000000867805 */ /* 0x000fe2000001ff00 */
[----:B01----:R-:W-:Y:S01]  /*22f0*/  @P1 IMAD.HI.U32 R3, R5, UR6, RZ ;  /* 0x0000000605031c27 */ /* 0x003fe2000f8e00ff */
[----:B------:R-:W-:Y:S01]  /*2300*/  @UP0 ULDC UR6, c[0x0][0x450] ;  /* 0x0001140000060ab9 */ /* 0x000fe20000000800 */
[----:B------:R-:W-:Y:S02]  /*2310*/  CS2R R132, SRZ ;  /* 0x0000000000847805 */ /* 0x000fe4000001ff00 */
[----:B------:R-:W-:Y:S02]  /*2320*/  CS2R R130, SRZ ;  /* 0x0000000000827805 */ /* 0x000fe4000001ff00 */
[----:B------:R-:W-:Y:S02]  /*2330*/  CS2R R128, SRZ ;  /* 0x0000000000807805 */ /* 0x000fe4000001ff00 */
[----:B------:R-:W-:Y:S01]  /*2340*/  @P2 SHF.R.U32.HI R5, RZ, UR6, R3 ;  /* 0x00000006ff052c19 */ /* 0x000fe20008011603 */
[----:B------:R-:W-:Y:S01]  /*2350*/  UMOV UR6, 0xffffff80 ;  /* 0xffffff8000067882 */ /* 0x000fe20000000000 */
[----:B------:R-:W-:Y:S01]  /*2360*/  CS2R R126, SRZ ;  /* 0x00000000007e7805 */ /* 0x000fe2000001ff00 */
[----:B------:R-:W-:Y:S01]  /*2370*/  UIMAD UR6, UR60, UR6, 0x80 ;  /* 0x000000803c0674a4 */ /* 0x000fe2000f8e0206 */
[----:B------:R-:W-:Y:S01]  /*2380*/  CS2R R124, SRZ ;  /* 0x00000000007c7805 */ /* 0x000fe2000001ff00 */
[----:B------:R-:W0:Y:S01]  /*2390*/  SHFL.IDX PT, R4, R5, 0x1, 0x1c1f ;  /* 0x003c1f0005047f89 */ /* 0x000e2200000e0000 */
[----:B------:R-:W-:Y:S01]  /*23a0*/  UIADD3 UR60, UR60, -0x2, URZ ;  /* 0xfffffffe3c3c7890 */ /* 0x000fe2000fffe03f */
[----:B------:R-:W-:-:S02]  /*23b0*/  CS2R R122, SRZ ;  /* 0x00000000007a7805 */ /* 0x000fc4000001ff00 */
[----:B------:R-:W-:Y:S01]  /*23c0*/  CS2R R120, SRZ ;  /* 0x0000000000787805 */ /* 0x000fe2000001ff00 */
[----:B------:R-:W-:Y:S01]  /*23d0*/  IMAD.U32 R7, RZ, RZ, UR6 ;  /* 0x00000006ff077e24 */ /* 0x000fe2000f8e00ff */
[----:B------:R-:W1:Y:S01]  /*23e0*/  SHFL.IDX PT, R5, R5, RZ, 0x1c1f ;  /* 0x001c1fff05057589 */ /* 0x000e6200000e0000 */
[----:B------:R-:W-:Y:S01]  /*23f0*/  @UP0 ULDC UR6, c[0x0][0x44c] ;  /* 0x0001130000060ab9 */ /* 0x000fe20000000800 */
[----:B------:R-:W-:Y:S01]  /*2400*/  CS2R R118, SRZ ;  /* 0x0000000000767805 */ /* 0x000fe2000001ff00 */
[----:B------:R-:W-:Y:S01]  /*2410*/  UIMAD.WIDE.U32 UR6, UR37, UR6, URZ ;  /* 0x00000006250672a5 */ /* 0x000fe2000f8e003f */
[C-C-:B------:R-:W-:Y:S01]  /*2420*/  IADD3 R3, -R16.reuse, 0x1, R7.reuse ;  /* 0x0000000110037810 */ /* 0x140fe20007ffe107 */
[----:B------:R-:W-:Y:S01]  /*2430*/  UIADD3 UR6, UR11, 0x28840, URZ ;  /* 0x000288400b067890 */ /* 0x000fe2000fffe03f */
[----:B------:R-:W-:Y:S01]  /*2440*/  IADD3 R6, -R16, UR52, R7 ;  /* 0x0000003410067c10 */ /* 0x000fe2000fffe107 */
[----:B------:R-:W-:Y:S01]  /*2450*/  @UP0 USHF.R.U32.HI UR10, URZ, UR14, UR7 ;  /* 0x0000000e3f0a0299 */ /* 0x000fe20008011607 */
[----:B------:R-:W-:Y:S01]  /*2460*/  IADD3 R7, -R8, UR52, R3 ;  /* 0x0000003408077c10 */ /* 0x000fe2000fffe103 */
[----:B------:R-:W-:Y:S01]  /*2470*/  UPRMT UR6, UR40, 0x654, UR6 ;  /* 0x0000065428067896 */ /* 0x000fe20008000006 */
[----:B------:R-:W-:Y:S01]  /*2480*/  CS2R R116, SRZ ;  /* 0x0000000000747805 */ /* 0x000fe2000001ff00 */
[----:B------:R-:W-:Y:S01]  /*2490*/  UIADD3 UR7, UR10, UR52, -UR53 ;  /* 0x000000340a077290 */ /* 0x000fe2000fffe835 */
[----:B------:R-:W-:-:S02]  /*24a0*/  CS2R R114, SRZ ;  /* 0x0000000000727805 */ /* 0x000fc4000001ff00 */
[----:B------:R-:W-:Y:S02]  /*24b0*/  CS2R R112, SRZ ;  /* 0x0000000000707805 */ /* 0x000fe4000001ff00 */
[----:B------:R-:W-:Y:S01]  /*24c0*/  CS2R R110, SRZ ;  /* 0x00000000006e7805 */ /* 0x000fe2000001ff00 */
[----:B------:R-:W-:Y:S01]  /*24d0*/  USHF.R.S32.HI UR10, URZ, 0x1f, UR7 ;  /* 0x0000001f3f0a7899 */ /* 0x000fe20008011407 */
[----:B------:R-:W-:Y:S02]  /*24e0*/  CS2R R108, SRZ ;  /* 0x00000000006c7805 */ /* 0x000fe4000001ff00 */
[----:B------:R-:W-:Y:S01]  /*24f0*/  CS2R R106, SRZ ;  /* 0x00000000006a7805 */ /* 0x000fe2000001ff00 */
[----:B------:R-:W-:Y:S01]  /*2500*/  SYNCS.ARRIVE.TRANS64.RED.A1T0 RZ, [UR6], RZ ;  /* 0x000000ffffff79a7 */ /* 0x000fe20008100406 */
[----:B0-----:R-:W-:Y:S01]  /*2510*/  VIADDMNMX R4, R4, R7, R6, PT ;  /* 0x0000000704047246 */ /* 0x001fe20003800106 */
[----:B------:R-:W-:-:S03]  /*2520*/  ULEA.HI UR10, UR10, UR7, URZ, 0x7 ;  /* 0x000000070a0a7291 */ /* 0x000fc6000f8f383f */
[C---:B------:R-:W-:Y:S01]  /*2530*/  ISETP.GT.AND P1, PT, R4.reuse, RZ, PT ;  /* 0x000000ff0400720c */ /* 0x040fe20003f24270 */
[----:B------:R-:W-:Y:S01]  /*2540*/  USHF.R.S32.HI UR10, URZ, 0x7, UR10 ;  /* 0x000000073f0a7899 */ /* 0x000fe2000801140a */
[C---:B------:R-:W-:Y:S02]  /*2550*/  ISETP.GT.AND P2, PT, R4.reuse, 0x1, PT ;  /* 0x000000010400780c */ /* 0x040fe40003f44270 */
[----:B------:R-:W-:Y:S01]  /*2560*/  ISETP.GT.AND P3, PT, R4, 0x8, PT ;  /* 0x000000080400780c */ /* 0x000fe20003f64270 */
[----:B------:R-:W-:Y:S01]  /*2570*/  UISETP.LT.AND UP0, UPT, UR39, UR10, UPT ;  /* 0x0000000a2700728c */ /* 0x000fe2000bf01270 */
[----:B------:R-:W-:Y:S02]  /*2580*/  FSEL R8, R26, -INF , P1 ;  /* 0xff8000001a087808 */ /* 0x000fe40000800000 */
[----:B------:R-:W-:Y:S01]  /*2590*/  FSEL R10, R27, -INF , P2 ;  /* 0xff8000001b0a7808 */ /* 0x000fe20001000000 */
[----:B------:R-:W-:Y:S01]  /*25a0*/  USEL UR58, UR39, UR10, !UP0 ;  /* 0x0000000a273a7287 */ /* 0x000fe2000c000000 */
[----:B------:R-:W-:-:S02]  /*25b0*/  ISETP.GT.AND P1, PT, R4, 0x9, PT ;  /* 0x000000090400780c */ /* 0x000fc40003f24270 */
[----:B------:R-:W-:Y:S01]  /*25c0*/  FSEL R12, R30, -INF , P3 ;  /* 0xff8000001e0c7808 */ /* 0x000fe20001800000 */
[----:B------:R-:W-:Y:S01]  /*25d0*/  UISETP.GE.AND UP0, UPT, UR60, UR58, UPT ;  /* 0x0000003a3c00728c */ /* 0x000fe2000bf06270 */
        /* <DEDUP_REMOVED lines=87> */
[----:B-1----:R-:W-:Y:S02]  /*2b50*/  VIADDMNMX R11, R5, R7, R6, PT ;  /* 0x00000007050b7246 */ /* 0x002fe40003800106 */
[----:B------:R-:W-:-:S02]  /*2b60*/  FMNMX.FTZ R9, R87, R4, !PT ;  /* 0x0000000457097209 */ /* 0x000fc40007810000 */
[C---:B------:R-:W-:Y:S02]  /*2b70*/  ISETP.GT.AND P2, PT, R11.reuse, 0x1, PT ;  /* 0x000000010b00780c */ /* 0x040fe40003f44270 */
[----:B------:R-:W-:Y:S01]  /*2b80*/  ISETP.GT.AND P3, PT, R11, 0x8, PT ;  /* 0x000000080b00780c */ /* 0x000fe20003f64270 */
[----:B------:R-:W0:Y:S01]  /*2b90*/  SHFL.BFLY PT, R4, R9, 0x2, 0x1f ;  /* 0x0c401f0009047f89 */ /* 0x000e2200000e0000 */
[----:B------:R-:W-:Y:S02]  /*2ba0*/  FSEL R88, R25, -INF , P2 ;  /* 0xff80000019587808 */ /* 0x000fe40001000000 */
[----:B------:R-:W-:Y:S02]  /*2bb0*/  FSEL R28, R28, -INF , P3 ;  /* 0xff8000001c1c7808 */ /* 0x000fe40001800000 */
[----:B------:R-:W-:-:S04]  /*2bc0*/  ISETP.GT.AND P2, PT, R11, 0x10, PT ;  /* 0x000000100b00780c */ /* 0x000fc80003f44270 */
[----:B------:R-:W-:Y:S02]  /*2bd0*/  FSEL R32, R32, -INF , P2 ;  /* 0xff80000020207808 */ /* 0x000fe40001000000 */
[----:B------:R-:W-:Y:S02]  /*2be0*/  ISETP.GT.AND P2, PT, R11, 0x18, PT ;  /* 0x000000180b00780c */ /* 0x000fe40003f44270 */
[----:B0-----:R-:W-:Y:S02]  /*2bf0*/  FMNMX.FTZ R13, R9, R4, !PT ;  /* 0x00000004090d7209 */ /* 0x001fe40007810000 */
[----:B------:R-:W-:Y:S02]  /*2c00*/  FSEL R9, R36, -INF , P2 ;  /* 0xff80000024097808 */ /* 0x000fe40001000000 */
[----:B------:R-:W-:Y:S01]  /*2c10*/  ISETP.GT.AND P2, PT, R11, 0x20, PT ;  /* 0x000000200b00780c */ /* 0x000fe20003f44270 */
[----:B------:R-:W0:Y:S03]  /*2c20*/  SHFL.BFLY PT, R4, R13, 0x1, 0x1f ;  /* 0x0c201f000d047f89 */ /* 0x000e2600000e0000 */
[----:B------:R-:W-:-:S02]  /*2c30*/  FSEL R40, R40, -INF , P2 ;  /* 0xff80000028287808 */ /* 0x000fc40001000000 */
[----:B------:R-:W-:-:S04]  /*2c40*/  ISETP.GT.AND P2, PT, R11, 0x28, PT ;  /* 0x000000280b00780c */ /* 0x000fc80003f44270 */
[----:B------:R-:W-:Y:S02]  /*2c50*/  FSEL R44, R44, -INF , P2 ;  /* 0xff8000002c2c7808 */ /* 0x000fe40001000000 */
[----:B------:R-:W-:-:S04]  /*2c60*/  ISETP.GT.AND P2, PT, R11, 0x30, PT ;  /* 0x000000300b00780c */ /* 0x000fc80003f44270 */
[----:B------:R-:W-:Y:S02]  /*2c70*/  FSEL R48, R48, -INF , P2 ;  /* 0xff80000030307808 */ /* 0x000fe40001000000 */
[----:B------:R-:W-:-:S04]  /*2c80*/  ISETP.GT.AND P2, PT, R11, 0x38, PT ;  /* 0x000000380b00780c */ /* 0x000fc80003f44270 */
[----:B------:R-:W-:Y:S02]  /*2c90*/  FSEL R52, R52, -INF , P2 ;  /* 0xff80000034347808 */ /* 0x000fe40001000000 */
[----:B------:R-:W-:Y:S02]  /*2ca0*/  ISETP.GT.AND P2, PT, R11, 0x40, PT ;  /* 0x000000400b00780c */ /* 0x000fe40003f44270 */
[----:B0-----:R-:W-:Y:S02]  /*2cb0*/  FMNMX.FTZ R4, R13, R4, !PT ;  /* 0x000000040d047209 */ /* 0x001fe40007810000 */
[----:B------:R-:W-:Y:S02]  /*2cc0*/  FSEL R56, R56, -INF , P2 ;  /* 0xff80000038387808 */ /* 0x000fe40001000000 */
[C---:B------:R-:W-:Y:S01]  /*2cd0*/  FSETP.NEU.FTZ.AND P1, PT, R4.reuse, -INF , PT ;  /* 0xff8000000400780b */ /* 0x040fe20003f3d000 */
[----:B------:R-:W-:Y:S01]  /*2ce0*/  FMUL.FTZ R3, R4, UR55 ;  /* 0x0000003704037c20 */ /* 0x000fe20008410000 */
[----:B------:R-:W-:-:S04]  /*2cf0*/  ISETP.GT.AND P2, PT, R11, 0x48, PT ;  /* 0x000000480b00780c */ /* 0x000fc80003f44270 */
[----:B------:R-:W-:Y:S02]  /*2d00*/  FSEL R3, R3, RZ, P1 ;  /* 0x000000ff03037208 */ /* 0x000fe40000800000 */
[C---:B------:R-:W-:Y:S02]  /*2d10*/  ISETP.GT.AND P1, PT, R11.reuse, RZ, PT ;  /* 0x000000ff0b00720c */ /* 0x040fe40003f24270 */
[----:B------:R-:W-:Y:S01]  /*2d20*/  FSEL R60, R60, -INF , P2 ;  /* 0xff8000003c3c7808 */ /* 0x000fe20001000000 */
[--C-:B------:R-:W-:Y:S01]  /*2d30*/  FFMA.FTZ R181, R8, UR55, -R3.reuse ;  /* 0x0000003708b57c23 */ /* 0x100fe20008010803 */
[----:B------:R-:W-:Y:S01]  /*2d40*/  FSEL R7, R24, -INF , P1 ;  /* 0xff80000018077808 */ /* 0x000fe20000800000 */
[--C-:B------:R-:W-:Y:S01]  /*2d50*/  FFMA.FTZ R6, R10, UR55, -R3.reuse ;  /* 0x000000370a067c23 */ /* 0x100fe20008010803 */
[----:B------:R-:W-:Y:S01]  /*2d60*/  ISETP.GT.AND P1, PT, R11, 0x9, PT ;  /* 0x000000090b00780c */ /* 0x000fe20003f24270 */
[--C-:B------:R-:W-:Y:S01]  /*2d70*/  FFMA.FTZ R183, R12, UR55, -R3.reuse ;  /* 0x000000370cb77c23 */ /* 0x100fe20008010803 */
[----:B------:R-:W-:Y:S01]  /*2d80*/  FMNMX.FTZ R5, R7, R88, !PT ;  /* 0x0000005807057209 */ /* 0x000fe20007810000 */
[--C-:B------:R-:W-:Y:S01]  /*2d90*/  FFMA.FTZ R171, R54, UR55, -R3.reuse ;  /* 0x0000003736ab7c23 */ /* 0x100fe20008010803 */
[----:B------:R-:W-:Y:S01]  /*2da0*/  FSEL R29, R29, -INF , P1 ;  /* 0xff8000001d1d7808 */ /* 0x000fe20000800000 */
[----:B------:R-:W-:Y:S01]  /*2db0*/  MUFU.EX2 R181, R181 ;  /* 0x000000b500b57308 */ /* 0x000fe20000000800 */
[----:B------:R-:W-:Y:S01]  /*2dc0*/  FMNMX.FTZ R8, R28, R5, !PT ;  /* 0x000000051c087209 */ /* 0x000fe20007810000 */
[--C-:B------:R-:W-:Y:S01]  /*2dd0*/  FFMA.FTZ R177, R90, UR55, -R3.reuse ;  /* 0x000000375ab17c23 */ /* 0x100fe20008010803 */
[----:B------:R-:W-:Y:S01]  /*2de0*/  ISETP.GT.AND P1, PT, R11, 0x11, PT ;  /* 0x000000110b00780c */ /* 0x000fe20003f24270 */
[--C-:B------:R-:W-:Y:S01]  /*2df0*/  FFMA.FTZ R179, R94, UR55, -R3.reuse ;  /* 0x000000375eb37c23 */ /* 0x100fe20008010803 */
[----:B------:R-:W-:Y:S01]  /*2e00*/  FMNMX.FTZ R5, R29, R8, !PT ;  /* 0x000000081d057209 */ /* 0x000fe20007810000 */
[--C-:B------:R-:W-:Y:S01]  /*2e10*/  FFMA.FTZ R8, R14, UR55, -R3.reuse ;  /* 0x000000370e087c23 */ /* 0x100fe20008010803 */
[----:B------:R-:W-:Y:S01]  /*2e20*/  FSEL R33, R33, -INF , P1 ;  /* 0xff80000021217808 */ /* 0x000fe20000800000 */
[----:B------:R-:W0:Y:S01]  /*2e30*/  MUFU.EX2 R6, R6 ;  /* 0x0000000600067308 */ /* 0x000e220000000800 */
[----:B------:R-:W-:Y:S01]  /*2e40*/  FMNMX.FTZ R10, R32, R5, !PT ;  /* 0x00000005200a7209 */ /* 0x000fe20007810000 */
        /* <DEDUP_REMOVED lines=16> */
[----:B0-----:R-:W-:Y:S01]  /*2f50*/  FADD.FTZ R58, R181, R6 ;  /* 0x00000006b53a7221 */ /* 0x001fe20000010000 */
        /* <DEDUP_REMOVED lines=36> */
[----:B------:R-:W-:Y:S01]  /*31a0*/  ISETP.GT.AND P2, PT, R11, 0x50, PT ;  /* 0x000000500b00780c */ /* 0x000fe20003f44270 */
[----:B------:R-:W-:Y:S01]  /*31b0*/  MUFU.EX2 R173, R173 ;  /* 0x000000ad00ad7308 */ /* 0x000fe20000000800 */
[----:B------:R-:W-:Y:S01]  /*31c0*/  FSEL R61, R61, -INF , P1 ;  /* 0xff8000003d3d7808 */ /* 0x000fe20000800000 */
[--C-:B------:R-:W-:Y:S01]  /*31d0*/  FFMA.FTZ R159, R86, UR55, -R3.reuse ;  /* 0x00000037569f7c23 */ /* 0x100fe20008010803 */
[----:B------:R-:W-:Y:S01]  /*31e0*/  FMNMX.FTZ R24, R60, R5, !PT ;  /* 0x000000053c187209 */ /* 0x000fe20007810000 */
[----:B------:R-:W-:Y:S01]  /*31f0*/  FFMA.FTZ R87, R87, UR55, -R3 ;  /* 0x0000003757577c23 */ /* 0x000fe20008010803 */
[----:B------:R-:W-:-:S02]  /*3200*/  ISETP.GT.AND P1, PT, R11, 0x51, PT ;  /* 0x000000510b00780c */ /* 0x000fc40003f24270 */
[----:B------:R-:W-:Y:S02]  /*3210*/  CS2R R102, SRZ ;  /* 0x0000000000667805 */ /* 0x000fe4000001ff00 */
[----:B------:R-:W-:Y:S01]  /*3220*/  FSEL R64, R64, -INF , P2 ;  /* 0xff80000040407808 */ /* 0x000fe20001000000 */
[----:B------:R-:W-:Y:S01]  /*3230*/  MUFU.EX2 R14, R14 ;  /* 0x0000000e000e7308 */ /* 0x000fe20000000800 */
[----:B------:R-:W-:Y:S01]  /*3240*/  FMNMX.FTZ R5, R61, R24, !PT ;  /* 0x000000183d057209 */ /* 0x000fe20007810000 */
[----:B------:R-:W-:Y:S01]  /*3250*/  FFMA.FTZ R24, R104, UR55, -R3 ;  /* 0x0000003768187c23 */ /* 0x000fe20008010803 */
[----:B------:R-:W-:Y:S02]  /*3260*/  ISETP.GT.AND P2, PT, R11, 0x58, PT ;  /* 0x000000580b00780c */ /* 0x000fe40003f44270 */
[----:B------:R-:W-:Y:S02]  /*3270*/  CS2R R104, SRZ ;  /* 0x0000000000687805 */ /* 0x000fe4000001ff00 */
[----:B------:R-:W-:-:S02]  /*3280*/  FSEL R65, R65, -INF , P1 ;  /* 0xff80000041417808 */ /* 0x000fc40000800000 */
[----:B------:R-:W-:Y:S02]  /*3290*/  CS2R R100, SRZ ;  /* 0x0000000000647805 */ /* 0x000fe4000001ff00 */
[----:B------:R-:W-:Y:S01]  /*32a0*/  FMNMX.FTZ R36, R64, R5, !PT ;  /* 0x0000000540247209 */ /* 0x000fe20007810000 */
[----:B------:R-:W-:Y:S01]  /*32b0*/  MUFU.EX2 R175, R175 ;  /* 0x000000af00af7308 */ /* 0x000fe20000000800 */
[----:B------:R-:W-:Y:S02]  /*32c0*/  ISETP.GT.AND P1, PT, R11, 0x59, PT ;  /* 0x000000590b00780c */ /* 0x000fe40003f24270 */
[----:B------:R-:W-:Y:S02]  /*32d0*/  CS2R R98, SRZ ;  /* 0x0000000000627805 */ /* 0x000fe4000001ff00 */
[----:B------:R-:W-:Y:S02]  /*32e0*/  FSEL R68, R68, -INF , P2 ;  /* 0xff80000044447808 */ /* 0x000fe40001000000 */
[----:B------:R-:W-:-:S02]  /*32f0*/  CS2R R96, SRZ ;  /* 0x0000000000607805 */ /* 0x000fc4000001ff00 */
[----:B------:R-:W-:Y:S02]  /*3300*/  FMNMX.FTZ R5, R65, R36, !PT ;  /* 0x0000002441057209 */ /* 0x000fe40007810000 */
[----:B------:R-:W-:Y:S02]  /*3310*/  CS2R R94, SRZ ;  /* 0x00000000005e7805 */ /* 0x000fe4000001ff00 */
[----:B------:R-:W-:Y:S01]  /*3320*/  ISETP.GT.AND P2, PT, R11, 0x60, PT ;  /* 0x000000600b00780c */ /* 0x000fe20003f44270 */
[----:B------:R-:W-:Y:S01]  /*3330*/  MUFU.EX2 R24, R24 ;  /* 0x0000001800187308 */ /* 0x000fe20000000800 */
[----:B------:R-:W-:Y:S02]  /*3340*/  FSEL R69, R69, -INF , P1 ;  /* 0xff80000045457808 */ /* 0x000fe40000800000 */
[----:B------:R-:W-:Y:S02]  /*3350*/  CS2R R92, SRZ ;  /* 0x00000000005c7805 */ /* 0x000fe4000001ff00 */
[----:B------:R-:W-:-:S02]  /*3360*/  FMNMX.FTZ R36, R68, R5, !PT ;  /* 0x0000000544247209 */ /* 0x000fc40007810000 */
[----:B------:R-:W-:Y:S02]  /*3370*/  CS2R R90, SRZ ;  /* 0x00000000005a7805 */ /* 0x000fe4000001ff00 */
[----:B------:R-:W-:Y:S02]  /*3380*/  ISETP.GT.AND P1, PT, R11, 0x61, PT ;  /* 0x000000610b00780c */ /* 0x000fe40003f24270 */
[----:B------:R-:W-:Y:S01]  /*3390*/  FSEL R72, R72, -INF , P2 ;  /* 0xff80000048487808 */ /* 0x000fe20001000000 */
[----:B------:R-:W-:Y:S01]  /*33a0*/  MUFU.EX2 R169, R169 ;  /* 0x000000a900a97308 */ /* 0x000fe20000000800 */
[----:B------:R-:W-:Y:S01]  /*33b0*/  FMNMX.FTZ R5, R69, R36, !PT ;  /* 0x0000002445057209 */ /* 0x000fe20007810000 */
[----:B------:R-:W-:Y:S01]  /*33c0*/  FFMA.FTZ R36, R46, UR55, -R3 ;  /* 0x000000372e247c23 */ /* 0x000fe20008010803 */
[----:B------:R-:W-:Y:S02]  /*33d0*/  ISETP.GT.AND P2, PT, R11, 0x68, PT ;  /* 0x000000680b00780c */ /* 0x000fe40003f44270 */
[----:B------:R-:W-:-:S02]  /*33e0*/  FSEL R73, R73, -INF , P1 ;  /* 0xff80000049497808 */ /* 0x000fc40000800000 */
[----:B------:R-:W-:Y:S01]  /*33f0*/  FMNMX.FTZ R46, R72, R5, !PT ;  /* 0x00000005482e7209 */ /* 0x000fe20007810000 */
[----:B------:R-:W-:Y:S01]  /*3400*/  MUFU.EX2 R36, R36 ;  /* 0x0000002400247308 */ /* 0x000fe20000000800 */
[----:B------:R-:W-:Y:S02]  /*3410*/  ISETP.GT.AND P1, PT, R11, 0x69, PT ;  /* 0x000000690b00780c */ /* 0x000fe40003f24270 */
[----:B------:R-:W-:Y:S02]  /*3420*/  FSEL R76, R76, -INF , P2 ;  /* 0xff8000004c4c7808 */ /* 0x000fe40001000000 */
[----:B------:R-:W-:Y:S02]  /*3430*/  FMNMX.FTZ R5, R73, R46, !PT ;  /* 0x0000002e49057209 */ /* 0x000fe40007810000 */
[----:B------:R-:W-:Y:S01]  /*3440*/  ISETP.GT.AND P2, PT, R11, 0x70, PT ;  /* 0x000000700b00780c */ /* 0x000fe20003f44270 */
[----:B------:R-:W-:Y:S01]  /*3450*/  MUFU.EX2 R171, R171 ;  /* 0x000000ab00ab7308 */ /* 0x000fe20000000800 */
[----:B------:R-:W-:-:S02]  /*3460*/  FSEL R77, R77, -INF , P1 ;  /* 0xff8000004d4d7808 */ /* 0x000fc40000800000 */
[----:B------:R-:W-:Y:S02]  /*3470*/  FMNMX.FTZ R46, R76, R5, !PT ;  /* 0x000000054c2e7209 */ /* 0x000fe40007810000 */
[----:B------:R-:W-:Y:S02]  /*3480*/  ISETP.GT.AND P1, PT, R11, 0x71, PT ;  /* 0x000000710b00780c */ /* 0x000fe40003f24270 */
[----:B------:R-:W-:Y:S01]  /*3490*/  FSEL R80, R80, -INF , P2 ;  /* 0xff80000050507808 */ /* 0x000fe20001000000 */
[----:B------:R-:W-:Y:S01]  /*34a0*/  MUFU.EX2 R26, R26 ;  /* 0x0000001a001a7308 */ /* 0x000fe20000000800 */
[----:B------:R-:W-:Y:S02]  /*34b0*/  FMNMX.FTZ R5, R77, R46, !PT ;  /* 0x0000002e4d057209 */ /* 0x000fe40007810000 */
[----:B------:R-:W-:Y:S02]  /*34c0*/  ISETP.GT.AND P2, PT, R11, 0x78, PT ;  /* 0x000000780b00780c */ /* 0x000fe40003f44270 */
[----:B------:R-:W-:-:S02]  /*34d0*/  FSEL R81, R81, -INF , P1 ;  /* 0xff80000051517808 */ /* 0x000fc40000800000 */
[----:B------:R-:W-:Y:S01]  /*34e0*/  FMNMX.FTZ R46, R80, R5, !PT ;  /* 0x00000005502e7209 */ /* 0x000fe20007810000 */
[----:B------:R-:W-:Y:S01]  /*34f0*/  MUFU.EX2 R165, R165 ;  /* 0x000000a500a57308 */ /* 0x000fe20000000800 */
[----:B------:R-:W-:Y:S02]  /*3500*/  ISETP.GT.AND P1, PT, R11, 0x79, PT ;  /* 0x000000790b00780c */ /* 0x000fe40003f24270 */
[----:B------:R-:W-:Y:S02]  /*3510*/  FSEL R84, R84, -INF , P2 ;  /* 0xff80000054547808 */ /* 0x000fe40001000000 */
[----:B------:R-:W-:Y:S02]  /*3520*/  FMNMX.FTZ R5, R81, R46, !PT ;  /* 0x0000002e51057209 */ /* 0x000fe40007810000 */
[----:B------:R-:W-:Y:S01]  /*3530*/  FSEL R85, R85, -INF , P1 ;  /* 0xff80000055557808 */ /* 0x000fe20000800000 */
[----:B------:R-:W-:Y:S01]  /*3540*/  MUFU.EX2 R167, R167 ;  /* 0x000000a700a77308 */ /* 0x000fe20000000800 */
[----:B------:R-:W-:-:S02]  /*3550*/  FMNMX.FTZ R46, R84, R5, !PT ;  /* 0x00000005542e7209 */ /* 0x000fc40007810000 */
[----:B------:R-:W-:Y:S02]  /*3560*/  F2FP.BF16.F32.PACK_AB R181, R6, R181 ;  /* 0x000000b506b5723e */ /* 0x000fe400000010ff */
[----:B------:R-:W-:Y:S01]  /*3570*/  FMNMX.FTZ R5, R85, R46, !PT ;  /* 0x0000002e55057209 */ /* 0x000fe20007810000 */
[----:B------:R-:W-:Y:S02]  /*3580*/  FFMA.FTZ R46, R59, UR55, -R3 ;  /* 0x000000373b2e7c23 */ /* 0x000fe40008010803 */
[----:B------:R-:W-:Y:S02]  /*3590*/  MUFU.EX2 R50, R50 ;  /* 0x0000003200327308 */ /* 0x000fe40000000800 */
        /* <DEDUP_REMOVED lines=12> */
[----:B------:R-:W-:-:S06]  /*3660*/  FMUL.FTZ R11, R5, UR55 ;  /* 0x00000037050b7c20 */ /* 0x000fcc0008410000 */
[----:B------:R-:W-:Y:S01]  /*3670*/  MUFU.EX2 R155, R155 ;  /* 0x0000009b009b7308 */ /* 0x000fe20000000800 */
[----:B------:R-:W-:Y:S02]  /*3680*/  FSEL R54, R11, RZ, P1 ;  /* 0x000000ff0b367208 */ /* 0x000fe40000800000 */
[----:B------:R-:W-:-:S03]  /*3690*/  PLOP3.LUT P1, PT, PT, PT, UP0, 0x80, 0x0 ;  /* 0x000000000000781c */ /* 0x000fc60003f2f008 */
        /* <DEDUP_REMOVED lines=23> */
[--C-:B------:R-:W-:Y:S01]  /*3810*/  FFMA.FTZ R64, R64, UR55, -R54.reuse ;  /* 0x0000003740407c23 */ /* 0x100fe20008010836 */
[--C-:B------:R-:W-:Y:S01]  /*3820*/  FFMA.FTZ R65, R65, UR55, -R54.reuse ;  /* 0x0000003741417c23 */ /* 0x100fe20008010836 */
[--C-:B------:R-:W-:Y:S01]  /*3830*/  FFMA.FTZ R68, R68, UR55, -R54.reuse ;  /* 0x0000003744447c23 */ /* 0x100fe20008010836 */
[--C-:B------:R-:W-:Y:S01]  /*3840*/  FFMA.FTZ R69, R69, UR55, -R54.reuse ;  /* 0x0000003745457c23 */ /* 0x100fe20008010836 */
[--C-:B------:R-:W-:Y:S01]  /*3850*/  FFMA.FTZ R72, R72, UR55, -R54.reuse ;  /* 0x0000003748487c23 */ /* 0x100fe20008010836 */
[--C-:B------:R-:W-:Y:S01]  /*3860*/  FFMA.FTZ R73, R73, UR55, -R54.reuse ;  /* 0x0000003749497c23 */ /* 0x100fe20008010836 */
[----:B------:R-:W-:Y:S01]  /*3870*/  FFMA.FTZ R76, R76, UR55, -R54 ;  /* 0x000000374c4c7c23 */ /* 0x000fe20008010836 */
[----:B------:R-:W2:Y:S01]  /*3880*/  MUFU.EX2 R29, R29 ;  /* 0x0000001d001d7308 */ /* 0x000ea20000000800 */
[----:B0-----:R-:W-:Y:S01]  /*3890*/  FADD.FTZ R11, R7, R88 ;  /* 0x00000058070b7221 */ /* 0x001fe20000010000 */
[----:B------:R-:W-:Y:S01]  /*38a0*/  F2FP.BF16.F32.PACK_AB R180, R88, R7 ;  /* 0x0000000758b4723e */ /* 0x000fe200000010ff */
[--C-:B------:R-:W-:Y:S01]  /*38b0*/  FFMA.FTZ R77, R77, UR55, -R54.reuse ;  /* 0x000000374d4d7c23 */ /* 0x100fe20008010836 */
[--C-:B------:R-:W-:Y:S01]  /*38c0*/  FFMA.FTZ R80, R80, UR55, -R54.reuse ;  /* 0x0000003750507c23 */ /* 0x100fe20008010836 */
[--C-:B------:R-:W-:Y:S01]  /*38d0*/  FFMA.FTZ R81, R81, UR55, -R54.reuse ;  /* 0x0000003751517c23 */ /* 0x100fe20008010836 */
[--C-:B------:R-:W-:Y:S01]  /*38e0*/  FFMA.FTZ R84, R84, UR55, -R54.reuse ;  /* 0x0000003754547c23 */ /* 0x100fe20008010836 */
[----:B------:R-:W-:Y:S01]  /*38f0*/  FFMA.FTZ R54, R85, UR55, -R54 ;  /* 0x0000003755367c23 */ /* 0x000fe20008010836 */
[----:B------:R-:W0:Y:S01]  /*3900*/  MUFU.EX2 R32, R32 ;  /* 0x0000002000207308 */ /* 0x000e220000000800 */
[----:B-1----:R-:W-:Y:S01]  /*3910*/  FADD.FTZ R62, R28, R11 ;  /* 0x0000000b1c3e7221 */ /* 0x002fe20000010000 */
[----:B------:R-:W-:Y:S01]  /*3920*/  FADD.FTZ R11, R183, R58 ;  /* 0x0000003ab70b7221 */ /* 0x000fe20000010000 */
[----:B------:R-:W-:-:S02]  /*3930*/  F2FP.BF16.F32.PACK_AB R183, R8, R183 ;  /* 0x000000b708b7723e */ /* 0x000fc400000010ff */
[----:B------:R-:W-:Y:S01]  /*3940*/  CS2R R88, SRZ ;  /* 0x0000000000587805 */ /* 0x000fe2000001ff00 */
[----:B------:R-:W-:Y:S02]  /*3950*/  FADD.FTZ R58, R8, R11 ;  /* 0x0000000b083a7221 */ /* 0x000fe40000010000 */
[----:B------:R-:W1:Y:S01]  /*3960*/  MUFU.EX2 R33, R33 ;  /* 0x0000002100217308 */ /* 0x000e620000000800 */
[----:B--2---:R-:W-:Y:S01]  /*3970*/  FADD.FTZ R13, R29, R62 ;  /* 0x0000003e1d0d7221 */ /* 0x004fe20000010000 */
[----:B------:R-:W-:Y:S01]  /*3980*/  FADD.FTZ R11, R177, R58 ;  /* 0x0000003ab10b7221 */ /* 0x000fe20000010000 */
[C---:B------:R-:W-:Y:S02]  /*3990*/  F2FP.BF16.F32.PACK_AB R177, R10.reuse, R177 ;  /* 0x000000b10ab1723e */ /* 0x040fe400000010ff */
[----:B------:R-:W-:Y:S01]  /*39a0*/  F2FP.BF16.F32.PACK_AB R182, R29, R28 ;  /* 0x0000001c1db6723e */ /* 0x000fe200000010ff */
[----:B------:R-:W-:Y:S02]  /*39b0*/  FADD.FTZ R58, R10, R11 ;  /* 0x0000000b0a3a7221 */ /* 0x000fe40000010000 */
[----:B------:R-:W2:Y:S01]  /*39c0*/  MUFU.EX2 R9, R9 ;  /* 0x0000000900097308 */ /* 0x000ea20000000800 */
[----:B0-----:R-:W-:Y:S01]  /*39d0*/  FADD.FTZ R0, R32, R13 ;  /* 0x0000000d20007221 */ /* 0x001fe20000010000 */
[----:B------:R-:W-:Y:S01]  /*39e0*/  FADD.FTZ R11, R179, R58 ;  /* 0x0000003ab30b7221 */ /* 0x000fe20000010000 */
[----:B------:R-:W-:-:S05]  /*39f0*/  F2FP.BF16.F32.PACK_AB R179, R12, R179 ;  /* 0x000000b30cb3723e */ /* 0x000fca00000010ff */
[----:B------:R-:W0:Y:S01]  /*3a00*/  MUFU.EX2 R178, R37 ;  /* 0x0000002500b27308 */ /* 0x000e220000000800 */
[C---:B-1----:R-:W-:Y:S01]  /*3a10*/  FADD.FTZ R0, R33.reuse, R0 ;  /* 0x0000000021007221 */ /* 0x042fe20000010000 */
[----:B------:R-:W-:-:S06]  /*3a20*/  F2FP.BF16.F32.PACK_AB R176, R33, R32 ;  /* 0x0000002021b0723e */ /* 0x000fcc00000010ff */
[----:B------:R-:W1:Y:S01]  /*3a30*/  MUFU.EX2 R40, R40 ;  /* 0x0000002800287308 */ /* 0x000e620000000800 */
[----:B--2---:R-:W-:Y:S01]  /*3a40*/  FADD.FTZ R3, R9, R0 ;  /* 0x0000000009037221 */ /* 0x004fe20000010000 */
[----:B------:R-:W-:-:S06]  /*3a50*/  FADD.FTZ R0, R12, R11 ;  /* 0x0000000b0c007221 */ /* 0x000fcc0000010000 */
        /* <DEDUP_REMOVED lines=22> */
[----:B------:R-:W-:Y:S02]  /*3bc0*/  F2FP.BF16.F32.PACK_AB R174, R45, R44 ;  /* 0x0000002c2dae723e */ /* 0x000fe400000010ff */
[C---:B------:R-:W-:Y:S01]  /*3bd0*/  F2FP.BF16.F32.PACK_AB R171, R26.reuse, R171 ;  /* 0x000000ab1aab723e */ /* 0x040fe200000010ff */
[----:B------:R-:W-:Y:S02]  /*3be0*/  FADD.FTZ R0, R26, R3 ;  /* 0x000000031a007221 */ /* 0x000fe40000010000 */
[----:B------:R-:W1:Y:S01]  /*3bf0*/  MUFU.EX2 R52, R52 ;  /* 0x0000003400347308 */ /* 0x000e620000000800 */
[----:B--2---:R-:W-:Y:S01]  /*3c00*/  FADD.FTZ R58, R48, R11 ;  /* 0x0000000b303a7221 */ /* 0x004fe20000010000 */
[----:B------:R-:W-:Y:S01]  /*3c10*/  FADD.FTZ R3, R165, R0 ;  /* 0x00000000a5037221 */ /* 0x000fe20000010000 */
[----:B------:R-:W-:-:S03]  /*3c20*/  F2FP.BF16.F32.PACK_AB R165, R46, R165 ;  /* 0x000000a52ea5723e */ /* 0x000fc600000010ff */
[----:B------:R-:W-:Y:S02]  /*3c30*/  FADD.FTZ R0, R46, R3 ;  /* 0x000000032e007221 */ /* 0x000fe40000010000 */
[----:B------:R-:W2:Y:S01]  /*3c40*/  MUFU.EX2 R53, R53 ;  /* 0x0000003500357308 */ /* 0x000ea20000000800 */
[----:B0-----:R-:W-:Y:S01]  /*3c50*/  FADD.FTZ R11, R49, R58 ;  /* 0x0000003a310b7221 */ /* 0x001fe20000010000 */
[----:B------:R-:W-:Y:S01]  /*3c60*/  FADD.FTZ R3, R167, R0 ;  /* 0x00000000a7037221 */ /* 0x000fe20000010000 */
[----:B------:R-:W-:Y:S02]  /*3c70*/  F2FP.BF16.F32.PACK_AB R168, R49, R48 ;  /* 0x0000003031a8723e */ /* 0x000fe400000010ff */
[C---:B------:R-:W-:Y:S01]  /*3c80*/  F2FP.BF16.F32.PACK_AB R167, R50.reuse, R167 ;  /* 0x000000a732a7723e */ /* 0x040fe200000010ff */
[----:B------:R-:W-:Y:S02]  /*3c90*/  FADD.FTZ R0, R50, R3 ;  /* 0x0000000332007221 */ /* 0x000fe40000010000 */
        /* <DEDUP_REMOVED lines=8> */
[----:B------:R-:W-:Y:S02]  /*3d20*/  F2FP.BF16.F32.PACK_AB R170, R53, R52 ;  /* 0x0000003435aa723e */ /* 0x000fe400000010ff */
[C---:B------:R-:W-:Y:S01]  /*3d30*/  F2FP.BF16.F32.PACK_AB R163, R30.reuse, R163 ;  /* 0x000000a31ea3723e */ /* 0x040fe200000010ff */
[----:B------:R-:W-:Y:S02]  /*3d40*/  FADD.FTZ R0, R30, R3 ;  /* 0x000000031e007221 */ /* 0x000fe40000010000 */
        /* <DEDUP_REMOVED lines=28> */
[----:B------:R-:W-:-:S05]  /*3f10*/  F2FP.BF16.F32.PACK_AB R152, R73, R72 ;  /* 0x000000484998723e */ /* 0x000fca00000010ff */
        /* <DEDUP_REMOVED lines=23> */
[----:B------:R-:W-:Y:S02]  /*4090*/  F2FP.BF16.F32.PACK_AB R158, R3, R84 ;  /* 0x00000054039e723e */ /* 0x000fe400000010ff */
[C---:B--2---:R-:W-:Y:S01]  /*40a0*/  FADD.FTZ R3, R6.reuse, R7 ;  /* 0x0000000706037221 */ /* 0x044fe20000010000 */
[----:B------:R-:W-:Y:S01]  /*40b0*/  F2FP.BF16.F32.PACK_AB R159, R6, R159 ;  /* 0x0000009f069f723e */ /* 0x000fe200000010ff */
[----:B------:R-:W-:Y:S06]  /*40c0*/  @!P1 BRA `(.L_x_2618) ;  /* 0x0000002800889947 */ /* 0x000fec0003800000 */
[----:B------:R-:W-:Y:S01]  /*40d0*/  IMAD.MOV.U32 R7, RZ, RZ, R4 ;  /* 0x000000ffff077224 */ /* 0x000fe200078e0004 */
[----:B------:R-:W-:Y:S01]  /*40e0*/  UMOV UR61, UR48 ;  /* 0x00000030003d7c82 */ /* 0x000fe20008000000 */
[----:B------:R-:W-:Y:S01]  /*40f0*/  IMAD.MOV.U32 R6, RZ, RZ, R5 ;  /* 0x000000ffff067224 */ /* 0x000fe200078e0005 */
[----:B------:R-:W-:Y:S01]  /*4100*/  UMOV UR59, UR47 ;  /* 0x0000002f003b7c82 */ /* 0x000fe20008000000 */
[----:B------:R-:W-:Y:S01]  /*4110*/  IMAD.MOV.U32 R151, RZ, RZ, RZ ;  /* 0x000000ffff977224 */ /* 0x000fe200078e00ff */
[----:B------:R-:W-:-:S06]  /*4120*/  ULDC UR55, c[0x0][0x988] ;  /* 0x0002620000377ab9 */ /* 0x000fcc0000000800 */
.L_x_2629:
[----:B------:R-:W-:Y:S01]  /*4130*/  ISETP.NE.AND P2, PT, RZ, UR45, PT ;  /* 0x0000002dff007c0c */ /* 0x000fe2000bf45270 */
[----:B------:R-:W-:-:S04]  /*4140*/  UISETP.NE.AND UP0, UPT, UR59, 0x1, UPT ;  /* 0x000000013b00788c */ /* 0x000fc8000bf05270 */
[----:B------:R-:W-:-:S04]  /*4150*/  USEL UR48, URZ, 0x1, UP0 ;  /* 0x000000013f307887 */ /* 0x000fc80008000000 */
[----:B------:R-:W-:-:S04]  /*4160*/  ULOP3.LUT UR48, UR61, UR48, URZ, 0x3c, !UPT ;  /* 0x000000303d307292 */ /* 0x000fc8000f8e3c3f */
[----:B------:R-:W-:Y:S08]  /*4170*/  @P2 BRA `(.L_x_2619) ;  /* 0x0000000000382947 */ /* 0x000ff00003800000 */
[----:B------:R-:W-:Y:S05]  /*4180*/  @!P0 BRA `(.L_x_2620) ;  /* 0x0000000000048947 */ /* 0x000fea0003800000 */
[----:B------:R-:W-:Y:S01]  /*4190*/  BPT.TRAP 0x1 ;  /* 0x000000040000795c */ /* 0x000fe20000300000 */
.L_x_2620:
        /* <DEDUP_REMOVED lines=9> */
.L_x_2621:
[----:B-1----:R-:W-:Y:S05]  /*4230*/  @P1 BRA `(.L_x_2619) ;  /* 0x0000000000081947 */ /* 0x002fea0003800000 */
[----:B------:R-:W1:Y:S02]  /*4240*/  SYNCS.PHASECHK.TRANS64.TRYWAIT P1, [UR6+0x28830], R4 ;  /* 0x02883004ff0075a7 */ /* 0x000e640008020146 */
[----:B-1----:R-:W-:Y:S05]  /*4250*/  @!P1 BRA `(.L_x_2622) ;  /* 0x000000e400a89947 */ /* 0x002fea0003800000 */
.L_x_2619:
        /* <DEDUP_REMOVED lines=50> */
.L_x_2624:
[----:B------:R-:W-:Y:S01]  /*4580*/  ULEA UR6, UR59, UR41, 0x3 ;  /* 0x000000293b067291 */ /* 0x000fe2000f8e183f */
[----:B------:R-:W-:-:S05]  /*4590*/  IMAD.U32 R4, RZ, RZ, UR61 ;  /* 0x0000003dff047e24 */ /* 0x000fca000f8e00ff */
[----:B------:R-:W-:-:S04]  /*45a0*/  SHF.L.U32 R4, R4, 0x1f, RZ ;  /* 0x0000001f04047819 */ /* 0x000fc800000006ff */
[----:B------:R0:W1:Y:S01]  /*45b0*/  SYNCS.PHASECHK.TRANS64.TRYWAIT P1, [UR6+0x28850], R4 ;  /* 0x02885004ff0075a7 */ /* 0x0000620008020146 */
[----:B------:R-:W-:Y:S05]  /*45c0*/  @!P0 BRA `(.L_x_2625) ;  /* 0x0000000000048947 */ /* 0x000fea0003800000 */
[----:B------:R-:W-:Y:S01]  /*45d0*/  BPT.TRAP 0x1 ;  /* 0x000000040000795c */ /* 0x000fe20000300000 */
.L_x_2625:
[----:B-1----:R-:W-:Y:S05]  /*45e0*/  @P1 BRA `(.L_x_2623) ;  /* 0x0000000000081947 */ /* 0x002fea0003800000 */
[----:B------:R-:W1:Y:S02]  /*45f0*/  SYNCS.PHASECHK.TRANS64.TRYWAIT P1, [UR6+0x28850], R4 ;  /* 0x02885004ff0075a7 */ /* 0x000e640008020146 */
[----:B-1----:R-:W-:Y:S05]  /*4600*/  @!P1 BRA `(.L_x_2626) ;  /* 0x000000e000d49947 */ /* 0x002fea0003800000 */
.L_x_2623:
[----:B------:R-:W-:Y:S01]  /*4610*/  UIADD3 UR6, UR41, 0x400, URZ ;  /* 0x0000040029067890 */ /* 0x000fe2000fffe03f */
[----:B------:R-:W-:Y:S01]  /*4620*/  WARPGROUP.ARRIVE ;  /* 0x00000000000079c5 */ /* 0x000fe20000000000 */
[----:B------:R-:W-:-:S05]  /*4630*/  UMOV UR7, 0x40000040 ;  /* 0x4000004000077882 */ /* 0x000fca0000000000 */
[----:B-1----:R-:W1:Y:S01]  /*4640*/  S2R R5, SR_TID.X ;  /* 0x0000000000057919 */ /* 0x002e620000002100 */
        /* <DEDUP_REMOVED lines=8> */
[----:B-1----:R-:W-:-:S04]  /*46d0*/  SHF.R.U32.HI R5, RZ, 0x7, R5 ;  /* 0x00000007ff057819 */ /* 0x002fc80000011605 */
[----:B0-----:R-:W-:Y:S01]  /*46e0*/  IADD3 R4, -R5, 0xb, RZ ;  /* 0x0000000b05047810 */ /* 0x001fe20007ffe1ff */
        /* <DEDUP_REMOVED lines=37> */
.L_x_2627:
[----:B------:R-:W-:Y:S01]  /*4940*/  UISETP.NE.AND UP0, UPT, UR54, URZ, UPT ;  /* 0x0000003f3600728c */ /* 0x000fe2000bf05270 */
[----:B------:R-:W-:Y:S02]  /*4950*/  VIADD R10, R17, UR37 ;  /* 0x00000025110a7c36 */ /* 0x000fe40008000000 */
[----:B------:R-:W-:-:S03]  /*4960*/  IMAD.U32 R9, RZ, RZ, UR52 ;  /* 0x00000034ff097e24 */ /* 0x000fc6000f8e00ff */
        /* <DEDUP_REMOVED lines=9> */
[----:B------:R-:W-:Y:S01]  /*4a00*/  IADD3 R4, R9, UR6, -R16 ;  /* 0x0000000609047c10 */ /* 0x000fe2000fffe810 */
[----:B------:R-:W1:Y:S01]  /*4a10*/  SHFL.IDX PT, R173, R10, 0x1, 0x1c1f ;  /* 0x003c1f000aad7f89 */ /* 0x000e6200000e0000 */
[----:B------:R-:W-:-:S03]  /*4a20*/  ULEA UR6, UR47, UR41, 0x3 ;  /* 0x000000292f067291 */ /* 0x000fc6000f8e183f */
[----:B------:R-:W-:Y:S01]  /*4a30*/  VIADD R4, R4, -UR53 ;  /* 0x8000003504047c36 */ /* 0x000fe20008000000 */
[----:B------:R-:W-:-:S04]  /*4a40*/  UIADD3 UR6, UR6, 0x28840, URZ ;  /* 0x0002884006067890 */ /* 0x000fc8000fffe03f */
[----:B------:R-:W-:-:S09]  /*4a50*/  UPRMT UR6, UR40, 0x654, UR6 ;  /* 0x0000065428067896 */ /* 0x000fd20008000006 */
[----:B------:R-:W-:Y:S01]  /*4a60*/  SYNCS.ARRIVE.TRANS64.RED.A1T0 RZ, [UR6], RZ ;  /* 0x000000ffffff79a7 */ /* 0x000fe20008100406 */
[----:B0-----:R-:W-:-:S05]  /*4a70*/  IMAD.IADD R5, R4, 0x1, R5 ;  /* 0x0000000104057824 */ /* 0x001fca00078e0205 */
[C---:B------:R-:W-:Y:S01]  /*4a80*/  ISETP.GT.AND P1, PT, R5.reuse, RZ, PT ;  /* 0x000000ff0500720c */ /* 0x040fe20003f24270 */
[----:B-1----:R-:W-:Y:S01]  /*4a90*/  IMAD.IADD R4, R4, 0x1, R173 ;  /* 0x0000000104047824 */ /* 0x002fe200078e02ad */
        /* <DEDUP_REMOVED lines=94> */
[----:B------:R-:W-:-:S02]  /*5080*/  ISETP.GT.AND P2, PT, R4, RZ, PT ;  /* 0x000000ff0400720c */ /* 0x000fc40003f44270 */
[----:B------:R-:W-:Y:S02]  /*5090*/  FMNMX.FTZ R12, R85, R8, !PT ;  /* 0x00000008550c7209 */ /* 0x000fe40007810000 */
[----:B------:R-:W-:Y:S02]  /*50a0*/  ISETP.GT.AND P3, PT, R4, 0x1, PT ;  /* 0x000000010400780c */ /* 0x000fe40003f64270 */
[----:B------:R-:W-:Y:S01]  /*50b0*/  FSEL R26, R26, -INF , P2 ;  /* 0xff8000001a1a7808 */ /* 0x000fe20001000000 */
[----:B------:R-:W0:Y:S01]  /*50c0*/  SHFL.BFLY PT, R5, R12, 0x2, 0x1f ;  /* 0x0c401f000c057f89 */ /* 0x000e2200000e0000 */
[----:B------:R-:W-:Y:S02]  /*50d0*/  ISETP.GT.AND P2, PT, R4, 0x8, PT ;  /* 0x000000080400780c */ /* 0x000fe40003f44270 */
[----:B------:R-:W-:Y:S02]  /*50e0*/  FSEL R27, R27, -INF , P3 ;  /* 0xff8000001b1b7808 */ /* 0x000fe40001800000 */
[----:B------:R-:W-:-:S02]  /*50f0*/  FMNMX.FTZ R10, R26, R7, !PT ;  /* 0x000000071a0a7209 */ /* 0x000fc40007810000 */
[----:B------:R-:W-:Y:S02]  /*5100*/  ISETP.GT.AND P3, PT, R4, 0x9, PT ;  /* 0x000000090400780c */ /* 0x000fe40003f64270 */
        /* <DEDUP_REMOVED lines=24> */
[----:B------:R-:W-:Y:S02]  /*5290*/  FSEL R66, R66, -INF , P2 ;  /* 0xff80000042427808 */ /* 0x000fe40001000000 */
[----:B------:R-:W-:Y:S01]  /*52a0*/  ISETP.GT.AND P2, PT, R4, 0x58, PT ;  /* 0x000000580400780c */ /* 0x000fe20003f44270 */
[--C-:B------:R-:W-:Y:S01]  /*52b0*/  FFMA.FTZ R182, R169, UR55, -R8.reuse ;  /* 0x00000037a9b67c23 */ /* 0x100fe20008010808 */
[----:B------:R-:W-:Y:S01]  /*52c0*/  FMNMX.FTZ R169, R27, R10, !PT ;  /* 0x0000000a1ba97209 */ /* 0x000fe20007810000 */
[--C-:B------:R-:W-:Y:S01]  /*52d0*/  FFMA.FTZ R168, R45, UR55, -R8.reuse ;  /* 0x000000372da87c23 */ /* 0x100fe20008010808 */
[----:B------:R-:W-:Y:S01]  /*52e0*/  FSEL R10, R31, -INF , P3 ;  /* 0xff8000001f0a7808 */ /* 0x000fe20001800000 */
[--C-:B------:R-:W-:Y:S01]  /*52f0*/  FFMA.FTZ R31, R165, UR55, -R8.reuse ;  /* 0x00000037a51f7c23 */ /* 0x100fe20008010808 */
[----:B------:R-:W-:Y:S01]  /*5300*/  FMNMX.FTZ R169, R30, R169, !PT ;  /* 0x000000a91ea97209 */ /* 0x000fe20007810000 */
[--C-:B------:R-:W-:Y:S01]  /*5310*/  FFMA.FTZ R170, R41, UR55, -R8.reuse ;  /* 0x0000003729aa7c23 */ /* 0x100fe20008010808 */
        /* <DEDUP_REMOVED lines=41> */
[----:B------:R-:W-:Y:S01]  /*55b0*/  FFMA.FTZ R25, R85, UR55, -R8 ;  /* 0x0000003755197c23 */ /* 0x000fe20008010808 */
[----:B------:R-:W-:Y:S01]  /*55c0*/  FMNMX.FTZ R161, R20, R161, !PT ;  /* 0x000000a114a17209 */ /* 0x000fe20007810000 */
[----:B------:R-:W-:Y:S01]  /*55d0*/  MUFU.EX2 R9, R9 ;  /* 0x0000000900097308 */ /* 0x000fe20000000800 */
[----:B------:R-:W-:-:S02]  /*55e0*/  FSEL R55, R55, -INF , P3 ;  /* 0xff80000037377808 */ /* 0x000fc40001800000 */
[----:B------:R-:W-:Y:S02]  /*55f0*/  FMNMX.FTZ R24, R54, R161, !PT ;  /* 0x000000a136187209 */ /* 0x000fe40007810000 */
[----:B------:R-:W-:Y:S02]  /*5600*/  ISETP.GT.AND P3, PT, R4, 0x41, PT ;  /* 0x000000410400780c */ /* 0x000fe40003f64270 */
[----:B------:R-:W-:Y:S01]  /*5610*/  FMNMX.FTZ R51, R55, R24, !PT ;  /* 0x0000001837337209 */ /* 0x000fe20007810000 */
[----:B------:R-:W-:Y:S01]  /*5620*/  MUFU.EX2 R180, R180 ;  /* 0x000000b400b47308 */ /* 0x000fe20000000800 */
[----:B------:R-:W-:Y:S02]  /*5630*/  FSEL R59, R59, -INF , P3 ;  /* 0xff8000003b3b7808 */ /* 0x000fe40001800000 */
[----:B------:R-:W-:Y:S01]  /*5640*/  FMNMX.FTZ R24, R58, R51, !PT ;  /* 0x000000333a187209 */ /* 0x000fe20007810000 */
[----:B------:R-:W-:Y:S01]  /*5650*/  FFMA.FTZ R51, R153, UR55, -R8 ;  /* 0x0000003799337c23 */ /* 0x000fe20008010808 */
[----:B------:R-:W-:-:S02]  /*5660*/  ISETP.GT.AND P3, PT, R4, 0x49, PT ;  /* 0x000000490400780c */ /* 0x000fc40003f64270 */
[----:B------:R-:W-:Y:S01]  /*5670*/  FMNMX.FTZ R153, R59, R24, !PT ;  /* 0x000000183b997209 */ /* 0x000fe20007810000 */
[----:B------:R-:W-:Y:S01]  /*5680*/  MUFU.EX2 R182, R182 ;  /* 0x000000b600b67308 */ /* 0x000fe20000000800 */
[----:B------:R-:W-:Y:S02]  /*5690*/  FSEL R63, R63, -INF , P3 ;  /* 0xff8000003f3f7808 */ /* 0x000fe40001800000 */
[----:B------:R-:W-:Y:S02]  /*56a0*/  FMNMX.FTZ R24, R62, R153, !PT ;  /* 0x000000993e187209 */ /* 0x000fe40007810000 */
[----:B------:R-:W-:Y:S02]  /*56b0*/  ISETP.GT.AND P3, PT, R4, 0x51, PT ;  /* 0x000000510400780c */ /* 0x000fe40003f64270 */
[----:B------:R-:W-:Y:S01]  /*56c0*/  FMNMX.FTZ R45, R63, R24, !PT ;  /* 0x000000183f2d7209 */ /* 0x000fe20007810000 */
[----:B------:R-:W-:Y:S01]  /*56d0*/  MUFU.EX2 R11, R11 ;  /* 0x0000000b000b7308 */ /* 0x000fe20000000800 */
[----:B------:R-:W-:-:S02]  /*56e0*/  FSEL R67, R67, -INF , P3 ;  /* 0xff80000043437808 */ /* 0x000fc40001800000 */
[----:B------:R-:W-:Y:S01]  /*56f0*/  FMNMX.FTZ R24, R66, R45, !PT ;  /* 0x0000002d42187209 */ /* 0x000fe20007810000 */
[----:B------:R-:W-:Y:S01]  /*5700*/  FFMA.FTZ R45, R49, UR55, -R8 ;  /* 0x00000037312d7c23 */ /* 0x000fe20008010808 */
        /* <DEDUP_REMOVED lines=14> */
[----:B------:R-:W-:Y:S01]  /*57f0*/  FMNMX.FTZ R24, R74, R41, !PT ;  /* 0x000000294a187209 */ /* 0x000fe20007810000 */
[--C-:B------:R-:W-:Y:S01]  /*5800*/  FFMA.FTZ R41, R53, UR55, -R8.reuse ;  /* 0x0000003735297c23 */ /* 0x100fe20008010808 */
[----:B------:R-:W-:Y:S01]  /*5810*/  ISETP.GT.AND P3, PT, R4, 0x69, PT ;  /* 0x000000690400780c */ /* 0x000fe20003f64270 */
[----:B------:R-:W-:Y:S01]  /*5820*/  FFMA.FTZ R53, R61, UR55, -R8 ;  /* 0x000000373d357c23 */ /* 0x000fe20008010808 */
[----:B------:R-:W-:Y:S01]  /*5830*/  FSEL R78, R78, -INF , P2 ;  /* 0xff8000004e4e7808 */ /* 0x000fe20001000000 */
[----:B------:R-:W-:Y:S01]  /*5840*/  MUFU.EX2 R39, R39 ;  /* 0x0000002700277308 */ /* 0x000fe20000000800 */
[----:B------:R-:W-:Y:S02]  /*5850*/  FMNMX.FTZ R49, R75, R24, !PT ;  /* 0x000000184b317209 */ /* 0x000fe40007810000 */
[----:B------:R-:W-:Y:S02]  /*5860*/  ISETP.GT.AND P2, PT, R4, 0x70, PT ;  /* 0x000000700400780c */ /* 0x000fe40003f44270 */
[----:B------:R-:W-:-:S02]  /*5870*/  FSEL R79, R79, -INF , P3 ;  /* 0xff8000004f4f7808 */ /* 0x000fc40001800000 */
[----:B------:R-:W-:Y:S01]  /*5880*/  FMNMX.FTZ R24, R78, R49, !PT ;  /* 0x000000314e187209 */ /* 0x000fe20007810000 */
[----:B------:R-:W-:Y:S01]  /*5890*/  FFMA.FTZ R49, R65, UR55, -R8 ;  /* 0x0000003741317c23 */ /* 0x000fe20008010808 */
[----:B------:R-:W-:Y:S01]  /*58a0*/  ISETP.GT.AND P3, PT, R4, 0x71, PT ;  /* 0x000000710400780c */ /* 0x000fe20003f64270 */
[----:B------:R-:W-:Y:S01]  /*58b0*/  MUFU.EX2 R172, R172 ;  /* 0x000000ac00ac7308 */ /* 0x000fe20000000800 */
[----:B------:R-:W-:Y:S02]  /*58c0*/  FSEL R82, R82, -INF , P2 ;  /* 0xff80000052527808 */ /* 0x000fe40001000000 */
[----:B------:R-:W-:Y:S02]  /*58d0*/  FMNMX.FTZ R37, R79, R24, !PT ;  /* 0x000000184f257209 */ /* 0x000fe40007810000 */
[----:B------:R-:W-:Y:S02]  /*58e0*/  ISETP.GT.AND P2, PT, R4, 0x78, PT ;  /* 0x000000780400780c */ /* 0x000fe40003f44270 */
[----:B------:R-:W-:Y:S01]  /*58f0*/  FSEL R83, R83, -INF , P3 ;  /* 0xff80000053537808 */ /* 0x000fe20001800000 */
[----:B------:R-:W-:Y:S01]  /*5900*/  MUFU.EX2 R47, R47 ;  /* 0x0000002f002f7308 */ /* 0x000fe20000000800 */
[----:B------:R-:W-:-:S02]  /*5910*/  FMNMX.FTZ R24, R82, R37, !PT ;  /* 0x0000002552187209 */ /* 0x000fc40007810000 */
[----:B------:R-:W-:Y:S02]  /*5920*/  ISETP.GT.AND P3, PT, R4, 0x79, PT ;  /* 0x000000790400780c */ /* 0x000fe40003f64270 */
[----:B------:R-:W-:Y:S02]  /*5930*/  FSEL R86, R86, -INF , P2 ;  /* 0xff80000056567808 */ /* 0x000fe40001000000 */
[----:B------:R-:W-:Y:S01]  /*5940*/  FMNMX.FTZ R37, R83, R24, !PT ;  /* 0x0000001853257209 */ /* 0x000fe20007810000 */
[----:B------:R-:W-:Y:S01]  /*5950*/  MUFU.EX2 R174, R174 ;  /* 0x000000ae00ae7308 */ /* 0x000fe20000000800 */
[----:B------:R-:W-:Y:S02]  /*5960*/  FSEL R87, R87, -INF , P3 ;  /* 0xff80000057577808 */ /* 0x000fe40001800000 */
        /* <DEDUP_REMOVED lines=17> */
[C---:B------:R-:W-:Y:S02]  /*5a80*/  FMUL.FTZ R29, R4.reuse, UR55 ;  /* 0x00000037041d7c20 */ /* 0x040fe40008410000 */
[----:B------:R-:W-:Y:S01]  /*5a90*/  MUFU.EX2 R53, R53 ;  /* 0x0000003500357308 */ /* 0x000fe20000000800 */
[----:B------:R-:W-:Y:S02]  /*5aa0*/  FSEL R28, R4, RZ, P2 ;  /* 0x000000ff041c7208 */ /* 0x000fe40001000000 */
[----:B------:R-:W-:-:S03]  /*5ab0*/  FSEL R29, R29, RZ, P2 ;  /* 0x000000ff1d1d7208 */ /* 0x000fc60001000000 */
[----:B------:R-:W-:Y:S02]  /*5ac0*/  FADD.FTZ R28, -R28, R7 ;  /* 0x000000071c1c7221 */ /* 0x000fe40000010100 */
[--C-:B------:R-:W-:Y:S01]  /*5ad0*/  FFMA.FTZ R181, R27, UR55, -R29.reuse ;  /* 0x000000371bb57c23 */ /* 0x100fe2000801081d */
[----:B------:R-:W-:Y:S01]  /*5ae0*/  FSEL R27, R5, RZ, P1 ;  /* 0x000000ff051b7208 */ /* 0x000fe20000800000 */
[--C-:B------:R-:W-:Y:S01]  /*5af0*/  FFMA.FTZ R8, R26, UR55, -R29.reuse ;  /* 0x000000371a087c23 */ /* 0x100fe2000801081d */
[----:B------:R-:W-:Y:S01]  /*5b00*/  FMUL.FTZ R7, R28, UR55 ;  /* 0x000000371c077c20 */ /* 0x000fe20008410000 */
[--C-:B------:R-:W-:Y:S01]  /*5b10*/  FFMA.FTZ R183, R30, UR55, -R29.reuse ;  /* 0x000000371eb77c23 */ /* 0x100fe2000801081d */
[--C-:B------:R-:W-:Y:S01]  /*5b20*/  FFMA.FTZ R10, R10, UR55, -R29.reuse ;  /* 0x000000370a0a7c23 */ /* 0x100fe2000801081d */
[----:B------:R-:W-:Y:S01]  /*5b30*/  FADD.FTZ R27, -R27, R6 ;  /* 0x000000061b1b7221 */ /* 0x000fe20000010100 */
[----:B------:R-:W-:Y:S01]  /*5b40*/  MUFU.EX2 R181, R181 ;  /* 0x000000b500b57308 */ /* 0x000fe20000000800 */
        /* <DEDUP_REMOVED lines=25> */
[----:B------:R-:W-:-:S06]  /*5ce0*/  FFMA.FTZ R86, R86, UR55, -R29 ;  /* 0x0000003756567c23 */ /* 0x000fcc000801081d */
[----:B------:R-:W2:Y:S01]  /*5cf0*/  MUFU.EX2 R183, R183 ;  /* 0x000000b700b77308 */ /* 0x000ea20000000800 */
[----:B0-----:R-:W-:-:S04]  /*5d00*/  FFMA.FTZ R27, R6, R0, R9 ;  /* 0x00000000061b7223 */ /* 0x001fc80000010009 */
[----:B------:R-:W-:-:S03]  /*5d10*/  FADD.FTZ R27, R180, R27 ;  /* 0x0000001bb41b7221 */ /* 0x000fc60000010000 */
[----:B------:R-:W0:Y:S01]  /*5d20*/  MUFU.EX2 R10, R10 ;  /* 0x0000000a000a7308 */ /* 0x000e220000000800 */
[----:B-1----:R-:W-:Y:S01]  /*5d30*/  FFMA.FTZ R0, R7, R3, R8 ;  /* 0x0000000307007223 */ /* 0x002fe20000010008 */
        /* <DEDUP_REMOVED lines=19> */
[----:B------:R-:W-:-:S04]  /*5e70*/  FADD.FTZ R38, R174, R27 ;  /* 0x0000001bae267221 */ /* 0x000fc80000010000 */
[----:B------:R-:W-:Y:S02]  /*5e80*/  FADD.FTZ R27, R51, R38 ;  /* 0x00000026331b7221 */ /* 0x000fe40000010000 */
[----:B------:R-:W2:Y:S01]  /*5e90*/  MUFU.EX2 R173, R173 ;  /* 0x000000ad00ad7308 */ /* 0x000ea20000000800 */
[----:B0-----:R-:W-:Y:S01]  /*5ea0*/  FADD.FTZ R3, R179, R0 ;  /* 0x00000000b3037221 */ /* 0x001fe20000010000 */
[----:B------:R-:W-:-:S04]  /*5eb0*/  FADD.FTZ R38, R168, R27 ;  /* 0x0000001ba8267221 */ /* 0x000fc80000010000 */
[----:B------:R-:W-:Y:S01]  /*5ec0*/  FADD.FTZ R27, R45, R38 ;  /* 0x000000262d1b7221 */ /* 0x000fe20000010000 */
[----:B------:R-:W-:Y:S01]  /*5ed0*/  FFMA.FTZ R38, R75, UR55, -R29 ;  /* 0x000000374b267c23 */ /* 0x000fe2000801081d */
[----:B------:R-:W0:Y:S01]  /*5ee0*/  MUFU.EX2 R26, R26 ;  /* 0x0000001a001a7308 */ /* 0x000e220000000800 */
[----:B-1----:R-:W-:Y:S01]  /*5ef0*/  FADD.FTZ R0, R12, R3 ;  /* 0x000000030c007221 */ /* 0x002fe20000010000 */
[----:B------:R-:W-:-:S04]  /*5f00*/  FADD.FTZ R40, R170, R27 ;  /* 0x0000001baa287221 */ /* 0x000fc80000010000 */
        /* <DEDUP_REMOVED lines=80> */
.L_x_2628:
        /* <DEDUP_REMOVED lines=110> */
.L_x_2618:
[----:B------:R-:W-:-:S06]  /*6af0*/  UISETP.GE.AND UP0, UPT, UR60, UR39, UPT ;  /* 0x000000273c00728c */ /* 0x000fcc000bf06270 */
[----:B------:R-:W-:-:S13]  /*6b00*/  PLOP3.LUT P1, PT, PT, PT, UP0, 0x80, 0x0 ;  /* 0x000000000000781c */ /* 0x000fda0003f2f008 */
[----:B------:R-:W-:Y:S05]  /*6b10*/  @!P1 BRA `(.L_x_2630) ;  /* 0x0000002000189947 */ /* 0x000fea0003800000 */
[----:B------:R-:W-:Y:S01]  /*6b20*/  IMAD.MOV.U32 R7, RZ, RZ, R4 ;  /* 0x000000ffff077224 */ /* 0x000fe200078e0004 */
[----:B------:R-:W-:Y:S01]  /*6b30*/  UMOV UR54, UR48 ;  /* 0x0000003000367c82 */ /* 0x000fe20008000000 */
[----:B------:R-:W-:Y:S01]  /*6b40*/  IMAD.MOV.U32 R6, RZ, RZ, R5 ;  /* 0x000000ffff067224 */ /* 0x000fe200078e0005 */
[----:B------:R-:W-:Y:S01]  /*6b50*/  UMOV UR53, UR47 ;  /* 0x0000002f00357c82 */ /* 0x000fe20008000000 */
[----:B------:R-:W-:-:S05]  /*6b60*/  ULDC UR52, c[0x0][0x988] ;  /* 0x0002620000347ab9 */ /* 0x000fca0000000800 */
.L_x_2641:
        /* <DEDUP_REMOVED lines=9> */
.L_x_2632:
[----:B------:R-:W-:Y:S01]  /*6c00*/  ULEA UR6, UR47, UR41, 0x3 ;  /* 0x000000292f067291 */ /* 0x000fe2000f8e183f */
[----:B------:R-:W-:-:S05]  /*6c10*/  IMAD.U32 R4, RZ, RZ, UR48 ;  /* 0x00000030ff047e24 */ /* 0x000fca000f8e00ff */
[----:B------:R-:W-:-:S04]  /*6c20*/  SHF.L.U32 R4, R4, 0x1f, RZ ;  /* 0x0000001f04047819 */ /* 0x000fc800000006ff */
[----:B------:R0:W1:Y:S01]  /*6c30*/  SYNCS.PHASECHK.TRANS64.TRYWAIT P1, [UR6+0x28830], R4 ;  /* 0x02883004ff0075a7 */ /* 0x0000620008020146 */
[----:B------:R-:W-:Y:S05]  /*6c40*/  @!P0 BRA `(.L_x_2633) ;  /* 0x0000000000048947 */ /* 0x000fea0003800000 */
[----:B------:R-:W-:Y:S01]  /*6c50*/  BPT.TRAP 0x1 ;  /* 0x000000040000795c */ /* 0x000fe20000300000 */
.L_x_2633:
[----:B-1----:R-:W-:Y:S05]  /*6c60*/  @P1 BRA `(.L_x_2631) ;  /* 0x0000000000081947 */ /* 0x002fea0003800000 */
[----:B------:R-:W1:Y:S02]  /*6c70*/  SYNCS.PHASECHK.TRANS64.TRYWAIT P1, [UR6+0x28830], R4 ;  /* 0x02883004ff0075a7 */ /* 0x000e640008020146 */
[----:B-1----:R-:W-:Y:S05]  /*6c80*/  @!P1 BRA `(.L_x_2634) ;  /* 0x000000bc004c9947 */ /* 0x002fea0003800000 */
.L_x_2631:
[----:B-1----:R-:W1:Y:S01]  /*6c90*/  S2R R5, SR_TID.X ;  /* 0x0000000000057919 */ /* 0x002e620000002100 */
[----:B------:R-:W-:Y:S01]  /*6ca0*/  ULEA UR34, UR47, UR51, 0xb ;  /* 0x000000332f227291 */ /* 0x000fe2000f8e583f */
[----:B------:R-:W-:Y:S01]  /*6cb0*/  UMOV UR35, 0x40000040 ;  /* 0x4000004000237882 */ /* 0x000fe20000000000 */
[----:B------:R-:W-:Y:S02]  /*6cc0*/  UMOV UR7, 0x40000040 ;  /* 0x4000004000077882 */ /* 0x000fe40000000000 */
[----:B------:R-:W-:Y:S02]  /*6cd0*/  UIADD3 UR6, UR34, 0x2, URZ ;  /* 0x0000000222067890 */ /* 0x000fe4000fffe03f */
        /* <DEDUP_REMOVED lines=42> */
.L_x_2636:
[----:B------:R-:W-:Y:S01]  /*6f80*/  ULEA UR6, UR53, UR41, 0x3 ;  /* 0x0000002935067291 */ /* 0x000fe2000f8e183f */
[----:B------:R-:W-:-:S05]  /*6f90*/  IMAD.U32 R4, RZ, RZ, UR54 ;  /* 0x00000036ff047e24 */ /* 0x000fca000f8e00ff */
[----:B------:R-:W-:-:S04]  /*6fa0*/  SHF.L.U32 R4, R4, 0x1f, RZ ;  /* 0x0000001f04047819 */ /* 0x000fc800000006ff */
[----:B------:R0:W1:Y:S01]  /*6fb0*/  SYNCS.PHASECHK.TRANS64.TRYWAIT P1, [UR6+0x28850], R4 ;  /* 0x02885004ff0075a7 */ /* 0x0000620008020146 */
[----:B------:R-:W-:Y:S05]  /*6fc0*/  @!P0 BRA `(.L_x_2637) ;  /* 0x0000000000048947 */ /* 0x000fea0003800000 */
[----:B------:R-:W-:Y:S01]  /*6fd0*/  BPT.TRAP 0x1 ;  /* 0x000000040000795c */ /* 0x000fe20000300000 */
.L_x_2637:
[----:B-1----:R-:W-:Y:S05]  /*6fe0*/  @P1 BRA `(.L_x_2635) ;  /* 0x0000000000081947 */ /* 0x002fea0003800000 */
[----:B------:R-:W1:Y:S02]  /*6ff0*/  SYNCS.PHASECHK.TRANS64.TRYWAIT P1, [UR6+0x28850], R4 ;  /* 0x02885004ff0075a7 */ /* 0x000e640008020146 */
[----:B-1----:R-:W-:Y:S05]  /*7000*/  @!P1 BRA `(.L_x_2638) ;  /* 0x000000b800849947 */ /* 0x002fea0003800000 */
.L_x_2635:
        /* <DEDUP_REMOVED lines=51> */
.L_x_2639:
        /* <DEDUP_REMOVED lines=78> */
[----:B------:R-:W-:-:S03]  /*7820*/  FADD.FTZ R6, -R5, R6 ;  /* 0x0000000605067221 */ /* 0x000fc60000010100 */
[--C-:B------:R-:W-:Y:S01]  /*7830*/  FFMA.FTZ R153, R41, UR55, -R8.reuse ;  /* 0x0000003729997c23 */ /* 0x100fe20008010808 */
[--C-:B------:R-:W-:Y:S01]  /*7840*/  FFMA.FTZ R161, R25, UR55, -R8.reuse ;  /* 0x0000003719a17c23 */ /* 0x100fe20008010808 */
[--C-:B------:R-:W-:Y:S01]  /*7850*/  FFMA.FTZ R159, R29, UR55, -R8.reuse ;  /* 0x000000371d9f7c23 */ /* 0x100fe20008010808 */
[--C-:B------:R-:W-:Y:S01]  /*7860*/  FFMA.FTZ R157, R33, UR55, -R8.reuse ;  /* 0x00000037219d7c23 */ /* 0x100fe20008010808 */
[--C-:B------:R-:W-:Y:S01]  /*7870*/  FFMA.FTZ R155, R37, UR55, -R8.reuse ;  /* 0x00000037259b7c23 */ /* 0x100fe20008010808 */
[--C-:B------:R-:W-:Y:S01]  /*7880*/  FFMA.FTZ R41, R45, UR55, -R8.reuse ;  /* 0x000000372d297c23 */ /* 0x100fe20008010808 */
[----:B------:R-:W-:Y:S01]  /*7890*/  FMUL.FTZ R12, R6, UR55 ;  /* 0x00000037060c7c20 */ /* 0x000fe20008410000 */
        /* <DEDUP_REMOVED lines=25> */
[----:B------:R-:W-:Y:S01]  /*7a30*/  FFMA.FTZ R45, R85, UR55, -R8 ;  /* 0x00000037552d7c23 */ /* 0x000fe20008010808 */
[C---:B------:R-:W-:Y:S01]  /*7a40*/  FADD.FTZ R6, -R4.reuse, R7 ;  /* 0x0000000704067221 */ /* 0x040fe20000010100 */
[----:B------:R-:W-:Y:S01]  /*7a50*/  FMUL.FTZ R8, R4, UR55 ;  /* 0x0000003704087c20 */ /* 0x000fe20008410000 */
[----:B------:R0:W-:Y:S02]  /*7a60*/  MUFU.EX2 R7, R12 ;  /* 0x0000000c00077308 */ /* 0x0001e40000000800 */
[----:B------:R-:W-:Y:S01]  /*7a70*/  FMUL.FTZ R6, R6, UR55 ;  /* 0x0000003706067c20 */ /* 0x000fe20008410000 */
[--C-:B------:R-:W-:Y:S01]  /*7a80*/  FFMA.FTZ R181, R26, UR55, -R8.reuse ;  /* 0x000000371ab57c23 */ /* 0x100fe20008010808 */
[--C-:B------:R-:W-:Y:S01]  /*7a90*/  FFMA.FTZ R10, R27, UR55, -R8.reuse ;  /* 0x000000371b0a7c23 */ /* 0x100fe20008010808 */
[--C-:B------:R-:W-:Y:S01]  /*7aa0*/  FFMA.FTZ R183, R30, UR55, -R8.reuse ;  /* 0x000000371eb77c23 */ /* 0x100fe20008010808 */
[--C-:B------:R-:W-:Y:S01]  /*7ab0*/  FFMA.FTZ R177, R34, UR55, -R8.reuse ;  /* 0x0000003722b17c23 */ /* 0x100fe20008010808 */
[--C-:B------:R-:W-:Y:S01]  /*7ac0*/  FFMA.FTZ R14, R35, UR55, -R8.reuse ;  /* 0x00000037230e7c23 */ /* 0x100fe20008010808 */
[----:B------:R-:W1:Y:S01]  /*7ad0*/  MUFU.EX2 R180, R180 ;  /* 0x000000b400b47308 */ /* 0x000e620000000800 */
[--C-:B0-----:R-:W-:Y:S01]  /*7ae0*/  FFMA.FTZ R12, R31, UR55, -R8.reuse ;  /* 0x000000371f0c7c23 */ /* 0x101fe20008010808 */
        /* <DEDUP_REMOVED lines=13> */
[----:B------:R-:W-:Y:S01]  /*7bc0*/  FFMA.FTZ R167, R62, UR55, -R8 ;  /* 0x000000373ea77c23 */ /* 0x000fe20008010808 */
[----:B------:R-:W0:Y:S01]  /*7bd0*/  MUFU.EX2 R181, R181 ;  /* 0x000000b500b57308 */ /* 0x000e220000000800 */
[----:B-1----:R-:W-:Y:S01]  /*7be0*/  FFMA.FTZ R0, R7, R0, R180 ;  /* 0x0000000007007223 */ /* 0x002fe200000100b4 */
[--C-:B------:R-:W-:Y:S01]  /*7bf0*/  FFMA.FTZ R34, R63, UR55, -R8.reuse ;  /* 0x000000373f227c23 */ /* 0x100fe20008010808 */
[--C-:B------:R-:W-:Y:S01]  /*7c00*/  FFMA.FTZ R163, R70, UR55, -R8.reuse ;  /* 0x0000003746a37c23 */ /* 0x100fe20008010808 */
[----:B------:R-:W-:-:S04]  /*7c10*/  FFMA.FTZ R86, R86, UR55, -R8 ;  /* 0x0000003756567c23 */ /* 0x000fc80008010808 */
[----:B------:R-:W1:Y:S08]  /*7c20*/  MUFU.EX2 R161, R161 ;  /* 0x000000a100a17308 */ /* 0x000e700000000800 */
[----:B------:R-:W2:Y:S01]  /*7c30*/  MUFU.EX2 R10, R10 ;  /* 0x0000000a000a7308 */ /* 0x000ea20000000800 */
[----:B0-----:R-:W-:-:S07]  /*7c40*/  FFMA.FTZ R3, R6, R3, R181 ;  /* 0x0000000306037223 */ /* 0x001fce00000100b5 */
[----:B------:R-:W0:Y:S01]  /*7c50*/  MUFU.EX2 R182, R182 ;  /* 0x000000b600b67308 */ /* 0x000e220000000800 */
[----:B-1----:R-:W-:-:S07]  /*7c60*/  FADD.FTZ R27, R161, R0 ;  /* 0x00000000a11b7221 */ /* 0x002fce0000010000 */
[----:B------:R-:W1:Y:S01]  /*7c70*/  MUFU.EX2 R183, R183 ;  /* 0x000000b700b77308 */ /* 0x000e620000000800 */
[----:B--2---:R-:W-:-:S07]  /*7c80*/  FADD.FTZ R0, R10, R3 ;  /* 0x000000030a007221 */ /* 0x004fce0000010000 */
[----:B------:R-:W2:Y:S01]  /*7c90*/  MUFU.EX2 R159, R159 ;  /* 0x0000009f009f7308 */ /* 0x000ea20000000800 */
[----:B0-----:R-:W-:Y:S01]  /*7ca0*/  FADD.FTZ R36, R182, R27 ;  /* 0x0000001bb6247221 */ /* 0x001fe20000010000 */
[----:B------:R-:W-:-:S06]  /*7cb0*/  FFMA.FTZ R27, R66, UR55, -R8 ;  /* 0x00000037421b7c23 */ /* 0x000fcc0008010808 */
        /* <DEDUP_REMOVED lines=29> */
[----:B------:R-:W-:-:S06]  /*7e90*/  FFMA.FTZ R38, R71, UR55, -R8 ;  /* 0x0000003747267c23 */ /* 0x000fcc0008010808 */
[----:B------:R-:W2:Y:S01]  /*7ea0*/  MUFU.EX2 R175, R175 ;  /* 0x000000af00af7308 */ /* 0x000ea20000000800 */
[----:B0-----:R-:W-:-:S07]  /*7eb0*/  FADD.FTZ R0, R24, R3 ;  /* 0x0000000318007221 */ /* 0x001fce0000010000 */
[----:B------:R-:W0:Y:S01]  /*7ec0*/  MUFU.EX2 R41, R41 ;  /* 0x0000002900297308 */ /* 0x000e220000000800 */
[----:B-1----:R-:W-:Y:S01]  /*7ed0*/  FADD.FTZ R40, R174, R31 ;  /* 0x0000001fae287221 */ /* 0x002fe20000010000 */
[----:B------:R-:W-:-:S06]  /*7ee0*/  FFMA.FTZ R31, R74, UR55, -R8 ;  /* 0x000000374a1f7c23 */ /* 0x000fcc0008010808 */
        /* <DEDUP_REMOVED lines=48> */
[--C-:B------:R-:W-:Y:S01]  /*81f0*/  FFMA.FTZ R44, R83, UR55, -R8.reuse ;  /* 0x00000037532c7c23 */ /* 0x100fe20008010808 */
[----:B------:R-:W-:-:S05]  /*8200*/  FFMA.FTZ R8, R87, UR55, -R8 ;  /* 0x0000003757087c23 */ /* 0x000fca0008010808 */
        /* <DEDUP_REMOVED lines=38> */
[----:B-1----:R-:W-:-:S03]  /*8470*/  FADD.FTZ R0, R45, R0 ;  /* 0x000000002d007221 */ /* 0x002fc60000010000 */
[----:B--2---:R-:W-:Y:S01]  /*8480*/  FADD.FTZ R3, R8, R3 ;  /* 0x0000000308037221 */ /* 0x004fe20000010000 */
[----:B------:R-:W-:Y:S06]  /*8490*/  @!P0 BRA `(.L_x_2640) ;  /* 0x0000000000048947 */ /* 0x000fec0003800000 */
[----:B------:R-:W-:Y:S01]  /*84a0*/  BPT.TRAP 0x1 ;  /* 0x000000040000795c */ /* 0x000fe20000300000 */
.L_x_2640:
[----:B------:R-:W-:Y:S01]  /*84b0*/  UISETP.GT.AND UP0, UPT, UR60, UR39, UPT ;  /* 0x000000273c00728c */ /* 0x000fe2000bf04270 */
[----:B------:R-:W-:Y:S01]  /*84c0*/  F2FP.BF16.F32.PACK_AB R180, R161, R180 ;  /* 0x000000b4a1b4723e */ /* 0x000fe200000010ff */
[----:B------:R-:W-:Y:S01]  /*84d0*/  ULEA UR6, UR53, UR41, 0x3 ;  /* 0x0000002935067291 */ /* 0x000fe2000f8e183f */
[----:B------:R-:W-:Y:S01]  /*84e0*/  F2FP.BF16.F32.PACK_AB R182, R159, R182 ;  /* 0x000000b69fb6723e */ /* 0x000fe200000010ff */
[----:B------:R-:W-:Y:S01]  /*84f0*/  UIADD3 UR7, UR60, -0x1, URZ ;  /* 0xffffffff3c077890 */ /* 0x000fe2000fffe03f */
[----:B------:R-:W-:Y:S01]  /*8500*/  F2FP.BF16.F32.PACK_AB R176, R157, R176 ;  /* 0x000000b09db0723e */ /* 0x000fe200000010ff */
[----:B------:R-:W-:Y:S01]  /*8510*/  UIADD3 UR6, UR6, 0x28860, URZ ;  /* 0x0002886006067890 */ /* 0x000fe2000fffe03f */
[----:B------:R-:W-:Y:S01]  /*8520*/  PLOP3.LUT P1, PT, PT, PT, UP0, 0x80, 0x0 ;  /* 0x000000000000781c */ /* 0x000fe20003f2f008 */
[----:B------:R-:W-:Y:S01]  /*8530*/  UMOV UR54, UR48 ;  /* 0x0000003000367c82 */ /* 0x000fe20008000000 */
[----:B------:R-:W-:Y:S01]  /*8540*/  UMOV UR53, UR47 ;  /* 0x0000002f00357c82 */ /* 0x000fe20008000000 */
[----:B------:R-:W-:Y:S01]  /*8550*/  UPRMT UR6, UR40, 0x654, UR6 ;  /* 0x0000065428067896 */ /* 0x000fe20008000006 */
[----:B------:R-:W-:Y:S01]  /*8560*/  F2FP.BF16.F32.PACK_AB R178, R155, R178 ;  /* 0x000000b29bb2723e */ /* 0x000fe200000010ff */
[----:B------:R-:W-:Y:S01]  /*8570*/  UMOV UR60, UR7 ;  /* 0x00000007003c7c82 */ /* 0x000fe20008000000 */
[----:B------:R-:W-:Y:S01]  /*8580*/  F2FP.BF16.F32.PACK_AB R172, R153, R172 ;  /* 0x000000ac99ac723e */ /* 0x000fe200000010ff */
        /* <DEDUP_REMOVED lines=94> */
[----:B------:R-:W-:Y:S06]  /*8b70*/  @P1 BRA `(.L_x_2641) ;  /* 0xffffffdc00fc1947 */ /* 0x000fec000383ffff */
.L_x_2630:
[----:B------:R-:W-:Y:S06]  /*8b80*/  BAR.ARV 0x8, 0x180 ;  /* 0x0206000000007b1d */ /* 0x000fec0000002000 */
[----:B------:R-:W-:Y:S05]  /*8b90*/  @!P0 BRA `(.L_x_2642) ;  /* 0x0000000000048947 */ /* 0x000fea0003800000 */
[----:B------:R-:W-:Y:S01]  /*8ba0*/  BPT.TRAP 0x1 ;  /* 0x000000040000795c */ /* 0x000fe20000300000 */
.L_x_2642:
[----:B------:R-:W-:Y:S01]  /*8bb0*/  ULEA UR5, UR47, UR41, 0x3 ;  /* 0x000000292f057291 */ /* 0x000fe2000f8e183f */
[----:B------:R-:W-:-:S05]  /*8bc0*/  IMAD.U32 R6, RZ, RZ, UR48 ;  /* 0x00000030ff067e24 */ /* 0x000fca000f8e00ff */
[----:B------:R-:W-:-:S04]  /*8bd0*/  SHF.L.U32 R6, R6, 0x1f, RZ ;  /* 0x0000001f06067819 */ /* 0x000fc800000006ff */
[----:B------:R0:W1:Y:S01]  /*8be0*/  SYNCS.PHASECHK.TRANS64.TRYWAIT P1, [UR5+0x28850], R6 ;  /* 0x02885006ff0075a7 */ /* 0x0000620008020145 */
[----:B------:R-:W-:Y:S05]  /*8bf0*/  @!P0 BRA `(.L_x_2643) ;  /* 0x0000000000048947 */ /* 0x000fea0003800000 */
[----:B------:R-:W-:Y:S01]  /*8c00*/  BPT.TRAP 0x1 ;  /* 0x000000040000795c */ /* 0x000fe20000300000 */
.L_x_2643:
[----:B-1----:R-:W-:Y:S05]  /*8c10*/  @P1 BRA `(.L_x_2644) ;  /* 0x0000000000081947 */ /* 0x002fea0003800000 */
[----:B------:R-:W1:Y:S02]  /*8c20*/  SYNCS.PHASECHK.TRANS64.TRYWAIT P1, [UR5+0x28850], R6 ;  /* 0x02885006ff0075a7 */ /* 0x000e640008020145 */
[----:B-1----:R-:W-:Y:S05]  /*8c30*/  @!P1 BRA `(.L_x_2645) ;  /* 0x0000009c00909947 */ /* 0x002fea0003800000 */
.L_x_2644:
[----:B------:R-:W-:Y:S01]  /*8c40*/  UIADD3 UR41, UR41, 0x400, URZ ;  /* 0x0000040029297890 */ /* 0x000fe2000fffe03f */
[----:B------:R-:W-:Y:S01]  /*8c50*/  WARPGROUP.ARRIVE ;  /* 0x00000000000079c5 */ /* 0x000fe20000000000 */
[----:B------:R-:W-:Y:S01]  /*8c60*/  UMOV UR7, 0x40000040 ;  /* 0x4000004000077882 */ /* 0x000fe20000000000 */
[----:B-1----:R-:W1:Y:S01]  /*8c70*/  SHFL.BFLY PT, R7, R0, 0x2, 0x1f ;  /* 0x0c401f0000077f89 */ /* 0x002e6200000e0000 */
[----:B------:R-:W-:Y:S01]  /*8c80*/  USHF.R.U32.HI UR41, URZ, 0x4, UR41 ;  /* 0x000000043f297899 */ /* 0x000fe20008011629 */
[----:B------:R-:W-:Y:S02]  /*8c90*/  IMAD.MOV.U32 R10, RZ, RZ, RZ ;  /* 0x000000ffff0a7224 */ /* 0x000fe400078e00ff */
[----:B0-----:R-:W0:Y:S01]  /*8ca0*/  SHFL.BFLY PT, R6, R3, 0x2, 0x1f ;  /* 0x0c401f0003067f89 */ /* 0x001e2200000e0000 */
[----:B------:R-:W-:Y:S01]  /*8cb0*/  ULOP3.LUT UR41, UR41, 0x3fff, URZ, 0xc0, !UPT ;  /* 0x00003fff29297892 */ /* 0x000fe2000f8ec03f */
[----:B------:R-:W-:-:S03]  /*8cc0*/  IMAD.U32 R14, RZ, RZ, UR55 ;  /* 0x00000037ff0e7e24 */ /* 0x000fc6000f8e00ff */
[----:B------:R-:W-:-:S04]  /*8cd0*/  ULOP3.LUT UR4, UR41, 0x4000000, URZ, 0xfc, !UPT ;  /* 0x0400000029047892 */ /* 0x000fc8000f8efc3f */
[----:B------:R-:W-:-:S07]  /*8ce0*/  ULEA UR4, UR47, UR4, 0xb ;  /* 0x000000042f047291 */ /* 0x000fce000f8e583f */
[----:B------:R-:W-:Y:S02]  /*8cf0*/  UMOV UR6, UR4 ;  /* 0x0000000400067c82 */ /* 0x000fe40008000000 */
[----:B------:R-:W-:Y:S01]  /*8d00*/  HGMMA.64x128x16.F32.BF16 R88, R180, gdesc[UR4].tnspB, R88, gsb0 ;  /* 0x41e00004b4587df0 */ /* 0x000fe20008001858 */
[----:B------:R-:W-:Y:S01]  /*8d10*/  UIADD3 UR6, UR4, 0x80, URZ ;  /* 0x0000008004067890 */ /* 0x000fe2000fffe03f */
[----:B-1----:R-:W-:Y:S01]  /*8d20*/  FADD.FTZ R7, R7, R0 ;  /* 0x0000000007077221 */ /* 0x002fe20000010000 */
[----:B------:R-:W-:Y:S01]  /*8d30*/  UMOV UR7, 0x40000040 ;  /* 0x4000004000077882 */ /* 0x000fe20000000000 */
[----:B------:R-:W-:Y:S02]  /*8d40*/  IMAD.MOV.U32 R0, RZ, RZ, -0x800000 ;  /* 0xff800000ff007424 */ /* 0x000fe400078e00ff */
[----:B0-----:R-:W-:Y:S01]  /*8d50*/  FADD.FTZ R8, R6, R3 ;  /* 0x0000000306087221 */ /* 0x001fe20000010000 */
[----:B------:R-:W-:Y:S01]  /*8d60*/  IMAD.MOV.U32 R3, RZ, RZ, -0x800000 ;  /* 0xff800000ff037424 */ /* 0x000fe200078e00ff */
[----:B------:R-:W0:Y:S04]  /*8d70*/  SHFL.BFLY PT, R6, R7, 0x1, 0x1f ;  /* 0x0c201f0007067f89 */ /* 0x000e2800000e0000 */
[----:B------:R-:W1:Y:S01]  /*8d80*/  SHFL.BFLY PT, R9, R8, 0x1, 0x1f ;  /* 0x0c201f0008097f89 */ /* 0x000e6200000e0000 */
[----:B0-----:R-:W-:Y:S01]  /*8d90*/  FADD.FTZ R12, R7, R6 ;  /* 0x00000006070c7221 */ /* 0x001fe20000010000 */
[----:B------:R-:W-:-:S02]  /*8da0*/  IMAD.MOV.U32 R6, RZ, RZ, RZ ;  /* 0x000000ffff067224 */ /* 0x000fc400078e00ff */
[----:B------:R-:W-:Y:S02]  /*8db0*/  IMAD.U32 R7, RZ, RZ, UR55 ;  /* 0x00000037ff077e24 */ /* 0x000fe4000f8e00ff */
        /* <DEDUP_REMOVED lines=47> */
[----:B0-23--:R-:W-:Y:S05]  /*90b0*/  @!P0 BRA `(.L_x_2646) ;  /* 0x0000000000048947 */ /* 0x00dfea0003800000 */
[----:B------:R-:W-:Y:S01]  /*90c0*/  BPT.TRAP 0x1 ;  /* 0x000000040000795c */ /* 0x000fe20000300000 */
.L_x_2646:
        /* <DEDUP_REMOVED lines=14> */
[----:B------:R-:W-:Y:S01]  /*91b0*/  USEL UR4, URZ, 0x1, UP0 ;  /* 0x000000013f047887 */ /* 0x000fe20008000000 */
        /* <DEDUP_REMOVED lines=59> */
.L_x_2610:
[----:B------:R-:W0:Y:S01]  /*9570*/  S2R R5, SR_CgaCtaId ;  /* 0x0000000000057919 */ /* 0x000e220000008800 */
[----:B------:R-:W-:Y:S01]  /*9580*/  MOV R20, 0x400 ;  /* 0x0000040000147802 */ /* 0x000fe20000000f00 */
[----:B------:R-:W-:Y:S01]  /*9590*/  BSSY B0, `(.L_x_2647) ;  /* 0x00002e5000007945 */ /* 0x000fe20003800000 */
[----:B------:R-:W-:Y:S02]  /*95a0*/  BAR.SYNC.DEFER_BLOCKING 0x5, 0x180 ;  /* 0x0146000000007b1d */ /* 0x000fe40000010000 */
[----:B0-----:R-:W-:-:S05]  /*95b0*/  LEA R20, R5, R20, 0x18 ;  /* 0x0000001405147211 */ /* 0x001fca00078ec0ff */
[----:B------:R-:W0:Y:S02]  /*95c0*/  LDS.128 R32, [R20+0x288d0] ;  /* 0x0288d00014207984 */ /* 0x000e240000000c00 */
[----:B0-----:R-:W-:Y:S02]  /*95d0*/  R2UR UR6, R33 ;  /* 0x00000000210672ca */ /* 0x001fe400000e0000 */
[----:B------:R-:W-:Y:S01]  /*95e0*/  R2UR UR5, R34 ;  /* 0x00000000220572ca */ /* 0x000fe200000e0000 */
[----:B------:R-:W-:Y:S06]  /*95f0*/  BAR.ARV 0x4, 0x180 ;  /* 0x0106000000007b1d */ /* 0x000fec0000002000 */
[----:B------:R-:W-:Y:S08]  /*9600*/  @P0 BRA `(.L_x_2648) ;  /* 0x0000002000600947 */ /* 0x000ff00003800000 */
[----:B------:R-:W0:Y:S01]  /*9610*/  S2R R5, SR_SWINHI ;  /* 0x0000000000057919 */ /* 0x000e220000002f00 */
[----:B------:R-:W-:Y:S01]  /*9620*/  USHF.L.U32 UR4, UR42, 0x2, URZ ;  /* 0x000000022a047899 */ /* 0x000fe2000800063f */
[----:B------:R-:W-:Y:S01]  /*9630*/  ULDC.64 UR10, c[0x0][0xc00] ;  /* 0x00030000000a7ab9 */ /* 0x000fe20000000a00 */
[----:B------:R-:W-:Y:S02]  /*9640*/  USHF.L.U64.HI UR12, UR42, 0x2, UR36 ;  /* 0x000000022a0c7899 */ /* 0x000fe40008010224 */
[----:B------:R-:W-:-:S04]  /*9650*/  UIADD3 UR7, UP0, UR4, UR10, URZ ;  /* 0x0000000a04077290 */ /* 0x000fc8000ff1e03f */
[----:B------:R-:W-:Y:S01]  /*9660*/  UIADD3.X UR8, UR12, UR11, URZ, UP0, !UPT ;  /* 0x0000000b0c087290 */ /* 0x000fe200087fe43f */
        /* <DEDUP_REMOVED lines=15> */
[----:B------:R-:W-:Y:S01]  /*9760*/  BAR.SYNC.DEFER_BLOCKING 0x1, 0x100 ;  /* 0x0044000000007b1d */ /* 0x000fe20000010000 */
        /* <DEDUP_REMOVED lines=28> */
[----:B------:R-:W-:Y:S02]  /*9930*/  F2FP.BF16.F32.PACK_AB R7, R95, R94 ;  /* 0x0000005e5f07723e */ /* 0x000fe400000010ff */
[----:B------:R-:W-:Y:S02]  /*9940*/  MOV R38, R14 ;  /* 0x0000000e00267202 */ /* 0x000fe40000000f00 */
[----:B------:R-:W-:Y:S01]  /*9950*/  MOV R36, R12 ;  /* 0x0000000c00247202 */ /* 0x000fe20000000f00 */
[----:B------:R0:W-:Y:S01]  /*9960*/  STSM.16.M88.4 [R30], R4 ;  /* 0x000000041e007844 */ /* 0x0001e20000000200 */
[----:B------:R-:W-:-:S02]  /*9970*/  LOP3.LUT R10, R10, R41, RZ, 0x3c, !PT ;  /* 0x000000290a0a7212 */ /* 0x000fc400078e3cff */
[----:B------:R-:W-:Y:S02]  /*9980*/  LOP3.LUT R8, R21, R34, RZ, 0x3c, !PT ;  /* 0x0000002215087212 */ /* 0x000fe400078e3cff */
[----:B------:R-:W-:Y:S02]  /*9990*/  MOV R40, R28 ;  /* 0x0000001c00287202 */ /* 0x000fe40000000f00 */
[----:B------:R-:W-:Y:S02]  /*99a0*/  MOV R39, R26 ;  /* 0x0000001a00277202 */ /* 0x000fe40000000f00 */
[----:B------:R-:W-:Y:S02]  /*99b0*/  MOV R37, R24 ;  /* 0x0000001800257202 */ /* 0x000fe40000000f00 */
[----:B------:R-:W-:Y:S02]  /*99c0*/  F2FP.BF16.F32.PACK_AB R12, R97, R96 ;  /* 0x00000060610c723e */ /* 0x000fe400000010ff */
[----:B------:R-:W-:-:S02]  /*99d0*/  F2FP.BF16.F32.PACK_AB R13, R99, R98 ;  /* 0x00000062630d723e */ /* 0x000fc400000010ff */
[----:B------:R-:W-:Y:S02]  /*99e0*/  F2FP.BF16.F32.PACK_AB R14, R101, R100 ;  /* 0x00000064650e723e */ /* 0x000fe400000010ff */
[----:B------:R-:W-:Y:S02]  /*99f0*/  F2FP.BF16.F32.PACK_AB R15, R103, R102 ;  /* 0x00000066670f723e */ /* 0x000fe400000010ff */
[----:B------:R-:W-:Y:S02]  /*9a00*/  F2FP.BF16.F32.PACK_AB R24, R105, R104 ;  /* 0x000000686918723e */ /* 0x000fe400000010ff */
[----:B------:R-:W-:Y:S01]  /*9a10*/  F2FP.BF16.F32.PACK_AB R25, R107, R106 ;  /* 0x0000006a6b19723e */ /* 0x000fe200000010ff */
[----:B------:R-:W-:Y:S01]  /*9a20*/  STSM.16.M88.4 [R40], R12 ;  /* 0x0000000c28007844 */ /* 0x000fe20000000200 */
[----:B------:R-:W-:Y:S02]  /*9a30*/  F2FP.BF16.F32.PACK_AB R26, R109, R108 ;  /* 0x0000006c6d1a723e */ /* 0x000fe400000010ff */
[----:B------:R-:W-:-:S02]  /*9a40*/  F2FP.BF16.F32.PACK_AB R27, R111, R110 ;  /* 0x0000006e6f1b723e */ /* 0x000fc400000010ff */
[----:B------:R-:W-:Y:S02]  /*9a50*/  F2FP.BF16.F32.PACK_AB R28, R113, R112 ;  /* 0x00000070711c723e */ /* 0x000fe400000010ff */
[----:B------:R-:W-:Y:S01]  /*9a60*/  F2FP.BF16.F32.PACK_AB R29, R115, R114 ;  /* 0x00000072731d723e */ /* 0x000fe200000010ff */
[----:B------:R-:W-:Y:S01]  /*9a70*/  STSM.16.M88.4 [R39], R24 ;  /* 0x0000001827007844 */ /* 0x000fe20000000200 */
[----:B0-----:R-:W-:Y:S02]  /*9a80*/  F2FP.BF16.F32.PACK_AB R30, R117, R116 ;  /* 0x00000074751e723e */ /* 0x001fe400000010ff */
[----:B------:R-:W-:Y:S02]  /*9a90*/  F2FP.BF16.F32.PACK_AB R31, R119, R118 ;  /* 0x00000076771f723e */ /* 0x000fe400000010ff */
[----:B------:R-:W-:Y:S02]  /*9aa0*/  MOV R21, R10 ;  /* 0x0000000a00157202 */ /* 0x000fe40000000f00 */
[----:B------:R-:W-:Y:S01]  /*9ab0*/  MOV R34, R8 ;  /* 0x0000000800227202 */ /* 0x000fe20000000f00 */
[----:B------:R0:W-:Y:S01]  /*9ac0*/  STSM.16.M88.4 [R38], R28 ;  /* 0x0000001c26007844 */ /* 0x0001e20000000200 */
[----:B------:R-:W-:-:S02]  /*9ad0*/  F2FP.BF16.F32.PACK_AB R4, R121, R120 ;  /* 0x000000787904723e */ /* 0x000fc400000010ff */
[----:B------:R-:W-:Y:S02]  /*9ae0*/  F2FP.BF16.F32.PACK_AB R5, R123, R122 ;  /* 0x0000007a7b05723e */ /* 0x000fe400000010ff */
[----:B------:R-:W-:Y:S02]  /*9af0*/  F2FP.BF16.F32.PACK_AB R6, R125, R124 ;  /* 0x0000007c7d06723e */ /* 0x000fe400000010ff */
[----:B------:R-:W-:Y:S02]  /*9b00*/  F2FP.BF16.F32.PACK_AB R7, R127, R126 ;  /* 0x0000007e7f07723e */ /* 0x000fe400000010ff */
[----:B------:R-:W-:Y:S02]  /*9b10*/  F2FP.BF16.F32.PACK_AB R8, R129, R128 ;  /* 0x000000808108723e */ /* 0x000fe400000010ff */
[----:B------:R-:W-:Y:S01]  /*9b20*/  F2FP.BF16.F32.PACK_AB R9, R131, R130 ;  /* 0x000000828309723e */ /* 0x000fe200000010ff */
[----:B------:R-:W-:Y:S01]  /*9b30*/  STSM.16.M88.4 [R37], R4 ;  /* 0x0000000425007844 */ /* 0x000fe20000000200 */
[----:B------:R-:W-:-:S02]  /*9b40*/  F2FP.BF16.F32.PACK_AB R10, R133, R132 ;  /* 0x00000084850a723e */ /* 0x000fc400000010ff */
[----:B------:R-:W-:Y:S01]  /*9b50*/  F2FP.BF16.F32.PACK_AB R11, R135, R134 ;  /* 0x00000086870b723e */ /* 0x000fe200000010ff */
[----:B0-----:R-:W-:Y:S01]  /*9b60*/  IMAD.U32 R28, RZ, RZ, UR7 ;  /* 0x00000007ff1c7e24 */ /* 0x001fe2000f8e00ff */
[----:B------:R-:W-:Y:S01]  /*9b70*/  F2FP.BF16.F32.PACK_AB R12, R137, R136 ;  /* 0x00000088890c723e */ /* 0x000fe200000010ff */
[----:B------:R-:W-:Y:S01]  /*9b80*/  IMAD.U32 R29, RZ, RZ, UR8 ;  /* 0x00000008ff1d7e24 */ /* 0x000fe2000f8e00ff */
[----:B------:R-:W-:Y:S01]  /*9b90*/  F2FP.BF16.F32.PACK_AB R13, R139, R138 ;  /* 0x0000008a8b0d723e */ /* 0x000fe200000010ff */
[----:B------:R-:W-:Y:S01]  /*9ba0*/  STSM.16.M88.4 [R36], R8 ;  /* 0x0000000824007844 */ /* 0x000fe20000000200 */
[----:B------:R-:W-:Y:S01]  /*9bb0*/  F2FP.BF16.F32.PACK_AB R14, R141, R140 ;  /* 0x0000008c8d0e723e */ /* 0x000fe200000010ff */
[----:B------:R-:W-:Y:S01]  /*9bc0*/  ULDC.64 UR8, c[0x0][0xc08] ;  /* 0x0003020000087ab9 */ /* 0x000fe20000000a00 */
[----:B------:R-:W-:Y:S02]  /*9bd0*/  F2FP.BF16.F32.PACK_AB R15, R143, R142 ;  /* 0x0000008e8f0f723e */ /* 0x000fe400000010ff */
[----:B------:R-:W-:-:S02]  /*9be0*/  F2FP.BF16.F32.PACK_AB R24, R145, R144 ;  /* 0x000000909118723e */ /* 0x000fc400000010ff */
[----:B------:R-:W-:Y:S01]  /*9bf0*/  F2FP.BF16.F32.PACK_AB R25, R147, R146 ;  /* 0x000000929319723e */ /* 0x000fe200000010ff */
[----:B------:R-:W-:Y:S01]  /*9c00*/  STSM.16.M88.4 [R21], R12 ;  /* 0x0000000c15007844 */ /* 0x000fe20000000200 */
[----:B------:R-:W-:Y:S02]  /*9c10*/  F2FP.BF16.F32.PACK_AB R26, R149, R148 ;  /* 0x00000094951a723e */ /* 0x000fe400000010ff */
[----:B------:R-:W-:Y:S02]  /*9c20*/  F2FP.BF16.F32.PACK_AB R27, R151, R150 ;  /* 0x00000096971b723e */ /* 0x000fe400000010ff */
[----:B------:R-:W-:-:S03]  /*9c30*/  ISETP.NE.U32.AND P0, PT, RZ, UR10, PT ;  /* 0x0000000aff007c0c */ /* 0x000fc6000bf05070 */
[----:B------:R0:W-:Y:S01]  /*9c40*/  STSM.16.M88.4 [R34], R24 ;  /* 0x0000001822007844 */ /* 0x0001e20000000200 */
[----:B------:R-:W-:Y:S01]  /*9c50*/  BAR.SYNC.DEFER_BLOCKING 0x1, 0x100 ;  /* 0x0044000000007b1d */ /* 0x000fe20000010000 */
[----:B------:R-:W-:-:S07]  /*9c60*/  ISETP.NE.AND.EX P0, PT, RZ, UR11, PT, P0 ;  /* 0x0000000bff007c0c */ /* 0x000fce000bf05300 */
[----:B0-----:R-:W0:Y:S06]  /*9c70*/  LDC R34, c[0x0][0xbe8] ;  /* 0x0002fa00ff227b82 */ /* 0x001e2c0000000800 */
[----:B------:R-:W2:Y:S01]  /*9c80*/  @P0 LDG.E R30, desc[UR56][R28.64] ;  /* 0x000000381c1e0981 */ /* 0x000ea2000c1e1900 */
[----:B------:R-:W-:-:S04]  /*9c90*/  UISETP.NE.U32.AND UP0, UPT, UR8, URZ, UPT ;  /* 0x0000003f0800728c */ /* 0x000fc8000bf05070 */
[----:B------:R-:W-:-:S06]  /*9ca0*/  UISETP.NE.AND.EX UP0, UPT, UR9, URZ, UPT, UP0 ;  /* 0x0000003f0900728c */ /* 0x000fcc000bf05300 */
[----:B------:R-:W-:Y:S02]  /*9cb0*/  PLOP3.LUT P4, PT, PT, PT, UP0, 0x80, 0x0 ;  /* 0x000000000000781c */ /* 0x000fe40003f8f008 */
[----:B0-----:R-:W-:-:S03]  /*9cc0*/  ISETP.NE.AND P1, PT, R34, 0x1, PT ;  /* 0x000000012200780c */ /* 0x001fc60003f25270 */
[----:B------:R-:W-:-:S03]  /*9cd0*/  @UP0 UIADD3 UR8, UP1, UR4, UR8, URZ ;  /* 0x0000000804080290 */ /* 0x000fc6000ff3e03f */
[----:B------:R-:W-:Y:S01]  /*9ce0*/  ULDC UR4, c[0x0][0xa88] ;  /* 0x0002a20000047ab9 */ /* 0x000fe20000000800 */
[----:B------:R-:W-:Y:S01]  /*9cf0*/  @UP0 UIADD3.X UR9, UR12, UR9, URZ, UP1, !UPT ;  /* 0x000000090c090290 */ /* 0x000fe20008ffe43f */
[----:B------:R-:W-:Y:S01]  /*9d00*/  IMAD.U32 R21, RZ, RZ, UR4 ;  /* 0x00000004ff157e24 */ /* 0x000fe2000f8e00ff */
[----:B------:R-:W-:Y:S01]  /*9d10*/  UISETP.NE.AND UP0, UPT, UR46, URZ, UPT ;  /* 0x0000003f2e00728c */ /* 0x000fe2000bf05270 */
[----:B------:R-:W-:Y:S01]  /*9d20*/  IMAD.U32 R4, RZ, RZ, UR8 ;  /* 0x00000008ff047e24 */ /* 0x000fe2000f8e00ff */
[----:B------:R-:W-:Y:S02]  /*9d30*/  ULDC UR4, c[0x0][0xad4] ;  /* 0x0002b50000047ab9 */ /* 0x000fe40000000800 */
[----:B------:R-:W0:Y:S01]  /*9d40*/  @P1 LDC R6, c[0x0][0xbec] ;  /* 0x0002fb00ff061b82 */ /* 0x000e220000000800 */
[----:B------:R-:W-:Y:S01]  /*9d50*/  USEL UR4, UR46, UR4, UP0 ;  /* 0x000000042e047287 */ /* 0x000fe20008000000 */
[----:B------:R-:W-:Y:S01]  /*9d60*/  IMAD.U32 R5, RZ, RZ, UR9 ;  /* 0x00000009ff057e24 */ /* 0x000fe2000f8e00ff */
[----:B------:R-:W-:-:S02]  /*9d70*/  UMOV UR16, 0x9b8 ;  /* 0x000009b800107882 */ /* 0x000fc40000000000 */
[----:B------:R-:W-:-:S03]  /*9d80*/  UISETP.GT.AND UP1, UPT, UR4, 0x1, UPT ;  /* 0x000000010400788c */ /* 0x000fc6000bf24270 */
[----:B------:R-:W1:Y:S01]  /*9d90*/  @P1 LDC R9, c[0x0][0xbf0] ;  /* 0x0002fc00ff091b82 */ /* 0x000e620000000800 */
[----:B------:R-:W-:Y:S01]  /*9da0*/  USEL UR16, UR16, 0x978, UP1 ;  /* 0x0000097810107887 */ /* 0x000fe20008800000 */
[----:B------:R-:W-:Y:S01]  /*9db0*/  VIADD R11, R17, UR37 ;  /* 0x00000025110b7c36 */ /* 0x000fe20008000000 */
[----:B------:R-:W-:Y:S01]  /*9dc0*/  UISETP.NE.U32.AND UP0, UPT, UR10, URZ, UPT ;  /* 0x0000003f0a00728c */ /* 0x000fe2000bf05070 */
[----:B------:R0:W5:Y:S01]  /*9dd0*/  @P4 LDG.E R21, desc[UR56][R4.64] ;  /* 0x0000003804154981 */ /* 0x000162000c1e1900 */
[----:B------:R-:W-:Y:S01]  /*9de0*/  UMOV UR4, URZ ;  /* 0x0000003f00047c82 */ /* 0x000fe20008000000 */
[----:B------:R-:W-:Y:S01]  /*9df0*/  USEL UR7, UR38, URZ, UP1 ;  /* 0x0000003f26077287 */ /* 0x000fe20008800000 */
[----:B------:R-:W-:Y:S01]  /*9e00*/  IMAD.MOV.U32 R7, RZ, RZ, R11 ;  /* 0x000000ffff077224 */ /* 0x000fe200078e000b */
[----:B------:R-:W-:-:S04]  /*9e10*/  UISETP.NE.AND.EX UP0, UPT, UR11, URZ, UPT, UP0 ;  /* 0x0000003f0b00728c */ /* 0x000fc8000bf05300 */
[----:B------:R-:W-:Y:S01]  /*9e20*/  USEL UR42, UR42, URZ, !UP0 ;  /* 0x0000003f2a2a7287 */ /* 0x000fe2000c000000 */
[----:B------:R-:W-:Y:S01]  /*9e30*/  ULDC.64 UR10, c[0x0][UR16+0x220] ;  /* 0x00008800100a7abb */ /* 0x000fe20008000a00 */
[----:B------:R-:W-:Y:S01]  /*9e40*/  ULDC.64 UR8, c[0x0][UR16+0x218] ;  /* 0x0000860010087abb */ /* 0x000fe20008000a00 */
[----:B0-----:R-:W-:Y:S01]  /*9e50*/  @P1 IMAD.HI.U32 R4, R11, R6, RZ ;  /* 0x000000060b041227 */ /* 0x001fe200078e00ff */
[----:B------:R-:W-:Y:S01]  /*9e60*/  USEL UR36, UR36, URZ, !UP0 ;  /* 0x0000003f24247287 */ /* 0x000fe2000c000000 */
[----:B------:R-:W-:Y:S01]  /*9e70*/  ULDC.64 UR12, c[0x0][UR16+0x228] ;  /* 0x00008a00100c7abb */ /* 0x000fe20008000a00 */
[----:B------:R-:W-:Y:S02]  /*9e80*/  UIMAD UR11, UR11, UR42, URZ ;  /* 0x0000002a0b0b72a4 */ /* 0x000fe4000f8e023f */
[----:B------:R-:W-:Y:S02]  /*9e90*/  UIMAD.WIDE.U32 UR14, UR8, UR43, URZ ;  /* 0x0000002b080e72a5 */ /* 0x000fe4000f8e003f */
[----:B------:R-:W-:Y:S01]  /*9ea0*/  UIMAD UR17, UR9, UR43, URZ ;  /* 0x0000002b091172a4 */ /* 0x000fe2000f8e023f */
[----:B-1----:R-:W-:Y:S01]  /*9eb0*/  @P1 SHF.R.U32.HI R7, RZ, R9, R4 ;  /* 0x00000009ff071219 */ /* 0x002fe20000011604 */
[----:B------:R-:W-:-:S02]  /*9ec0*/  UIMAD.WIDE.U32 UR8, UR10, UR42, URZ ;  /* 0x0000002a0a0872a5 */ /* 0x000fc4000f8e003f */
[----:B------:R-:W-:Y:S02]  /*9ed0*/  UIMAD.WIDE.U32 UR18, UR12, UR7, URZ ;  /* 0x000000070c1272a5 */ /* 0x000fe4000f8e003f */
[----:B------:R-:W-:Y:S01]  /*9ee0*/  UIMAD UR7, UR13, UR7, URZ ;  /* 0x000000070d0772a4 */ /* 0x000fe2000f8e023f */
[--C-:B------:R-:W-:Y:S01]  /*9ef0*/  IMAD.MOV R9, RZ, RZ, -R7.reuse ;  /* 0x000000ffff097224 */ /* 0x100fe200078e0a07 */
[----:B------:R-:W-:Y:S02]  /*9f00*/  UIMAD UR11, UR10, UR36, UR11 ;  /* 0x000000240a0b72a4 */ /* 0x000fe4000f8e020b */
[----:B------:R-:W-:Y:S01]  /*9f10*/  UIADD3 UR17, UR15, UR17, URZ ;  /* 0x000000110f117290 */ /* 0x000fe2000fffe03f */
[----:B------:R-:W-:Y:S02]  /*9f20*/  IMAD.U32 R4, RZ, RZ, UR18 ;  /* 0x00000012ff047e24 */ /* 0x000fe4000f8e00ff */
[----:B------:R-:W-:Y:S01]  /*9f30*/  IMAD.U32 R5, RZ, RZ, UR19 ;  /* 0x00000013ff057e24 */ /* 0x000fe2000f8e00ff */
[----:B------:R-:W-:Y:S01]  /*9f40*/  SHF.R.S32.HI R5, RZ, 0x1f, R7 ;  /* 0x0000001fff057819 */ /* 0x000fe20000011407 */
[----:B------:R-:W-:-:S05]  /*9f50*/  IMAD R9, R34, R9, R11 ;  /* 0x0000000922097224 */ /* 0x000fca00078e020b */
[----:B------:R-:W-:Y:S02]  /*9f60*/  SHF.R.S32.HI R6, RZ, 0x1f, R9 ;  /* 0x0000001fff067819 */ /* 0x000fe40000011409 */
[----:B--2---:R-:W-:-:S13]  /*9f70*/  @P0 R2UR UR4, R30 ;  /* 0x000000001e0402ca */ /* 0x004fda00000e0000 */
        /* <DEDUP_REMOVED lines=23> */
.L_x_2649:
        /* <DEDUP_REMOVED lines=16> */
[----:B0-----:R-:W-:Y:S01]  /*a1f0*/  IMAD R3, R197, 0x40, R2 ;  /* 0x00000040c5037824 */ /* 0x001fe200078e0202 */
[----:B------:R-:W-:Y:S01]  /*a200*/  ULDC.64 UR10, c[0x0][0xaa0] ;  /* 0x0002a800000a7ab9 */ /* 0x000fe20000000a00 */
[----:B------:R-:W0:Y:S02]  /*a210*/  @P1 LDC R49, c[0x0][0xbf0] ;  /* 0x0002fc00ff311b82 */ /* 0x000e240000000800 */
[----:B------:R-:W-:-:S03]  /*a220*/  IMAD.WIDE R32, R3, 0x2, R32 ;  /* 0x0000000203207825 */ /* 0x000fc600078e0220 */
[C---:B------:R-:W-:Y:S02]  /*a230*/  IADD3 R9, P6, R32.reuse, 0x1000, RZ ;  /* 0x0000100020097810 */ /* 0x040fe40007fde0ff */
[C---:B------:R-:W-:Y:S02]  /*a240*/  IADD3 R13, P5, R32.reuse, 0x2000, RZ ;  /* 0x00002000200d7810 */ /* 0x040fe40007fbe0ff */
[----:B------:R-:W-:Y:S02]  /*a250*/  LOP3.LUT R8, R9, 0x380, RZ, 0xc0, !PT ;  /* 0x0000038009087812 */ /* 0x000fe400078ec0ff */
[C---:B------:R-:W-:Y:S02]  /*a260*/  IADD3 R25, P4, R32.reuse, 0x3000, RZ ;  /* 0x0000300020197810 */ /* 0x040fe40007f9e0ff */
[C---:B------:R-:W-:Y:S02]  /*a270*/  IADD3 R29, P3, R32.reuse, 0x4000, RZ ;  /* 0x00004000201d7810 */ /* 0x040fe40007f7e0ff */
[----:B------:R-:W-:-:S02]  /*a280*/  IADD3 R37, P2, R32, 0x5000, RZ ;  /* 0x0000500020257810 */ /* 0x000fc40007f5e0ff */
[C---:B------:R-:W-:Y:S02]  /*a290*/  IADD3 R41, P0, R32.reuse, 0x6000, RZ ;  /* 0x0000600020297810 */ /* 0x040fe40007f1e0ff */
[----:B------:R-:W-:Y:S02]  /*a2a0*/  LOP3.LUT R5, R32, 0x380, RZ, 0xc0, !PT ;  /* 0x0000038020057812 */ /* 0x000fe400078ec0ff */
[----:B------:R-:W-:Y:S02]  /*a2b0*/  SHF.R.U64 R8, R8, 0x3, RZ ;  /* 0x0000000308087819 */ /* 0x000fe400000012ff */
[----:B------:R-:W-:Y:S02]  /*a2c0*/  LOP3.LUT R12, R13, 0x380, RZ, 0xc0, !PT ;  /* 0x000003800d0c7812 */ /* 0x000fe400078ec0ff */
[----:B------:R-:W-:Y:S02]  /*a2d0*/  LOP3.LUT R24, R25, 0x380, RZ, 0xc0, !PT ;  /* 0x0000038019187812 */ /* 0x000fe400078ec0ff */
[----:B------:R-:W-:-:S02]  /*a2e0*/  LOP3.LUT R28, R29, 0x380, RZ, 0xc0, !PT ;  /* 0x000003801d1c7812 */ /* 0x000fc400078ec0ff */
[----:B------:R-:W-:Y:S02]  /*a2f0*/  LOP3.LUT R36, R37, 0x380, RZ, 0xc0, !PT ;  /* 0x0000038025247812 */ /* 0x000fe400078ec0ff */
[----:B------:R-:W-:Y:S02]  /*a300*/  LOP3.LUT R40, R41, 0x380, RZ, 0xc0, !PT ;  /* 0x0000038029287812 */ /* 0x000fe400078ec0ff */
[----:B------:R-:W-:Y:S02]  /*a310*/  SHF.R.U64 R5, R5, 0x3, RZ ;  /* 0x0000000305057819 */ /* 0x000fe400000012ff */
[----:B------:R-:W-:Y:S01]  /*a320*/  LOP3.LUT R8, R8, R9, RZ, 0x3c, !PT ;  /* 0x0000000908087212 */ /* 0x000fe200078e3cff */
[----:B------:R-:W-:Y:S01]  /*a330*/  IMAD.X R9, RZ, RZ, R33, P6 ;  /* 0x000000ffff097224 */ /* 0x000fe200030e0621 */
[----:B------:R-:W-:Y:S02]  /*a340*/  IADD3 R3, P6, R32, 0x7000, RZ ;  /* 0x0000700020037810 */ /* 0x000fe40007fde0ff */
[----:B------:R-:W-:-:S02]  /*a350*/  SHF.R.U64 R12, R12, 0x3, RZ ;  /* 0x000000030c0c7819 */ /* 0x000fc400000012ff */
[----:B------:R-:W-:Y:S01]  /*a360*/  SHF.R.U64 R24, R24, 0x3, RZ ;  /* 0x0000000318187819 */ /* 0x000fe200000012ff */
[--C-:B------:R-:W-:Y:S01]  /*a370*/  IMAD.X R45, RZ, RZ, R33.reuse, P6 ;  /* 0x000000ffff2d7224 */ /* 0x100fe200030e0621 */
[----:B------:R-:W-:Y:S01]  /*a380*/  SHF.R.U64 R28, R28, 0x3, RZ ;  /* 0x000000031c1c7819 */ /* 0x000fe200000012ff */
[----:B------:R-:W-:Y:S01]  /*a390*/  UIMAD UR7, UR12, UR10, URZ ;  /* 0x0000000a0c0772a4 */ /* 0x000fe2000f8e023f */
[----:B------:R-:W-:Y:S01]  /*a3a0*/  SHF.R.U64 R36, R36, 0x3, RZ ;  /* 0x0000000324247819 */ /* 0x000fe200000012ff */
[----:B------:R-:W-:Y:S01]  /*a3b0*/  UIMAD.WIDE.U32 UR8, UR4, UR10, URZ ;  /* 0x0000000a040872a5 */ /* 0x000fe2000f8e003f */
[----:B------:R-:W-:Y:S01]  /*a3c0*/  SHF.R.U64 R40, R40, 0x3, RZ ;  /* 0x0000000328287819 */ /* 0x000fe200000012ff */
[----:B------:R-:W5:Y:S01]  /*a3d0*/  LD.E.128 R8, desc[UR56][R8.64] ;  /* 0x0000003808087980 */ /* 0x000f62000c101d00 */
        /* <DEDUP_REMOVED lines=11> */
[----:B------:R1:W5:Y:S01]  /*a490*/  LD.E.128 R4, desc[UR56][R32.64] ;  /* 0x0000003820047980 */ /* 0x000362000c101d00 */
[----:B------:R-:W-:Y:S01]  /*a4a0*/  LOP3.LUT R0, R3, 0x380, RZ, 0xc0, !PT ;  /* 0x0000038003007812 */ /* 0x000fe200078ec0ff */
[----:B------:R-:W-:-:S02]  /*a4b0*/  UIMAD UR7, UR4, UR11, UR7 ;  /* 0x0000000b040772a4 */ /* 0x000fc4000f8e0207 */
[----:B------:R-:W5:Y:S01]  /*a4c0*/  LD.E.128 R12, desc[UR56][R12.64] ;  /* 0x000000380c0c7980 */ /* 0x000f62000c101d00 */
[----:B------:R-:W-:-:S03]  /*a4d0*/  SHF.R.U64 R0, R0, 0x3, RZ ;  /* 0x0000000300007819 */ /* 0x000fc600000012ff */
[----:B------:R-:W5:Y:S01]  /*a4e0*/  LD.E.128 R24, desc[UR56][R24.64] ;  /* 0x0000003818187980 */ /* 0x000f62000c101d00 */
[----:B-1----:R-:W1:Y:S01]  /*a4f0*/  @P1 LDC R33, c[0x0][0xbec] ;  /* 0x0002fb00ff211b82 */ /* 0x002e620000000800 */
[----:B------:R-:W-:Y:S01]  /*a500*/  UIADD3 UR9, UR9, UR7, URZ ;  /* 0x0000000709097290 */ /* 0x000fe2000fffe03f */
[----:B------:R-:W-:Y:S01]  /*a510*/  LOP3.LUT R44, R0, R3, RZ, 0x3c, !PT ;  /* 0x00000003002c7212 */ /* 0x000fe200078e3cff */
[----:B------:R-:W-:Y:S01]  /*a520*/  ULDC.64 UR10, c[0x0][0xae8] ;  /* 0x0002ba00000a7ab9 */ /* 0x000fe20000000a00 */
[----:B------:R-:W-:Y:S01]  /*a530*/  IMAD R0, R19, 0x20, R197 ;  /* 0x0000002013007824 */ /* 0x000fe200078e02c5 */
[----:B------:R-:W-:Y:S01]  /*a540*/  UIMAD.WIDE.U32 UR8, UR43, UR10, UR8 ;  /* 0x0000000a2b0872a5 */ /* 0x000fe2000f8e0008 */
[----:B------:R-:W5:Y:S01]  /*a550*/  LD.E.128 R28, desc[UR56][R28.64] ;  /* 0x000000381c1c7980 */ /* 0x000f62000c101d00 */
[----:B------:R-:W-:Y:S01]  /*a560*/  USHF.R.S32.HI UR4, URZ, 0x1f, UR42 ;  /* 0x0000001f3f047899 */ /* 0x000fe2000801142a */
[----:B------:R-:W-:Y:S01]  /*a570*/  VIADD R48, R0, UR37 ;  /* 0x0000002500307c36 */ /* 0x000fe20008000000 */
[----:B------:R-:W-:Y:S01]  /*a580*/  UIMAD UR9, UR43, UR11, UR9 ;  /* 0x0000000b2b0972a4 */ /* 0x000fe2000f8e0209 */
[----:B------:R-:W5:Y:S02]  /*a590*/  LD.E.128 R36, desc[UR56][R36.64] ;  /* 0x0000003824247980 */ /* 0x000f64000c101d00 */
[----:B------:R-:W-:-:S02]  /*a5a0*/  ULDC.64 UR10, c[0x0][0xaf0] ;  /* 0x0002bc00000a7ab9 */ /* 0x000fc40000000a00 */
[----:B------:R-:W-:Y:S01]  /*a5b0*/  UIMAD UR4, UR4, UR10, URZ ;  /* 0x0000000a040472a4 */ /* 0x000fe2000f8e023f */
[----:B------:R-:W-:Y:S01]  /*a5c0*/  IMAD.MOV.U32 R3, RZ, RZ, R48 ;  /* 0x000000ffff037224 */ /* 0x000fe200078e0030 */
[----:B------:R-:W5:Y:S02]  /*a5d0*/  LD.E.128 R40, desc[UR56][R40.64] ;  /* 0x0000003828287980 */ /* 0x000f64000c101d00 */
[----:B------:R-:W-:Y:S02]  /*a5e0*/  UIMAD UR4, UR42, UR11, UR4 ;  /* 0x0000000b2a0472a4 */ /* 0x000fe4000f8e0204 */
[----:B------:R-:W5:Y:S01]  /*a5f0*/  LD.E.128 R44, desc[UR56][R44.64] ;  /* 0x000000382c2c7980 */ /* 0x000f62000c101d00 */
[----:B-1----:R-:W-:Y:S01]  /*a600*/  @P1 IMAD.HI.U32 R0, R48, R33, RZ ;  /* 0x0000002130001227 */ /* 0x002fe200078e00ff */
[----:B------:R-:W-:Y:S01]  /*a610*/  UIMAD.WIDE.U32 UR42, UR42, UR10, UR8 ;  /* 0x0000000a2a2a72a5 */ /* 0x000fe2000f8e0008 */
[----:B------:R-:W-:Y:S01]  /*a620*/  @!PT LDS RZ, [RZ] ;  /* 0x00000000fffff984 */ /* 0x000fe20000000800 */
[----:B------:R-:W-:Y:S01]  /*a630*/  @!PT LDS RZ, [RZ] ;  /* 0x00000000fffff984 */ /* 0x000fe20000000800 */
[----:B------:R-:W-:Y:S01]  /*a640*/  @!PT LDS RZ, [RZ] ;  /* 0x00000000fffff984 */ /* 0x000fe20000000800 */
[----:B------:R-:W-:Y:S01]  /*a650*/  @!PT LDS RZ, [RZ] ;  /* 0x00000000fffff984 */ /* 0x000fe20000000800 */
[----:B------:R1:W-:Y:S06]  /*a660*/  MEMBAR.ALL.CTA ;  /* 0x0000000000007992 */ /* 0x0003ec0000008000 */
[----:B-1----:R-:W1:Y:S01]  /*a670*/  FENCE.VIEW.ASYNC.S ;  /* 0x00000000000073c6 */ /* 0x002e620000000000 */
[----:B------:R-:W-:Y:S01]  /*a680*/  ULDC.64 UR8, c[0x0][0xae0] ;  /* 0x0002b80000087ab9 */ /* 0x000fe20000000a00 */
[----:B0-----:R-:W-:Y:S01]  /*a690*/  @P1 SHF.R.U32.HI R3, RZ, R49, R0 ;  /* 0x00000031ff031219 */ /* 0x001fe20000011600 */
[----:B------:R-:W-:-:S03]  /*a6a0*/  UIADD3 UR4, UR43, UR4, URZ ;  /* 0x000000042b047290 */ /* 0x000fc6000fffe03f */
[--C-:B------:R-:W-:Y:S01]  /*a6b0*/  SHF.R.S32.HI R0, RZ, 0x1f, R3.reuse ;  /* 0x0000001fff007819 */ /* 0x100fe20000011403 */
[----:B------:R-:W-:Y:S02]  /*a6c0*/  IMAD.MOV R49, RZ, RZ, -R3 ;  /* 0x000000ffff317224 */ /* 0x000fe400078e0a03 */
[----:B------:R-:W-:Y:S02]  /*a6d0*/  IMAD.U32 R33, RZ, RZ, UR43 ;  /* 0x0000002bff217e24 */ /* 0x000fe4000f8e00ff */
[----:B------:R-:W-:Y:S02]  /*a6e0*/  IMAD R0, R0, UR8, RZ ;  /* 0x0000000800007c24 */ /* 0x000fe4000f8e02ff */
[----:B------:R-:W-:Y:S02]  /*a6f0*/  IMAD R49, R34, R49, R48 ;  /* 0x0000003122317224 */ /* 0x000fe400078e0230 */
[----:B------:R-:W-:Y:S02]  /*a700*/  IMAD.U32 R32, RZ, RZ, UR42 ;  /* 0x0000002aff207e24 */ /* 0x000fe4000f8e00ff */
[----:B------:R-:W-:-:S02]  /*a710*/  IMAD.U32 R33, RZ, RZ, UR4 ;  /* 0x00000004ff217e24 */ /* 0x000fc4000f8e00ff */
[C---:B------:R-:W-:Y:S01]  /*a720*/  IMAD R51, R3.reuse, UR9, R0 ;  /* 0x0000000903337c24 */ /* 0x040fe2000f8e0200 */
[----:B------:R-:W-:Y:S01]  /*a730*/  SHF.R.S32.HI R0, RZ, 0x1f, R49 ;  /* 0x0000001fff007819 */ /* 0x000fe20000011431 */
[----:B------:R-:W-:Y:S01]  /*a740*/  IMAD.WIDE.U32 R32, R3, UR8, R32 ;  /* 0x0000000803207c25 */ /* 0x000fe2000f8e0020 */
[----:B------:R-:W-:-:S03]  /*a750*/  ULDC.64 UR8, c[0x0][0xad8] ;  /* 0x0002b60000087ab9 */ /* 0x000fc60000000a00 */
[----:B------:R-:W-:Y:S02]  /*a760*/  IMAD.IADD R33, R33, 0x1, R51 ;  /* 0x0000000121217824 */ /* 0x000fe400078e0233 */
[----:B------:R-:W-:Y:S02]  /*a770*/  IMAD R34, R0, UR8, RZ ;  /* 0x0000000800227c24 */ /* 0x000fe4000f8e02ff */
[----:B------:R-:W-:Y:S02]  /*a780*/  VIADD R50, R197, UR37 ;  /* 0x00000025c5327c36 */ /* 0x000fe40008000000 */
[C---:B------:R-:W-:Y:S02]  /*a790*/  IMAD R3, R49.reuse, UR9, R34 ;  /* 0x0000000931037c24 */ /* 0x040fe4000f8e0222 */
[----:B------:R-:W-:Y:S01]  /*a7a0*/  IMAD.WIDE.U32 R32, R49, UR8, R32 ;  /* 0x0000000831207c25 */ /* 0x000fe2000f8e0020 */
[----:B------:R-:W-:Y:S01]  /*a7b0*/  ISETP.GE.AND P2, PT, R50, R21, PT ;  /* 0x000000153200720c */ /* 0x000fe20003f46270 */
[----:B------:R-:W-:-:S02]  /*a7c0*/  ULDC.64 UR8, c[0x0][0xa80] ;  /* 0x0002a00000087ab9 */ /* 0x000fc40000000a00 */
[----:B------:R-:W-:Y:S01]  /*a7d0*/  IMAD.IADD R3, R33, 0x1, R3 ;  /* 0x0000000121037824 */ /* 0x000fe200078e0203 */
[----:B------:R-:W-:Y:S01]  /*a7e0*/  LEA R34, P3, R32, UR8, 0x1 ;  /* 0x0000000820227c11 */ /* 0x000fe2000f8608ff */
[----:B------:R-:W-:Y:S02]  /*a7f0*/  VIADD R20, R20, 0x28820 ;  /* 0x0002882014147836 */ /* 0x000fe40000000000 */
[----:B------:R-:W-:Y:S01]  /*a800*/  VIADD R0, R50, 0x20 ;  /* 0x0000002032007836 */ /* 0x000fe20000000000 */
[----:B------:R-:W-:Y:S02]  /*a810*/  LEA.HI.X R3, R32, UR9, R3, 0x1, P3 ;  /* 0x0000000920037c11 */ /* 0x000fe400098f0c03 */
[----:B------:R-:W-:Y:S02]  /*a820*/  PRMT R20, RZ, 0x654, R20 ;  /* 0x00000654ff147816 */ /* 0x000fe40000000014 */
[-C--:B------:R-:W-:Y:S01]  /*a830*/  ISETP.GE.AND P0, PT, R0, R21.reuse, PT ;  /* 0x000000150000720c */ /* 0x080fe20003f06270 */
[----:B------:R-:W-:Y:S01]  /*a840*/  VIADD R0, R50, 0x40 ;  /* 0x0000004032007836 */ /* 0x000fe20000000000 */
[----:B-1----:R0:W-:Y:S01]  /*a850*/  SYNCS.ARRIVE.TRANS64.RED.A1T0 RZ, [R20+URZ], RZ ;  /* 0x000000ff14ff79a7 */ /* 0x0021e2000810043f */
[----:B------:R0:W1:Y:S01]  /*a860*/  SHFL.IDX PT, R33, R34, RZ, 0x181f ;  /* 0x00181fff22217589 */ /* 0x00006200000e0000 */
[----:B------:R-:W-:Y:S03]  /*a870*/  BSSY B1, `(.L_x_2651) ;  /* 0x000000d000017945 */ /* 0x000fe60003800000 */
[----:B------:R0:W2:Y:S01]  /*a880*/  SHFL.IDX PT, R49, R3, RZ, 0x181f ;  /* 0x00181fff03317589 */ /* 0x0000a200000e0000 */
[----:B------:R-:W-:Y:S01]  /*a890*/  ISETP.GE.AND P1, PT, R0, R21, PT ;  /* 0x000000150000720c */ /* 0x000fe20003f26270 */
[----:B------:R-:W-:-:S12]  /*a8a0*/  @P2 BRA `(.L_x_2652) ;  /* 0x0000000000242947 */ /* 0x000fd80003800000 */
[----:B------:R-:W-:Y:S02]  /*a8b0*/  ULDC UR4, c[0x0][0xac8] ;  /* 0x0002b20000047ab9 */ /* 0x000fe40000000800 */
[----:B------:R-:W-:Y:S02]  /*a8c0*/  ISETP.GE.AND P2, PT, R2, UR4, PT ;  /* 0x0000000402007c0c */ /* 0x000fe4000bf46270 */
[----:B------:R-:W-:-:S11]  /*a8d0*/  ISETP.GE.AND P3, PT, R18, UR4, PT ;  /* 0x0000000412007c0c */ /* 0x000fd6000bf66270 */
[-C--:B-1----:R-:W-:Y:S02]  /*a8e0*/  @!P2 LEA R32, P4, R2, R33.reuse, 0x1 ;  /* 0x000000210220a211 */ /* 0x082fe400078808ff */
[----:B------:R-:W-:Y:S02]  /*a8f0*/  @!P3 LEA R48, P5, R18, R33, 0x1 ;  /* 0x000000211230b211 */ /* 0x000fe400078a08ff */
[-C--:B--2---:R-:W-:Y:S02]  /*a900*/  @!P2 LEA.HI.X R33, R2, R49.reuse, R218, 0x1, P4 ;  /* 0x000000310221a211 */ /* 0x084fe400020f0cda */
[----:B------:R-:W-:-:S03]  /*a910*/  @!P3 LEA.HI.X R49, R18, R49, R217, 0x1, P5 ;  /* 0x000000311231b211 */ /* 0x000fc600028f0cd9 */
[----:B-----5:R3:W-:Y:S04]  /*a920*/  @!P2 ST.E.128 desc[UR56][R32.64], R4 ;  /* 0x000000042000a985 */ /* 0x0207e8000c101d38 */
[----:B------:R3:W-:Y:S02]  /*a930*/  @!P3 ST.E.128 desc[UR56][R48.64], R28 ;  /* 0x0000001c3000b985 */ /* 0x0007e4000c101d38 */
.L_x_2652:
[----:B------:R-:W-:Y:S05]  /*a940*/  BSYNC B1 ;  /* 0x0000000000017941 */ /* 0x000fea0003800000 */
.L_x_2651:
[----:B---3-5:R3:W4:Y:S01]  /*a950*/  SHFL.IDX PT, R7, R3, 0x1, 0x181f ;  /* 0x00381f0003077f89 */ /* 0x02872200000e0000 */
[----:B------:R-:W-:Y:S03]  /*a960*/  BSSY B1, `(.L_x_2653) ;  /* 0x000000c000017945 */ /* 0x000fe60003800000 */
[----:B------:R3:W0:Y:S01]  /*a970*/  SHFL.IDX PT, R5, R34, 0x1, 0x181f ;  /* 0x00381f0022057f89 */ /* 0x00062200000e0000 */
[----:B------:R-:W-:Y:S05]  /*a980*/  @P0 BRA `(.L_x_2654) ;  /* 0x0000000000240947 */ /* 0x000fea0003800000 */
[----:B------:R-:W-:Y:S02]  /*a990*/  ULDC UR4, c[0x0][0xac8] ;  /* 0x0002b20000047ab9 */ /* 0x000fe40000000800 */
[----:B------:R-:W-:Y:S02]  /*a9a0*/  ISETP.GE.AND P3, PT, R2, UR4, PT ;  /* 0x0000000402007c0c */ /* 0x000fe4000bf66270 */
[----:B------:R-:W-:-:S11]  /*a9b0*/  ISETP.GE.AND P4, PT, R18, UR4, PT ;  /* 0x0000000412007c0c */ /* 0x000fd6000bf86270 */
[-C--:B0-----:R-:W-:Y:S02]  /*a9c0*/  @!P3 LEA R4, P0, R2, R5.reuse, 0x1 ;  /* 0x000000050204b211 */ /* 0x081fe400078008ff */
[----:B------:R-:W-:Y:S02]  /*a9d0*/  @!P4 LEA R6, P2, R18, R5, 0x1 ;  /* 0x000000051206c211 */ /* 0x000fe400078408ff */
[-C--:B----4-:R-:W-:Y:S02]  /*a9e0*/  @!P3 LEA.HI.X R5, R2, R7.reuse, R218, 0x1, P0 ;  /* 0x000000070205b211 */ /* 0x090fe400000f0cda */
[----:B------:R-:W-:-:S03]  /*a9f0*/  @!P4 LEA.HI.X R7, R18, R7, R217, 0x1, P2 ;  /* 0x000000071207c211 */ /* 0x000fc600010f0cd9 */
[----:B------:R0:W-:Y:S04]  /*aa00*/  @!P3 ST.E.128 desc[UR56][R4.64], R8 ;  /* 0x000000080400b985 */ /* 0x0001e8000c101d38 */
[----:B------:R0:W-:Y:S02]  /*aa10*/  @!P4 ST.E.128 desc[UR56][R6.64], R36 ;  /* 0x000000240600c985 */ /* 0x0001e4000c101d38 */
.L_x_2654:
[----:B------:R-:W-:Y:S05]  /*aa20*/  BSYNC B1 ;  /* 0x0000000000017941 */ /* 0x000fea0003800000 */
.L_x_2653:
[----:B0---4-:R0:W4:Y:S01]  /*aa30*/  SHFL.IDX PT, R7, R3, 0x2, 0x181f ;  /* 0x00581f0003077f89 */ /* 0x01112200000e0000 */
        /* <DEDUP_REMOVED lines=12> */
.L_x_2656:
[----:B------:R-:W-:Y:S05]  /*ab00*/  BSYNC B1 ;  /* 0x0000000000017941 */ /* 0x000fea0003800000 */
.L_x_2655:
[----:B------:R-:W-:Y:S01]  /*ab10*/  VIADD R0, R50, 0x60 ;  /* 0x0000006032007836 */ /* 0x000fe20000000000 */
[----:B0--3--:R-:W0:Y:S04]  /*ab20*/  SHFL.IDX PT, R3, R3, 0x3, 0x181f ;  /* 0x00781f0003037f89 */ /* 0x009e2800000e0000 */
[----:B------:R-:W-:Y:S01]  /*ab30*/  ISETP.GE.AND P0, PT, R0, R21, PT ;  /* 0x000000150000720c */ /* 0x000fe20003f06270 */
[----:B----4-:R3:W4:-:S12]  /*ab40*/  SHFL.IDX PT, R7, R34, 0x3, 0x181f ;  /* 0x00781f0022077f89 */ /* 0x01071800000e0000 */
[----:B---3--:R-:W-:Y:S05]  /*ab50*/  @P0 BRA `(.L_x_2657) ;  /* 0x0000001800200947 */ /* 0x008fea0003800000 */
[----:B------:R-:W-:Y:S02]  /*ab60*/  ULDC UR4, c[0x0][0xac8] ;  /* 0x0002b20000047ab9 */ /* 0x000fe40000000800 */
[----:B------:R-:W-:-:S13]  /*ab70*/  ISETP.GE.AND P1, PT, R2, UR4, PT ;  /* 0x0000000402007c0c */ /* 0x000fda000bf26270 */
[----:B----4-:R-:W-:-:S04]  /*ab80*/  @!P1 LEA R4, P0, R2, R7, 0x1 ;  /* 0x0000000702049211 */ /* 0x010fc800078008ff */
        /* <DEDUP_REMOVED lines=8> */
.L_x_2650:
[----:B------:R-:W-:Y:S01]  /*ac10*/  ULDC.64 UR10, c[0x0][0xb08] ;  /* 0x0002c200000a7ab9 */ /* 0x000fe20000000a00 */
[----:B0-----:R-:W0:Y:S01]  /*ac20*/  @P1 LDC R0, c[0x0][0xbec] ;  /* 0x0002fb00ff001b82 */ /* 0x001e220000000800 */
[----:B------:R-:W-:Y:S01]  /*ac30*/  UIMAD UR7, UR12, UR10, URZ ;  /* 0x0000000a0c0772a4 */ /* 0x000fe2000f8e023f */
[----:B------:R-:W-:Y:S01]  /*ac40*/  IMAD.MOV.U32 R3, RZ, RZ, R11 ;  /* 0x000000ffff037224 */ /* 0x000fe200078e000b */
[----:B------:R-:W-:Y:S01]  /*ac50*/  UIMAD.WIDE.U32 UR8, UR4, UR10, URZ ;  /* 0x0000000a040872a5 */ /* 0x000fe2000f8e003f */
[----:B------:R-:W-:Y:S01]  /*ac60*/  VIADD R20, R20, 0x28820 ;  /* 0x0002882014147836 */ /* 0x000fe20000000000 */
[----:B------:R-:W-:Y:S01]  /*ac70*/  UIMAD UR7, UR4, UR11, UR7 ;  /* 0x0000000b040772a4 */ /* 0x000fe2000f8e0207 */
[----:B------:R-:W-:Y:S01]  /*ac80*/  BSSY B1, `(.L_x_2658) ;  /* 0x000006b000017945 */ /* 0x000fe20003800000 */
[----:B------:R-:W-:Y:S01]  /*ac90*/  USHF.R.S32.HI UR4, URZ, 0x1f, UR42 ;  /* 0x0000001f3f047899 */ /* 0x000fe2000801142a */
[----:B------:R-:W1:Y:S01]  /*aca0*/  @P1 LDC R5, c[0x0][0xbf0] ;  /* 0x0002fc00ff051b82 */ /* 0x000e620000000800 */
[----:B------:R-:W-:Y:S01]  /*acb0*/  UIADD3 UR9, UR9, UR7, URZ ;  /* 0x0000000709097290 */ /* 0x000fe2000fffe03f */
[----:B------:R-:W-:Y:S01]  /*acc0*/  PRMT R20, RZ, 0x654, R20 ;  /* 0x00000654ff147816 */ /* 0x000fe20000000014 */
[----:B------:R-:W-:-:S02]  /*acd0*/  ULDC.64 UR10, c[0x0][0xb38] ;  /* 0x0002ce00000a7ab9 */ /* 0x000fc40000000a00 */
[----:B------:R-:W-:Y:S01]  /*ace0*/  UIMAD.WIDE.U32 UR8, UR43, UR10, UR8 ;  /* 0x0000000a2b0872a5 */ /* 0x000fe2000f8e0008 */
[----:B------:R2:W-:Y:S03]  /*acf0*/  SYNCS.ARRIVE.TRANS64.RED.A1T0 RZ, [R20+URZ], RZ ;  /* 0x000000ff14ff79a7 */ /* 0x0005e6000810043f */
        /* <DEDUP_REMOVED lines=8> */
[----:B-1----:R-:W-:Y:S02]  /*ad80*/  @P1 SHF.R.U32.HI R3, RZ, R5, R0 ;  /* 0x00000005ff031219 */ /* 0x002fe40000011600 */
[----:B------:R-:W-:Y:S02]  /*ad90*/  UMOV UR8, UR42 ;  /* 0x0000002a00087c82 */ /* 0x000fe40008000000 */
[----:B------:R-:W-:Y:S01]  /*ada0*/  UIMAD.WIDE.U32 UR8, UR38, UR10, UR8 ;  /* 0x0000000a260872a5 */ /* 0x000fe2000f8e0008 */
[--C-:B------:R-:W-:Y:S01]  /*adb0*/  SHF.R.S32.HI R0, RZ, 0x1f, R3.reuse ;  /* 0x0000001fff007819 */ /* 0x100fe20000011403 */
[----:B------:R-:W-:Y:S02]  /*adc0*/  IMAD.MOV R7, RZ, RZ, -R3 ;  /* 0x000000ffff077224 */ /* 0x000fe400078e0a03 */
[----:B------:R-:W-:-:S02]  /*add0*/  UIMAD UR38, UR38, UR11, UR9 ;  /* 0x0000000b262672a4 */ /* 0x000fc4000f8e0209 */
[----:B------:R-:W-:Y:S01]  /*ade0*/  IMAD R7, R34, R7, R11 ;  /* 0x0000000722077224 */ /* 0x000fe200078e020b */
[----:B------:R-:W-:Y:S01]  /*adf0*/  ULDC.64 UR10, c[0x0][0xb30] ;  /* 0x0002cc00000a7ab9 */ /* 0x000fe20000000a00 */
[----:B------:R-:W-:Y:S02]  /*ae00*/  IMAD.U32 R5, RZ, RZ, UR9 ;  /* 0x00000009ff057e24 */ /* 0x000fe4000f8e00ff */
[----:B------:R-:W-:Y:S02]  /*ae10*/  IMAD R0, R0, UR10, RZ ;  /* 0x0000000a00007c24 */ /* 0x000fe4000f8e02ff */
        /* <DEDUP_REMOVED lines=11> */
[----:B------:R-:W-:Y:S01]  /*aed0*/  IMAD.IADD R3, R5, 0x1, R3 ;  /* 0x0000000105037824 */ /* 0x000fe200078e0203 */
[----:B------:R-:W-:-:S04]  /*aee0*/  LEA R0, P1, R4, UR8, 0x2 ;  /* 0x0000000804007c11 */ /* 0x000fc8000f8210ff */
[----:B------:R-:W-:Y:S01]  /*aef0*/  LEA.HI.X R3, R4, UR9, R3, 0x2, P1 ;  /* 0x0000000904037c11 */ /* 0x000fe200088f1403 */
[----:B------:R2:W0:Y:S04]  /*af00*/  SHFL.IDX PT, R6, R0, RZ, 0x1c1f ;  /* 0x001c1fff00067589 */ /* 0x00042800000e0000 */
[----:B------:R2:W1:Y:S01]  /*af10*/  SHFL.IDX PT, R7, R3, RZ, 0x1c1f ;  /* 0x001c1fff03077589 */ /* 0x00046200000e0000 */
[----:B------:R-:W-:Y:S05]  /*af20*/  @P2 BRA `(.L_x_2659) ;  /* 0x0000000400002947 */ /* 0x000fea0003800000 */
[----:B------:R-:W-:Y:S02]  /*af30*/  ULDC UR4, c[0x0][0xac8] ;  /* 0x0002b20000047ab9 */ /* 0x000fe40000000800 */
[----:B------:R-:W-:Y:S02]  /*af40*/  ISETP.GE.AND P3, PT, R196, UR4, PT ;  /* 0x00000004c4007c0c */ /* 0x000fe4000bf66270 */
[----:B------:R-:W-:Y:S02]  /*af50*/  ISETP.GE.AND P1, PT, R16, UR4, PT ;  /* 0x0000000410007c0c */ /* 0x000fe4000bf26270 */
[----:B------:R-:W-:Y:S02]  /*af60*/  ISETP.GE.AND P4, PT, R195, UR4, PT ;  /* 0x00000004c3007c0c */ /* 0x000fe4000bf86270 */
[----:B------:R-:W-:-:S07]  /*af70*/  ISETP.GE.AND P2, PT, R194, UR4, PT ;  /* 0x00000004c2007c0c */ /* 0x000fce000bf46270 */
[-C--:B0-----:R-:W-:Y:S02]  /*af80*/  @!P3 LEA R8, P5, R196, R6.reuse, 0x2 ;  /* 0x00000006c408b211 */ /* 0x081fe400078a10ff */
[----:B-1----:R-:W-:Y:S02]  /*af90*/  @!P1 IMAD.WIDE R4, R16, 0x4, R6 ;  /* 0x0000000410049825 */ /* 0x002fe400078e0206 */
        /* <DEDUP_REMOVED lines=19> */
[----:B-1----:R-:W-:-:S03]  /*b0d0*/  @!P5 LEA R8, P1, R191, R6, 0x2 ;  /* 0x00000006bf08d211 */ /* 0x002fc600078210ff */
        /* <DEDUP_REMOVED lines=37> */
.L_x_2659:
[----:B------:R-:W-:Y:S05]  /*b330*/  BSYNC B1 ;  /* 0x0000000000017941 */ /* 0x000fea0003800000 */
.L_x_2658:
[----:B-1-3--:R1:W3:Y:S04]  /*b340*/  SHFL.IDX PT, R7, R3, 0x1, 0x1c1f ;  /* 0x003c1f0003077f89 */ /* 0x00a2e800000e0000 */
        /* <DEDUP_REMOVED lines=9> */
[CC--:B------:R-:W-:Y:S02]  /*b3e0*/  @!P0 LEA R10, P6, R195.reuse, R6.reuse, 0x2 ;  /* 0x00000006c30a8211 */ /* 0x0c0fe400078c10ff */
        /* <DEDUP_REMOVED lines=14> */
[----:B--2---:R-:W-:-:S03]  /*b4d0*/  @!P5 LEA R20, P6, R192, R6, 0x2 ;  /* 0x00000006c014d211 */ /* 0x004fc600078c10ff */
        /* <DEDUP_REMOVED lines=13> */
[----:B--2---:R-:W-:Y:S01]  /*b5b0*/  @!P3 LEA R12, P5, R188, R6, 0x2 ;  /* 0x00000006bc0cb211 */ /* 0x004fe200078a10ff */
[----:B------:R0:W-:Y:S01]  /*b5c0*/  @!P1 ST.E.64 desc[UR56][R8.64], R118 ;  /* 0x0000007608009985 */ /* 0x0001e2000c101b38 */
[----:B------:R-:W-:Y:S02]  /*b5d0*/  ISETP.GE.AND P1, PT, R185, UR4, PT ;  /* 0x00000004b9007c0c */ /* 0x000fe4000bf26270 */
[----:B------:R-:W-:Y:S01]  /*b5e0*/  ISETP.GE.AND P0, PT, R184, UR4, PT ;  /* 0x00000004b8007c0c */ /* 0x000fe2000bf06270 */
[----:B------:R2:W-:Y:S01]  /*b5f0*/  @!P2 ST.E.64 desc[UR56][R10.64], R122 ;  /* 0x0000007a0a00a985 */ /* 0x0005e2000c101b38 */
[----:B------:R-:W-:-:S02]  /*b600*/  ISETP.GE.AND P2, PT, R186, UR4, PT ;  /* 0x00000004ba007c0c */ /* 0x000fc4000bf46270 */
[-C--:B------:R-:W-:Y:S02]  /*b610*/  @!P3 LEA.HI.X R13, R188, R7.reuse, R205, 0x2, P5 ;  /* 0x00000007bc0db211 */ /* 0x080fe400028f14cd */
[----:B------:R-:W-:Y:S02]  /*b620*/  ISETP.GE.AND P5, PT, R23, UR4, PT ;  /* 0x0000000417007c0c */ /* 0x000fe4000bfa6270 */
[CC--:B----4-:R-:W-:Y:S01]  /*b630*/  @!P4 LEA R14, P6, R187.reuse, R6.reuse, 0x2 ;  /* 0x00000006bb0ec211 */ /* 0x0d0fe200078c10ff */
[----:B------:R4:W-:Y:S03]  /*b640*/  @!P3 ST.E.64 desc[UR56][R12.64], R126 ;  /* 0x0000007e0c00b985 */ /* 0x0009e6000c101b38 */
[----:B------:R-:W-:Y:S02]  /*b650*/  @!P4 LEA.HI.X R15, R187, R7, R204, 0x2, P6 ;  /* 0x00000007bb0fc211 */ /* 0x000fe400030f14cc */
[----:B0-----:R-:W-:-:S02]  /*b660*/  @!P1 LEA R8, P6, R185, R6, 0x2 ;  /* 0x00000006b9089211 */ /* 0x001fc400078c10ff */
[-C--:B------:R-:W-:Y:S01]  /*b670*/  @!P2 LEA R4, P3, R186, R6.reuse, 0x2 ;  /* 0x00000006ba04a211 */ /* 0x080fe200078610ff */
[----:B------:R4:W-:Y:S01]  /*b680*/  @!P4 ST.E.64 desc[UR56][R14.64], R130 ;  /* 0x000000820e00c985 */ /* 0x0009e2000c101b38 */
[-C--:B--2---:R-:W-:Y:S02]  /*b690*/  @!P0 LEA R10, P4, R184, R6.reuse, 0x2 ;  /* 0x00000006b80a8211 */ /* 0x084fe400078810ff */
        /* <DEDUP_REMOVED lines=15> */
.L_x_2648:
        /* <DEDUP_REMOVED lines=9> */
[----:B------:R-:W-:-:S03]  /*b820*/  UISETP.NE.U32.AND UP1, UPT, UR8, URZ, UPT ;  /* 0x0000003f0800728c */ /* 0x000fc6000bf25070 */
[----:B------:R-:W2:Y:S01]  /*b830*/  @P1 LDG.E R3, desc[UR56][R4.64] ;  /* 0x0000003804031981 */ /* 0x000ea2000c1e1900 */
[----:B------:R-:W-:Y:S01]  /*b840*/  UISETP.NE.AND.EX UP1, UPT, UR9, URZ, UPT, UP1 ;  /* 0x0000003f0900728c */ /* 0x000fe2000bf25310 */
[----:B------:R-:W-:Y:S02]  /*b850*/  ULDC UR4, c[0x0][0xa88] ;  /* 0x0002a20000047ab9 */ /* 0x000fe40000000800 */
[----:B------:R-:W-:-:S03]  /*b860*/  IMAD.U32 R0, RZ, RZ, UR4 ;  /* 0x00000004ff007e24 */ /* 0x000fc6000f8e00ff */
[----:B------:R-:W-:-:S05]  /*b870*/  PLOP3.LUT P2, PT, PT, PT, UP1, 0x80, 0x0 ;  /* 0x000000000000781c */ /* 0x000fca0003f4f018 */
[----:B------:R-:W-:Y:S02]  /*b880*/  @UP1 ULDC.64 UR8, c[0x0][0xc08] ;  /* 0x0003020000081ab9 */ /* 0x000fe40000000a00 */
[----:B------:R-:W-:-:S06]  /*b890*/  @UP1 UIMAD.WIDE UR8, UR42, 0x4, UR8 ;  /* 0x000000042a0818a5 */ /* 0x000fcc000f8e0208 */
[----:B------:R-:W-:Y:S02]  /*b8a0*/  IMAD.U32 R6, RZ, RZ, UR8 ;  /* 0x00000008ff067e24 */ /* 0x000fe4000f8e00ff */
[----:B------:R-:W-:-:S05]  /*b8b0*/  IMAD.U32 R7, RZ, RZ, UR9 ;  /* 0x00000009ff077e24 */ /* 0x000fca000f8e00ff */
[----:B------:R0:W5:Y:S01]  /*b8c0*/  @P2 LDG.E R0, desc[UR56][R6.64] ;  /* 0x0000003806002981 */ /* 0x000162000c1e1900 */
[----:B------:R-:W-:Y:S01]  /*b8d0*/  UMOV UR4, URZ ;  /* 0x0000003f00047c82 */ /* 0x000fe20008000000 */
[----:B------:R-:W-:Y:S01]  /*b8e0*/  UISETP.NE.AND UP1, UPT, UR46, URZ, UPT ;  /* 0x0000003f2e00728c */ /* 0x000fe2000bf25270 */
[----:B------:R-:W-:-:S10]  /*b8f0*/  ISETP.GT.AND P0, PT, R219, 0x7f, PT ;  /* 0x0000007fdb00780c */ /* 0x000fd40003f04270 */
[----:B------:R-:W-:Y:S01]  /*b900*/  @!UP1 ULDC UR46, c[0x0][0xad4] ;  /* 0x0002b500002e9ab9 */ /* 0x000fe20000000800 */
[----:B--2---:R-:W-:-:S13]  /*b910*/  @P1 R2UR UR4, R3 ;  /* 0x00000000030412ca */ /* 0x004fda00000e0000 */
[----:B------:R-:W-:Y:S01]  /*b920*/  USHF.R.S32.HI UR18, URZ, 0x1f, UR4 ;  /* 0x0000001f3f127899 */ /* 0x000fe20008011404 */
[----:B0-----:R-:W-:Y:S11]  /*b930*/  @P2 BRA `(.L_x_2660) ;  /* 0x0000000000102947 */ /* 0x001ff60003800000 */
[----:B------:R-:W-:Y:S05]  /*b940*/  @!P1 BRA `(.L_x_2660) ;  /* 0x00000000000c9947 */ /* 0x000fea0003800000 */
[----:B------:R-:W2:Y:S04]  /*b950*/  LDG.E R3, desc[UR56][R4.64] ;  /* 0x0000003804037981 */ /* 0x000ea8000c1e1900 */
[----:B-----5:R-:W2:Y:S02]  /*b960*/  LDG.E R0, desc[UR56][R4.64+0x4] ;  /* 0x0000043804007981 */ /* 0x020ea4000c1e1900 */
[----:B--2---:R-:W-:-:S07]  /*b970*/  IMAD.IADD R0, R0, 0x1, -R3 ;  /* 0x0000000100007824 */ /* 0x004fce00078e0a03 */
.L_x_2660:
[----:B------:R-:W-:Y:S01]  /*b980*/  USEL UR42, UR42, URZ, !UP0 ;  /* 0x0000003f2a2a7287 */ /* 0x000fe2000c000000 */
[----:B------:R-:W-:Y:S01]  /*b990*/  BSSY B1, `(.L_x_2661) ;  /* 0x0000038000017945 */ /* 0x000fe20003800000 */
[----:B------:R-:W-:-:S03]  /*b9a0*/  USEL UR36, UR36, URZ, !UP0 ;  /* 0x0000003f24247287 */ /* 0x000fc6000c000000 */
[----:B------:R-:W-:Y:S09]  /*b9b0*/  @P0 BRA `(.L_x_2662) ;  /* 0x0000000000d40947 */ /* 0x000ff20003800000 */
        /* <DEDUP_REMOVED lines=9> */
[----:B------:R-:W-:-:S03]  /*ba50*/  UMOV UR16, 0x9b8 ;  /* 0x000009b800107882 */ /* 0x000fc60000000000 */
[----:B------:R-:W-:Y:S02]  /*ba60*/  USEL UR16, UR16, 0x978, UP0 ;  /* 0x0000097810107887 */ /* 0x000fe40008000000 */
[----:B------:R-:W-:-:S06]  /*ba70*/  USEL UR7, UR38, URZ, UP0 ;  /* 0x0000003f26077287 */ /* 0x000fcc0008000000 */
[----:B------:R-:W0:Y:S04]  /*ba80*/  @P0 LDC R3, c[0x0][0xbec] ;  /* 0x0002fb00ff030b82 */ /* 0x000e280000000800 */
[----:B------:R-:W-:Y:S01]  /*ba90*/  ULDC.64 UR10, c[0x0][UR16+0x220] ;  /* 0x00008800100a7abb */ /* 0x000fe20008000a00 */
[----:B------:R-:W-:Y:S01]  /*baa0*/  ULDC.64 UR8, c[0x0][UR16+0x218] ;  /* 0x0000860010087abb */ /* 0x000fe20008000a00 */
[----:B------:R-:W-:Y:S01]  /*bab0*/  ULDC.64 UR12, c[0x0][UR16+0x228] ;  /* 0x00008a00100c7abb */ /* 0x000fe20008000a00 */
[----:B------:R-:W-:Y:S01]  /*bac0*/  UIMAD UR11, UR11, UR42, URZ ;  /* 0x0000002a0b0b72a4 */ /* 0x000fe2000f8e023f */
[----:B------:R-:W1:Y:S01]  /*bad0*/  @P0 LDC R5, c[0x0][0xbf0] ;  /* 0x0002fc00ff050b82 */ /* 0x000e620000000800 */
[----:B------:R-:W-:Y:S02]  /*bae0*/  UIMAD.WIDE.U32 UR14, UR8, UR43, URZ ;  /* 0x0000002b080e72a5 */ /* 0x000fe4000f8e003f */
        /* <DEDUP_REMOVED lines=10> */
[----:B------:R-:W-:Y:S02]  /*bb90*/  IMAD.MOV.U32 R3, RZ, RZ, R6 ;  /* 0x000000ffff037224 */ /* 0x000fe400078e0006 */
[----:B------:R-:W-:Y:S01]  /*bba0*/  IMAD.U32 R8, RZ, RZ, UR8 ;  /* 0x00000008ff087e24 */ /* 0x000fe2000f8e00ff */
[----:B------:R-:W-:Y:S01]  /*bbb0*/  UIADD3.X UR7, UR7, UR17, UR18, UP1, UP2 ;  /* 0x0000001107077290 */ /* 0x000fe20008fe4412 */
[----:B-1----:R-:W-:Y:S01]  /*bbc0*/  @P0 SHF.R.U32.HI R3, RZ, R5, R4 ;  /* 0x00000005ff030219 */ /* 0x002fe20000011604 */
[----:B------:R-:W-:Y:S01]  /*bbd0*/  IMAD.U32 R4, RZ, RZ, UR20 ;  /* 0x00000014ff047e24 */ /* 0x000fe2000f8e00ff */
[----:B------:R-:W-:Y:S01]  /*bbe0*/  ULDC.64 UR8, c[0x0][UR16+0x210] ;  /* 0x0000840010087abb */ /* 0x000fe20008000a00 */
[----:B------:R-:W-:Y:S01]  /*bbf0*/  IMAD.U32 R5, RZ, RZ, UR21 ;  /* 0x00000015ff057e24 */ /* 0x000fe2000f8e00ff */
[--C-:B------:R-:W-:Y:S01]  /*bc00*/  SHF.R.S32.HI R5, RZ, 0x1f, R3.reuse ;  /* 0x0000001fff057819 */ /* 0x100fe20000011403 */
[----:B------:R-:W-:Y:S01]  /*bc10*/  IMAD.MOV R7, RZ, RZ, -R3 ;  /* 0x000000ffff077224 */ /* 0x000fe200078e0a03 */
[----:B------:R-:W-:Y:S01]  /*bc20*/  IADD3 R4, P0, P1, R3, UR14, R4 ;  /* 0x0000000e03047c10 */ /* 0x000fe2000f91e004 */
[----:B------:R-:W-:Y:S01]  /*bc30*/  ULDC.64 UR10, c[0x0][0xba8] ;  /* 0x0002ea00000a7ab9 */ /* 0x000fe20000000a00 */
[----:B------:R-:W-:Y:S01]  /*bc40*/  @!UP0 ULDC UR10, c[0x0][0xb50] ;  /* 0x0002d400000a8ab9 */ /* 0x000fe20000000800 */
[----:B------:R-:W-:Y:S01]  /*bc50*/  IMAD R7, R9, R7, R6 ;  /* 0x0000000709077224 */ /* 0x000fe200078e0206 */
[----:B------:R-:W-:Y:S01]  /*bc60*/  IADD3.X R5, R5, UR7, R8, P0, P1 ;  /* 0x0000000705057c10 */ /* 0x000fe200087e2408 */
[----:B------:R-:W-:-:S02]  /*bc70*/  @!UP0 ULDC UR11, c[0x0][0xb54] ;  /* 0x0002d500000b8ab9 */ /* 0x000fc40000000800 */
[C---:B------:R-:W-:Y:S01]  /*bc80*/  IMAD R6, R7.reuse, UR9, RZ ;  /* 0x0000000907067c24 */ /* 0x040fe2000f8e02ff */
[----:B------:R-:W-:Y:S01]  /*bc90*/  SHF.R.S32.HI R3, RZ, 0x1f, R7 ;  /* 0x0000001fff037819 */ /* 0x000fe20000011407 */
[----:B------:R-:W-:-:S04]  /*bca0*/  IMAD.WIDE.U32 R4, R7, UR8, R4 ;  /* 0x0000000807047c25 */ /* 0x000fc8000f8e0004 */
[----:B------:R-:W-:Y:S01]  /*bcb0*/  IMAD R3, R3, UR8, R6 ;  /* 0x0000000803037c24 */ /* 0x000fe2000f8e0206 */
[----:B------:R-:W-:-:S03]  /*bcc0*/  LEA R6, P0, R4, UR10, 0x2 ;  /* 0x0000000a04067c11 */ /* 0x000fc6000f8010ff */
[----:B------:R-:W-:-:S05]  /*bcd0*/  IMAD.IADD R3, R5, 0x1, R3 ;  /* 0x0000000105037824 */ /* 0x000fca00078e0203 */
[----:B------:R-:W-:Y:S01]  /*bce0*/  LEA.HI.X R7, R4, UR11, R3, 0x2, P0 ;  /* 0x0000000b04077c11 */ /* 0x000fe200080f1403 */
[----:B------:R-:W-:-:S05]  /*bcf0*/  IMAD.MOV.U32 R3, RZ, RZ, -0x800000 ;  /* 0xff800000ff037424 */ /* 0x000fca00078e00ff */
[----:B------:R0:W-:Y:S02]  /*bd00*/  STG.E desc[UR56][R6.64], R3 ;  /* 0x0000000306007986 */ /* 0x0001e4000c101938 */
.L_x_2662:
[----:B------:R-:W-:Y:S05]  /*bd10*/  BSYNC B1 ;  /* 0x0000000000017941 */ /* 0x000fea0003800000 */
.L_x_2661:
[----:B------:R-:W-:-:S06]  /*bd20*/  UISETP.GT.AND UP0, UPT, UR46, 0x1, UPT ;  /* 0x000000012e00788c */ /* 0x000fcc000bf04270 */
[----:B------:R-:W-:-:S13]  /*bd30*/  PLOP3.LUT P0, PT, PT, PT, UP0, 0x80, 0x0 ;  /* 0x000000000000781c */ /* 0x000fda0003f0f008 */
[----:B------:R-:W-:Y:S05]  /*bd40*/  @P0 BRA `(.L_x_2657) ;  /* 0x0000000400a40947 */ /* 0x000fea0003800000 */
[----:B------:R-:W1:Y:S01]  /*bd50*/  LDC R11, c[0x0][0xbe8] ;  /* 0x0002fa00ff0b7b82 */ /* 0x000e620000000800 */
[----:B------:R-:W-:Y:S01]  /*bd60*/  ULDC.64 UR10, c[0x0][0xaa0] ;  /* 0x0002a800000a7ab9 */ /* 0x000fe20000000a00 */
[----:B0-----:R-:W-:Y:S01]  /*bd70*/  IMAD R3, R19, 0x20, R197 ;  /* 0x0000002013037824 */ /* 0x001fe200078e02c5 */
[----:B------:R-:W-:Y:S01]  /*bd80*/  UIMAD UR7, UR18, UR10, URZ ;  /* 0x0000000a120772a4 */ /* 0x000fe2000f8e023f */
[----:B------:R-:W-:Y:S01]  /*bd90*/  BSSY B1, `(.L_x_2663) ;  /* 0x000003a000017945 */ /* 0x000fe20003800000 */
[----:B------:R-:W-:Y:S01]  /*bda0*/  UIMAD.WIDE.U32 UR8, UR4, UR10, URZ ;  /* 0x0000000a040872a5 */ /* 0x000fe2000f8e003f */
[----:B------:R-:W-:Y:S01]  /*bdb0*/  VIADD R8, R3, UR37 ;  /* 0x0000002503087c36 */ /* 0x000fe20008000000 */
[----:B------:R-:W-:-:S03]  /*bdc0*/  UIMAD UR7, UR4, UR11, UR7 ;  /* 0x0000000b040772a4 */ /* 0x000fc6000f8e0207 */
[----:B------:R-:W-:Y:S01]  /*bdd0*/  ULDC.64 UR10, c[0x0][0xae8] ;  /* 0x0002ba00000a7ab9 */ /* 0x000fe20000000a00 */
[----:B------:R-:W-:Y:S01]  /*bde0*/  UIADD3 UR9, UR9, UR7, URZ ;  /* 0x0000000709097290 */ /* 0x000fe2000fffe03f */
[----:B------:R-:W-:-:S03]  /*bdf0*/  IMAD.MOV.U32 R3, RZ, RZ, R8 ;  /* 0x000000ffff037224 */ /* 0x000fc600078e0008 */
        /* <DEDUP_REMOVED lines=18> */
[----:B------:R-:W-:Y:S02]  /*bf20*/  IMAD.U32 R4, RZ, RZ, UR42 ;  /* 0x0000002aff047e24 */ /* 0x000fe4000f8e00ff */
[----:B------:R-:W-:Y:S02]  /*bf30*/  IMAD R7, R11, R7, R8 ;  /* 0x000000070b077224 */ /* 0x000fe400078e0208 */
[C---:B------:R-:W-:Y:S02]  /*bf40*/  IMAD R9, R3.reuse, UR9, R6 ;  /* 0x0000000903097c24 */ /* 0x040fe4000f8e0206 */
[----:B------:R-:W-:Y:S01]  /*bf50*/  IMAD.WIDE.U32 R4, R3, UR8, R4 ;  /* 0x0000000803047c25 */ /* 0x000fe2000f8e0004 */
[----:B------:R-:W-:Y:S01]  /*bf60*/  SHF.R.S32.HI R3, RZ, 0x1f, R7 ;  /* 0x0000001fff037819 */ /* 0x000fe20000011407 */
[----:B------:R-:W-:-:S02]  /*bf70*/  ULDC.64 UR8, c[0x0][0xad8] ;  /* 0x0002b60000087ab9 */ /* 0x000fc40000000a00 */
        /* <DEDUP_REMOVED lines=8> */
[----:B------:R-:W-:Y:S01]  /*c000*/  IMAD.IADD R3, R5, 0x1, R3 ;  /* 0x0000000105037824 */ /* 0x000fe200078e0203 */
[----:B------:R-:W-:Y:S01]  /*c010*/  LEA R6, P3, R4, UR8, 0x1 ;  /* 0x0000000804067c11 */ /* 0x000fe2000f8608ff */
[----:B------:R-:W-:-:S03]  /*c020*/  VIADD R0, R8, 0x20 ;  /* 0x0000002008007836 */ /* 0x000fc60000000000 */
[----:B------:R-:W-:Y:S01]  /*c030*/  LEA.HI.X R3, R4, UR9, R3, 0x1, P3 ;  /* 0x0000000904037c11 */ /* 0x000fe200098f0c03 */
[----:B------:R0:W1:Y:S01]  /*c040*/  SHFL.IDX PT, R7, R6, RZ, 0x181f ;  /* 0x00181fff06077589 */ /* 0x00006200000e0000 */
[-C--:B------:R-:W-:Y:S01]  /*c050*/  ISETP.GE.AND P1, PT, R0, R11.reuse, PT ;  /* 0x0000000b0000720c */ /* 0x080fe20003f26270 */
[----:B------:R-:W-:Y:S02]  /*c060*/  VIADD R0, R8, 0x40 ;  /* 0x0000004008007836 */ /* 0x000fe40000000000 */
[----:B------:R0:W2:Y:S03]  /*c070*/  SHFL.IDX PT, R5, R3, RZ, 0x181f ;  /* 0x00181fff03057589 */ /* 0x0000a600000e0000 */
        /* <DEDUP_REMOVED lines=11> */
.L_x_2664:
[----:B------:R-:W-:Y:S05]  /*c130*/  BSYNC B1 ;  /* 0x0000000000017941 */ /* 0x000fea0003800000 */
.L_x_2663:
[----:B--23--:R2:W3:Y:S01]  /*c140*/  SHFL.IDX PT, R5, R3, 0x1, 0x181f ;  /* 0x00381f0003057f89 */ /* 0x00c4e200000e0000 */
[----:B------:R-:W-:Y:S03]  /*c150*/  BSSY B1, `(.L_x_2665) ;  /* 0x000000c000017945 */ /* 0x000fe60003800000 */
[----:B-1----:R2:W1:Y:S01]  /*c160*/  SHFL.IDX PT, R7, R6, 0x1, 0x181f ;  /* 0x00381f0006077f89 */ /* 0x00246200000e0000 */
[----:B------:R-:W-:Y:S05]  /*c170*/  @P1 BRA `(.L_x_2666) ;  /* 0x0000000000241947 */ /* 0x000fea0003800000 */
[----:B------:R-:W-:Y:S02]  /*c180*/  ULDC UR4, c[0x0][0xac8] ;  /* 0x0002b20000047ab9 */ /* 0x000fe40000000800 */
[----:B------:R-:W-:Y:S02]  /*c190*/  ISETP.GE.AND P3, PT, R2, UR4, PT ;  /* 0x0000000402007c0c */ /* 0x000fe4000bf66270 */
[----:B------:R-:W-:-:S11]  /*c1a0*/  ISETP.GE.AND P4, PT, R18, UR4, PT ;  /* 0x0000000412007c0c */ /* 0x000fd6000bf86270 */
[-C--:B-1----:R-:W-:Y:S02]  /*c1b0*/  @!P3 LEA R12, P1, R2, R7.reuse, 0x1 ;  /* 0x00000007020cb211 */ /* 0x082fe400078208ff */
[----:B------:R-:W-:Y:S02]  /*c1c0*/  @!P4 LEA R4, P2, R18, R7, 0x1 ;  /* 0x000000071204c211 */ /* 0x000fe400078408ff */
[-C--:B---3--:R-:W-:Y:S02]  /*c1d0*/  @!P3 LEA.HI.X R13, R2, R5.reuse, R218, 0x1, P1 ;  /* 0x00000005020db211 */ /* 0x088fe400008f0cda */
[----:B------:R-:W-:-:S03]  /*c1e0*/  @!P4 LEA.HI.X R5, R18, R5, R217, 0x1, P2 ;  /* 0x000000051205c211 */ /* 0x000fc600010f0cd9 */
[----:B------:R4:W-:Y:S04]  /*c1f0*/  @!P3 ST.E.128 desc[UR56][R12.64], RZ ;  /* 0x000000ff0c00b985 */ /* 0x0009e8000c101d38 */
[----:B------:R4:W-:Y:S02]  /*c200*/  @!P4 ST.E.128 desc[UR56][R4.64], RZ ;  /* 0x000000ff0400c985 */ /* 0x0009e4000c101d38 */
.L_x_2666:
[----:B------:R-:W-:Y:S05]  /*c210*/  BSYNC B1 ;  /* 0x0000000000017941 */ /* 0x000fea0003800000 */
.L_x_2665:
[----:B---34-:R3:W4:Y:S01]  /*c220*/  SHFL.IDX PT, R5, R3, 0x2, 0x181f ;  /* 0x00581f0003057f89 */ /* 0x01872200000e0000 */
        /* <DEDUP_REMOVED lines=12> */
.L_x_2668:
[----:B------:R-:W-:Y:S05]  /*c2f0*/  BSYNC B1 ;  /* 0x0000000000017941 */ /* 0x000fea0003800000 */
.L_x_2667:
[----:B------:R-:W-:Y:S01]  /*c300*/  VIADD R0, R8, 0x60 ;  /* 0x0000006008007836 */ /* 0x000fe20000000000 */
[----:B0-23--:R-:W0:Y:S04]  /*c310*/  SHFL.IDX PT, R3, R3, 0x3, 0x181f ;  /* 0x00781f0003037f89 */ /* 0x00de2800000e0000 */
[----:B------:R-:W-:Y:S01]  /*c320*/  ISETP.GE.AND P0, PT, R0, R11, PT ;  /* 0x0000000b0000720c */ /* 0x000fe20003f06270 */
[----:B-1--4-:R1:W2:-:S12]  /*c330*/  SHFL.IDX PT, R5, R6, 0x3, 0x181f ;  /* 0x00781f0006057f89 */ /* 0x01229800000e0000 */
        /* <DEDUP_REMOVED lines=10> */
.L_x_2657:
[----:B------:R-:W-:Y:S05]  /*c3e0*/  BSYNC B0 ;  /* 0x0000000000007941 */ /* 0x000fea0003800000 */
.L_x_2647:
[----:B------:R-:W-:Y:S02]  /*c3f0*/  ULDC UR4, c[0x0][0xc3c] ;  /* 0x00030f0000047ab9 */ /* 0x000fe40000000800 */
[----:B------:R-:W-:-:S13]  /*c400*/  ISETP.GE.AND P0, PT, R35, UR4, PT ;  /* 0x0000000423007c0c */ /* 0x000fda000bf06270 */
[----:B------:R-:W-:Y:S05]  /*c410*/  @!P0 BRA `(.L_x_2669) ;  /* 0xffffff4800c08947 */ /* 0x000fea000383ffff */
[----:B------:R-:W-:Y:S05]  /*c420*/  EXIT ;  /* 0x000000000000794d */ /* 0x000fea0003800000 */
.L_x_2604:
[----:B------:R-:W-:-:S08]  /*c430*/  NOP ;  /* 0x0000000000007918 */ /* 0x000fd00000000000 */
[----:B------:R-:W0:-:S00]  /*c440*/  USETMAXREG.DEALLOC.CTAPOOL 0x28 ;  /* 0x00000028000079c8 */ /* 0x000e0000080e0500 */
[----:B0-----:R-:W-:Y:S02]  /*c450*/  LOP3.LUT R0, R0, 0x3, RZ, 0xc0, !PT ;  /* 0x0000000300007812 */ /* 0x001fe400078ec0ff */
[----:B------:R-:W-:-:S04]  /*c460*/  LOP3.LUT R27, R27, 0xffffffbf, RZ, 0xc0, !PT ;  /* 0xffffffbf1b1b7812 */ /* 0x000fc800078ec0ff */
[----:B------:R-:W0:Y:S02]  /*c470*/  SHFL.IDX PT, R0, R0, RZ, 0x1f ;  /* 0x00001fff00007589 */ /* 0x000e2400000e0000 */
[----:B0-----:R-:W-:Y:S01]  /*c480*/  ISETP.NE.AND P0, PT, R0, RZ, PT ;  /* 0x000000ff0000720c */ /* 0x001fe20003f05270 */
[----:B------:R-:W-:-:S12]  /*c490*/  IMAD.MOV.U32 R0, RZ, RZ, RZ ;  /* 0x000000ffff007224 */ /* 0x000fd800078e00ff */
        /* <DEDUP_REMOVED lines=9> */
.L_x_2670:
        /* <DEDUP_REMOVED lines=44> */
.L_x_2674:
        /* <DEDUP_REMOVED lines=35> */
.L_x_2672:
        /* <DEDUP_REMOVED lines=13> */
.L_x_2675:
        /* <DEDUP_REMOVED lines=62> */
.L_x_2676:
        /* <DEDUP_REMOVED lines=61> */
.L_x_2677:
[----:B------:R-:W-:-:S05]  /*d2a0*/  LOP3.LUT R17, RZ, R2, RZ, 0x33, !PT ;  /* 0x00000002ff117212 */ /* 0x000fca00078e33ff */
[----:B------:R-:W-:Y:S01]  /*d2b0*/  IMAD.IADD R17, R0, 0x1, R17 ;  /* 0x0000000100117824 */ /* 0x000fe200078e0211 */
[----:B------:R-:W-:Y:S06]  /*d2c0*/  BRA `(.L_x_2678) ;  /* 0x0000000000147947 */ /* 0x000fec0003800000 */
.L_x_2673:
[----:B------:R-:W-:Y:S01]  /*d2d0*/  ULDC UR4, c[0x0][0xc3c] ;  /* 0x00030f0000047ab9 */ /* 0x000fe20000000800 */
[----:B------:R-:W-:Y:S02]  /*d2e0*/  IMAD.MOV.U32 R17, RZ, RZ, RZ ;  /* 0x000000ffff117224 */ /* 0x000fe400078e00ff */
[----:B------:R-:W-:Y:S02]  /*d2f0*/  IMAD.U32 R16, RZ, RZ, UR6 ;  /* 0x00000006ff107e24 */ /* 0x000fe4000f8e00ff */
[----:B------:R-:W-:Y:S02]  /*d300*/  IMAD.MOV.U32 R18, RZ, RZ, RZ ;  /* 0x000000ffff127224 */ /* 0x000fe400078e00ff */
[----:B------:R-:W-:-:S07]  /*d310*/  IMAD.U32 R19, RZ, RZ, UR4 ;  /* 0x00000004ff137e24 */ /* 0x000fce000f8e00ff */
.L_x_2678:
[----:B------:R-:W-:-:S13]  /*d320*/  ISETP.NE.AND P0, PT, R7, RZ, PT ;  /* 0x000000ff0700720c */ /* 0x000fda0003f05270 */
[----:B------:R-:W0:Y:S01]  /*d330*/  @!P0 S2R R3, SR_CgaCtaId ;  /* 0x0000000000038919 */ /* 0x000e220000008800 */
[----:B------:R-:W-:-:S04]  /*d340*/  @!P0 MOV R0, 0x400 ;  /* 0x0000040000008802 */ /* 0x000fc80000000f00 */
[----:B0-----:R-:W-:-:S05]  /*d350*/  @!P0 LEA R0, R3, R0, 0x18 ;  /* 0x0000000003008211 */ /* 0x001fca00078ec0ff */
[----:B------:R0:W-:Y:S01]  /*d360*/  @!P0 STS.128 [R0+0x288d0], R16 ;  /* 0x0288d01000008388 */ /* 0x0001e20000000c00 */
[----:B------:R-:W-:Y:S06]  /*d370*/  BAR.ARV 0x5, 0x180 ;  /* 0x0146000000007b1d */ /* 0x000fec0000002000 */
.L_x_2671:
[----:B------:R2:W-:Y:S01]  /*d380*/  STL [R1+0x1c], RZ ;  /* 0x00001cff01007387 */ /* 0x0005e20000100800 */
[----:B------:R-:W-:Y:S01]  /*d390*/  ULDC UR4, c[0x0][0xc3c] ;  /* 0x00030f0000047ab9 */ /* 0x000fe20000000800 */
[----:B------:R-:W-:Y:S01]  /*d3a0*/  IMAD.MOV.U32 R28, RZ, RZ, 0x1 ;  /* 0x00000001ff1c7424 */ /* 0x000fe200078e00ff */
[----:B-1----:R-:W-:Y:S01]  /*d3b0*/  ISETP.GE.AND P0, PT, R19, UR4, PT ;  /* 0x0000000413007c0c */ /* 0x002fe2000bf06270 */
[----:B------:R-:W-:-:S12]  /*d3c0*/  IMAD.MOV.U32 R25, RZ, RZ, RZ ;  /* 0x000000ffff197224 */ /* 0x000fd800078e00ff */
[----:B--2---:R-:W-:Y:S05]  /*d3d0*/  @P0 BRA `(.L_x_2679) ;  /* 0x0000005000340947 */ /* 0x004fea0003800000 */
[----:B------:R-:W1:Y:S01]  /*d3e0*/  S2R R4, SR_TID.X ;  /* 0x0000000000047919 */ /* 0x000e620000002100 */
[----:B------:R-:W2:Y:S01]  /*d3f0*/  S2UR UR5, SR_CgaCtaId ;  /* 0x00000000000579c3 */ /* 0x000ea20000008800 */
[----:B------:R-:W-:Y:S01]  /*d400*/  UMOV UR4, 0x400 ;  /* 0x0000040000047882 */ /* 0x000fe20000000000 */
[----:B------:R-:W-:Y:S01]  /*d410*/  BSSY B8, `(.L_x_2679) ;  /* 0x0000509000087945 */ /* 0x000fe20003800000 */
[----:B------:R3:W-:Y:S01]  /*d420*/  STL [R1+0x1c], RZ ;  /* 0x00001cff01007387 */ /* 0x0007e20000100800 */
[----:B------:R-:W-:Y:S01]  /*d430*/  IMAD.MOV.U32 R28, RZ, RZ, 0x1 ;  /* 0x00000001ff1c7424 */ /* 0x000fe200078e00ff */
[----:B------:R-:W-:Y:S01]  /*d440*/  ULOP3.LUT UR36, UR44, 0x2, URZ, 0xfc, !UPT ;  /* 0x000000022c247892 */ /* 0x000fe2000f8efc3f */
[----:B------:R-:W-:Y:S01]  /*d450*/  IMAD.MOV.U32 R25, RZ, RZ, RZ ;  /* 0x000000ffff197224 */ /* 0x000fe200078e00ff */
[----:B------:R-:W-:Y:S01]  /*d460*/  ULDC UR37, c[0x0][0xc] ;  /* 0x0000030000257ab9 */ /* 0x000fe20000000800 */
[----:B--2---:R-:W-:-:S06]  /*d470*/  ULEA UR4, UR5, UR4, 0x18 ;  /* 0x0000000405047291 */ /* 0x004fcc000f8ec03f */
[----:B------:R-:W-:Y:S01]  /*d480*/  IMAD.U32 R22, RZ, RZ, UR4 ;  /* 0x00000004ff167e24 */ /* 0x000fe2000f8e00ff */
[C---:B-1----:R-:W-:Y:S01]  /*d490*/  LOP3.LUT R3, R4.reuse, 0x7f, RZ, 0xc0, !PT ;  /* 0x0000007f04037812 */ /* 0x042fe200078ec0ff */
[C---:B------:R-:W-:Y:S02]  /*d4a0*/  IMAD.SHL.U32 R30, R4.reuse, 0x8, RZ ;  /* 0x00000008041e7824 */ /* 0x040fe400078e00ff */
[----:B------:R-:W-:-:S03]  /*d4b0*/  IMAD.SHL.U32 R2, R4, 0x10, RZ ;  /* 0x0000001004027824 */ /* 0x000fc600078e00ff */
[----:B0-----:R-:W-:Y:S02]  /*d4c0*/  LOP3.LUT R0, R30, 0x1f8, RZ, 0xc0, !PT ;  /* 0x000001f81e007812 */ /* 0x001fe400078ec0ff */
[----:B------:R-:W-:Y:S02]  /*d4d0*/  LOP3.LUT R2, R2, 0x70, RZ, 0xc0, !PT ;  /* 0x0000007002027812 */ /* 0x000fe400078ec0ff */
[----:B------:R-:W-:Y:S02]  /*d4e0*/  LOP3.LUT R33, R0, 0x38, R4, 0x78, !PT ;  /* 0x0000003800217812 */ /* 0x000fe400078e7804 */
[----:B------:R-:W-:Y:S02]  /*d4f0*/  SHF.R.U32.HI R0, RZ, 0x3, R3 ;  /* 0x00000003ff007819 */ /* 0x000fe40000011603 */
[----:B------:R-:W-:Y:S02]  /*d500*/  LOP3.LUT R33, R33, 0x200, R30, 0xf8, !PT ;  /* 0x0000020021217812 */ /* 0x000fe400078ef81e */
[----:B------:R-:W-:-:S02]  /*d510*/  LOP3.LUT R2, R0, R2, RZ, 0xfc, !PT ;  /* 0x0000000200027212 */ /* 0x000fc400078efcff */
[----:B------:R-:W-:Y:S01]  /*d520*/  LOP3.LUT R30, R30, 0x38, RZ, 0xc0, !PT ;  /* 0x000000381e1e7812 */ /* 0x000fe200078ec0ff */
[----:B------:R-:W-:-:S03]  /*d530*/  IMAD R0, R33, 0x2, R22 ;  /* 0x0000000221007824 */ /* 0x000fc600078e0216 */
[----:B------:R-:W-:Y:S02]  /*d540*/  LOP3.LUT R29, R30, 0x40, RZ, 0xfc, !PT ;  /* 0x000000401e1d7812 */ /* 0x000fe400078efcff */
[----:B------:R3:W-:Y:S05]  /*d550*/  STL [R1], R0 ;  /* 0x0000000001007387 */ /* 0x0007ea0000100800 */
.L_x_2744:
[----:B0-----:R-:W0:Y:S02]  /*d560*/  LDC.64 R2, c[0x0][0xc88] ;  /* 0x00032200ff027b82 */ /* 0x001e240000000a00 */
[----:B0-----:R-:W-:-:S05]  /*d570*/  IMAD.WIDE R2, R19, 0x4, R2 ;  /* 0x0000000413027825 */ /* 0x001fca00078e0202 */
[----:B------:R-:W3:Y:S01]  /*d580*/  LDG.E R31, desc[UR56][R2.64] ;  /* 0x00000038021f7981 */ /* 0x000ee2000c1e1900 */
[----:B------:R-:W-:Y:S05]  /*d590*/  YIELD ;  /* 0x0000000000007946 */ /* 0x000fea0003800000 */
[----:B------:R-:W-:Y:S01]  /*d5a0*/  ULDC.64 UR4, c[0x0][0xa28] ;  /* 0x00028a0000047ab9 */ /* 0x000fe20000000a00 */
[----:B------:R-:W-:Y:S01]  /*d5b0*/  IMAD.MOV.U32 R36, RZ, RZ, RZ ;  /* 0x000000ffff247224 */ /* 0x000fe200078e00ff */
[----:B------:R-:W-:Y:S01]  /*d5c0*/  ISETP.NE.U32.AND P0, PT, RZ, UR4, PT ;  /* 0x00000004ff007c0c */ /* 0x000fe2000bf05070 */
[----:B------:R-:W-:-:S03]  /*d5d0*/  ULDC.64 UR6, c[0x0][0xa18] ;  /* 0x0002860000067ab9 */ /* 0x000fc60000000a00 */
[----:B------:R-:W-:Y:S02]  /*d5e0*/  ISETP.NE.AND.EX P0, PT, RZ, UR5, PT, P0 ;  /* 0x00000005ff007c0c */ /* 0x000fe4000bf05300 */
[----:B---3--:R-:W-:-:S11]  /*d5f0*/  SHF.R.S32.HI R0, RZ, 0x1f, R31 ;  /* 0x0000001fff007819 */ /* 0x008fd6000001141f */
        /* <DEDUP_REMOVED lines=39> */
.L_x_2680:
[----:B------:R-:W-:Y:S01]  /*d870*/  ULDC.64 UR4, c[0x0][0xa20] ;  /* 0x0002880000047ab9 */ /* 0x000fe20000000a00 */
[----:B------:R-:W-:Y:S01]  /*d880*/  IMAD.MOV.U32 R32, RZ, RZ, R31 ;  /* 0x000000ffff207224 */ /* 0x000fe200078e001f */
[----:B------:R-:W-:-:S04]  /*d890*/  ISETP.NE.U32.AND P0, PT, RZ, UR4, PT ;  /* 0x00000004ff007c0c */ /* 0x000fc8000bf05070 */
[----:B------:R-:W-:-:S13]  /*d8a0*/  ISETP.NE.AND.EX P0, PT, RZ, UR5, PT, P0 ;  /* 0x00000005ff007c0c */ /* 0x000fda000bf05300 */
[----:B------:R-:W-:Y:S05]  /*d8b0*/  @!P0 BRA `(.L_x_2681) ;  /* 0x0000000000108947 */ /* 0x000fea0003800000 */
[----:B------:R-:W-:-:S04]  /*d8c0*/  IADD3 R2, P0, R23, UR4, RZ ;  /* 0x0000000417027c10 */ /* 0x000fc8000ff1e0ff */
[----:B------:R-:W-:-:S05]  /*d8d0*/  IADD3.X R3, R24, UR5, RZ, P0, !PT ;  /* 0x0000000518037c10 */ /* 0x000fca00087fe4ff */
[----:B------:R3:W5:Y:S01]  /*d8e0*/  LDG.E R7, desc[UR56][R2.64] ;  /* 0x0000003802077981 */ /* 0x000762000c1e1900 */
[----:B------:R-:W-:Y:S05]  /*d8f0*/  BRA `(.L_x_2682) ;  /* 0x0000000000247947 */ /* 0x000fea0003800000 */
.L_x_2681:
        /* <DEDUP_REMOVED lines=9> */
.L_x_2682:
[----:B------:R-:W4:Y:S01]  /*d990*/  LDL R4, [R1+0x8] ;  /* 0x0000080001047983 */ /* 0x000f220000100800 */
[----:B012---:R-:W0:Y:S01]  /*d9a0*/  LDC R0, c[0x0][0x448] ;  /* 0x00011200ff007b82 */ /* 0x007e220000000800 */
[----:B-----5:R-:W-:Y:S01]  /*d9b0*/  IMAD.IADD R34, R7, 0x1, -R36 ;  /* 0x0000000107227824 */ /* 0x020fe200078e0a24 */
[----:B------:R-:W-:Y:S01]  /*d9c0*/  LOP3.LUT R27, R27, 0xffffffdf, RZ, 0xc0, !PT ;  /* 0xffffffdf1b1b7812 */ /* 0x000fe200078ec0ff */
[----:B------:R-:W-:Y:S01]  /*d9d0*/  BSSY B0, `(.L_x_2683) ;  /* 0x0000037000007945 */ /* 0x000fe20003800000 */
[----:B0-----:R-:W-:Y:S01]  /*d9e0*/  ISETP.NE.AND P0, PT, R0, 0x1, PT ;  /* 0x000000010000780c */ /* 0x001fe20003f05270 */
[----:B------:R-:W-:-:S04]  /*d9f0*/  IMAD.SHL.U32 R0, R17, 0x80, RZ ;  /* 0x0000008011007824 */ /* 0x000fc800078e00ff */
[----:B------:R-:W-:-:S08]  /*da00*/  VIADD R0, R0, 0x7f ;  /* 0x0000007f00007836 */ /* 0x000fd00000000000 */
[----:B---3--:R-:W0:Y:S01]  /*da10*/  @P0 LDC R3, c[0x0][0x44c] ;  /* 0x00011300ff030b82 */ /* 0x008e220000000800 */
[----:B------:R-:W-:-:S07]  /*da20*/  @P0 LOP3.LUT R27, R27, 0x20, RZ, 0xfc, !PT ;  /* 0x000000201b1b0812 */ /* 0x000fce00078efcff */
[----:B------:R-:W1:Y:S01]  /*da30*/  @P0 LDC R5, c[0x0][0x450] ;  /* 0x00011400ff050b82 */ /* 0x000e620000000800 */
[----:B0-----:R-:W-:-:S05]  /*da40*/  @P0 IMAD.HI.U32 R2, R0, R3, RZ ;  /* 0x0000000300020227 */ /* 0x001fca00078e00ff */
[----:B-1----:R-:W-:Y:S02]  /*da50*/  @P0 SHF.R.U32.HI R0, RZ, R5, R2 ;  /* 0x00000005ff000219 */ /* 0x002fe40000011602 */
[----:B----4-:R-:W-:-:S05]  /*da60*/  IADD3 R3, R34, 0x80, -R4 ;  /* 0x0000008022037810 */ /* 0x010fca0007ffe804 */
[----:B------:R-:W-:Y:S02]  /*da70*/  IMAD.IADD R2, R3, 0x1, R0 ;  /* 0x0000000103027824 */ /* 0x000fe400078e0200 */
[----:B------:R-:W-:-:S03]  /*da80*/  VIADD R0, R34, 0x7f ;  /* 0x0000007f22007836 */ /* 0x000fc60000000000 */
[----:B------:R-:W-:Y:S02]  /*da90*/  SHF.R.S32.HI R5, RZ, 0x1f, R2 ;  /* 0x0000001fff057819 */ /* 0x000fe40000011402 */
[----:B------:R-:W-:Y:S02]  /*daa0*/  SHF.R.S32.HI R3, RZ, 0x1f, R0 ;  /* 0x0000001fff037819 */ /* 0x000fe40000011400 */
[----:B------:R-:W-:Y:S02]  /*dab0*/  LEA.HI R5, R5, R2, RZ, 0x7 ;  /* 0x0000000205057211 */ /* 0x000fe400078f38ff */
[----:B------:R-:W-:Y:S02]  /*dac0*/  LEA.HI R3, R3, R0, RZ, 0x7 ;  /* 0x0000000003037211 */ /* 0x000fe400078f38ff */
[----:B------:R-:W-:Y:S02]  /*dad0*/  SHF.R.S32.HI R5, RZ, 0x7, R5 ;  /* 0x00000007ff057819 */ /* 0x000fe40000011405 */
[----:B------:R-:W-:-:S02]  /*dae0*/  SHF.R.S32.HI R0, RZ, 0x7, R3 ;  /* 0x00000007ff007819 */ /* 0x000fc40000011403 */
[----:B------:R-:W-:Y:S02]  /*daf0*/  LOP3.LUT R2, R18, 0xff000000, RZ, 0xc0, !PT ;  /* 0xff00000012027812 */ /* 0x000fe400078ec0ff */
[----:B------:R-:W-:Y:S02]  /*db00*/  VIMNMX R0, R0, R5, PT ;  /* 0x0000000500007248 */ /* 0x000fe40003fe0100 */
[----:B------:R-:W-:Y:S02]  /*db10*/  SHF.R.U32.HI R2, RZ, 0x8, R2 ;  /* 0x00000008ff027819 */ /* 0x000fe40000011602 */
[----:B------:R-:W-:Y:S02]  /*db20*/  ISETP.GE.AND P0, PT, R0, 0x1, PT ;  /* 0x000000010000780c */ /* 0x000fe40003f06270 */
[----:B------:R-:W-:-:S04]  /*db30*/  LOP3.LUT R3, R18, 0xff0000, RZ, 0xc0, !PT ;  /* 0x00ff000012037812 */ /* 0x000fc800078ec0ff */
[----:B------:R-:W-:Y:S01]  /*db40*/  LEA.HI R3, R3, R2, RZ, 0x10 ;  /* 0x0000000203037211 */ /* 0x000fe200078f80ff */
[----:B------:R-:W-:-:S03]  /*db50*/  IMAD.MOV.U32 R2, RZ, RZ, RZ ;  /* 0x000000ffff027224 */ /* 0x000fc600078e00ff */
[----:B------:R-:W-:-:S03]  /*db60*/  LOP3.LUT R35, R3, 0xff, RZ, 0xc0, !PT ;  /* 0x000000ff03237812 */ /* 0x000fc600078ec0ff */
[----:B------:R-:W-:Y:S05]  /*db70*/  @!P0 BRA `(.L_x_2684) ;  /* 0x0000000000708947 */ /* 0x000fea0003800000 */
        /* <DEDUP_REMOVED lines=28> */
.L_x_2684:
[----:B------:R-:W-:Y:S05]  /*dd40*/  BSYNC B0 ;  /* 0x0000000000007941 */ /* 0x000fea0003800000 */
.L_x_2683:
        /* <DEDUP_REMOVED lines=23> */
.L_x_2686:
        /* <DEDUP_REMOVED lines=20> */
.L_x_2689:
[----:B------:R-:W-:Y:S05]  /*e000*/  BSYNC B6 ;  /* 0x0000000000067941 */ /* 0x000fea0003800000 */
.L_x_2688:
        /* <DEDUP_REMOVED lines=20> */
.L_x_2692:
        /* <DEDUP_REMOVED lines=15> */
.L_x_2691:
[----:B------:R-:W-:Y:S05]  /*e240*/  BSYNC B6 ;  /* 0x0000000000067941 */ /* 0x000fea0003800000 */
.L_x_2690:
[----:B------:R-:W2:Y:S01]  /*e250*/  LDL R26, [R1+0x18] ;  /* 0x00001800011a7983 */ /* 0x000ea20000100800 */
[----:B------:R-:W-:Y:S01]  /*e260*/  ULDC.64 UR4, c[0x0][0x9f8] ;  /* 0x00027e0000047ab9 */ /* 0x000fe20000000a00 */
[----:B------:R-:W0:Y:S01]  /*e270*/  LDC R10, c[0x0][0x430] ;  /* 0x00010c00ff0a7b82 */ /* 0x000e220000000800 */
[----:B------:R-:W-:-:S04]  /*e280*/  ISETP.NE.U32.AND P0, PT, RZ, UR4, PT ;  /* 0x00000004ff007c0c */ /* 0x000fc8000bf05070 */
[----:B------:R-:W-:-:S13]  /*e290*/  ISETP.NE.AND.EX P0, PT, RZ, UR5, PT, P0 ;  /* 0x00000005ff007c0c */ /* 0x000fda000bf05300 */
[----:B------:R-:W-:Y:S01]  /*e2a0*/  @P0 IADD3 R2, P1, R23, UR4, RZ ;  /* 0x0000000417020c10 */ /* 0x000fe2000ff3e0ff */
[----:B------:R-:W1:Y:S01]  /*e2b0*/  S2R R21, SR_TID.X ;  /* 0x0000000000157919 */ /* 0x000e620000002100 */
[----:B------:R-:W3:Y:S02]  /*e2c0*/  S2R R20, SR_TID.X ;  /* 0x0000000000147919 */ /* 0x000ee40000002100 */
[----:B------:R-:W-:Y:S01]  /*e2d0*/  @P0 IADD3.X R3, R24, UR5, RZ, P1, !PT ;  /* 0x0000000518030c10 */ /* 0x000fe20008ffe4ff */
[----:B------:R-:W-:-:S04]  /*e2e0*/  ULDC UR4, c[0x0][0x2f4] ;  /* 0x0000bd0000047ab9 */ /* 0x000fc80000000800 */
[----:B------:R4:W4:Y:S01]  /*e2f0*/  @P0 LDG.E R32, desc[UR56][R2.64] ;  /* 0x0000003802200981 */ /* 0x000922000c1e1900 */
[----:B0-----:R-:W-:Y:S02]  /*e300*/  ISETP.NE.AND P2, PT, R10, 0x1, PT ;  /* 0x000000010a00780c */ /* 0x001fe40003f45270 */
[----:B------:R-:W-:-:S11]  /*e310*/  LOP3.LUT R27, R27, 0xfffffff7, RZ, 0xc0, !PT ;  /* 0xfffffff71b1b7812 */ /* 0x000fd600078ec0ff */
[----:B------:R-:W0:Y:S01]  /*e320*/  @P2 LDC R7, c[0x0][0x434] ;  /* 0x00010d00ff072b82 */ /* 0x000e220000000800 */
[----:B------:R-:W-:Y:S01]  /*e330*/  @P2 LOP3.LUT R27, R27, 0x8, RZ, 0xfc, !PT ;  /* 0x000000081b1b2812 */ /* 0x000fe200078efcff */
[----:B-1----:R-:W-:-:S06]  /*e340*/  IMAD.SHL.U32 R21, R21, 0x10, RZ ;  /* 0x0000001015157824 */ /* 0x002fcc00078e00ff */
[----:B------:R-:W1:Y:S01]  /*e350*/  @P2 LDC R5, c[0x0][0x438] ;  /* 0x00010e00ff052b82 */ /* 0x000e620000000800 */
[----:B---3--:R-:W-:Y:S02]  /*e360*/  LOP3.LUT R20, R20, 0x7f, RZ, 0xc0, !PT ;  /* 0x0000007f14147812 */ /* 0x008fe400078ec0ff */
        /* <DEDUP_REMOVED lines=12> */
[----:B----4-:R-:W0:Y:S02]  /*e430*/  @!P0 LDC.64 R2, c[0x0][0x428] ;  /* 0x00010a00ff028b82 */ /* 0x010e240000000a00 */
[----:B------:R-:W-:Y:S01]  /*e440*/  IMAD.MOV R5, RZ, RZ, -R4 ;  /* 0x000000ffff057224 */ /* 0x000fe200078e0a04 */
[----:B------:R-:W-:-:S03]  /*e450*/  SHF.R.S32.HI R37, RZ, 0x1f, R32 ;  /* 0x0000001fff257819 */ /* 0x000fc60000011420 */
[----:B------:R-:W-:Y:S01]  /*e460*/  IMAD R0, R10, R5, R0 ;  /* 0x000000050a007224 */ /* 0x000fe200078e0200 */
[--C-:B------:R-:W-:Y:S01]  /*e470*/  @!P0 SHF.R.S32.HI R5, RZ, 0x1f, R4.reuse ;  /* 0x0000001fff058819 */ /* 0x100fe20000011404 */
[-C--:B0-----:R-:W-:Y:S02]  /*e480*/  @!P0 IMAD R6, R37, R2.reuse, RZ ;  /* 0x0000000225068224 */ /* 0x081fe400078e02ff */
[----:B------:R-:W-:-:S04]  /*e490*/  @!P0 IMAD.WIDE.U32 R4, R32, R2, R4 ;  /* 0x0000000220048225 */ /* 0x000fc800078e0004 */
[----:B------:R-:W-:Y:S02]  /*e4a0*/  @!P0 IMAD R6, R32, R3, R6 ;  /* 0x0000000320068224 */ /* 0x000fe400078e0206 */
[----:B------:R-:W0:Y:S01]  /*e4b0*/  @!P0 LDC.64 R2, c[0x0][0x418] ;  /* 0x00010600ff028b82 */ /* 0x000e220000000a00 */
[----:B------:R-:W-:Y:S02]  /*e4c0*/  IMAD.U32 R7, RZ, RZ, UR36 ;  /* 0x00000024ff077e24 */ /* 0x000fe4000f8e00ff */
[----:B------:R-:W-:-:S03]  /*e4d0*/  @!P0 IMAD.IADD R6, R5, 0x1, R6 ;  /* 0x0000000105068824 */ /* 0x000fc600078e0206 */
        /* <DEDUP_REMOVED lines=13> */
.L_x_2761:
[----:B------:R-:W-:Y:S01]  /*e5b0*/  LOP3.LUT R24, R18, 0xffff, RZ, 0xc0, !PT ;  /* 0x0000ffff12187812 */ /* 0x000fe200078ec0ff */
[----:B------:R-:W-:Y:S06]  /*e5c0*/  @!P2 BRA `(.L_x_2694) ;  /* 0x000000000004a947 */ /* 0x000fec0003800000 */
[----:B------:R-:W-:Y:S01]  /*e5d0*/  BPT.TRAP 0x1 ;  /* 0x000000040000795c */ /* 0x000fe20000300000 */
.L_x_2694:
        /* <DEDUP_REMOVED lines=23> */
.L_x_2762:
[----:B------:R-:W-:Y:S05]  /*e750*/  BSYNC B0 ;  /* 0x0000000000007941 */ /* 0x000fea0003800000 */
.L_x_2695:
        /* <DEDUP_REMOVED lines=105> */
.L_x_2780:
        /* <DEDUP_REMOVED lines=11> */
.L_x_2698:
        /* <DEDUP_REMOVED lines=11> */
.L_x_2699:
[----:B0-----:R0:W5:Y:S01]  /*ef50*/  LDL.LU R4, [R1+0xc] ;  /* 0x00000c0001047983 */ /* 0x0011620000300800 */
[----:B------:R0:W-:Y:S03]  /*ef60*/  SYNCS.ARRIVE.TRANS64.A1T0 RZ, [R7+URZ+0x28830], RZ ;  /* 0x028830ff07ff79a7 */ /* 0x0001e6000810003f */
[----:B-1----:R0:W5:Y:S02]  /*ef70*/  LDL.LU R3, [R1+0x4] ;  /* 0x0000040001037983 */ /* 0x0021640000300800 */
[----:B------:R-:W-:Y:S05]  /*ef80*/  WARPSYNC.ALL ;  /* 0x0000000000007948 */ /* 0x000fea0003800000 */
[----:B------:R-:W-:Y:S01]  /*ef90*/  ULDC.64 UR4, c[0x0][0x298] ;  /* 0x0000a60000047ab9 */ /* 0x000fe20000000a00 */
[----:B------:R-:W-:Y:S01]  /*efa0*/  BAR.SYNC.DEFER_BLOCKING 0x8, 0x180 ;  /* 0x0206000000007b1d */ /* 0x000fe20000010000 */
[----:B------:R-:W-:Y:S01]  /*efb0*/  LOP3.LUT P0, RZ, R27, 0x10, RZ, 0xc0, !PT ;  /* 0x000000101bff7812 */ /* 0x000fe2000780c0ff */
[----:B------:R-:W-:-:S03]  /*efc0*/  VIADD R2, R22, 0x10400 ;  /* 0x0001040016027836 */ /* 0x000fc60000000000 */
[----:B------:R-:W-:Y:S01]  /*efd0*/  SEL R31, R31, RZ, !P0 ;  /* 0x000000ff1f1f7207 */ /* 0x000fe20004000000 */
[----:B------:R-:W-:Y:S01]  /*efe0*/  BSSY B6, `(.L_x_2700) ;  /* 0x000001c000067945 */ /* 0x000fe20003800000 */
[----:B-----5:R-:W-:Y:S02]  /*eff0*/  SEL R4, R4, RZ, !P0 ;  /* 0x000000ff04047207 */ /* 0x020fe40004000000 */
[----:B------:R-:W-:Y:S02]  /*f000*/  LOP3.LUT P0, RZ, R2, 0x3ff, RZ, 0xc0, !PT ;  /* 0x000003ff02ff7812 */ /* 0x000fe4000780c0ff */
[----:B------:R-:W-:Y:S01]  /*f010*/  SHF.R.S32.HI R0, RZ, 0x1f, R3 ;  /* 0x0000001fff007819 */ /* 0x000fe20000011403 */
[----:B------:R1:W-:Y:S04]  /*f020*/  STL [R1+0xc], R4 ;  /* 0x00000c0401007387 */ /* 0x0003e80000100800 */
[----:B------:R-:W-:-:S04]  /*f030*/  IMAD R0, R0, UR4, RZ ;  /* 0x0000000400007c24 */ /* 0x000fc8000f8e02ff */
[C---:B------:R-:W-:Y:S02]  /*f040*/  IMAD R0, R3.reuse, UR5, R0 ;  /* 0x0000000503007c24 */ /* 0x040fe4000f8e0200 */
[----:B------:R-:W-:-:S04]  /*f050*/  IMAD.WIDE.U32 R2, R3, UR4, RZ ;  /* 0x0000000403027c25 */ /* 0x000fc8000f8e00ff */
[----:B------:R-:W-:Y:S01]  /*f060*/  IMAD.IADD R0, R3, 0x1, R0 ;  /* 0x0000000103007824 */ /* 0x000fe200078e0200 */
[----:B------:R1:W-:Y:S04]  /*f070*/  STL.64 [R1+0x10], R2 ;  /* 0x0000100201007387 */ /* 0x0003e80000100a00 */
[----:B------:R1:W-:Y:S01]  /*f080*/  STL [R1+0x4], R0 ;  /* 0x0000040001007387 */ /* 0x0003e20000100800 */
[----:B------:R-:W-:Y:S05]  /*f090*/  @!P0 BRA `(.L_x_2701) ;  /* 0x0000000000408947 */ /* 0x000fea0003800000 */
[----:B-1----:R-:W-:Y:S01]  /*f0a0*/  MOV R2, 0x0 ;  /* 0x0000000000027802 */ /* 0x002fe20000000f00 */
[----:B------:R-:W-:Y:S01]  /*f0b0*/  ULDC.64 UR4, c[0x4][0x80] ;  /* 0x0100200000047ab9 */ /* 0x000fe20000000a00 */
[----:B------:R-:W-:Y:S01]  /*f0c0*/  ULDC.64 UR6, c[0x4][0x88] ;  /* 0x0100220000067ab9 */ /* 0x000fe20000000a00 */
[----:B------:R-:W-:Y:S01]  /*f0d0*/  ULDC.64 UR8, c[0x4][0x20] ;  /* 0x0100080000087ab9 */ /* 0x000fe20000000a00 */
[----:B------:R-:W-:Y:S02]  /*f0e0*/  IMAD.U32 R4, RZ, RZ, UR4 ;  /* 0x00000004ff047e24 */ /* 0x000fe4000f8e00ff */
[----:B------:R-:W1:Y:S01]  /*f0f0*/  LDC.64 R2, c[0x4][R2] ;  /* 0x0100000002027b82 */ /* 0x000e620000000a00 */
[----:B------:R-:W-:Y:S02]  /*f100*/  IMAD.U32 R5, RZ, RZ, UR5 ;  /* 0x00000005ff057e24 */ /* 0x000fe4000f8e00ff */
[----:B------:R-:W-:Y:S02]  /*f110*/  IMAD.U32 R6, RZ, RZ, UR6 ;  /* 0x00000006ff067e24 */ /* 0x000fe4000f8e00ff */
[----:B0-----:R-:W-:-:S02]  /*f120*/  IMAD.U32 R7, RZ, RZ, UR7 ;  /* 0x00000007ff077e24 */ /* 0x001fc4000f8e00ff */
[----:B------:R-:W-:Y:S02]  /*f130*/  IMAD.U32 R10, RZ, RZ, UR8 ;  /* 0x00000008ff0a7e24 */ /* 0x000fe4000f8e00ff */
[----:B------:R-:W-:Y:S02]  /*f140*/  IMAD.U32 R11, RZ, RZ, UR9 ;  /* 0x00000009ff0b7e24 */ /* 0x000fe4000f8e00ff */
[----:B------:R-:W-:Y:S02]  /*f150*/  IMAD.MOV.U32 R8, RZ, RZ, 0x70 ;  /* 0x00000070ff087424 */ /* 0x000fe400078e00ff */
[----:B------:R-:W-:Y:S02]  /*f160*/  IMAD.MOV.U32 R12, RZ, RZ, 0x1 ;  /* 0x00000001ff0c7424 */ /* 0x000fe400078e00ff */
[----:B------:R-:W-:-:S07]  /*f170*/  IMAD.MOV.U32 R13, RZ, RZ, RZ ;  /* 0x000000ffff0d7224 */ /* 0x000fce00078e00ff */
[----:B------:R-:W-:-:S07]  /*f180*/  LEPC R20, `(.L_x_2701) ;  /* 0x000000001014794e */ /* 0x000fce0000000000 */
[----:B-1----:R-:W-:Y:S05]  /*f190*/  CALL.ABS.NOINC R2 ;  /* 0x0000000002007343 */ /* 0x002fea0003c00000 */
.L_x_2701:
[----:B------:R-:W-:Y:S05]  /*f1a0*/  BSYNC B6 ;  /* 0x0000000000067941 */ /* 0x000fea0003800000 */
.L_x_2700:
[----:B------:R-:W2:Y:S01]  /*f1b0*/  LDL.LU R21, [R1+0xc] ;  /* 0x00000c0001157983 */ /* 0x000ea20000300800 */
[----:B-1----:R-:W1:Y:S01]  /*f1c0*/  LDC R4, c[0x0][0x448] ;  /* 0x00011200ff047b82 */ /* 0x002e620000000800 */
[----:B------:R-:W-:Y:S01]  /*f1d0*/  ULDC.64 UR6, c[0x0][0x2e0] ;  /* 0x0000b80000067ab9 */ /* 0x000fe20000000a00 */
[----:B------:R-:W-:Y:S01]  /*f1e0*/  ULDC.64 UR4, c[0x0][0x2d8] ;  /* 0x0000b60000047ab9 */ /* 0x000fe20000000a00 */
[----:B------:R-:W3:Y:S04]  /*f1f0*/  LDL.LU R20, [R1+0x4] ;  /* 0x0000040001147983 */ /* 0x000ee80000300800 */
[----:B------:R-:W3:Y:S04]  /*f200*/  LDL.LU.64 R2, [R1+0x10] ;  /* 0x0000100001027983 */ /* 0x000ee80000300a00 */
[----:B------:R4:W5:Y:S04]  /*f210*/  LDL R10, [R1+0x8] ;  /* 0x00000800010a7983 */ /* 0x0009680000100800 */
[----:B------:R4:W5:Y:S01]  /*f220*/  LDL R8, [R1] ;  /* 0x0000000001087983 */ /* 0x0009620000100800 */
[----:B-1----:R-:W-:-:S13]  /*f230*/  ISETP.NE.AND P6, PT, R4, 0x1, PT ;  /* 0x000000010400780c */ /* 0x002fda0003fc5270 */
[----:B------:R-:W1:Y:S08]  /*f240*/  @P6 LDC R5, c[0x0][0x44c] ;  /* 0x00011300ff056b82 */ /* 0x000e700000000800 */
[----:B------:R-:W0:Y:S01]  /*f250*/  @P6 LDC R4, c[0x0][0x450] ;  /* 0x00011400ff046b82 */ /* 0x000e220000000800 */
[----:B--2---:R-:W-:Y:S02]  /*f260*/  IMAD R0, R21, UR6, RZ ;  /* 0x0000000615007c24 */ /* 0x004fe4000f8e02ff */
[----:B------:R-:W2:Y:S02]  /*f270*/  S2R R21, SR_TID.X ;  /* 0x0000000000157919 */ /* 0x000ea40000002100 */
[----:B------:R-:W-:-:S02]  /*f280*/  IMAD R0, R31, UR7, R0 ;  /* 0x000000071f007c24 */ /* 0x000fc4000f8e0200 */
[----:B---3--:R-:W-:Y:S02]  /*f290*/  IMAD.MOV.U32 R3, RZ, RZ, R20 ;  /* 0x000000ffff037224 */ /* 0x008fe400078e0014 */
[----:B------:R-:W3:Y:S01]  /*f2a0*/  S2R R20, SR_TID.X ;  /* 0x0000000000147919 */ /* 0x000ee20000002100 */
[----:B------:R-:W-:-:S04]  /*f2b0*/  IMAD.WIDE.U32 R2, R24, UR4, R2 ;  /* 0x0000000418027c25 */ /* 0x000fc8000f8e0002 */
[----:B------:R-:W-:Y:S01]  /*f2c0*/  IMAD R3, R24, UR5, R3 ;  /* 0x0000000518037c24 */ /* 0x000fe2000f8e0203 */
[----:B------:R-:W-:Y:S01]  /*f2d0*/  ULDC.64 UR4, c[0x0][0x2d0] ;  /* 0x0000b40000047ab9 */ /* 0x000fe20000000a00 */
[----:B------:R-:W-:-:S04]  /*f2e0*/  IMAD.WIDE.U32 R2, R31, UR6, R2 ;  /* 0x000000061f027c25 */ /* 0x000fc8000f8e0002 */
[----:B------:R-:W-:Y:S02]  /*f2f0*/  IMAD.IADD R3, R3, 0x1, R0 ;  /* 0x0000000103037824 */ /* 0x000fe400078e0200 */
[----:B--2---:R-:W-:-:S05]  /*f300*/  IMAD.SHL.U32 R21, R21, 0x10, RZ ;  /* 0x0000001015157824 */ /* 0x004fca00078e00ff */
[----:B------:R-:W-:Y:S02]  /*f310*/  LOP3.LUT R21, R21, 0x70, RZ, 0xc0, !PT ;  /* 0x0000007015157812 */ /* 0x000fe400078ec0ff */
[----:B---3--:R-:W-:-:S04]  /*f320*/  LOP3.LUT R20, R20, 0x7f, RZ, 0xc0, !PT ;  /* 0x0000007f14147812 */ /* 0x008fc800078ec0ff */
[----:B------:R-:W-:-:S04]  /*f330*/  SHF.R.U32.HI R20, RZ, 0x3, R20 ;  /* 0x00000003ff147819 */ /* 0x000fc80000011614 */
[----:B------:R-:W-:-:S05]  /*f340*/  LOP3.LUT R20, R20, R21, RZ, 0xfc, !PT ;  /* 0x0000001514147212 */ /* 0x000fca00078efcff */
[----:B------:R-:W-:-:S04]  /*f350*/  IMAD R0, R17, 0x80, R20 ;  /* 0x0000008011007824 */ /* 0x000fc800078e0214 */
[----:B-1----:R-:W-:-:S04]  /*f360*/  @P6 IMAD.HI.U32 R5, R0, R5, RZ ;  /* 0x0000000500056227 */ /* 0x002fc800078e00ff */
[----:B------:R-:W-:Y:S01]  /*f370*/  IMAD.MOV.U32 R6, RZ, RZ, R0 ;  /* 0x000000ffff067224 */ /* 0x000fe200078e0000 */
[----:B0-----:R-:W-:Y:S02]  /*f380*/  @P6 SHF.R.U32.HI R6, RZ, R4, R5 ;  /* 0x00000004ff066219 */ /* 0x001fe40000011605 */
[----:B------:R-:W0:Y:S03]  /*f390*/  LDC R5, c[0x0][0x448] ;  /* 0x00011200ff057b82 */ /* 0x000e260000000800 */
[----:B------:R-:W-:Y:S01]  /*f3a0*/  IMAD.MOV R4, RZ, RZ, -R6 ;  /* 0x000000ffff047224 */ /* 0x000fe200078e0a06 */
[----:B------:R-:W1:Y:S01]  /*f3b0*/  S2R R20, SR_TID.X ;  /* 0x0000000000147919 */ /* 0x000e620000002100 */
[----:B------:R-:W-:-:S04]  /*f3c0*/  IMAD.WIDE.U32 R2, R6, UR4, R2 ;  /* 0x0000000406027c25 */ /* 0x000fc8000f8e0002 */
[----:B0-----:R-:W-:Y:S01]  /*f3d0*/  IMAD R0, R5, R4, R0 ;  /* 0x0000000405007224 */ /* 0x001fe200078e0200 */
[----:B------:R-:W-:-:S05]  /*f3e0*/  SHF.R.S32.HI R4, RZ, 0x1f, R6 ;  /* 0x0000001fff047819 */ /* 0x000fca0000011406 */
        /* <DEDUP_REMOVED lines=16> */
[----:B-1----:R-:W-:-:S04]  /*f4f0*/  LOP3.LUT R20, R20, 0x7f, RZ, 0xc0, !PT ;  /* 0x0000007f14147812 */ /* 0x002fc800078ec0ff */
[----:B------:R-:W-:Y:S01]  /*f500*/  SHF.R.U32.HI R9, RZ, 0x3, R20 ;  /* 0x00000003ff097819 */ /* 0x000fe20000011614 */
[----:B----4-:R-:W-:Y:S06]  /*f510*/  BRA.DIV UR4, `(.L_x_2702) ;  /* 0x0000004204847947 */ /* 0x010fec000b800000 */
[----:B------:R-:W0:Y:S01]  /*f520*/  SHFL.IDX PT, R14, R0, RZ, 0x181f ;  /* 0x00181fff000e7589 */ /* 0x000e2200000e0000 */
[----:B-----5:R-:W-:Y:S02]  /*f530*/  IMAD R5, R10, R5, RZ ;  /* 0x000000050a057224 */ /* 0x020fe400078e02ff */
[----:B------:R-:W-:Y:S01]  /*f540*/  IMAD R17, R17, 0x80, R9 ;  /* 0x0000008011117824 */ /* 0x000fe200078e0209 */
        /* <DEDUP_REMOVED lines=69> */
.L_x_2797:
        /* <DEDUP_REMOVED lines=11> */
.L_x_2704:
[----:B------:R-:W-:Y:S05]  /*fa50*/  BSYNC B0 ;  /* 0x0000000000007941 */ /* 0x000fea0003800000 */
.L_x_2703:
[----:B------:R-:W-:Y:S01]  /*fa60*/  NOP ;  /* 0x0000000000007918 */ /* 0x000fe20000000000 */
[----:B------:R-:W-:-:S13]  /*fa70*/  PLOP3.LUT P0, PT, PT, PT, PT, 0x80, 0x0 ;  /* 0x000000000000781c */ /* 0x000fda0003f0f070 */
.L_x_2705:
        /* <DEDUP_REMOVED lines=21> */
.L_x_2798:
[----:B------:R-:W-:Y:S05]  /*fbd0*/  BSYNC B0 ;  /* 0x0000000000007941 */ /* 0x000fea0003800000 */
.L_x_2706:
        /* <DEDUP_REMOVED lines=8> */
.L_x_2722:
[----:B0-----:R-:W0:Y:S01]  /*fc60*/  S2R R3, SR_TID.X ;  /* 0x0000000000037919 */ /* 0x001e220000002100 */
[----:B------:R-:W1:Y:S01]  /*fc70*/  LDC R4, c[0x0][0x430] ;  /* 0x00010c00ff047b82 */ /* 0x000e620000000800 */
[----:B------:R-:W-:Y:S05]  /*fc80*/  YIELD ;  /* 0x0000000000007946 */ /* 0x000fea0003800000 */
[----:B------:R-:W-:Y:S01]  /*fc90*/  ULDC.64 UR4, c[0x0][0x428] ;  /* 0x00010a0000047ab9 */ /* 0x000fe20000000a00 */
[----:B------:R-:W-:Y:S01]  /*fca0*/  VIADD R25, R10, 0x1 ;  /* 0x000000010a197836 */ /* 0x000fe20000000000 */
[----:B-1----:R-:W-:Y:S02]  /*fcb0*/  ISETP.NE.AND P0, PT, R4, 0x1, PT ;  /* 0x000000010400780c */ /* 0x002fe40003f05270 */
[C---:B0-----:R-:W-:Y:S01]  /*fcc0*/  LOP3.LUT R0, R3.reuse, 0x7f, RZ, 0xc0, !PT ;  /* 0x0000007f03007812 */ /* 0x041fe200078ec0ff */
[----:B------:R-:W-:-:S03]  /*fcd0*/  IMAD.SHL.U32 R4, R3, 0x10, RZ ;  /* 0x0000001003047824 */ /* 0x000fc600078e00ff */
[----:B------:R-:W-:-:S07]  /*fce0*/  SHF.R.U32.HI R5, RZ, 0x3, R0 ;  /* 0x00000003ff057819 */ /* 0x000fce0000011600 */
[----:B------:R-:W0:Y:S01]  /*fcf0*/  @P0 LDC R0, c[0x0][0x434] ;  /* 0x00010d00ff000b82 */ /* 0x000e220000000800 */
[----:B------:R-:W-:Y:S01]  /*fd00*/  LOP3.LUT R4, R4, 0x70, RZ, 0xc0, !PT ;  /* 0x0000007004047812 */ /* 0x000fe200078ec0ff */
[----:B------:R-:W-:Y:S02]  /*fd10*/  IMAD R7, R6, 0x80, R5 ;  /* 0x0000008006077824 */ /* 0x000fe400078e0205 */
[----:B------:R-:W-:-:S04]  /*fd20*/  IMAD R5, R37, UR4, RZ ;  /* 0x0000000425057c24 */ /* 0x000fc8000f8e02ff */
[----:B------:R-:W1:Y:S01]  /*fd30*/  @P0 LDC R3, c[0x0][0x438] ;  /* 0x00010e00ff030b82 */ /* 0x000e620000000800 */
[----:B------:R-:W-:Y:S01]  /*fd40*/  IADD3 R7, R4, R7, R36 ;  /* 0x0000000704077210 */ /* 0x000fe20007ffe024 */
[----:B------:R-:W-:-:S04]  /*fd50*/  IMAD R5, R32, UR5, R5 ;  /* 0x0000000520057c24 */ /* 0x000fc8000f8e0205 */
[----:B------:R-:W-:Y:S02]  /*fd60*/  IMAD.MOV.U32 R8, RZ, RZ, R7 ;  /* 0x000000ffff087224 */ /* 0x000fe400078e0007 */
[----:B0-----:R-:W-:-:S05]  /*fd70*/  @P0 IMAD.HI.U32 R0, R7, R0, RZ ;  /* 0x0000000007000227 */ /* 0x001fca00078e00ff */
[----:B-1----:R-:W-:-:S04]  /*fd80*/  @P0 SHF.R.U32.HI R8, RZ, R3, R0 ;  /* 0x00000003ff080219 */ /* 0x002fc80000011600 */
[--C-:B------:R-:W-:Y:S01]  /*fd90*/  SHF.R.S32.HI R3, RZ, 0x1f, R8.reuse ;  /* 0x0000001fff037819 */ /* 0x100fe20000011408 */
[----:B------:R-:W-:-:S04]  /*fda0*/  IMAD.MOV.U32 R2, RZ, RZ, R8 ;  /* 0x000000ffff027224 */ /* 0x000fc800078e0008 */
[----:B------:R-:W-:Y:S01]  /*fdb0*/  IMAD.WIDE.U32 R2, R32, UR4, R2 ;  /* 0x0000000420027c25 */ /* 0x000fe2000f8e0002 */
[----:B------:R-:W-:-:S03]  /*fdc0*/  ULDC.64 UR4, c[0x0][0x418] ;  /* 0x0001060000047ab9 */ /* 0x000fc60000000a00 */
[----:B------:R-:W-:Y:S01]  /*fdd0*/  IMAD.IADD R3, R5, 0x1, R3 ;  /* 0x0000000105037824 */ /* 0x000fe200078e0203 */
[C---:B------:R-:W-:Y:S01]  /*fde0*/  LEA R4, P0, R2.reuse, UR4, 0x2 ;  /* 0x0000000402047c11 */ /* 0x040fe2000f8010ff */
[----:B------:R-:W-:Y:S01]  /*fdf0*/  IMAD.U32 R9, RZ, RZ, UR36 ;  /* 0x00000024ff097e24 */ /* 0x000fe2000f8e00ff */
[----:B------:R-:W-:Y:S02]  /*fe00*/  ULDC UR4, c[0x0][0x430] ;  /* 0x00010c0000047ab9 */ /* 0x000fe40000000800 */
[----:B------:R-:W-:Y:S02]  /*fe10*/  LEA.HI.X R5, R2, UR5, R3, 0x2, P0 ;  /* 0x0000000502057c11 */ /* 0x000fe400080f1403 */
[----:B------:R-:W-:Y:S01]  /*fe20*/  ISETP.NE.AND P3, PT, R9, 0x3, PT ;  /* 0x000000030900780c */ /* 0x000fe20003f65270 */
[----:B------:R-:W-:Y:S01]  /*fe30*/  IMAD.MOV R2, RZ, RZ, -R8 ;  /* 0x000000ffff027224 */ /* 0x000fe200078e0a08 */
[C---:B------:R-:W-:Y:S01]  /*fe40*/  ISETP.NE.AND P0, PT, R25.reuse, 0x2, PT ;  /* 0x000000021900780c */ /* 0x040fe20003f05270 */
[----:B------:R0:W3:Y:S03]  /*fe50*/  LDG.E R0, desc[UR56][R4.64] ;  /* 0x0000003804007981 */ /* 0x0000e6000c1e1900 */
[----:B------:R-:W-:Y:S01]  /*fe60*/  SEL R28, RZ, 0x1, P0 ;  /* 0x00000001ff1c7807 */ /* 0x000fe20000000000 */
[----:B------:R-:W-:Y:S01]  /*fe70*/  IMAD.MOV.U32 R26, RZ, RZ, R6 ;  /* 0x000000ffff1a7224 */ /* 0x000fe200078e0006 */
[----:B------:R-:W-:-:S02]  /*fe80*/  SEL R25, R25, RZ, P0 ;  /* 0x000000ff19197207 */ /* 0x000fc40000000000 */
[----:B------:R-:W-:Y:S01]  /*fe90*/  LOP3.LUT R28, R17, R28, RZ, 0x3c, !PT ;  /* 0x0000001c111c7212 */ /* 0x000fe200078e3cff */
[----:B0-----:R-:W-:Y:S01]  /*fea0*/  IMAD R4, R2, UR4, R7 ;  /* 0x0000000402047c24 */ /* 0x001fe2000f8e0207 */
[----:B---3--:R-:W-:Y:S01]  /*feb0*/  SHF.R.S32.HI R21, RZ, 0x1f, R0 ;  /* 0x0000001fff157819 */ /* 0x008fe20000011400 */
[----:B------:R-:W-:Y:S06]  /*fec0*/  @!P3 BRA `(.L_x_2710) ;  /* 0x000000000004b947 */ /* 0x000fec0003800000 */
[----:B------:R-:W-:Y:S01]  /*fed0*/  BPT.TRAP 0x1 ;  /* 0x000000040000795c */ /* 0x000fe20000300000 */
.L_x_2710:
[----:B------:R-:W-:Y:S01]  /*fee0*/  IMAD R6, R25, 0x8, R22 ;  /* 0x0000000819067824 */ /* 0x000fe200078e0216 */
[----:B------:R-:W-:Y:S01]  /*fef0*/  SHF.L.U32 R3, R28, 0x1f, RZ ;  /* 0x0000001f1c037819 */ /* 0x000fe200000006ff */
[----:B------:R-:W-:Y:S03]  /*ff00*/  BSSY B1, `(.L_x_2711) ;  /* 0x0000003000017945 */ /* 0x000fe60003800000 */
[----:B------:R-:W0:Y:S02]  /*ff10*/  SYNCS.PHASECHK.TRANS64.TRYWAIT P0, [R6+URZ+0x28840], R3 ;  /* 0x02884003060075a7 */ /* 0x000e24000800017f */
[----:B0-----:R-:W-:Y:S05]  /*ff20*/  @!P0 BRA `(.L_x_2712) ;  /* 0x0000004000948947 */ /* 0x001fea0003800000 */
.L_x_2799:
[----:B------:R-:W-:Y:S05]  /*ff30*/  BSYNC B1 ;  /* 0x0000000000017941 */ /* 0x000fea0003800000 */
.L_x_2711:
        /* <DEDUP_REMOVED lines=69> */
.L_x_2817:
        /* <DEDUP_REMOVED lines=9> */
.L_x_2714:
        /* <DEDUP_REMOVED lines=11> */
.L_x_2715:
[----:B------:R1:W-:Y:S01]  /*104d0*/  SYNCS.ARRIVE.TRANS64.A1T0 RZ, [R6+URZ+0x28830], RZ ;  /* 0x028830ff06ff79a7 */ /* 0x0003e2000810003f */
[----:B------:R-:W-:Y:S05]  /*104e0*/  @!P4 BRA `(.L_x_2716) ;  /* 0x000000000004c947 */ /* 0x000fea0003800000 */
[----:B------:R-:W-:Y:S01]  /*104f0*/  BPT.TRAP 0x1 ;  /* 0x000000040000795c */ /* 0x000fe20000300000 */
.L_x_2716:
[----:B------:R-:W-:Y:S01]  /*10500*/  SHF.L.U32 R2, R17, 0x1f, RZ ;  /* 0x0000001f11027819 */ /* 0x000fe200000006ff */
[----:B-1----:R-:W-:Y:S01]  /*10510*/  IMAD R6, R10, 0x8, R22 ;  /* 0x000000080a067824 */ /* 0x002fe200078e0216 */
[----:B------:R-:W-:Y:S01]  /*10520*/  BSSY B1, `(.L_x_2717) ;  /* 0x0000004000017945 */ /* 0x000fe20003800000 */
[----:B0-----:R-:W-:Y:S02]  /*10530*/  IMAD R8, R31, -0x80, R34 ;  /* 0xffffff801f087824 */ /* 0x001fe400078e0222 */
[----:B------:R-:W0:Y:S02]  /*10540*/  SYNCS.PHASECHK.TRANS64.TRYWAIT P0, [R6+URZ+0x28860], R2 ;  /* 0x02886002060075a7 */ /* 0x000e24000800017f */
[----:B0-----:R-:W-:Y:S05]  /*10550*/  @!P0 BRA `(.L_x_2718) ;  /* 0x0000004400688947 */ /* 0x001fea0003800000 */
.L_x_2818:
[----:B------:R-:W-:Y:S05]  /*10560*/  BSYNC B1 ;  /* 0x0000000000017941 */ /* 0x000fea0003800000 */
.L_x_2717:
[----:B------:R-:W1:Y:S01]  /*10570*/  S2R R3, SR_TID.X ;  /* 0x0000000000037919 */ /* 0x000e620000002100 */
[----:B------:R-:W-:Y:S01]  /*10580*/  UMOV UR4, 0xffffffff ;  /* 0xffffffff00047882 */ /* 0x000fe20000000000 */
[----:B------:R-:W-:Y:S01]  /*10590*/  IMAD R7, R10, 0x4000, R33 ;  /* 0x000040000a077824 */ /* 0x000fe200078e0221 */
[----:B-1----:R-:W-:-:S04]  /*105a0*/  LOP3.LUT R3, R3, 0x7f, RZ, 0xc0, !PT ;  /* 0x0000007f03037812 */ /* 0x002fc800078ec0ff */
[----:B------:R-:W-:-:S05]  /*105b0*/  SHF.R.U32.HI R3, RZ, 0x3, R3 ;  /* 0x00000003ff037819 */ /* 0x000fca0000011603 */
[----:B------:R-:W-:Y:S01]  /*105c0*/  IMAD.IADD R8, R8, 0x1, -R3 ;  /* 0x0000000108087824 */ /* 0x000fe200078e0a03 */
[----:B------:R-:W-:Y:S06]  /*105d0*/  BRA.DIV UR4, `(.L_x_2719) ;  /* 0x00000046045c7947 */ /* 0x000fec000b800000 */
[----:B0-----:R-:W0:Y:S01]  /*105e0*/  SHFL.IDX PT, R2, R18, RZ, 0x181f ;  /* 0x00181fff12027589 */ /* 0x001e2200000e0000 */
        /* <DEDUP_REMOVED lines=58> */
.L_x_2836:
        /* <DEDUP_REMOVED lines=27> */
.L_x_2720:
        /* <DEDUP_REMOVED lines=11> */
.L_x_2721:
[C---:B------:R-:W-:Y:S01]  /*10bf0*/  ISETP.GT.AND P0, PT, R26.reuse, R35, PT ;  /* 0x000000231a00720c */ /* 0x040fe20003f04270 */
[----:B------:R0:W-:Y:S01]  /*10c00*/  SYNCS.ARRIVE.TRANS64.A1T0 RZ, [R6+URZ+0x28850], RZ ;  /* 0x028850ff06ff79a7 */ /* 0x0001e2000810003f */
[----:B------:R-:W-:Y:S02]  /*10c10*/  IMAD.MOV.U32 R17, RZ, RZ, R28 ;  /* 0x000000ffff117224 */ /* 0x000fe400078e001c */
[----:B------:R-:W-:Y:S02]  /*10c20*/  IMAD.MOV.U32 R10, RZ, RZ, R25 ;  /* 0x000000ffff0a7224 */ /* 0x000fe400078e0019 */
[----:B------:R-:W-:Y:S02]  /*10c30*/  IMAD.MOV.U32 R31, RZ, RZ, R26 ;  /* 0x000000ffff1f7224 */ /* 0x000fe400078e001a */
[----:B0-----:R-:W-:-:S05]  /*10c40*/  VIADD R6, R26, 0xffffffff ;  /* 0xffffffff1a067836 */ /* 0x001fca0000000000 */
[----:B------:R-:W-:Y:S05]  /*10c50*/  @P0 BRA `(.L_x_2722) ;  /* 0xfffffff000000947 */ /* 0x000fea000383ffff */
.L_x_2709:
[----:B------:R-:W-:Y:S05]  /*10c60*/  BSYNC B0 ;  /* 0x0000000000007941 */ /* 0x000fea0003800000 */
.L_x_2708:
        /* <DEDUP_REMOVED lines=17> */
.L_x_2724:
[----:B------:R-:W-:Y:S05]  /*10d80*/  BSYNC B0 ;  /* 0x0000000000007941 */ /* 0x000fea0003800000 */
.L_x_2723:
[----:B------:R-:W-:-:S05]  /*10d90*/  IMAD.U32 R0, RZ, RZ, UR36 ;  /* 0x00000024ff007e24 */ /* 0x000fca000f8e00ff */
[----:B------:R-:W-:-:S13]  /*10da0*/  ISETP.NE.AND P0, PT, R0, 0x3, PT ;  /* 0x000000030000780c */ /* 0x000fda0003f05270 */
[----:B------:R-:W-:Y:S05]  /*10db0*/  @!P0 BRA `(.L_x_2725) ;  /* 0x0000000000048947 */ /* 0x000fea0003800000 */
[----:B------:R-:W-:Y:S01]  /*10dc0*/  BPT.TRAP 0x1 ;  /* 0x000000040000795c */ /* 0x000fe20000300000 */
.L_x_2725:
[----:B------:R-:W-:Y:S01]  /*10dd0*/  IMAD R0, R25, 0x8, R22 ;  /* 0x0000000819007824 */ /* 0x000fe200078e0216 */
[----:B0-----:R-:W-:Y:S01]  /*10de0*/  SHF.L.U32 R3, R28, 0x1f, RZ ;  /* 0x0000001f1c037819 */ /* 0x001fe200000006ff */
[----:B------:R-:W-:Y:S01]  /*10df0*/  BSSY B0, `(.L_x_2726) ;  /* 0x0000004000007945 */ /* 0x000fe20003800000 */
[----:B------:R-:W-:Y:S02]  /*10e00*/  IMAD R6, R26, -0x80, R34 ;  /* 0xffffff801a067824 */ /* 0x000fe400078e0222 */
[----:B------:R-:W0:Y:S02]  /*10e10*/  SYNCS.PHASECHK.TRANS64.TRYWAIT P0, [R0+URZ+0x28860], R3 ;  /* 0x02886003000075a7 */ /* 0x000e24000800017f */
[----:B0-----:R-:W-:Y:S05]  /*10e20*/  @!P0 BRA `(.L_x_2727) ;  /* 0x0000004400d08947 */ /* 0x001fea0003800000 */
.L_x_2837:
[----:B------:R-:W-:Y:S05]  /*10e30*/  BSYNC B0 ;  /* 0x0000000000007941 */ /* 0x000fea0003800000 */
.L_x_2726:
        /* <DEDUP_REMOVED lines=70> */
.L_x_2855:
        /* <DEDUP_REMOVED lines=11> */
.L_x_2729:
        /* <DEDUP_REMOVED lines=11> */
.L_x_2730:
[----:B------:R0:W-:Y:S01]  /*11400*/  SYNCS.ARRIVE.TRANS64.A1T0 RZ, [R0+URZ+0x28850], RZ ;  /* 0x028850ff00ff79a7 */ /* 0x0001e2000810003f */
[----:B------:R-:W-:-:S05]  /*11410*/  VIADD R25, R25, 0x1 ;  /* 0x0000000119197836 */ /* 0x000fca0000000000 */
[----:B------:R-:W-:-:S04]  /*11420*/  ISETP.NE.AND P0, PT, R25, 0x2, PT ;  /* 0x000000021900780c */ /* 0x000fc80003f05270 */
[----:B------:R-:W-:Y:S02]  /*11430*/  SEL R3, RZ, 0x1, P0 ;  /* 0x00000001ff037807 */ /* 0x000fe40000000000 */
[----:B------:R-:W-:Y:S02]  /*11440*/  SEL R25, R25, RZ, P0 ;  /* 0x000000ff19197207 */ /* 0x000fe40000000000 */
[----:B0-----:R-:W-:-:S07]  /*11450*/  LOP3.LUT R28, R28, R3, RZ, 0x3c, !PT ;  /* 0x000000031c1c7212 */ /* 0x001fce00078e3cff */
.L_x_2687:
[----:B------:R-:W-:Y:S05]  /*11460*/  BSYNC B7 ;  /* 0x0000000000077941 */ /* 0x000fea0003800000 */
.L_x_2685:
        /* <DEDUP_REMOVED lines=11> */
.L_x_2731:
        /* <DEDUP_REMOVED lines=43> */
.L_x_2865:
[----:B------:R-:W-:Y:S02]  /*117d0*/  ULDC UR4, c[0x0][0xc38] ;  /* 0x00030e0000047ab9 */ /* 0x000fe40000000800 */
[----:B------:R-:W-:-:S04]  /*117e0*/  IMAD.U32 R4, RZ, RZ, UR4 ;  /* 0x00000004ff047e24 */ /* 0x000fc8000f8e00ff */
[----:B-1----:R-:W-:-:S04]  /*117f0*/  IMAD R14, R14, R4, RZ ;  /* 0x000000040e0e7224 */ /* 0x002fc800078e02ff */
[----:B------:R-:W-:-:S05]  /*11800*/  IMAD.IADD R9, R6, 0x1, R14 ;  /* 0x0000000106097824 */ /* 0x000fca00078e020e */
[----:B------:R-:W-:-:S13]  /*11810*/  ISETP.GT.AND P6, PT, R9, R0, PT ;  /* 0x000000000900720c */ /* 0x000fda0003fc4270 */
[----:B------:R-:W-:Y:S05]  /*11820*/  @P6 BRA `(.L_x_2734) ;  /* 0x0000000000a46947 */ /* 0x000fea0003800000 */
.L_x_2737:
        /* <DEDUP_REMOVED lines=35> */
.L_x_2873:
[----:B------:R-:W-:Y:S02]  /*11a60*/  ULDC UR4, c[0x0][0xc38] ;  /* 0x00030e0000047ab9 */ /* 0x000fe40000000800 */
[----:B------:R-:W-:-:S04]  /*11a70*/  IMAD.U32 R4, RZ, RZ, UR4 ;  /* 0x00000004ff047e24 */ /* 0x000fc8000f8e00ff */
[----:B-1----:R-:W-:-:S04]  /*11a80*/  IMAD R14, R14, R4, RZ ;  /* 0x000000040e0e7224 */ /* 0x002fc800078e02ff */
[----:B------:R-:W-:-:S05]  /*11a90*/  IMAD.IADD R9, R14, 0x1, R9 ;  /* 0x000000010e097824 */ /* 0x000fca00078e0209 */
[----:B------:R-:W-:-:S13]  /*11aa0*/  ISETP.GT.AND P6, PT, R9, R0, PT ;  /* 0x000000000900720c */ /* 0x000fda0003fc4270 */
[----:B------:R-:W-:Y:S05]  /*11ab0*/  @!P6 BRA `(.L_x_2737) ;  /* 0xfffffffc005ce947 */ /* 0x000fea000383ffff */
.L_x_2734:
        /* <DEDUP_REMOVED lines=10> */
.L_x_2878:
[----:B------:R-:W-:-:S13]  /*11b60*/  ISETP.NE.AND P0, PT, R3, RZ, PT ;  /* 0x000000ff0300720c */ /* 0x000fda0003f05270 */
[----:B------:R-:W-:Y:S05]  /*11b70*/  @!P0 BRA `(.L_x_2739) ;  /* 0x0000000000108947 */ /* 0x000fea0003800000 */
[----:B------:R-:W-:Y:S01]  /*11b80*/  UMOV UR4, 0xffffffff ;  /* 0xffffffff00047882 */ /* 0x000fe20000000000 */
[----:B-1----:R-:W-:Y:S02]  /*11b90*/  VIADD R12, R12, 0xffffffff ;  /* 0xffffffff0c0c7836 */ /* 0x002fe40000000000 */
[----:B------:R-:W-:Y:S05]  /*11ba0*/  BRA.DIV UR4, `(.L_x_2740) ;  /* 0x0000004e04507947 */ /* 0x000fea000b800000 */
[----:B------:R4:W1:Y:S02]  /*11bb0*/  SHFL.IDX PT, R7, R2, R12, 0x1f ;  /* 0x00001f0c02077589 */ /* 0x00086400000e0000 */
.L_x_2739:
        /* <DEDUP_REMOVED lines=59> */
.L_x_2741:
        /* <DEDUP_REMOVED lines=37> */
[----:B0-----:R-:W-:-:S06]  /*121c0*/  VIADD R3, R8, 0xffffffe ;  /* 0x0ffffffe08037836 */ /* 0x001fcc0000000000 */
[----:B------:R-:W0:Y:S02]  /*121d0*/  F2I.FTZ.U32.TRUNC.NTZ R3, R3 ;  /* 0x0000000300037305 */ /* 0x000e24000021f000 */
[----:B0-----:R-:W-:-:S04]  /*121e0*/  IMAD.MOV R0, RZ, RZ, -R3 ;  /* 0x000000ffff007224 */ /* 0x001fc800078e0a03 */
[----:B------:R-:W-:Y:S01]  /*121f0*/  IMAD R5, R0, R7, RZ ;  /* 0x0000000700057224 */ /* 0x000fe200078e02ff */
[----:B------:R-:W-:-:S03]  /*12200*/  IABS R0, R4 ;  /* 0x0000000400007213 */ /* 0x000fc60000000000 */
[----:B------:R-:W-:Y:S01]  /*12210*/  IMAD.HI.U32 R2, R3, R5, R2 ;  /* 0x0000000503027227 */ /* 0x000fe200078e0002 */
[----:B------:R-:W-:Y:S02]  /*12220*/  IABS R5, R9 ;  /* 0x0000000900057213 */ /* 0x000fe40000000000 */
[----:B------:R-:W-:Y:S01]  /*12230*/  IADD3 R3, R6, 0x1000000, R9 ;  /* 0x0100000006037810 */ /* 0x000fe20007ffe009 */
        /* <DEDUP_REMOVED lines=12> */
[----:B------:R-:W-:Y:S01]  /*12300*/  @!P1 LOP3.LUT R2, RZ, R4, RZ, 0x33, !PT ;  /* 0x00000004ff029212 */ /* 0x000fe200078e33ff */
[----:B------:R-:W-:-:S04]  /*12310*/  IMAD.MOV R4, RZ, RZ, -R4 ;  /* 0x000000ffff047224 */ /* 0x000fc800078e0a04 */
[----:B------:R-:W-:-:S07]  /*12320*/  IMAD R18, R2, R4, R3 ;  /* 0x0000000402127224 */ /* 0x000fce00078e0203 */
.L_x_2742:
[----:B------:R-:W-:-:S05]  /*12330*/  LOP3.LUT R2, RZ, R2, RZ, 0x33, !PT ;  /* 0x00000002ff027212 */ /* 0x000fca00078e33ff */
[----:B------:R-:W-:Y:S01]  /*12340*/  IMAD.IADD R17, R17, 0x1, R2 ;  /* 0x0000000111117824 */ /* 0x000fe200078e0202 */
[----:B------:R-:W-:Y:S06]  /*12350*/  BRA `(.L_x_2743) ;  /* 0x00000000001c7947 */ /* 0x000fec0003800000 */
.L_x_2735:
[----:B------:R-:W-:Y:S01]  /*12360*/  UMOV UR4, URZ ;  /* 0x0000003f00047c82 */ /* 0x000fe20008000000 */
[----:B------:R-:W-:Y:S01]  /*12370*/  UMOV UR5, URZ ;  /* 0x0000003f00057c82 */ /* 0x000fe20008000000 */
[----:B------:R-:W-:Y:S01]  /*12380*/  ULDC UR6, c[0x0][0xc3c] ;  /* 0x00030f0000067ab9 */ /* 0x000fe20000000800 */
[----:B------:R-:W-:Y:S02]  /*12390*/  IMAD.MOV.U32 R16, RZ, RZ, R0 ;  /* 0x000000ffff107224 */ /* 0x000fe400078e0000 */
[----:B------:R-:W-:Y:S02]  /*123a0*/  IMAD.U32 R17, RZ, RZ, UR4 ;  /* 0x00000004ff117e24 */ /* 0x000fe4000f8e00ff */
[----:B------:R-:W-:Y:S02]  /*123b0*/  IMAD.U32 R18, RZ, RZ, UR5 ;  /* 0x00000005ff127e24 */ /* 0x000fe4000f8e00ff */
[----:B------:R-:W-:-:S07]  /*123c0*/  IMAD.U32 R19, RZ, RZ, UR6 ;  /* 0x00000006ff137e24 */ /* 0x000fce000f8e00ff */
.L_x_2743:
        /* <DEDUP_REMOVED lines=10> */
.L_x_2732:
[----:B------:R-:W-:Y:S02]  /*12470*/  ULDC UR4, c[0x0][0xc3c] ;  /* 0x00030f0000047ab9 */ /* 0x000fe40000000800 */
[----:B-1----:R-:W-:-:S13]  /*12480*/  ISETP.GE.AND P0, PT, R19, UR4, PT ;  /* 0x0000000413007c0c */ /* 0x002fda000bf06270 */
[----:B------:R-:W-:Y:S05]  /*12490*/  @!P0 BRA `(.L_x_2744) ;  /* 0xffffffb000308947 */ /* 0x000fea000383ffff */
[----:B------:R-:W-:Y:S05]  /*124a0*/  BSYNC B8 ;  /* 0x0000000000087941 */ /* 0x000fea0003800000 */
.L_x_2679:
        /* <DEDUP_REMOVED lines=12> */
.L_x_2881:
[----:B------:R-:W-:Y:S05]  /*12570*/  BSYNC B0 ;  /* 0x0000000000007941 */ /* 0x000fea0003800000 */
.L_x_2745:
[----:B------:R-:W-:-:S03]  /*12580*/  UMOV UR4, 0xffffffff ;  /* 0xffffffff00047882 */ /* 0x000fc60000000000 */
[----:B------:R-:W-:Y:S05]  /*12590*/  BRA.DIV UR4, `(.L_x_2747) ;  /* 0x0000004604107947 */ /* 0x000fea000b800000 */
[----:B0-----:R-:W0:Y:S02]  /*125a0*/  S2R R0, SR_TID.X ;  /* 0x0000000000007919 */ /* 0x001e240000002100 */
[----:B0-----:R-:W-:-:S04]  /*125b0*/  SHF.R.U32.HI R0, RZ, 0x5, R0 ;  /* 0x00000005ff007819 */ /* 0x001fc80000011600 */
[----:B------:R-:W-:-:S05]  /*125c0*/  LOP3.LUT R0, R0, 0x3, RZ, 0xc0, !PT ;  /* 0x0000000300007812 */ /* 0x000fca00078ec0ff */
[----:B------:R0:W1:Y:S02]  /*125d0*/  SHFL.IDX PT, R14, R0, RZ, 0x1f ;  /* 0x00001fff000e7589 */ /* 0x00006400000e0000 */
.L_x_2884:
[----:B-1----:R-:W-:Y:S01]  /*125e0*/  ISETP.NE.AND P0, PT, R14, RZ, PT ;  /* 0x000000ff0e00720c */ /* 0x002fe20003f05270 */
[----:B------:R-:W-:-:S12]  /*125f0*/  BSSY B0, `(.L_x_2748) ;  /* 0x0000024000007945 */ /* 0x000fd80003800000 */
[----:B------:R-:W-:Y:S05]  /*12600*/  @P0 BRA `(.L_x_2749) ;  /* 0x0000000000880947 */ /* 0x000fea0003800000 */
[----:B------:R-:W-:-:S03]  /*12610*/  UMOV UR4, 0xffffffff ;  /* 0xffffffff00047882 */ /* 0x000fc60000000000 */
[----:B------:R-:W-:Y:S05]  /*12620*/  BRA.DIV UR4, `(.L_x_2750) ;  /* 0x0000004604207947 */ /* 0x000fea000b800000 */
[----:B------:R-:W-:-:S13]  /*12630*/  ELECT P6, URZ, PT ;  /* 0x00000000003f782f */ /* 0x000fda00038c0000 */
.L_x_2887:
[----:B------:R-:W-:Y:S05]  /*12640*/  @!P6 BRA `(.L_x_2749) ;  /* 0x000000000078e947 */ /* 0x000fea0003800000 */
[----:B------:R-:W-:-:S06]  /*12650*/  ULOP3.LUT UR4, UR44, 0x2, URZ, 0xfc, !UPT ;  /* 0x000000022c047892 */ /* 0x000fcc000f8efc3f */
[----:B0-----:R-:W-:-:S05]  /*12660*/  IMAD.U32 R0, RZ, RZ, UR4 ;  /* 0x00000004ff007e24 */ /* 0x001fca000f8e00ff */
[----:B------:R-:W-:-:S13]  /*12670*/  ISETP.NE.AND P0, PT, R0, 0x3, PT ;  /* 0x000000030000780c */ /* 0x000fda0003f05270 */
[----:B------:R-:W-:Y:S05]  /*12680*/  @!P0 BRA `(.L_x_2751) ;  /* 0x0000000000048947 */ /* 0x000fea0003800000 */
[----:B------:R-:W-:Y:S01]  /*12690*/  BPT.TRAP 0x1 ;  /* 0x000000040000795c */ /* 0x000fe20000300000 */
.L_x_2751:
[C---:B------:R-:W-:Y:S01]  /*126a0*/  IMAD R5, R25.reuse, 0x8, R4 ;  /* 0x0000000819057824 */ /* 0x040fe200078e0204 */
[----:B------:R-:W-:Y:S01]  /*126b0*/  SHF.L.U32 R0, R28, 0x1f, RZ ;  /* 0x0000001f1c007819 */ /* 0x000fe200000006ff */
[----:B------:R-:W-:-:S03]  /*126c0*/  VIADD R25, R25, 0x1 ;  /* 0x0000000119197836 */ /* 0x000fc60000000000 */
[----:B------:R-:W0:Y:S02]  /*126d0*/  SYNCS.PHASECHK.TRANS64.TRYWAIT P1, [R5+URZ+0x28840], R0 ;  /* 0x02884000050075a7 */ /* 0x000e24000802017f */
[----:B------:R-:W-:-:S04]  /*126e0*/  ISETP.NE.AND P2, PT, R25, 0x2, PT ;  /* 0x000000021900780c */ /* 0x000fc80003f45270 */
[----:B------:R-:W-:Y:S01]  /*126f0*/  SEL R3, RZ, 0x1, P2 ;  /* 0x00000001ff037807 */ /* 0x000fe20001000000 */
[----:B0-----:R-:W-:Y:S08]  /*12700*/  @!P1 BRA `(.L_x_2752) ;  /* 0x0000004400089947 */ /* 0x001ff00003800000 */
.L_x_2888:
[----:B------:R-:W-:Y:S02]  /*12710*/  SEL R25, R25, RZ, P2 ;  /* 0x000000ff19197207 */ /* 0x000fe40001000000 */
[----:B------:R-:W-:Y:S01]  /*12720*/  LOP3.LUT R2, R28, R3, RZ, 0x3c, !PT ;  /* 0x000000031c027212 */ /* 0x000fe200078e3cff */
[----:B------:R-:W-:Y:S06]  /*12730*/  @!P0 BRA `(.L_x_2753) ;  /* 0x0000000000048947 */ /* 0x000fec0003800000 */
[----:B------:R-:W-:Y:S01]  /*12740*/  BPT.TRAP 0x1 ;  /* 0x000000040000795c */ /* 0x000fe20000300000 */
.L_x_2753:
[----:B------:R-:W-:Y:S01]  /*12750*/  IMAD R25, R25, 0x8, R4 ;  /* 0x0000000819197824 */ /* 0x000fe200078e0204 */
[----:B------:R-:W-:-:S04]  /*12760*/  SHF.L.U32 R2, R2, 0x1f, RZ ;  /* 0x0000001f02027819 */ /* 0x000fc800000006ff */
[----:B------:R-:W1:Y:S02]  /*12770*/  SYNCS.PHASECHK.TRANS64.TRYWAIT P1, [R25+URZ+0x28840], R2 ;  /* 0x02884002190075a7 */ /* 0x000e64000802017f */
[----:B-1----:R-:W-:Y:S05]  /*12780*/  @!P1 BRA `(.L_x_2754) ;  /* 0x0000004000fc9947 */ /* 0x002fea0003800000 */
.L_x_2889:
[----:B------:R-:W-:Y:S05]  /*12790*/  @!P0 BRA `(.L_x_2755) ;  /* 0x0000000000048947 */ /* 0x000fea0003800000 */
[----:B------:R-:W-:Y:S01]  /*127a0*/  BPT.TRAP 0x1 ;  /* 0x000000040000795c */ /* 0x000fe20000300000 */
.L_x_2755:
[----:B------:R-:W3:Y:S02]  /*127b0*/  SYNCS.PHASECHK.TRANS64.TRYWAIT P1, [R5+URZ+0x28860], R0 ;  /* 0x02886000050075a7 */ /* 0x000ee4000802017f */
[----:B---3--:R-:W-:Y:S05]  /*127c0*/  @!P1 BRA `(.L_x_2756) ;  /* 0x0000004400009947 */ /* 0x008fea0003800000 */
.L_x_2890:
[----:B------:R-:W-:Y:S05]  /*127d0*/  @!P0 BRA `(.L_x_2757) ;  /* 0x0000000000048947 */ /* 0x000fea0003800000 */
[----:B------:R-:W-:Y:S01]  /*127e0*/  BPT.TRAP 0x1 ;  /* 0x000000040000795c */ /* 0x000fe20000300000 */
.L_x_2757:
[----:B----4-:R4:W0:Y:S02]  /*127f0*/  SYNCS.PHASECHK.TRANS64.TRYWAIT P0, [R25+URZ+0x28860], R2 ;  /* 0x02886002190075a7 */ /* 0x010824000800017f */
[----:B0-----:R-:W-:Y:S05]  /*12800*/  @!P0 NANOSLEEP.SYNCS 0x989680 ;  /* 0x009896800000895d */ /* 0x001fea0003900000 */
[----:B------:R-:W0:Y:S02]  /*12810*/  @!P0 SYNCS.PHASECHK.TRANS64 P0, [R25+URZ+0x28860], R2 ;  /* 0x02886002190085a7 */ /* 0x000e24000800007f */
[----:B0-----:R-:W-:Y:S05]  /*12820*/  @!P0 BRA `(.L_x_2757) ;  /* 0xfffffffc00f08947 */ /* 0x001fea000383ffff */
.L_x_2749:
[----:B------:R-:W-:Y:S05]  /*12830*/  BSYNC B0 ;  /* 0x0000000000007941 */ /* 0x000fea0003800000 */
.L_x_2748:
[----:B------:R-:W-:Y:S05]  /*12840*/  EXIT ;  /* 0x000000000000794d */ /* 0x000fea0003800000 */
.L_x_2612:
[----:B0-----:R-:W-:-:S04]  /*12850*/  IMAD.U32 R3, RZ, RZ, UR41 ;  /* 0x00000029ff037e24 */ /* 0x001fc8000f8e00ff */
[----:B------:R0:W1:Y:S03]  /*12860*/  SYNCS.PHASECHK.TRANS64.TRYWAIT P1, [R3+URZ+0x28800], R0 ;  /* 0x02880000030075a7 */ /* 0x000066000802017f */
[----:B-1----:R-:W-:Y:S05]  /*12870*/  @!P1 NANOSLEEP.SYNCS 0x989680 ;  /* 0x009896800000995d */ /* 0x002fea0003900000 */
[----:B------:R-:W1:Y:S02]  /*12880*/  @!P1 SYNCS.PHASECHK.TRANS64 P1, [R3+URZ+0x28800], R0 ;  /* 0x02880000030095a7 */ /* 0x000e64000802007f */
[----:B-1----:R-:W-:Y:S05]  /*12890*/  @!P1 BRA `(.L_x_2612) ;  /* 0xfffffffc00ec9947 */ /* 0x002fea000383ffff */
[----:B------:R-:W-:Y:S05]  /*128a0*/  BRA `(.L_x_2758) ;  /* 0xfffffef400187947 */ /* 0x000fea000383ffff */
.L_x_2616:
[----:B-1----:R1:W2:Y:S02]  /*128b0*/  SYNCS.PHASECHK.TRANS64.TRYWAIT P1, [R0+URZ+0x28830], R3 ;  /* 0x02883003000075a7 */ /* 0x0022a4000802017f */
[----:B--2---:R-:W-:Y:S05]  /*128c0*/  @!P1 NANOSLEEP.SYNCS 0x989680 ;  /* 0x009896800000995d */ /* 0x004fea0003900000 */
[----:B------:R-:W2:Y:S02]  /*128d0*/  @!P1 SYNCS.PHASECHK.TRANS64 P1, [R0+URZ+0x28830], R3 ;  /* 0x02883003000095a7 */ /* 0x000ea4000802007f */
[----:B--2---:R-:W-:Y:S05]  /*128e0*/  @!P1 BRA `(.L_x_2616) ;  /* 0xfffffffc00f09947 */ /* 0x004fea000383ffff */
[----:B------:R-:W-:Y:S05]  /*128f0*/  BRA `(.L_x_2615) ;  /* 0xfffffef400347947 */ /* 0x000fea000383ffff */
.L_x_2622:
[----:B-1----:R-:W-:-:S04]  /*12900*/  IMAD.U32 R5, RZ, RZ, UR6 ;  /* 0x00000006ff057e24 */ /* 0x002fc8000f8e00ff */
[----:B------:R1:W2:Y:S03]  /*12910*/  SYNCS.PHASECHK.TRANS64.TRYWAIT P1, [R5+URZ+0x28830], R4 ;  /* 0x02883004050075a7 */ /* 0x0002a6000802017f */
[----:B--2---:R-:W-:Y:S05]  /*12920*/  @!P1 NANOSLEEP.SYNCS 0x989680 ;  /* 0x009896800000995d */ /* 0x004fea0003900000 */
[----:B------:R-:W2:Y:S02]  /*12930*/  @!P1 SYNCS.PHASECHK.TRANS64 P1, [R5+URZ+0x28830], R4 ;  /* 0x02883004050095a7 */ /* 0x000ea4000802007f */
[----:B--2---:R-:W-:Y:S05]  /*12940*/  @!P1 BRA `(.L_x_2622) ;  /* 0xfffffffc00ec9947 */ /* 0x004fea000383ffff */
[----:B------:R-:W-:Y:S05]  /*12950*/  BRA `(.L_x_2619) ;  /* 0xffffff1800407947 */ /* 0x000fea000383ffff */
.L_x_2626:
[----:B-1----:R-:W-:-:S04]  /*12960*/  IMAD.U32 R5, RZ, RZ, UR6 ;  /* 0x00000006ff057e24 */ /* 0x002fc8000f8e00ff */
[----:B------:R1:W2:Y:S03]  /*12970*/  SYNCS.PHASECHK.TRANS64.TRYWAIT P1, [R5+URZ+0x28850], R4 ;  /* 0x02885004050075a7 */ /* 0x0002a6000802017f */
[----:B--2---:R-:W-:Y:S05]  /*12980*/  @!P1 NANOSLEEP.SYNCS 0x989680 ;  /* 0x009896800000995d */ /* 0x004fea0003900000 */
[----:B------:R-:W2:Y:S02]  /*12990*/  @!P1 SYNCS.PHASECHK.TRANS64 P1, [R5+URZ+0x28850], R4 ;  /* 0x02885004050095a7 */ /* 0x000ea4000802007f */
[----:B--2---:R-:W-:Y:S05]  /*129a0*/  @!P1 BRA `(.L_x_2626) ;  /* 0xfffffffc00ec9947 */ /* 0x004fea000383ffff */
[----:B------:R-:W-:Y:S05]  /*129b0*/  BRA `(.L_x_2623) ;  /* 0xffffff1c00147947 */ /* 0x000fea000383ffff */
.L_x_2634:
[----:B-1----:R-:W-:-:S04]  /*129c0*/  IMAD.U32 R5, RZ, RZ, UR6 ;  /* 0x00000006ff057e24 */ /* 0x002fc8000f8e00ff */
[----:B------:R1:W2:Y:S03]  /*129d0*/  SYNCS.PHASECHK.TRANS64.TRYWAIT P1, [R5+URZ+0x28830], R4 ;  /* 0x02883004050075a7 */ /* 0x0002a6000802017f */
[----:B--2---:R-:W-:Y:S05]  /*129e0*/  @!P1 NANOSLEEP.SYNCS 0x989680 ;  /* 0x009896800000995d */ /* 0x004fea0003900000 */
[----:B------:R-:W2:Y:S02]  /*129f0*/  @!P1 SYNCS.PHASECHK.TRANS64 P1, [R5+URZ+0x28830], R4 ;  /* 0x02883004050095a7 */ /* 0x000ea4000802007f */
[----:B--2---:R-:W-:Y:S05]  /*12a00*/  @!P1 BRA `(.L_x_2634) ;  /* 0xfffffffc00ec9947 */ /* 0x004fea000383ffff */
[----:B------:R-:W-:Y:S05]  /*12a10*/  BRA `(.L_x_2631) ;  /* 0xffffff40009c7947 */ /* 0x000fea000383ffff */
.L_x_2638:
[----:B-1----:R-:W-:-:S04]  /*12a20*/  IMAD.U32 R5, RZ, RZ, UR6 ;  /* 0x00000006ff057e24 */ /* 0x002fc8000f8e00ff */
[----:B------:R1:W2:Y:S03]  /*12a30*/  SYNCS.PHASECHK.TRANS64.TRYWAIT P1, [R5+URZ+0x28850], R4 ;  /* 0x02885004050075a7 */ /* 0x0002a6000802017f */
[----:B--2---:R-:W-:Y:S05]  /*12a40*/  @!P1 NANOSLEEP.SYNCS 0x989680 ;  /* 0x009896800000995d */ /* 0x004fea0003900000 */
[----:B------:R-:W2:Y:S02]  /*12a50*/  @!P1 SYNCS.PHASECHK.TRANS64 P1, [R5+URZ+0x28850], R4 ;  /* 0x02885004050095a7 */ /* 0x000ea4000802007f */
[----:B--2---:R-:W-:Y:S05]  /*12a60*/  @!P1 BRA `(.L_x_2638) ;  /* 0xfffffffc00ec9947 */ /* 0x004fea000383ffff */
[----:B------:R-:W-:Y:S05]  /*12a70*/  BRA `(.L_x_2635) ;  /* 0xffffff4400647947 */ /* 0x000fea000383ffff */
.L_x_2645:
[----:B-1----:R-:W-:-:S04]  /*12a80*/  IMAD.U32 R7, RZ, RZ, UR5 ;  /* 0x00000005ff077e24 */ /* 0x002fc8000f8e00ff */
[----:B------:R1:W2:Y:S03]  /*12a90*/  SYNCS.PHASECHK.TRANS64.TRYWAIT P1, [R7+URZ+0x28850], R6 ;  /* 0x02885006070075a7 */ /* 0x0002a6000802017f */
[----:B--2---:R-:W-:Y:S05]  /*12aa0*/  @!P1 NANOSLEEP.SYNCS 0x989680 ;  /* 0x009896800000995d */ /* 0x004fea0003900000 */
[----:B------:R-:W2:Y:S02]  /*12ab0*/  @!P1 SYNCS.PHASECHK.TRANS64 P1, [R7+URZ+0x28850], R6 ;  /* 0x02885006070095a7 */ /* 0x000ea4000802007f */
[----:B--2---:R-:W-:Y:S05]  /*12ac0*/  @!P1 BRA `(.L_x_2645) ;  /* 0xfffffffc00ec9947 */ /* 0x004fea000383ffff */
[----:B------:R-:W-:Y:S05]  /*12ad0*/  BRA `(.L_x_2644) ;  /* 0xffffff6000587947 */ /* 0x000fea000383ffff */
.L_x_2693:
        /* <DEDUP_REMOVED lines=11> */
.L_x_2760:
[----:B------:R-:W-:Y:S05]  /*12b90*/  BSYNC B0 ;  /* 0x0000000000007941 */ /* 0x000fea0003800000 */
.L_x_2759:
[----:B------:R-:W-:Y:S05]  /*12ba0*/  BRA `(.L_x_2761) ;  /* 0xffffffb800807947 */ /* 0x000fea000383ffff */
.L_x_2696:
[----:B0-----:R0:W1:Y:S02]  /*12bb0*/  SYNCS.PHASECHK.TRANS64.TRYWAIT P0, [R7+URZ+0x28840], R2 ;  /* 0x02884002070075a7 */ /* 0x001064000800017f */
[----:B-1----:R-:W-:Y:S05]  /*12bc0*/  @!P0 NANOSLEEP.SYNCS 0x989680 ;  /* 0x009896800000895d */ /* 0x002fea0003900000 */
[----:B------:R-:W1:Y:S02]  /*12bd0*/  @!P0 SYNCS.PHASECHK.TRANS64 P0, [R7+URZ+0x28840], R2 ;  /* 0x02884002070085a7 */ /* 0x000e64000800007f */
[----:B-1----:R-:W-:Y:S05]  /*12be0*/  @!P0 BRA `(.L_x_2696) ;  /* 0xfffffffc00f08947 */ /* 0x002fea000383ffff */
[----:B------:R-:W-:Y:S05]  /*12bf0*/  BRA `(.L_x_2762) ;  /* 0xffffffb800d47947 */ /* 0x000fea000383ffff */
.L_x_2697:
        /* <DEDUP_REMOVED lines=8> */
.L_x_2764:
[----:B------:R-:W-:Y:S05]  /*12c80*/  BSYNC B0 ;  /* 0x0000000000007941 */ /* 0x000fea0003800000 */
.L_x_2763:
        /* <DEDUP_REMOVED lines=9> */
.L_x_2765:
[----:B------:R-:W-:Y:S02]  /*12d20*/  IMAD.MOV.U32 R13, RZ, RZ, R0 ;  /* 0x000000ffff0d7224 */ /* 0x000fe400078e0000 */
[----:B------:R-:W-:Y:S02]  /*12d30*/  IMAD.MOV.U32 R12, RZ, RZ, 0x1 ;  /* 0x00000001ff0c7424 */ /* 0x000fe400078e00ff */
[----:B------:R-:W-:-:S07]  /*12d40*/  IMAD.MOV.U32 R3, RZ, RZ, R14 ;  /* 0x000000ffff037224 */ /* 0x000fce00078e000e */
[----:B------:R-:W-:Y:S05]  /*12d50*/  WARPSYNC.COLLECTIVE R15, `(.L_x_2766) ;  /* 0x000000000f087348 */ /* 0x000fea0003c00000 */
[----:B------:R0:W1:Y:S02]  /*12d60*/  SHFL.IDX P6, R14, R13, R12, R11 ;  /* 0x0000000c0d0e7389 */ /* 0x00006400000c000b */
[----:B01----:R-:W-:Y:S01]  /*12d70*/  ENDCOLLECTIVE ;  /* 0x000000000000791b */ /* 0x003fe20003800000 */
.L_x_2766:
        /* <DEDUP_REMOVED lines=16> */
.L_x_2767:
[----:B------:R-:W-:Y:S02]  /*12e80*/  @P1 IMAD R8, R5, 0x2, R22 ;  /* 0x0000000205081824 */ /* 0x000fe400078e0216 */
[----:B------:R-:W-:Y:S02]  /*12e90*/  IMAD.MOV.U32 R13, RZ, RZ, R0 ;  /* 0x000000ffff0d7224 */ /* 0x000fe400078e0000 */
[----:B------:R-:W-:Y:S02]  /*12ea0*/  IMAD.MOV.U32 R12, RZ, RZ, 0x2 ;  /* 0x00000002ff0c7424 */ /* 0x000fe400078e00ff */
[----:B------:R-:W-:-:S07]  /*12eb0*/  IMAD.MOV.U32 R3, RZ, RZ, R14 ;  /* 0x000000ffff037224 */ /* 0x000fce00078e000e */
[----:B------:R-:W-:Y:S05]  /*12ec0*/  WARPSYNC.COLLECTIVE R15, `(.L_x_2768) ;  /* 0x000000000f087348 */ /* 0x000fea0003c00000 */
[----:B------:R0:W1:Y:S02]  /*12ed0*/  SHFL.IDX P6, R14, R13, R12, R11 ;  /* 0x0000000c0d0e7389 */ /* 0x00006400000c000b */
[----:B01----:R-:W-:Y:S01]  /*12ee0*/  ENDCOLLECTIVE ;  /* 0x000000000000791b */ /* 0x003fe20003800000 */
.L_x_2768:
        /* <DEDUP_REMOVED lines=16> */
.L_x_2769:
[----:B------:R-:W-:Y:S02]  /*12ff0*/  @P1 IMAD R8, R5, 0x2, R22 ;  /* 0x0000000205081824 */ /* 0x000fe400078e0216 */
[----:B------:R-:W-:Y:S02]  /*13000*/  IMAD.MOV.U32 R13, RZ, RZ, R0 ;  /* 0x000000ffff0d7224 */ /* 0x000fe400078e0000 */
[----:B------:R-:W-:Y:S02]  /*13010*/  IMAD.MOV.U32 R12, RZ, RZ, 0x3 ;  /* 0x00000003ff0c7424 */ /* 0x000fe400078e00ff */
[----:B------:R-:W-:-:S07]  /*13020*/  IMAD.MOV.U32 R3, RZ, RZ, R14 ;  /* 0x000000ffff037224 */ /* 0x000fce00078e000e */
[----:B------:R-:W-:Y:S05]  /*13030*/  WARPSYNC.COLLECTIVE R15, `(.L_x_2770) ;  /* 0x000000000f087348 */ /* 0x000fea0003c00000 */
[----:B------:R0:W1:Y:S02]  /*13040*/  SHFL.IDX P6, R14, R13, R12, R11 ;  /* 0x0000000c0d0e7389 */ /* 0x00006400000c000b */
[----:B01----:R-:W-:Y:S01]  /*13050*/  ENDCOLLECTIVE ;  /* 0x000000000000791b */ /* 0x003fe20003800000 */
.L_x_2770:
        /* <DEDUP_REMOVED lines=16> */
.L_x_2771:
[----:B------:R-:W-:Y:S02]  /*13160*/  @P1 IMAD R8, R5, 0x2, R22 ;  /* 0x0000000205081824 */ /* 0x000fe400078e0216 */
[----:B------:R-:W-:Y:S02]  /*13170*/  IMAD.MOV.U32 R13, RZ, RZ, R0 ;  /* 0x000000ffff0d7224 */ /* 0x000fe400078e0000 */
[----:B------:R-:W-:Y:S02]  /*13180*/  IMAD.MOV.U32 R12, RZ, RZ, 0x4 ;  /* 0x00000004ff0c7424 */ /* 0x000fe400078e00ff */
[----:B------:R-:W-:-:S07]  /*13190*/  IMAD.MOV.U32 R3, RZ, RZ, R14 ;  /* 0x000000ffff037224 */ /* 0x000fce00078e000e */
[----:B------:R-:W-:Y:S05]  /*131a0*/  WARPSYNC.COLLECTIVE R15, `(.L_x_2772) ;  /* 0x000000000f087348 */ /* 0x000fea0003c00000 */
[----:B------:R0:W1:Y:S02]  /*131b0*/  SHFL.IDX P6, R14, R13, R12, R11 ;  /* 0x0000000c0d0e7389 */ /* 0x00006400000c000b */
[----:B01----:R-:W-:Y:S01]  /*131c0*/  ENDCOLLECTIVE ;  /* 0x000000000000791b */ /* 0x003fe20003800000 */
.L_x_2772:
        /* <DEDUP_REMOVED lines=16> */
.L_x_2773:
[----:B------:R-:W-:Y:S02]  /*132d0*/  @P1 IMAD R8, R5, 0x2, R22 ;  /* 0x0000000205081824 */ /* 0x000fe400078e0216 */
[----:B------:R-:W-:Y:S02]  /*132e0*/  IMAD.MOV.U32 R13, RZ, RZ, R0 ;  /* 0x000000ffff0d7224 */ /* 0x000fe400078e0000 */
[----:B------:R-:W-:Y:S02]  /*132f0*/  IMAD.MOV.U32 R12, RZ, RZ, 0x5 ;  /* 0x00000005ff0c7424 */ /* 0x000fe400078e00ff */
[----:B------:R-:W-:-:S07]  /*13300*/  IMAD.MOV.U32 R3, RZ, RZ, R14 ;  /* 0x000000ffff037224 */ /* 0x000fce00078e000e */
[----:B------:R-:W-:Y:S05]  /*13310*/  WARPSYNC.COLLECTIVE R15, `(.L_x_2774) ;  /* 0x000000000f087348 */ /* 0x000fea0003c00000 */
[----:B------:R0:W1:Y:S02]  /*13320*/  SHFL.IDX P6, R14, R13, R12, R11 ;  /* 0x0000000c0d0e7389 */ /* 0x00006400000c000b */
[----:B01----:R-:W-:Y:S01]  /*13330*/  ENDCOLLECTIVE ;  /* 0x000000000000791b */ /* 0x003fe20003800000 */
.L_x_2774:
        /* <DEDUP_REMOVED lines=16> */
.L_x_2775:
[----:B------:R-:W-:Y:S02]  /*13440*/  @P1 IMAD R8, R5, 0x2, R22 ;  /* 0x0000000205081824 */ /* 0x000fe400078e0216 */
[----:B------:R-:W-:Y:S02]  /*13450*/  IMAD.MOV.U32 R13, RZ, RZ, R0 ;  /* 0x000000ffff0d7224 */ /* 0x000fe400078e0000 */
[----:B------:R-:W-:Y:S02]  /*13460*/  IMAD.MOV.U32 R12, RZ, RZ, 0x6 ;  /* 0x00000006ff0c7424 */ /* 0x000fe400078e00ff */
[----:B------:R-:W-:-:S07]  /*13470*/  IMAD.MOV.U32 R3, RZ, RZ, R14 ;  /* 0x000000ffff037224 */ /* 0x000fce00078e000e */
[----:B------:R-:W-:Y:S05]  /*13480*/  WARPSYNC.COLLECTIVE R15, `(.L_x_2776) ;  /* 0x000000000f087348 */ /* 0x000fea0003c00000 */
[----:B------:R0:W1:Y:S02]  /*13490*/  SHFL.IDX P6, R14, R13, R12, R11 ;  /* 0x0000000c0d0e7389 */ /* 0x00006400000c000b */
[----:B01----:R-:W-:Y:S01]  /*134a0*/  ENDCOLLECTIVE ;  /* 0x000000000000791b */ /* 0x003fe20003800000 */
.L_x_2776:
        /* <DEDUP_REMOVED lines=16> */
.L_x_2777:
[----:B------:R-:W-:Y:S02]  /*135b0*/  @P1 IMAD R8, R5, 0x2, R22 ;  /* 0x0000000205081824 */ /* 0x000fe400078e0216 */
[----:B------:R-:W-:Y:S02]  /*135c0*/  IMAD.MOV.U32 R13, RZ, RZ, R0 ;  /* 0x000000ffff0d7224 */ /* 0x000fe400078e0000 */
[----:B------:R-:W-:Y:S02]  /*135d0*/  IMAD.MOV.U32 R12, RZ, RZ, 0x7 ;  /* 0x00000007ff0c7424 */ /* 0x000fe400078e00ff */
[----:B------:R-:W-:-:S07]  /*135e0*/  IMAD.MOV.U32 R3, RZ, RZ, R14 ;  /* 0x000000ffff037224 */ /* 0x000fce00078e000e */
[----:B------:R-:W-:Y:S05]  /*135f0*/  WARPSYNC.COLLECTIVE R15, `(.L_x_2778) ;  /* 0x000000000f087348 */ /* 0x000fea0003c00000 */
[----:B------:R0:W1:Y:S02]  /*13600*/  SHFL.IDX P6, R14, R13, R12, R11 ;  /* 0x0000000c0d0e7389 */ /* 0x00006400000c000b */
[----:B01----:R-:W-:Y:S01]  /*13610*/  ENDCOLLECTIVE ;  /* 0x000000000000791b */ /* 0x003fe20003800000 */
.L_x_2778:
        /* <DEDUP_REMOVED lines=10> */
.L_x_2779:
[----:B------:R-:W-:Y:S01]  /*136c0*/  @!PT LDS RZ, [RZ] ;  /* 0x00000000fffff984 */ /* 0x000fe20000000800 */
[----:B------:R-:W-:Y:S01]  /*136d0*/  @!PT LDS RZ, [RZ] ;  /* 0x00000000fffff984 */ /* 0x000fe20000000800 */
[----:B------:R-:W-:Y:S01]  /*136e0*/  @!PT LDS RZ, [RZ] ;  /* 0x00000000fffff984 */ /* 0x000fe20000000800 */
[----:B------:R-:W-:Y:S04]  /*136f0*/  @P1 LDGSTS.E.BYPASS.LTC128B.128 [R8+0x1b400], desc[UR56][R2.64], !P3 ;  /* 0x1b40000002081fae */ /* 0x000fe8000d901d78 */
[----:B------:R0:W-:Y:S02]  /*13700*/  @P1 LDGSTS.E.BYPASS.LTC128B.128 [R8+0x1f400], desc[UR56][R2.64+0x80], !P2 ;  /* 0x1f40008002081fae */ /* 0x0001e4000d101d78 */
[----:B0-----:R-:W-:Y:S01]  /*13710*/  IMAD.MOV.U32 R2, RZ, RZ, R14 ;  /* 0x000000ffff027224 */ /* 0x001fe200078e000e */
[----:B------:R-:W-:Y:S06]  /*13720*/  BRA `(.L_x_2780) ;  /* 0xffffffb400b07947 */ /* 0x000fec000383ffff */
.L_x_2702:
[----:B------:R-:W-:Y:S02]  /*13730*/  IMAD.MOV.U32 R13, RZ, RZ, R4 ;  /* 0x000000ffff0d7224 */ /* 0x000fe400078e0004 */
[----:B------:R-:W-:Y:S02]  /*13740*/  IMAD.MOV.U32 R12, RZ, RZ, RZ ;  /* 0x000000ffff0c7224 */ /* 0x000fe400078e00ff */
[----:B------:R-:W-:Y:S02]  /*13750*/  IMAD.MOV.U32 R11, RZ, RZ, 0x181f ;  /* 0x0000181fff0b7424 */ /* 0x000fe400078e00ff */
[----:B------:R-:W-:Y:S02]  /*13760*/  IMAD.MOV.U32 R15, RZ, RZ, -0x1 ;  /* 0xffffffffff0f7424 */ /* 0x000fe400078e00ff */
[----:B-----5:R-:W-:Y:S02]  /*13770*/  IMAD R5, R10, R5, RZ ;  /* 0x000000050a057224 */ /* 0x020fe400078e02ff */
[----:B------:R-:W-:-:S07]  /*13780*/  IMAD R17, R17, 0x80, R9 ;  /* 0x0000008011117824 */ /* 0x000fce00078e0209 */
[----:B------:R-:W-:Y:S05]  /*13790*/  WARPSYNC.COLLECTIVE R15, `(.L_x_2781) ;  /* 0x000000000f087348 */ /* 0x000fea0003c00000 */
[----:B------:R0:W1:Y:S02]  /*137a0*/  SHFL.IDX P6, R14, R13, R12, R11 ;  /* 0x0000000c0d0e7389 */ /* 0x00006400000c000b */
[----:B01----:R-:W-:Y:S01]  /*137b0*/  ENDCOLLECTIVE ;  /* 0x000000000000791b */ /* 0x003fe20003800000 */
.L_x_2781:
[C---:B------:R-:W-:Y:S01]  /*137c0*/  VIADD R6, R17.reuse, 0x10 ;  /* 0x0000001011067836 */ /* 0x040fe20000000000 */
[----:B------:R-:W-:Y:S01]  /*137d0*/  ISETP.GE.AND P2, PT, R17, R5, PT ;  /* 0x000000051100720c */ /* 0x000fe20003f46270 */
[----:B------:R-:W-:Y:S02]  /*137e0*/  IMAD.MOV.U32 R13, RZ, RZ, R0 ;  /* 0x000000ffff0d7224 */ /* 0x000fe400078e0000 */
[----:B------:R-:W-:-:S10]  /*137f0*/  IMAD.MOV.U32 R2, RZ, RZ, R14 ;  /* 0x000000ffff027224 */ /* 0x000fd400078e000e */
[----:B------:R-:W-:Y:S05]  /*13800*/  WARPSYNC.COLLECTIVE R15, `(.L_x_2782) ;  /* 0x000000000f087348 */ /* 0x000fea0003c00000 */
[----:B------:R0:W1:Y:S02]  /*13810*/  SHFL.IDX P6, R14, R13, R12, R11 ;  /* 0x0000000c0d0e7389 */ /* 0x00006400000c000b */
[----:B01----:R-:W-:Y:S01]  /*13820*/  ENDCOLLECTIVE ;  /* 0x000000000000791b */ /* 0x003fe20003800000 */
.L_x_2782:
        /* <DEDUP_REMOVED lines=8> */
.L_x_2783:
        /* <DEDUP_REMOVED lines=12> */
.L_x_2784:
        /* <DEDUP_REMOVED lines=8> */
.L_x_2785:
        /* <DEDUP_REMOVED lines=13> */
.L_x_2786:
        /* <DEDUP_REMOVED lines=8> */
.L_x_2787:
        /* <DEDUP_REMOVED lines=13> */
.L_x_2788:
        /* <DEDUP_REMOVED lines=8> */
.L_x_2789:
        /* <DEDUP_REMOVED lines=13> */
.L_x_2790:
        /* <DEDUP_REMOVED lines=8> */
.L_x_2791:
        /* <DEDUP_REMOVED lines=13> */
.L_x_2792:
        /* <DEDUP_REMOVED lines=8> */
.L_x_2793:
        /* <DEDUP_REMOVED lines=12> */
.L_x_2794:
        /* <DEDUP_REMOVED lines=8> */
.L_x_2795:
        /* <DEDUP_REMOVED lines=11> */
.L_x_2796:
[----:B------:R-:W-:Y:S05]  /*14120*/  BRA `(.L_x_2797) ;  /* 0xffffffb8001c7947 */ /* 0x000fea000383ffff */
.L_x_2707:
[----:B0-----:R0:W1:Y:S02]  /*14130*/  SYNCS.PHASECHK.TRANS64.TRYWAIT P1, [R22+URZ+0x28820], R3 ;  /* 0x02882003160075a7 */ /* 0x001064000802017f */
[----:B-1----:R-:W-:Y:S05]  /*14140*/  @!P1 NANOSLEEP.SYNCS 0x989680 ;  /* 0x009896800000995d */ /* 0x002fea0003900000 */
[----:B------:R-:W1:Y:S02]  /*14150*/  @!P1 SYNCS.PHASECHK.TRANS64 P1, [R22+URZ+0x28820], R3 ;  /* 0x02882003160095a7 */ /* 0x000e64000802007f */
[----:B-1----:R-:W-:Y:S05]  /*14160*/  @!P1 BRA `(.L_x_2707) ;  /* 0xfffffffc00f09947 */ /* 0x002fea000383ffff */
[----:B------:R-:W-:Y:S05]  /*14170*/  BRA `(.L_x_2798) ;  /* 0xffffffb800947947 */ /* 0x000fea000383ffff */
.L_x_2712:
[----:B0-----:R0:W1:Y:S02]  /*14180*/  SYNCS.PHASECHK.TRANS64.TRYWAIT P0, [R6+URZ+0x28840], R3 ;  /* 0x02884003060075a7 */ /* 0x001064000800017f */
[----:B-1----:R-:W-:Y:S05]  /*14190*/  @!P0 NANOSLEEP.SYNCS 0x989680 ;  /* 0x009896800000895d */ /* 0x002fea0003900000 */
[----:B------:R-:W1:Y:S02]  /*141a0*/  @!P0 SYNCS.PHASECHK.TRANS64 P0, [R6+URZ+0x28840], R3 ;  /* 0x02884003060085a7 */ /* 0x000e64000800007f */
[----:B-1----:R-:W-:Y:S05]  /*141b0*/  @!P0 BRA `(.L_x_2712) ;  /* 0xfffffffc00f08947 */ /* 0x002fea000383ffff */
[----:B------:R-:W-:Y:S05]  /*141c0*/  BRA `(.L_x_2799) ;  /* 0xffffffbc00587947 */ /* 0x000fea000383ffff */
.L_x_2713:
        /* <DEDUP_REMOVED lines=8> */
.L_x_2801:
[----:B------:R-:W-:Y:S05]  /*14250*/  BSYNC B1 ;  /* 0x0000000000017941 */ /* 0x000fea0003800000 */
.L_x_2800:
        /* <DEDUP_REMOVED lines=9> */
.L_x_2802:
[----:B------:R-:W-:Y:S02]  /*142f0*/  IMAD R7, R7, 0x2, R22 ;  /* 0x0000000207077824 */ /* 0x000fe400078e0216 */
[----:B------:R-:W-:Y:S02]  /*14300*/  IMAD.MOV.U32 R13, RZ, RZ, R9 ;  /* 0x000000ffff0d7224 */ /* 0x000fe400078e0009 */
[----:B------:R-:W-:Y:S02]  /*14310*/  IMAD.MOV.U32 R12, RZ, RZ, 0x1 ;  /* 0x00000001ff0c7424 */ /* 0x000fe400078e00ff */
[----:B------:R-:W-:-:S07]  /*14320*/  IMAD.MOV.U32 R2, RZ, RZ, R14 ;  /* 0x000000ffff027224 */ /* 0x000fce00078e000e */
[----:B------:R-:W-:Y:S05]  /*14330*/  WARPSYNC.COLLECTIVE R15, `(.L_x_2803) ;  /* 0x000000000f087348 */ /* 0x000fea0003c00000 */
[----:B------:R0:W1:Y:S02]  /*14340*/  SHFL.IDX P6, R14, R13, R12, R11 ;  /* 0x0000000c0d0e7389 */ /* 0x00006400000c000b */
[----:B01----:R-:W-:Y:S01]  /*14350*/  ENDCOLLECTIVE ;  /* 0x000000000000791b */ /* 0x003fe20003800000 */
.L_x_2803:
        /* <DEDUP_REMOVED lines=12> */
.L_x_2804:
[----:B------:R-:W-:Y:S02]  /*14420*/  IMAD.MOV.U32 R13, RZ, RZ, R9 ;  /* 0x000000ffff0d7224 */ /* 0x000fe400078e0009 */
[----:B------:R-:W-:Y:S02]  /*14430*/  IMAD.MOV.U32 R12, RZ, RZ, 0x2 ;  /* 0x00000002ff0c7424 */ /* 0x000fe400078e00ff */
[----:B------:R-:W-:-:S07]  /*14440*/  IMAD.MOV.U32 R2, RZ, RZ, R14 ;  /* 0x000000ffff027224 */ /* 0x000fce00078e000e */
[----:B------:R-:W-:Y:S05]  /*14450*/  WARPSYNC.COLLECTIVE R15, `(.L_x_2805) ;  /* 0x000000000f087348 */ /* 0x000fea0003c00000 */
[----:B------:R0:W1:Y:S02]  /*14460*/  SHFL.IDX P6, R14, R13, R12, R11 ;  /* 0x0000000c0d0e7389 */ /* 0x00006400000c000b */
[----:B01----:R-:W-:Y:S01]  /*14470*/  ENDCOLLECTIVE ;  /* 0x000000000000791b */ /* 0x003fe20003800000 */
.L_x_2805:
        /* <DEDUP_REMOVED lines=12> */
.L_x_2806:
[----:B------:R-:W-:Y:S02]  /*14540*/  IMAD.MOV.U32 R13, RZ, RZ, R9 ;  /* 0x000000ffff0d7224 */ /* 0x000fe400078e0009 */
[----:B------:R-:W-:Y:S02]  /*14550*/  IMAD.MOV.U32 R12, RZ, RZ, 0x3 ;  /* 0x00000003ff0c7424 */ /* 0x000fe400078e00ff */
[----:B------:R-:W-:-:S07]  /*14560*/  IMAD.MOV.U32 R2, RZ, RZ, R14 ;  /* 0x000000ffff027224 */ /* 0x000fce00078e000e */
[----:B------:R-:W-:Y:S05]  /*14570*/  WARPSYNC.COLLECTIVE R15, `(.L_x_2807) ;  /* 0x000000000f087348 */ /* 0x000fea0003c00000 */
[----:B------:R0:W1:Y:S02]  /*14580*/  SHFL.IDX P6, R14, R13, R12, R11 ;  /* 0x0000000c0d0e7389 */ /* 0x00006400000c000b */
[----:B01----:R-:W-:Y:S01]  /*14590*/  ENDCOLLECTIVE ;  /* 0x000000000000791b */ /* 0x003fe20003800000 */
.L_x_2807:
        /* <DEDUP_REMOVED lines=12> */
.L_x_2808:
[----:B------:R-:W-:Y:S02]  /*14660*/  IMAD.MOV.U32 R13, RZ, RZ, R9 ;  /* 0x000000ffff0d7224 */ /* 0x000fe400078e0009 */
[----:B------:R-:W-:Y:S02]  /*14670*/  IMAD.MOV.U32 R12, RZ, RZ, 0x4 ;  /* 0x00000004ff0c7424 */ /* 0x000fe400078e00ff */
[----:B------:R-:W-:-:S07]  /*14680*/  IMAD.MOV.U32 R2, RZ, RZ, R14 ;  /* 0x000000ffff027224 */ /* 0x000fce00078e000e */
[----:B------:R-:W-:Y:S05]  /*14690*/  WARPSYNC.COLLECTIVE R15, `(.L_x_2809) ;  /* 0x000000000f087348 */ /* 0x000fea0003c00000 */
[----:B------:R0:W1:Y:S02]  /*146a0*/  SHFL.IDX P6, R14, R13, R12, R11 ;  /* 0x0000000c0d0e7389 */ /* 0x00006400000c000b */
[----:B01----:R-:W-:Y:S01]  /*146b0*/  ENDCOLLECTIVE ;  /* 0x000000000000791b */ /* 0x003fe20003800000 */
.L_x_2809:
        /* <DEDUP_REMOVED lines=12> */
.L_x_2810:
[----:B------:R-:W-:Y:S02]  /*14780*/  IMAD.MOV.U32 R13, RZ, RZ, R9 ;  /* 0x000000ffff0d7224 */ /* 0x000fe400078e0009 */
[----:B------:R-:W-:Y:S02]  /*14790*/  IMAD.MOV.U32 R12, RZ, RZ, 0x5 ;  /* 0x00000005ff0c7424 */ /* 0x000fe400078e00ff */
[----:B------:R-:W-:-:S07]  /*147a0*/  IMAD.MOV.U32 R2, RZ, RZ, R14 ;  /* 0x000000ffff027224 */ /* 0x000fce00078e000e */
[----:B------:R-:W-:Y:S05]  /*147b0*/  WARPSYNC.COLLECTIVE R15, `(.L_x_2811) ;  /* 0x000000000f087348 */ /* 0x000fea0003c00000 */
[----:B------:R0:W1:Y:S02]  /*147c0*/  SHFL.IDX P6, R14, R13, R12, R11 ;  /* 0x0000000c0d0e7389 */ /* 0x00006400000c000b */
[----:B01----:R-:W-:Y:S01]  /*147d0*/  ENDCOLLECTIVE ;  /* 0x000000000000791b */ /* 0x003fe20003800000 */
.L_x_2811:
        /* <DEDUP_REMOVED lines=12> */
.L_x_2812:
[----:B------:R-:W-:Y:S02]  /*148a0*/  IMAD.MOV.U32 R13, RZ, RZ, R9 ;  /* 0x000000ffff0d7224 */ /* 0x000fe400078e0009 */
[----:B------:R-:W-:Y:S02]  /*148b0*/  IMAD.MOV.U32 R12, RZ, RZ, 0x6 ;  /* 0x00000006ff0c7424 */ /* 0x000fe400078e00ff */
[----:B------:R-:W-:-:S07]  /*148c0*/  IMAD.MOV.U32 R2, RZ, RZ, R14 ;  /* 0x000000ffff027224 */ /* 0x000fce00078e000e */
[----:B------:R-:W-:Y:S05]  /*148d0*/  WARPSYNC.COLLECTIVE R15, `(.L_x_2813) ;  /* 0x000000000f087348 */ /* 0x000fea0003c00000 */
[----:B------:R0:W1:Y:S02]  /*148e0*/  SHFL.IDX P6, R14, R13, R12, R11 ;  /* 0x0000000c0d0e7389 */ /* 0x00006400000c000b */
[----:B01----:R-:W-:Y:S01]  /*148f0*/  ENDCOLLECTIVE ;  /* 0x000000000000791b */ /* 0x003fe20003800000 */
.L_x_2813:
        /* <DEDUP_REMOVED lines=12> */
.L_x_2814:
[----:B------:R-:W-:Y:S02]  /*149c0*/  IMAD.MOV.U32 R13, RZ, RZ, R9 ;  /* 0x000000ffff0d7224 */ /* 0x000fe400078e0009 */
[----:B------:R-:W-:Y:S02]  /*149d0*/  IMAD.MOV.U32 R12, RZ, RZ, 0x7 ;  /* 0x00000007ff0c7424 */ /* 0x000fe400078e00ff */
[----:B------:R-:W-:-:S07]  /*149e0*/  IMAD.MOV.U32 R2, RZ, RZ, R14 ;  /* 0x000000ffff027224 */ /* 0x000fce00078e000e */
[----:B------:R-:W-:Y:S05]  /*149f0*/  WARPSYNC.COLLECTIVE R15, `(.L_x_2815) ;  /* 0x000000000f087348 */ /* 0x000fea0003c00000 */
[----:B------:R0:W1:Y:S02]  /*14a00*/  SHFL.IDX P6, R14, R13, R12, R11 ;  /* 0x0000000c0d0e7389 */ /* 0x00006400000c000b */
[----:B01----:R-:W-:Y:S01]  /*14a10*/  ENDCOLLECTIVE ;  /* 0x000000000000791b */ /* 0x003fe20003800000 */
.L_x_2815:
        /* <DEDUP_REMOVED lines=12> */
.L_x_2816:
[----:B------:R-:W-:Y:S01]  /*14ae0*/  IMAD.MOV.U32 R2, RZ, RZ, R14 ;  /* 0x000000ffff027224 */ /* 0x000fe200078e000e */
[----:B------:R-:W-:Y:S06]  /*14af0*/  BRA `(.L_x_2817) ;  /* 0xffffffb800247947 */ /* 0x000fec000383ffff */
.L_x_2718:
[----:B0-----:R0:W1:Y:S02]  /*14b00*/  SYNCS.PHASECHK.TRANS64.TRYWAIT P0, [R6+URZ+0x28860], R2 ;  /* 0x02886002060075a7 */ /* 0x001064000800017f */
[----:B-1----:R-:W-:Y:S05]  /*14b10*/  @!P0 NANOSLEEP.SYNCS 0x989680 ;  /* 0x009896800000895d */ /* 0x002fea0003900000 */
[----:B------:R-:W1:Y:S02]  /*14b20*/  @!P0 SYNCS.PHASECHK.TRANS64 P0, [R6+URZ+0x28860], R2 ;  /* 0x02886002060085a7 */ /* 0x000e64000800007f */
[----:B-1----:R-:W-:Y:S05]  /*14b30*/  @!P0 BRA `(.L_x_2718) ;  /* 0xfffffffc00f08947 */ /* 0x002fea000383ffff */
[----:B------:R-:W-:Y:S05]  /*14b40*/  BRA `(.L_x_2818) ;  /* 0xffffffb800847947 */ /* 0x000fea000383ffff */
.L_x_2719:
        /* <DEDUP_REMOVED lines=8> */
.L_x_2820:
[----:B------:R-:W-:Y:S05]  /*14bd0*/  BSYNC B1 ;  /* 0x0000000000017941 */ /* 0x000fea0003800000 */
.L_x_2819:
        /* <DEDUP_REMOVED lines=9> */
.L_x_2821:
[----:B------:R-:W-:Y:S02]  /*14c70*/  IMAD.MOV.U32 R13, RZ, RZ, R23 ;  /* 0x000000ffff0d7224 */ /* 0x000fe400078e0017 */
[----:B------:R-:W-:Y:S02]  /*14c80*/  IMAD.MOV.U32 R12, RZ, RZ, 0x1 ;  /* 0x00000001ff0c7424 */ /* 0x000fe400078e00ff */
[----:B------:R-:W-:-:S07]  /*14c90*/  IMAD.MOV.U32 R2, RZ, RZ, R14 ;  /* 0x000000ffff027224 */ /* 0x000fce00078e000e */
[----:B------:R-:W-:Y:S05]  /*14ca0*/  WARPSYNC.COLLECTIVE R15, `(.L_x_2822) ;  /* 0x000000000f087348 */ /* 0x000fea0003c00000 */
[----:B------:R0:W1:Y:S02]  /*14cb0*/  SHFL.IDX P6, R14, R13, R12, R11 ;  /* 0x0000000c0d0e7389 */ /* 0x00006400000c000b */
[----:B01----:R-:W-:Y:S01]  /*14cc0*/  ENDCOLLECTIVE ;  /* 0x000000000000791b */ /* 0x003fe20003800000 */
.L_x_2822:
        /* <DEDUP_REMOVED lines=14> */
.L_x_2823:
[----:B------:R-:W-:Y:S02]  /*14db0*/  IMAD.MOV.U32 R13, RZ, RZ, R23 ;  /* 0x000000ffff0d7224 */ /* 0x000fe400078e0017 */
[----:B------:R-:W-:Y:S02]  /*14dc0*/  IMAD.MOV.U32 R12, RZ, RZ, 0x2 ;  /* 0x00000002ff0c7424 */ /* 0x000fe400078e00ff */
[----:B------:R-:W-:-:S07]  /*14dd0*/  IMAD.MOV.U32 R2, RZ, RZ, R14 ;  /* 0x000000ffff027224 */ /* 0x000fce00078e000e */
[----:B------:R-:W-:Y:S05]  /*14de0*/  WARPSYNC.COLLECTIVE R15, `(.L_x_2824) ;  /* 0x000000000f087348 */ /* 0x000fea0003c00000 */
[----:B------:R0:W1:Y:S02]  /*14df0*/  SHFL.IDX P6, R14, R13, R12, R11 ;  /* 0x0000000c0d0e7389 */ /* 0x00006400000c000b */
[----:B01----:R-:W-:Y:S01]  /*14e00*/  ENDCOLLECTIVE ;  /* 0x000000000000791b */ /* 0x003fe20003800000 */
.L_x_2824:
        /* <DEDUP_REMOVED lines=14> */
.L_x_2825:
[----:B------:R-:W-:Y:S02]  /*14ef0*/  IMAD.MOV.U32 R13, RZ, RZ, R23 ;  /* 0x000000ffff0d7224 */ /* 0x000fe400078e0017 */
[----:B------:R-:W-:Y:S02]  /*14f00*/  IMAD.MOV.U32 R12, RZ, RZ, 0x3 ;  /* 0x00000003ff0c7424 */ /* 0x000fe400078e00ff */
[----:B------:R-:W-:-:S07]  /*14f10*/  IMAD.MOV.U32 R2, RZ, RZ, R14 ;  /* 0x000000ffff027224 */ /* 0x000fce00078e000e */
[----:B------:R-:W-:Y:S05]  /*14f20*/  WARPSYNC.COLLECTIVE R15, `(.L_x_2826) ;  /* 0x000000000f087348 */ /* 0x000fea0003c00000 */
[----:B------:R0:W1:Y:S02]  /*14f30*/  SHFL.IDX P6, R14, R13, R12, R11 ;  /* 0x0000000c0d0e7389 */ /* 0x00006400000c000b */
[----:B01----:R-:W-:Y:S01]  /*14f40*/  ENDCOLLECTIVE ;  /* 0x000000000000791b */ /* 0x003fe20003800000 */
.L_x_2826:
        /* <DEDUP_REMOVED lines=14> */
.L_x_2827:
[----:B------:R-:W-:Y:S02]  /*15030*/  IMAD.MOV.U32 R13, RZ, RZ, R23 ;  /* 0x000000ffff0d7224 */ /* 0x000fe400078e0017 */
[----:B------:R-:W-:Y:S02]  /*15040*/  IMAD.MOV.U32 R12, RZ, RZ, 0x4 ;  /* 0x00000004ff0c7424 */ /* 0x000fe400078e00ff */
[----:B------:R-:W-:-:S07]  /*15050*/  IMAD.MOV.U32 R2, RZ, RZ, R14 ;  /* 0x000000ffff027224 */ /* 0x000fce00078e000e */
[----:B------:R-:W-:Y:S05]  /*15060*/  WARPSYNC.COLLECTIVE R15, `(.L_x_2828) ;  /* 0x000000000f087348 */ /* 0x000fea0003c00000 */
[----:B------:R0:W1:Y:S02]  /*15070*/  SHFL.IDX P6, R14, R13, R12, R11 ;  /* 0x0000000c0d0e7389 */ /* 0x00006400000c000b */
[----:B01----:R-:W-:Y:S01]  /*15080*/  ENDCOLLECTIVE ;  /* 0x000000000000791b */ /* 0x003fe20003800000 */
.L_x_2828:
        /* <DEDUP_REMOVED lines=14> */
.L_x_2829:
[----:B------:R-:W-:Y:S02]  /*15170*/  IMAD.MOV.U32 R13, RZ, RZ, R23 ;  /* 0x000000ffff0d7224 */ /* 0x000fe400078e0017 */
[----:B------:R-:W-:Y:S02]  /*15180*/  IMAD.MOV.U32 R12, RZ, RZ, 0x5 ;  /* 0x00000005ff0c7424 */ /* 0x000fe400078e00ff */
[----:B------:R-:W-:-:S07]  /*15190*/  IMAD.MOV.U32 R2, RZ, RZ, R14 ;  /* 0x000000ffff027224 */ /* 0x000fce00078e000e */
[----:B------:R-:W-:Y:S05]  /*151a0*/  WARPSYNC.COLLECTIVE R15, `(.L_x_2830) ;  /* 0x000000000f087348 */ /* 0x000fea0003c00000 */
[----:B------:R0:W1:Y:S02]  /*151b0*/  SHFL.IDX P6, R14, R13, R12, R11 ;  /* 0x0000000c0d0e7389 */ /* 0x00006400000c000b */
[----:B01----:R-:W-:Y:S01]  /*151c0*/  ENDCOLLECTIVE ;  /* 0x000000000000791b */ /* 0x003fe20003800000 */
.L_x_2830:
        /* <DEDUP_REMOVED lines=14> */
.L_x_2831:
[----:B------:R-:W-:Y:S02]  /*152b0*/  IMAD.MOV.U32 R13, RZ, RZ, R23 ;  /* 0x000000ffff0d7224 */ /* 0x000fe400078e0017 */
[----:B------:R-:W-:Y:S02]  /*152c0*/  IMAD.MOV.U32 R12, RZ, RZ, 0x6 ;  /* 0x00000006ff0c7424 */ /* 0x000fe400078e00ff */
[----:B------:R-:W-:-:S07]  /*152d0*/  IMAD.MOV.U32 R2, RZ, RZ, R14 ;  /* 0x000000ffff027224 */ /* 0x000fce00078e000e */
[----:B------:R-:W-:Y:S05]  /*152e0*/  WARPSYNC.COLLECTIVE R15, `(.L_x_2832) ;  /* 0x000000000f087348 */ /* 0x000fea0003c00000 */
[----:B------:R0:W1:Y:S02]  /*152f0*/  SHFL.IDX P6, R14, R13, R12, R11 ;  /* 0x0000000c0d0e7389 */ /* 0x00006400000c000b */
[----:B01----:R-:W-:Y:S01]  /*15300*/  ENDCOLLECTIVE ;  /* 0x000000000000791b */ /* 0x003fe20003800000 */
.L_x_2832:
        /* <DEDUP_REMOVED lines=14> */
.L_x_2833:
[----:B------:R-:W-:Y:S02]  /*153f0*/  IMAD.MOV.U32 R13, RZ, RZ, R23 ;  /* 0x000000ffff0d7224 */ /* 0x000fe400078e0017 */
[----:B------:R-:W-:Y:S02]  /*15400*/  IMAD.MOV.U32 R12, RZ, RZ, 0x7 ;  /* 0x00000007ff0c7424 */ /* 0x000fe400078e00ff */
[----:B------:R-:W-:-:S07]  /*15410*/  IMAD.MOV.U32 R2, RZ, RZ, R14 ;  /* 0x000000ffff027224 */ /* 0x000fce00078e000e */
[----:B------:R-:W-:Y:S05]  /*15420*/  WARPSYNC.COLLECTIVE R15, `(.L_x_2834) ;  /* 0x000000000f087348 */ /* 0x000fea0003c00000 */
[----:B------:R0:W1:Y:S02]  /*15430*/  SHFL.IDX P6, R14, R13, R12, R11 ;  /* 0x0000000c0d0e7389 */ /* 0x00006400000c000b */
[----:B01----:R-:W-:Y:S01]  /*15440*/  ENDCOLLECTIVE ;  /* 0x000000000000791b */ /* 0x003fe20003800000 */
.L_x_2834:
        /* <DEDUP_REMOVED lines=13> */
.L_x_2835:
[----:B------:R-:W-:Y:S01]  /*15520*/  @!PT LDS RZ, [RZ] ;  /* 0x00000000fffff984 */ /* 0x000fe20000000800 */
[----:B------:R-:W-:Y:S01]  /*15530*/  @!PT LDS RZ, [RZ] ;  /* 0x00000000fffff984 */ /* 0x000fe20000000800 */
[----:B------:R-:W-:Y:S01]  /*15540*/  @!PT LDS RZ, [RZ] ;  /* 0x00000000fffff984 */ /* 0x000fe20000000800 */
[----:B------:R1:W-:Y:S01]  /*15550*/  LDGSTS.E.BYPASS.LTC128B.128 [R7+0x7400], desc[UR56][R2.64+0x80], !P0 ;  /* 0x0740008002077fae */ /* 0x0003e2000c101d78 */
[----:B------:R-:W-:Y:S05]  /*15560*/  BRA `(.L_x_2836) ;  /* 0xffffffb400087947 */ /* 0x000fea000383ffff */
.L_x_2727:
[----:B0-----:R0:W1:Y:S02]  /*15570*/  SYNCS.PHASECHK.TRANS64.TRYWAIT P0, [R0+URZ+0x28860], R3 ;  /* 0x02886003000075a7 */ /* 0x001064000800017f */
[----:B-1----:R-:W-:Y:S05]  /*15580*/  @!P0 NANOSLEEP.SYNCS 0x989680 ;  /* 0x009896800000895d */ /* 0x002fea0003900000 */
[----:B------:R-:W1:Y:S02]  /*15590*/  @!P0 SYNCS.PHASECHK.TRANS64 P0, [R0+URZ+0x28860], R3 ;  /* 0x02886003000085a7 */ /* 0x000e64000800007f */
[----:B-1----:R-:W-:Y:S05]  /*155a0*/  @!P0 BRA `(.L_x_2727) ;  /* 0xfffffffc00f08947 */ /* 0x002fea000383ffff */
[----:B------:R-:W-:Y:S05]  /*155b0*/  BRA `(.L_x_2837) ;  /* 0xffffffb8001c7947 */ /* 0x000fea000383ffff */
.L_x_2728:
        /* <DEDUP_REMOVED lines=8> */
.L_x_2839:
[----:B------:R-:W-:Y:S05]  /*15640*/  BSYNC B0 ;  /* 0x0000000000007941 */ /* 0x000fea0003800000 */
.L_x_2838:
        /* <DEDUP_REMOVED lines=9> */
.L_x_2840:
        /* <DEDUP_REMOVED lines=12> */
.L_x_2841:
        /* <DEDUP_REMOVED lines=13> */
.L_x_2842:
[----:B------:R-:W-:Y:S02]  /*15870*/  IMAD.MOV.U32 R13, RZ, RZ, R23 ;  /* 0x000000ffff0d7224 */ /* 0x000fe400078e0017 */
[----:B------:R-:W-:Y:S02]  /*15880*/  IMAD.MOV.U32 R12, RZ, RZ, 0x2 ;  /* 0x00000002ff0c7424 */ /* 0x000fe400078e00ff */
[----:B------:R-:W-:-:S07]  /*15890*/  IMAD.MOV.U32 R10, RZ, RZ, R14 ;  /* 0x000000ffff0a7224 */ /* 0x000fce00078e000e */
[----:B------:R-:W-:Y:S05]  /*158a0*/  WARPSYNC.COLLECTIVE R15, `(.L_x_2843) ;  /* 0x000000000f087348 */ /* 0x000fea0003c00000 */
[----:B------:R0:W1:Y:S02]  /*158b0*/  SHFL.IDX P6, R14, R13, R12, R11 ;  /* 0x0000000c0d0e7389 */ /* 0x00006400000c000b */
[----:B01----:R-:W-:Y:S01]  /*158c0*/  ENDCOLLECTIVE ;  /* 0x000000000000791b */ /* 0x003fe20003800000 */
.L_x_2843:
        /* <DEDUP_REMOVED lines=14> */
.L_x_2844:
[----:B------:R-:W-:Y:S02]  /*159b0*/  IMAD.MOV.U32 R13, RZ, RZ, R23 ;  /* 0x000000ffff0d7224 */ /* 0x000fe400078e0017 */
[----:B------:R-:W-:Y:S01]  /*159c0*/  IMAD.MOV.U32 R12, RZ, RZ, 0x3 ;  /* 0x00000003ff0c7424 */ /* 0x000fe200078e00ff */
[----:B------:R-:W-:-:S13]  /*159d0*/  IADD3 R2, P2, R14, R5, RZ ;  /* 0x000000050e027210 */ /* 0x000fda0007f5e0ff */
[----:B------:R-:W-:Y:S05]  /*159e0*/  WARPSYNC.COLLECTIVE R15, `(.L_x_2845) ;  /* 0x000000000f087348 */ /* 0x000fea0003c00000 */
[----:B------:R0:W1:Y:S02]  /*159f0*/  SHFL.IDX P6, R14, R13, R12, R11 ;  /* 0x0000000c0d0e7389 */ /* 0x00006400000c000b */
[----:B01----:R-:W-:Y:S01]  /*15a00*/  ENDCOLLECTIVE ;  /* 0x000000000000791b */ /* 0x003fe20003800000 */
.L_x_2845:
        /* <DEDUP_REMOVED lines=13> */
.L_x_2846:
[----:B------:R-:W-:Y:S02]  /*15ae0*/  IMAD.MOV.U32 R13, RZ, RZ, R23 ;  /* 0x000000ffff0d7224 */ /* 0x000fe400078e0017 */
[----:B------:R-:W-:Y:S01]  /*15af0*/  IMAD.MOV.U32 R12, RZ, RZ, 0x4 ;  /* 0x00000004ff0c7424 */ /* 0x000fe200078e00ff */
[----:B------:R-:W-:-:S13]  /*15b00*/  IADD3 R2, P2, R14, R5, RZ ;  /* 0x000000050e027210 */ /* 0x000fda0007f5e0ff */
[----:B------:R-:W-:Y:S05]  /*15b10*/  WARPSYNC.COLLECTIVE R15, `(.L_x_2847) ;  /* 0x000000000f087348 */ /* 0x000fea0003c00000 */
[----:B------:R0:W1:Y:S02]  /*15b20*/  SHFL.IDX P6, R14, R13, R12, R11 ;  /* 0x0000000c0d0e7389 */ /* 0x00006400000c000b */
[----:B01----:R-:W-:Y:S01]  /*15b30*/  ENDCOLLECTIVE ;  /* 0x000000000000791b */ /* 0x003fe20003800000 */
.L_x_2847:
        /* <DEDUP_REMOVED lines=13> */
.L_x_2848:
[----:B------:R-:W-:Y:S02]  /*15c10*/  IMAD.MOV.U32 R13, RZ, RZ, R23 ;  /* 0x000000ffff0d7224 */ /* 0x000fe400078e0017 */
[----:B------:R-:W-:Y:S02]  /*15c20*/  IMAD.MOV.U32 R12, RZ, RZ, 0x5 ;  /* 0x00000005ff0c7424 */ /* 0x000fe400078e00ff */
[----:B------:R-:W-:-:S07]  /*15c30*/  IMAD.MOV.U32 R10, RZ, RZ, R14 ;  /* 0x000000ffff0a7224 */ /* 0x000fce00078e000e */
[----:B------:R-:W-:Y:S05]  /*15c40*/  WARPSYNC.COLLECTIVE R15, `(.L_x_2849) ;  /* 0x000000000f087348 */ /* 0x000fea0003c00000 */
[----:B------:R0:W1:Y:S02]  /*15c50*/  SHFL.IDX P6, R14, R13, R12, R11 ;  /* 0x0000000c0d0e7389 */ /* 0x00006400000c000b */
[----:B01----:R-:W-:Y:S01]  /*15c60*/  ENDCOLLECTIVE ;  /* 0x000000000000791b */ /* 0x003fe20003800000 */
.L_x_2849:
        /* <DEDUP_REMOVED lines=14> */
.L_x_2850:
[----:B------:R-:W-:Y:S02]  /*15d50*/  IMAD.MOV.U32 R13, RZ, RZ, R23 ;  /* 0x000000ffff0d7224 */ /* 0x000fe400078e0017 */
[----:B------:R-:W-:Y:S01]  /*15d60*/  IMAD.MOV.U32 R12, RZ, RZ, 0x6 ;  /* 0x00000006ff0c7424 */ /* 0x000fe200078e00ff */
[----:B------:R-:W-:-:S13]  /*15d70*/  IADD3 R2, P2, R14, R5, RZ ;  /* 0x000000050e027210 */ /* 0x000fda0007f5e0ff */
[----:B------:R-:W-:Y:S05]  /*15d80*/  WARPSYNC.COLLECTIVE R15, `(.L_x_2851) ;  /* 0x000000000f087348 */ /* 0x000fea0003c00000 */
[----:B------:R0:W1:Y:S02]  /*15d90*/  SHFL.IDX P6, R14, R13, R12, R11 ;  /* 0x0000000c0d0e7389 */ /* 0x00006400000c000b */
[----:B01----:R-:W-:Y:S01]  /*15da0*/  ENDCOLLECTIVE ;  /* 0x000000000000791b */ /* 0x003fe20003800000 */
.L_x_2851:
        /* <DEDUP_REMOVED lines=13> */
.L_x_2852:
[----:B------:R-:W-:Y:S02]  /*15e80*/  IMAD.MOV.U32 R13, RZ, RZ, R23 ;  /* 0x000000ffff0d7224 */ /* 0x000fe400078e0017 */
[----:B------:R-:W-:Y:S02]  /*15e90*/  IMAD.MOV.U32 R12, RZ, RZ, 0x7 ;  /* 0x00000007ff0c7424 */ /* 0x000fe400078e00ff */
[----:B------:R-:W-:-:S07]  /*15ea0*/  IMAD.MOV.U32 R10, RZ, RZ, R14 ;  /* 0x000000ffff0a7224 */ /* 0x000fce00078e000e */
[----:B------:R-:W-:Y:S05]  /*15eb0*/  WARPSYNC.COLLECTIVE R15, `(.L_x_2853) ;  /* 0x000000000f087348 */ /* 0x000fea0003c00000 */
[----:B------:R0:W1:Y:S02]  /*15ec0*/  SHFL.IDX P6, R14, R13, R12, R11 ;  /* 0x0000000c0d0e7389 */ /* 0x00006400000c000b */
[----:B01----:R-:W-:Y:S01]  /*15ed0*/  ENDCOLLECTIVE ;  /* 0x000000000000791b */ /* 0x003fe20003800000 */
.L_x_2853:
        /* <DEDUP_REMOVED lines=12> */
.L_x_2854:
[----:B------:R-:W-:Y:S05]  /*15fa0*/  BRA `(.L_x_2855) ;  /* 0xffffffb000bc7947 */ /* 0x000fea000383ffff */
.L_x_2733:
        /* <DEDUP_REMOVED lines=8> */
.L_x_2857:
[----:B------:R-:W-:Y:S05]  /*16030*/  BSYNC B0 ;  /* 0x0000000000007941 */ /* 0x000fea0003800000 */
.L_x_2856:
        /* <DEDUP_REMOVED lines=9> */
.L_x_2858:
        /* <DEDUP_REMOVED lines=23> */
.L_x_2859:
[----:B------:R-:W-:Y:S01]  /*16240*/  IMAD.MOV.U32 R12, RZ, RZ, 0x2 ;  /* 0x00000002ff0c7424 */ /* 0x000fe200078e00ff */
[----:B------:R-:W-:-:S05]  /*16250*/  SEL R14, R14, RZ, P1 ;  /* 0x000000ff0e0e7207 */ /* 0x000fca0000800000 */
[----:B------:R-:W-:-:S04]  /*16260*/  IMAD.IADD R7, R13, 0x1, R14 ;  /* 0x000000010d077824 */ /* 0x000fc800078e020e */
[----:B------:R-:W-:-:S07]  /*16270*/  IMAD.MOV.U32 R13, RZ, RZ, R7 ;  /* 0x000000ffff0d7224 */ /* 0x000fce00078e0007 */
[----:B------:R-:W-:Y:S05]  /*16280*/  WARPSYNC.COLLECTIVE R15, `(.L_x_2860) ;  /* 0x000000000f087348 */ /* 0x000fea0003c00000 */
[----:B------:R0:W1:Y:S02]  /*16290*/  SHFL.UP P6, R14, R13, R12, R11 ;  /* 0x0400000c0d0e7389 */ /* 0x00006400000c000b */
[----:B01----:R-:W-:Y:S01]  /*162a0*/  ENDCOLLECTIVE ;  /* 0x000000000000791b */ /* 0x003fe20003800000 */
.L_x_2860:
        /* <DEDUP_REMOVED lines=8> */
.L_x_2861:
[----:B------:R-:W-:Y:S01]  /*16330*/  IMAD.MOV.U32 R12, RZ, RZ, 0x8 ;  /* 0x00000008ff0c7424 */ /* 0x000fe200078e00ff */
[----:B------:R-:W-:-:S05]  /*16340*/  SEL R3, R14, RZ, P3 ;  /* 0x000000ff0e037207 */ /* 0x000fca0001800000 */
[----:B------:R-:W-:-:S04]  /*16350*/  IMAD.IADD R3, R2, 0x1, R3 ;  /* 0x0000000102037824 */ /* 0x000fc800078e0203 */
[----:B------:R-:W-:-:S07]  /*16360*/  IMAD.MOV.U32 R13, RZ, RZ, R3 ;  /* 0x000000ffff0d7224 */ /* 0x000fce00078e0003 */
[----:B------:R-:W-:Y:S05]  /*16370*/  WARPSYNC.COLLECTIVE R15, `(.L_x_2862) ;  /* 0x000000000f087348 */ /* 0x000fea0003c00000 */
[----:B------:R0:W1:Y:S02]  /*16380*/  SHFL.UP P6, R14, R13, R12, R11 ;  /* 0x0400000c0d0e7389 */ /* 0x00006400000c000b */
[----:B01----:R-:W-:Y:S01]  /*16390*/  ENDCOLLECTIVE ;  /* 0x000000000000791b */ /* 0x003fe20003800000 */
.L_x_2862:
[----:B------:R-:W-:Y:S01]  /*163a0*/  IMAD.MOV.U32 R12, RZ, RZ, 0x10 ;  /* 0x00000010ff0c7424 */ /* 0x000fe200078e00ff */
[----:B------:R-:W-:-:S05]  /*163b0*/  SEL R4, R14, RZ, P4 ;  /* 0x000000ff0e047207 */ /* 0x000fca0002000000 */
[----:B------:R-:W-:-:S04]  /*163c0*/  IMAD.IADD R4, R3, 0x1, R4 ;  /* 0x0000000103047824 */ /* 0x000fc800078e0204 */
[----:B------:R-:W-:-:S07]  /*163d0*/  IMAD.MOV.U32 R13, RZ, RZ, R4 ;  /* 0x000000ffff0d7224 */ /* 0x000fce00078e0004 */
[----:B------:R-:W-:Y:S05]  /*163e0*/  WARPSYNC.COLLECTIVE R15, `(.L_x_2863) ;  /* 0x000000000f087348 */ /* 0x000fea0003c00000 */
[----:B------:R0:W1:Y:S02]  /*163f0*/  SHFL.UP P6, R14, R13, R12, R11 ;  /* 0x0400000c0d0e7389 */ /* 0x00006400000c000b */
[----:B01----:R-:W-:Y:S01]  /*16400*/  ENDCOLLECTIVE ;  /* 0x000000000000791b */ /* 0x003fe20003800000 */
.L_x_2863:
        /* <DEDUP_REMOVED lines=8> */
.L_x_2864:
[----:B------:R-:W-:Y:S05]  /*16490*/  BRA `(.L_x_2865) ;  /* 0xffffffb000cc7947 */ /* 0x000fea000383ffff */
.L_x_2736:
[----:B------:R-:W-:Y:S01]  /*164a0*/  BSSY B0, `(.L_x_2866) ;  /* 0x0000007000007945 */ /* 0x000fe20003800000 */
[----:B------:R-:W-:Y:S02]  /*164b0*/  IMAD.MOV.U32 R12, RZ, RZ, 0x1 ;  /* 0x00000001ff0c7424 */ /* 0x000fe400078e00ff */
[----:B------:R-:W-:Y:S02]  /*164c0*/  IMAD.MOV.U32 R11, RZ, RZ, RZ ;  /* 0x000000ffff0b7224 */ /* 0x000fe400078e00ff */
[----:B------:R-:W-:-:S07]  /*164d0*/  IMAD.MOV.U32 R15, RZ, RZ, -0x1 ;  /* 0xffffffffff0f7424 */ /* 0x000fce00078e00ff */
[----:B------:R-:W-:Y:S05]  /*164e0*/  WARPSYNC.COLLECTIVE R15, `(.L_x_2867) ;  /* 0x000000000f087348 */ /* 0x000fea0003c00000 */
[----:B------:R0:W1:Y:S02]  /*164f0*/  SHFL.UP P6, R14, R13, R12, R11 ;  /* 0x0400000c0d0e7389 */ /* 0x00006400000c000b */
[----:B01----:R-:W-:Y:S01]  /*16500*/  ENDCOLLECTIVE ;  /* 0x000000000000791b */ /* 0x003fe20003800000 */
.L_x_2867:
[----:B------:R-:W-:Y:S05]  /*16510*/  BSYNC B0 ;  /* 0x0000000000007941 */ /* 0x000fea0003800000 */
.L_x_2866:
        /* <DEDUP_REMOVED lines=8> */
.L_x_2868:
[----:B------:R-:W-:Y:S01]  /*165a0*/  IMAD.MOV.U32 R12, RZ, RZ, 0x4 ;  /* 0x00000004ff0c7424 */ /* 0x000fe200078e00ff */
[----:B------:R-:W-:-:S05]  /*165b0*/  SEL R2, R14, RZ, P2 ;  /* 0x000000ff0e027207 */ /* 0x000fca0001000000 */
[----:B------:R-:W-:-:S04]  /*165c0*/  IMAD.IADD R2, R13, 0x1, R2 ;  /* 0x000000010d027824 */ /* 0x000fc800078e0202 */
[----:B------:R-:W-:-:S07]  /*165d0*/  IMAD.MOV.U32 R13, RZ, RZ, R2 ;  /* 0x000000ffff0d7224 */ /* 0x000fce00078e0002 */
[----:B------:R-:W-:Y:S05]  /*165e0*/  WARPSYNC.COLLECTIVE R15, `(.L_x_2869) ;  /* 0x000000000f087348 */ /* 0x000fea0003c00000 */
[----:B------:R0:W1:Y:S02]  /*165f0*/  SHFL.UP P6, R14, R13, R12, R11 ;  /* 0x0400000c0d0e7389 */ /* 0x00006400000c000b */
[----:B01----:R-:W-:Y:S01]  /*16600*/  ENDCOLLECTIVE ;  /* 0x000000000000791b */ /* 0x003fe20003800000 */
.L_x_2869:
[----:B------:R-:W-:Y:S01]  /*16610*/  IMAD.MOV.U32 R12, RZ, RZ, 0x8 ;  /* 0x00000008ff0c7424 */ /* 0x000fe200078e00ff */
[----:B------:R-:W-:-:S05]  /*16620*/  SEL R3, R14, RZ, P3 ;  /* 0x000000ff0e037207 */ /* 0x000fca0001800000 */
[----:B------:R-:W-:-:S04]  /*16630*/  IMAD.IADD R3, R2, 0x1, R3 ;  /* 0x0000000102037824 */ /* 0x000fc800078e0203 */
[----:B------:R-:W-:-:S07]  /*16640*/  IMAD.MOV.U32 R13, RZ, RZ, R3 ;  /* 0x000000ffff0d7224 */ /* 0x000fce00078e0003 */
[----:B------:R-:W-:Y:S05]  /*16650*/  WARPSYNC.COLLECTIVE R15, `(.L_x_2870) ;  /* 0x000000000f087348 */ /* 0x000fea0003c00000 */
[----:B------:R0:W1:Y:S02]  /*16660*/  SHFL.UP P6, R14, R13, R12, R11 ;  /* 0x0400000c0d0e7389 */ /* 0x00006400000c000b */
[----:B01----:R-:W-:Y:S01]  /*16670*/  ENDCOLLECTIVE ;  /* 0x000000000000791b */ /* 0x003fe20003800000 */
.L_x_2870:
[----:B------:R-:W-:Y:S01]  /*16680*/  IMAD.MOV.U32 R12, RZ, RZ, 0x10 ;  /* 0x00000010ff0c7424 */ /* 0x000fe200078e00ff */
[----:B------:R-:W-:-:S05]  /*16690*/  SEL R4, R14, RZ, P4 ;  /* 0x000000ff0e047207 */ /* 0x000fca0002000000 */
[----:B------:R-:W-:-:S04]  /*166a0*/  IMAD.IADD R4, R3, 0x1, R4 ;  /* 0x0000000103047824 */ /* 0x000fc800078e0204 */
[----:B------:R-:W-:-:S07]  /*166b0*/  IMAD.MOV.U32 R13, RZ, RZ, R4 ;  /* 0x000000ffff0d7224 */ /* 0x000fce00078e0004 */
[----:B------:R-:W-:Y:S05]  /*166c0*/  WARPSYNC.COLLECTIVE R15, `(.L_x_2871) ;  /* 0x000000000f087348 */ /* 0x000fea0003c00000 */
[----:B------:R0:W1:Y:S02]  /*166d0*/  SHFL.UP P6, R14, R13, R12, R11 ;  /* 0x0400000c0d0e7389 */ /* 0x00006400000c000b */
[----:B01----:R-:W-:Y:S01]  /*166e0*/  ENDCOLLECTIVE ;  /* 0x000000000000791b */ /* 0x003fe20003800000 */
.L_x_2871:
        /* <DEDUP_REMOVED lines=8> */
.L_x_2872:
[----:B------:R-:W-:Y:S05]  /*16770*/  BRA `(.L_x_2873) ;  /* 0xffffffb000b87947 */ /* 0x000fea000383ffff */
.L_x_2738:
[----:B------:R-:W-:Y:S01]  /*16780*/  BSSY B0, `(.L_x_2874) ;  /* 0x0000006000007945 */ /* 0x000fe20003800000 */
[----:B------:R-:W-:Y:S01]  /*16790*/  PLOP3.LUT P6, PT, P6, PT, PT, 0x8, 0x0 ;  /* 0x000000000000781c */ /* 0x000fe200037ce170 */
[----:B------:R-:W-:-:S12]  /*167a0*/  IMAD.MOV.U32 R15, RZ, RZ, -0x1 ;  /* 0xffffffffff0f7424 */ /* 0x000fd800078e00ff */
[----:B0-----:R-:W-:Y:S05]  /*167b0*/  WARPSYNC.COLLECTIVE R15, `(.L_x_2875) ;  /* 0x000000000f087348 */ /* 0x001fea0003c00000 */
[----:B------:R-:W-:Y:S01]  /*167c0*/  VOTE.ANY R14, PT, P6 ;  /* 0x00000000000e7806 */ /* 0x000fe200030e0100 */
[----:B0-----:R-:W-:Y:S06]  /*167d0*/  ENDCOLLECTIVE ;  /* 0x000000000000791b */ /* 0x001fec0003800000 */
.L_x_2875:
[----:B------:R-:W-:Y:S05]  /*167e0*/  BSYNC B0 ;  /* 0x0000000000007941 */ /* 0x000fea0003800000 */
.L_x_2874:
        /* <DEDUP_REMOVED lines=8> */
.L_x_2876:
[----:B------:R-:W-:Y:S02]  /*16870*/  IMAD.IADD R19, R12, 0x1, R19 ;  /* 0x000000010c137824 */ /* 0x000fe400078e0213 */
[----:B------:R-:W-:Y:S02]  /*16880*/  IMAD.MOV.U32 R13, RZ, RZ, R8 ;  /* 0x000000ffff0d7224 */ /* 0x000fe400078e0008 */
[----:B------:R-:W-:-:S07]  /*16890*/  IMAD.MOV.U32 R17, RZ, RZ, R14 ;  /* 0x000000ffff117224 */ /* 0x000fce00078e000e */
[----:B------:R-:W-:Y:S05]  /*168a0*/  WARPSYNC.COLLECTIVE R15, `(.L_x_2877) ;  /* 0x000000000f087348 */ /* 0x000fea0003c00000 */
[----:B------:R0:W1:Y:S02]  /*168b0*/  SHFL.IDX P6, R14, R13, R12, R11 ;  /* 0x0000000c0d0e7389 */ /* 0x00006400000c000b */
[----:B01----:R-:W-:Y:S01]  /*168c0*/  ENDCOLLECTIVE ;  /* 0x000000000000791b */ /* 0x003fe20003800000 */
.L_x_2877:
[----:B------:R-:W-:Y:S01]  /*168d0*/  IMAD.MOV.U32 R8, RZ, RZ, R14 ;  /* 0x000000ffff087224 */ /* 0x000fe200078e000e */
[----:B------:R-:W-:Y:S06]  /*168e0*/  BRA `(.L_x_2878) ;  /* 0xffffffb0009c7947 */ /* 0x000fec000383ffff */
.L_x_2740:
[----:B------:R-:W-:Y:S01]  /*168f0*/  BSSY B0, `(.L_x_2879) ;  /* 0x0000007000007945 */ /* 0x000fe20003800000 */
[----:B------:R-:W-:Y:S02]  /*16900*/  IMAD.MOV.U32 R13, RZ, RZ, R2 ;  /* 0x000000ffff0d7224 */ /* 0x000fe400078e0002 */
[----:B------:R-:W-:Y:S02]  /*16910*/  IMAD.MOV.U32 R11, RZ, RZ, 0x1f ;  /* 0x0000001fff0b7424 */ /* 0x000fe400078e00ff */
[----:B------:R-:W-:-:S07]  /*16920*/  IMAD.MOV.U32 R15, RZ, RZ, -0x1 ;  /* 0xffffffffff0f7424 */ /* 0x000fce00078e00ff */
[----:B0-23--:R-:W-:Y:S05]  /*16930*/  WARPSYNC.COLLECTIVE R15, `(.L_x_2880) ;  /* 0x000000000f087348 */ /* 0x00dfea0003c00000 */
[----:B------:R1:W4:Y:S02]  /*16940*/  SHFL.IDX P6, R14, R13, R12, R11 ;  /* 0x0000000c0d0e7389 */ /* 0x00032400000c000b */
[----:B01234-:R-:W-:Y:S01]  /*16950*/  ENDCOLLECTIVE ;  /* 0x000000000000791b */ /* 0x01ffe20003800000 */
.L_x_2880:
[----:B------:R-:W-:Y:S05]  /*16960*/  BSYNC B0 ;  /* 0x0000000000007941 */ /* 0x000fea0003800000 */
.L_x_2879:
[----:B------:R-:W-:Y:S01]  /*16970*/  IMAD.MOV.U32 R7, RZ, RZ, R14 ;  /* 0x000000ffff077224 */ /* 0x000fe200078e000e */
[----:B------:R-:W-:Y:S06]  /*16980*/  BRA `(.L_x_2739) ;  /* 0xffffffb0008c7947 */ /* 0x000fec000383ffff */
.L_x_2746:
[----:B0-----:R0:W1:Y:S02]  /*16990*/  SYNCS.PHASECHK.TRANS64.TRYWAIT P0, [R4+URZ+0x28820], R0 ;  /* 0x02882000040075a7 */ /* 0x001064000800017f */
[----:B-1----:R-:W-:Y:S05]  /*169a0*/  @!P0 NANOSLEEP.SYNCS 0x989680 ;  /* 0x009896800000895d */ /* 0x002fea0003900000 */
[----:B------:R-:W1:Y:S02]  /*169b0*/  @!P0 SYNCS.PHASECHK.TRANS64 P0, [R4+URZ+0x28820], R0 ;  /* 0x02882000040085a7 */ /* 0x000e64000800007f */
[----:B-1----:R-:W-:Y:S05]  /*169c0*/  @!P0 BRA `(.L_x_2746) ;  /* 0xfffffffc00f08947 */ /* 0x002fea000383ffff */
[----:B------:R-:W-:Y:S05]  /*169d0*/  BRA `(.L_x_2881) ;  /* 0xffffffb800e47947 */ /* 0x000fea000383ffff */
.L_x_2747:
        /* <DEDUP_REMOVED lines=11> */
.L_x_2883:
[----:B------:R-:W-:Y:S05]  /*16a90*/  BSYNC B0 ;  /* 0x0000000000007941 */ /* 0x000fea0003800000 */
.L_x_2882:
[----:B------:R-:W-:Y:S05]  /*16aa0*/  BRA `(.L_x_2884) ;  /* 0xffffffb800cc7947 */ /* 0x000fea000383ffff */
.L_x_2750:
[----:B------:R-:W-:Y:S01]  /*16ab0*/  BSSY B1, `(.L_x_2885) ;  /* 0x0000006000017945 */ /* 0x000fe20003800000 */
[----:B------:R-:W-:-:S07]  /*16ac0*/  IMAD.MOV.U32 R15, RZ, RZ, -0x1 ;  /* 0xffffffffff0f7424 */ /* 0x000fce00078e00ff */
[----:B0-2---:R-:W-:Y:S05]  /*16ad0*/  WARPSYNC.COLLECTIVE R15, `(.L_x_2886) ;  /* 0x000000000f0c7348 */ /* 0x005fea0003c00000 */
[----:B------:R-:W-:Y:S02]  /*16ae0*/  ELECT P6, UR62, PT ;  /* 0x00000000003e782f */ /* 0x000fe400038c0000 */
[----:B------:R-:W-:Y:S01]  /*16af0*/  MOV R14, UR62 ;  /* 0x0000003e000e7c02 */ /* 0x000fe20008000f00 */
[----:B0-2---:R-:W-:Y:S10]  /*16b00*/  ENDCOLLECTIVE ;  /* 0x000000000000791b */ /* 0x005ff40003800000 */
.L_x_2886:
[----:B------:R-:W-:Y:S05]  /*16b10*/  BSYNC B1 ;  /* 0x0000000000017941 */ /* 0x000fea0003800000 */
.L_x_2885:
[----:B------:R-:W-:Y:S05]  /*16b20*/  BRA `(.L_x_2887) ;  /* 0xffffffb800c47947 */ /* 0x000fea000383ffff */
.L_x_2752:
[----:B0-----:R0:W1:Y:S02]  /*16b30*/  SYNCS.PHASECHK.TRANS64.TRYWAIT P1, [R5+URZ+0x28840], R0 ;  /* 0x02884000050075a7 */ /* 0x001064000802017f */
[----:B-1----:R-:W-:Y:S05]  /*16b40*/  @!P1 NANOSLEEP.SYNCS 0x989680 ;  /* 0x009896800000995d */ /* 0x002fea0003900000 */
[----:B------:R-:W1:Y:S02]  /*16b50*/  @!P1 SYNCS.PHASECHK.TRANS64 P1, [R5+URZ+0x28840], R0 ;  /* 0x02884000050095a7 */ /* 0x000e64000802007f */
[----:B-1----:R-:W-:Y:S05]  /*16b60*/  @!P1 BRA `(.L_x_2752) ;  /* 0xfffffffc00f09947 */ /* 0x002fea000383ffff */
[----:B------:R-:W-:Y:S05]  /*16b70*/  BRA `(.L_x_2888) ;  /* 0xffffffb800e47947 */ /* 0x000fea000383ffff */
.L_x_2754:
[----:B-1----:R1:W3:Y:S02]  /*16b80*/  SYNCS.PHASECHK.TRANS64.TRYWAIT P1, [R25+URZ+0x28840], R2 ;  /* 0x02884002190075a7 */ /* 0x0022e4000802017f */
[----:B---3--:R-:W-:Y:S05]  /*16b90*/  @!P1 NANOSLEEP.SYNCS 0x989680 ;  /* 0x009896800000995d */ /* 0x008fea0003900000 */
[----:B------:R-:W3:Y:S02]  /*16ba0*/  @!P1 SYNCS.PHASECHK.TRANS64 P1, [R25+URZ+0x28840], R2 ;  /* 0x02884002190095a7 */ /* 0x000ee4000802007f */
[----:B---3--:R-:W-:Y:S05]  /*16bb0*/  @!P1 BRA `(.L_x_2754) ;  /* 0xfffffffc00f09947 */ /* 0x008fea000383ffff */
[----:B------:R-:W-:Y:S05]  /*16bc0*/  BRA `(.L_x_2889) ;  /* 0xffffffb800f07947 */ /* 0x000fea000383ffff */
.L_x_2756:
[----:B---3--:R3:W4:Y:S02]  /*16bd0*/  SYNCS.PHASECHK.TRANS64.TRYWAIT P1, [R5+URZ+0x28860], R0 ;  /* 0x02886000050075a7 */ /* 0x008724000802017f */
[----:B----4-:R-:W-:Y:S05]  /*16be0*/  @!P1 NANOSLEEP.SYNCS 0x989680 ;  /* 0x009896800000995d */ /* 0x010fea0003900000 */
[----:B------:R-:W4:Y:S02]  /*16bf0*/  @!P1 SYNCS.PHASECHK.TRANS64 P1, [R5+URZ+0x28860], R0 ;  /* 0x02886000050095a7 */ /* 0x000f24000802007f */
[----:B----4-:R-:W-:Y:S05]  /*16c00*/  @!P1 BRA `(.L_x_2756) ;  /* 0xfffffffc00f09947 */ /* 0x010fea000383ffff */
[----:B------:R-:W-:Y:S05]  /*16c10*/  BRA `(.L_x_2890) ;  /* 0xffffffb800ec7947 */ /* 0x000fea000383ffff */
.L_x_2891:
        /* <DEDUP_REMOVED lines=14> */
.L_x_3549:


//--------------------- .text._ZN7cutlass13device_kernelIN5flash11enable_sm90INS1_16FlashAttnFwdSm90INS1_25CollectiveMainloopFwdSm90ILi2EN4cute5tupleIJNS5_1CILi1EEES8_S8_EEENS6_IJNS7_ILi128EEESA_SA_EEELi128ENS_10bfloat16_tEfNS_4arch4Sm90ELb1ELb0ELb0ELb1ELb1ELb1ELb0ELb1ELb1ELb1ELb1ELb0EEENS1_21CollectiveEpilogueFwdISB_S9_SC_SE_Li256ELb1ELb1ELb1ELb0EEENS1_36VarlenDynamicPersistentTileSchedulerILi128ELi128ELi256ELi128ELb1ELb1ELb1ELb1ELb1ELb1EEEEEEEEEvNT_6ParamsE --------------------------
	.section	.text._ZN7cutlass13device_kernelIN5flash11enable_sm90INS1_16FlashAttnFwdSm90INS1_25CollectiveMainloopFwdSm90ILi2EN4cute5tupleIJNS5_1CILi1EEES8_S8_EEENS6_IJNS7_ILi128EEESA_SA_EEELi128ENS_10bfloat16_tEfNS_4arch4Sm90ELb1ELb0ELb0ELb1ELb1ELb1ELb0ELb1ELb1ELb1ELb1ELb0EEENS1_21CollectiveEpilogueFwdISB_S9_SC_SE_Li256ELb1ELb1ELb1ELb0EEENS1_36VarlenDynamicPersistentTileSchedulerILi128ELi128ELi256ELi128ELb1ELb1ELb1ELb1ELb1ELb1EEEEEEEEEvNT_6ParamsE,"ax",@progbits
	.align	128
.text._ZN7cutlass13device_kernelIN5flash11enable_sm90INS1_16FlashAttnFwdSm90INS1_25CollectiveMainloopFwdSm90ILi2EN4cute5tupleIJNS5_1CILi1EEES8_S8_EEENS6_IJNS7_ILi128EEESA_SA_EEELi128ENS_10bfloat16_tEfNS_4arch4Sm90ELb1ELb0ELb0ELb1ELb1ELb1ELb0ELb1ELb1ELb1ELb1ELb0EEENS1_21CollectiveEpilogueFwdISB_S9_SC_SE_Li256ELb1ELb1ELb1ELb0EEENS1_36VarlenDynamicPersistentTileSchedulerILi128ELi128ELi256ELi128ELb1ELb1ELb1ELb1ELb1ELb1EEEEEEEEEvNT_6ParamsE:
        .type           _ZN7cutlass13device_kernelIN5flash11enable_sm90INS1_16FlashAttnFwdSm90INS1_25CollectiveMainloopFwdSm90ILi2EN4cute5tupleIJNS5_1CILi1EEES8_S8_EEENS6_IJNS7_ILi128EEESA_SA_EEELi128ENS_10bfloat16_tEfNS_4arch4Sm90ELb1ELb0ELb0ELb1ELb1ELb1ELb0ELb1ELb1ELb1ELb1ELb0EEENS1_21CollectiveEpilogueFwdISB_S9_SC_SE_Li256ELb1ELb1ELb1ELb0EEENS1_36VarlenDynamicPersistentTileSchedulerILi128ELi128ELi256ELi128ELb1ELb1ELb1ELb1ELb1ELb1EEEEEEEEEvNT_6ParamsE,@function
        .size           _ZN7cutlass13device_kernelIN5flash11enable_sm90INS1_16FlashAttnFwdSm90INS1_25CollectiveMainloopFwdSm90ILi2EN4cute5tupleIJNS5_1CILi1EEES8_S8_EEENS6_IJNS7_ILi128EEESA_SA_EEELi128ENS_10bfloat16_tEfNS_4arch4Sm90ELb1ELb0ELb0ELb1ELb1ELb1ELb0ELb1ELb1ELb1ELb1ELb0EEENS1_21CollectiveEpilogueFwdISB_S9_SC_SE_Li256ELb1ELb1ELb1ELb0EEENS1_36VarlenDynamicPersistentTileSchedulerILi128ELi128ELi256ELi128ELb1ELb1ELb1ELb1ELb1ELb1EEEEEEEEEvNT_6ParamsE,(.L_x_3550 - _ZN7cutlass13device_kernelIN5flash11enable_sm90INS1_16FlashAttnFwdSm90INS1_25CollectiveMainloopFwdSm90ILi2EN4cute5tupleIJNS5_1CILi1EEES8_S8_EEENS6_IJNS7_ILi128EEESA_SA_EEELi128ENS_10bfloat16_tEfNS_4arch4Sm90ELb1ELb0ELb0ELb1ELb1ELb1ELb0ELb1ELb1ELb1ELb1ELb0EEENS1_21CollectiveEpilogueFwdISB_S9_SC_SE_Li256ELb1ELb1ELb1ELb0EEENS1_36VarlenDynamicPersistentTileSchedulerILi128ELi128ELi256ELi128ELb1ELb1ELb1ELb1ELb1ELb1EEEEEEEEEvNT_6ParamsE)
        .other          _ZN7cutlass13device_kernelIN5flash11enable_sm90INS1_16FlashAttnFwdSm90INS1_25CollectiveMainloopFwdSm90ILi2EN4cute5tupleIJNS5_1CILi1EEES8_S8_EEENS6_IJNS7_ILi128EEESA_SA_EEELi128ENS_10bfloat16_tEfNS_4arch4Sm90ELb1ELb0ELb0ELb1ELb1ELb1ELb0ELb1ELb1ELb1ELb1ELb0EEENS1_21CollectiveEpilogueFwdISB_S9_SC_SE_Li256ELb1ELb1ELb1ELb0EEENS1_36VarlenDynamicPersistentTileSchedulerILi128ELi128ELi256ELi128ELb1ELb1ELb1ELb1ELb1ELb1EEEEEEEEEvNT_6ParamsE,@"STO_CUDA_ENTRY STV_DEFAULT"
_ZN7cutlass13device_kernelIN5flash11enable_sm90INS1_16FlashAttnFwdSm90INS1_25CollectiveMainloopFwdSm90ILi2EN4cute5tupleIJNS5_1CILi1EEES8_S8_EEENS6_IJNS7_ILi128EEESA_SA_EEELi128ENS_10bfloat16_tEfNS_4arch4Sm90ELb1ELb0ELb0ELb1ELb1ELb1ELb0ELb1ELb1ELb1ELb1ELb0EEENS1_21CollectiveEpilogueFwdISB_S9_SC_SE_Li256ELb1ELb1ELb1ELb0EEENS1_36VarlenDynamicPersistentTileSchedulerILi128ELi128ELi256ELi128ELb1ELb1ELb1ELb1ELb1ELb1EEEEEEEEEvNT_6ParamsE:
        /* <DEDUP_REMOVED lines=18> */
.L_x_2893:
[----:B------:R-:W-:Y:S05]  /*0120*/  BSYNC B0 ;  /* 0x0000000000007941 */ /* 0x000fea0003800000 */
.L_x_2892:
        /* <DEDUP_REMOVED lines=41> */
.L_x_2894:
        /* <DEDUP_REMOVED lines=22> */
.L_x_2895:
        /* <DEDUP_REMOVED lines=18> */
.L_x_2896:
        /* <DEDUP_REMOVED lines=22> */
.L_x_2897:
        /* <DEDUP_REMOVED lines=22> */
.L_x_2898:
        /* <DEDUP_REMOVED lines=8> */
.L_x_2901:
        /* <DEDUP_REMOVED lines=19> */
[----:B------:R-:W-:Y:S01]  /*0ab0*/  R2UR UR40, R18 ;  /* 0x00000000122872ca */ /* 0x000fe200000e0000 */
[----:B------:R-:W-:Y:S01]  /*0ac0*/  IMAD.MOV.U32 R19, RZ, RZ, RZ ;  /* 0x000000ffff137224 */ /* 0x000fe200078e00ff */
[----:B------:R-:W-:Y:S01]  /*0ad0*/  ULOP3.LUT UR41, UR36, 0x1, URZ, 0xfc, !UPT ;  /* 0x0000000124297892 */ /* 0x000fe2000f8efc3f */
[----:B------:R-:W-:Y:S01]  /*0ae0*/  IMAD.MOV.U32 R190, RZ, RZ, RZ ;  /* 0x000000ffffbe7224 */ /* 0x000fe200078e00ff */
[----:B------:R-:W-:Y:S01]  /*0af0*/  SHF.R.S32.HI R0, RZ, 0x1f, R12 ;  /* 0x0000001fff007819 */ /* 0x000fe2000001140c */
[----:B------:R-:W-:Y:S01]  /*0b00*/  IMAD.MOV.U32 R189, RZ, RZ, RZ ;  /* 0x000000ffffbd7224 */ /* 0x000fe200078e00ff */
[----:B------:R-:W-:Y:S01]  /*0b10*/  UMOV UR39, URZ ;  /* 0x0000003f00277c82 */ /* 0x000fe20008000000 */
[----:B------:R-:W-:Y:S01]  /*0b20*/  IMAD.MOV.U32 R186, RZ, RZ, RZ ;  /* 0x000000ffffba7224 */ /* 0x000fe200078e00ff */
[CC--:B------:R-:W-:Y:S02]  /*0b30*/  LEA.HI R2, R0.reuse, R12.reuse, RZ, 0x7 ;  /* 0x0000000c00027211 */ /* 0x0c0fe400078f38ff */
[----:B------:R-:W-:-:S02]  /*0b40*/  LEA.HI R4, R0, R12, RZ, 0x5 ;  /* 0x0000000c00047211 */ /* 0x000fc400078f28ff */
[----:B------:R-:W-:Y:S01]  /*0b50*/  LOP3.LUT R220, R2, 0xffffff80, RZ, 0xc0, !PT ;  /* 0xffffff8002dc7812 */ /* 0x000fe200078ec0ff */
[----:B------:R-:W-:Y:S01]  /*0b60*/  UIADD3 UR40, UR40, 0x10400, URZ ;  /* 0x0001040028287890 */ /* 0x000fe2000fffe03f */
[-C--:B------:R-:W-:Y:S01]  /*0b70*/  LEA.HI R3, R0, R12.reuse, RZ, 0x4 ;  /* 0x0000000c00037211 */ /* 0x080fe200078f20ff */
[----:B------:R-:W-:Y:S01]  /*0b80*/  IMAD.SHL.U32 R5, R4, 0x20, RZ ;  /* 0x0000002004057824 */ /* 0x000fe200078e00ff */
[----:B------:R-:W-:Y:S01]  /*0b90*/  LEA.HI R11, R0, R12, RZ, 0x2 ;  /* 0x0000000c000b7211 */ /* 0x000fe200078f10ff */
[C---:B------:R-:W-:Y:S01]  /*0ba0*/  IMAD.IADD R220, R12.reuse, 0x1, -R220 ;  /* 0x000000010cdc7824 */ /* 0x040fe200078e0adc */
[----:B------:R-:W-:Y:S02]  /*0bb0*/  LOP3.LUT R4, R3, 0x3fffff0, RZ, 0xc0, !PT ;  /* 0x03fffff003047812 */ /* 0x000fe400078ec0ff */
[----:B------:R-:W-:Y:S02]  /*0bc0*/  LOP3.LUT R5, R5, 0xfffffc00, RZ, 0xc0, !PT ;  /* 0xfffffc0005057812 */ /* 0x000fe400078ec0ff */
[----:B------:R-:W-:Y:S01]  /*0bd0*/  SHF.R.S32.HI R7, RZ, 0x1f, R220 ;  /* 0x0000001fff077819 */ /* 0x000fe200000114dc */
[----:B------:R-:W-:Y:S01]  /*0be0*/  IMAD.IADD R4, R12, 0x1, -R4 ;  /* 0x000000010c047824 */ /* 0x000fe200078e0a04 */
[----:B------:R-:W-:-:S02]  /*0bf0*/  LOP3.LUT R11, R11, 0xfffffffc, RZ, 0xc0, !PT ;  /* 0xfffffffc0b0b7812 */ /* 0x000fc400078ec0ff */
[CC--:B------:R-:W-:Y:S02]  /*0c00*/  LEA.HI R8, R7.reuse, R220.reuse, RZ, 0x2 ;  /* 0x000000dc07087211 */ /* 0x0c0fe400078f10ff */
[----:B------:R-:W-:Y:S01]  /*0c10*/  SHF.R.S32.HI R16, RZ, 0x7, R2 ;  /* 0x00000007ff107819 */ /* 0x000fe20000011402 */
[----:B------:R-:W-:Y:S01]  /*0c20*/  IMAD.IADD R11, R12, 0x1, -R11 ;  /* 0x000000010c0b7824 */ /* 0x000fe200078e0a0b */
[--C-:B------:R-:W-:Y:S02]  /*0c30*/  SHF.R.S32.HI R9, RZ, 0x2, R8.reuse ;  /* 0x00000002ff097819 */ /* 0x100fe40000011408 */
[----:B------:R-:W-:Y:S02]  /*0c40*/  SHF.R.S32.HI R6, RZ, 0x1f, R8 ;  /* 0x0000001fff067819 */ /* 0x000fe40000011408 */
[----:B------:R-:W-:Y:S02]  /*0c50*/  LEA.HI R7, R7, R220, RZ, 0x5 ;  /* 0x000000dc07077211 */ /* 0x000fe400078f28ff */
[----:B------:R-:W-:-:S02]  /*0c60*/  LEA.HI R6, R6, R9, RZ, 0x3 ;  /* 0x0000000906067211 */ /* 0x000fc400078f18ff */
[----:B------:R-:W-:Y:S02]  /*0c70*/  LEA.HI R2, R2, R16, RZ, 0x1 ;  /* 0x0000001002027211 */ /* 0x000fe400078f08ff */
[----:B------:R-:W-:Y:S01]  /*0c80*/  LOP3.LUT R10, R6, 0xfffffff8, RZ, 0xc0, !PT ;  /* 0xfffffff8060a7812 */ /* 0x000fe200078ec0ff */
[----:B------:R-:W-:Y:S01]  /*0c90*/  IMAD R6, R4, 0x40, R5 ;  /* 0x0000004004067824 */ /* 0x000fe200078e0205 */
[----:B------:R-:W-:Y:S02]  /*0ca0*/  SHF.R.S32.HI R4, RZ, 0x4, R3 ;  /* 0x00000004ff047819 */ /* 0x000fe40000011403 */
[----:B------:R-:W-:Y:S01]  /*0cb0*/  SHF.R.S32.HI R7, RZ, 0x5, R7 ;  /* 0x00000005ff077819 */ /* 0x000fe20000011407 */
[----:B------:R-:W-:Y:S01]  /*0cc0*/  IMAD.IADD R10, R9, 0x1, -R10 ;  /* 0x00000001090a7824 */ /* 0x000fe200078e0a0a */
[----:B------:R-:W-:Y:S02]  /*0cd0*/  LEA.HI R3, R3, R4, RZ, 0x1 ;  /* 0x0000000403037211 */ /* 0x000fe400078f08ff */
[----:B------:R-:W-:Y:S01]  /*0ce0*/  LOP3.LUT R2, R2, 0x3fffffe, RZ, 0xc0, !PT ;  /* 0x03fffffe02027812 */ /* 0x000fe200078ec0ff */
[----:B------:R-:W-:Y:S01]  /*0cf0*/  IMAD R7, R7, 0x10, R10 ;  /* 0x0000001007077824 */ /* 0x000fe200078e020a */
[----:B------:R-:W-:-:S02]  /*0d00*/  LOP3.LUT R3, R3, 0x1ffffffe, RZ, 0xc0, !PT ;  /* 0x1ffffffe03037812 */ /* 0x000fc400078ec0ff */
[-C--:B------:R-:W-:Y:S01]  /*0d10*/  LEA.HI R187, R0, R12.reuse, RZ, 0x3 ;  /* 0x0000000c00bb7211 */ /* 0x080fe200078f18ff */
[----:B------:R-:W-:Y:S01]  /*0d20*/  IMAD.IADD R2, R16, 0x1, -R2 ;  /* 0x0000000110027824 */ /* 0x000fe200078e0a02 */
[----:B------:R-:W-:Y:S01]  /*0d30*/  LEA.HI R5, R11, R11, RZ, 0x1 ;  /* 0x0000000b0b057211 */ /* 0x000fe200078f08ff */
[----:B------:R-:W-:Y:S01]  /*0d40*/  IMAD.IADD R3, R4, 0x1, -R3 ;  /* 0x0000000104037824 */ /* 0x000fe200078e0a03 */
[----:B------:R-:W-:Y:S01]  /*0d50*/  LOP3.LUT R207, R187, 0xfffffff8, RZ, 0xc0, !PT ;  /* 0xfffffff8bbcf7812 */ /* 0x000fe200078ec0ff */
[----:B------:R-:W-:Y:S01]  /*0d60*/  IMAD R20, R2, 0x40, R7 ;  /* 0x0000004002147824 */ /* 0x000fe200078e0207 */
[----:B------:R-:W-:Y:S01]  /*0d70*/  LOP3.LUT R4, R5, 0x1ffffffe, RZ, 0xc0, !PT ;  /* 0x1ffffffe05047812 */ /* 0x000fe200078ec0ff */
[----:B------:R-:W-:Y:S01]  /*0d80*/  IMAD R3, R3, 0x8, R6 ;  /* 0x0000000803037824 */ /* 0x000fe200078e0206 */
[----:B------:R-:W-:Y:S01]  /*0d90*/  LEA.HI R0, R0, R12, RZ, 0x6 ;  /* 0x0000000c00007211 */ /* 0x000fe200078f30ff */
[----:B------:R-:W-:Y:S01]  /*0da0*/  IMAD.IADD R207, R12, 0x1, -R207 ;  /* 0x000000010ccf7824 */ /* 0x000fe200078e0acf */
[----:B------:R-:W-:Y:S01]  /*0db0*/  SHF.R.S32.HI R187, RZ, 0x3, R187 ;  /* 0x00000003ffbb7819 */ /* 0x000fe200000114bb */
[----:B------:R-:W-:Y:S01]  /*0dc0*/  IMAD.IADD R4, R11, 0x1, -R4 ;  /* 0x000000010b047824 */ /* 0x000fe200078e0a04 */
[----:B------:R0:W-:Y:S01]  /*0dd0*/  STL [R1+0x18], R3 ;  /* 0x0000180301007387 */ /* 0x0001e20000100800 */
[----:B------:R-:W-:-:S02]  /*0de0*/  IMAD.SHL.U32 R0, R0, 0x8, RZ ;  /* 0x0000000800007824 */ /* 0x000fc400078e00ff */
[C---:B------:R-:W-:Y:S01]  /*0df0*/  IMAD.SHL.U32 R2, R187.reuse, 0x40, RZ ;  /* 0x00000040bb027824 */ /* 0x040fe200078e00ff */
[----:B------:R1:W-:Y:S01]  /*0e00*/  STL [R1+0x14], R20 ;  /* 0x0000141401007387 */ /* 0x0003e20000100800 */
[C---:B------:R-:W-:Y:S01]  /*0e10*/  VIADD R12, R187.reuse, 0x20 ;  /* 0x00000020bb0c7836 */ /* 0x040fe20000000000 */
[----:B------:R-:W-:Y:S01]  /*0e20*/  LOP3.LUT R205, R0, 0xfffffe00, RZ, 0xc0, !PT ;  /* 0xfffffe0000cd7812 */ /* 0x000fe200078ec0ff */
[C---:B------:R-:W-:Y:S02]  /*0e30*/  VIADD R11, R187.reuse, 0x60 ;  /* 0x00000060bb0b7836 */ /* 0x040fe40000000000 */
[----:B------:R-:W-:Y:S01]  /*0e40*/  VIADD R9, R187, 0x40 ;  /* 0x00000040bb097836 */ /* 0x000fe20000000000 */
[----:B0-----:R-:W-:Y:S01]  /*0e50*/  LOP3.LUT R3, R2, 0x1c0, RZ, 0xc0, !PT ;  /* 0x000001c002037812 */ /* 0x001fe200078ec0ff */
[----:B------:R-:W-:Y:S01]  /*0e60*/  IMAD.SHL.U32 R16, R207, 0x8, RZ ;  /* 0x00000008cf107824 */ /* 0x000fe200078e00ff */
[----:B------:R-:W-:Y:S01]  /*0e70*/  SHF.R.S32.HI R0, RZ, 0x1f, R12 ;  /* 0x0000001fff007819 */ /* 0x000fe2000001140c */
[----:B------:R-:W-:Y:S01]  /*0e80*/  IMAD.SHL.U32 R198, R12, 0x40, RZ ;  /* 0x000000400cc67824 */ /* 0x000fe200078e00ff */
[----:B------:R-:W-:Y:S01]  /*0e90*/  SHF.R.S32.HI R10, RZ, 0x1f, R11 ;  /* 0x0000001fff0a7819 */ /* 0x000fe2000001140b */
[----:B------:R-:W-:Y:S01]  /*0ea0*/  IMAD.SHL.U32 R197, R9, 0x40, RZ ;  /* 0x0000004009c57824 */ /* 0x000fe200078e00ff */
[----:B------:R-:W-:Y:S01]  /*0eb0*/  SHF.R.S32.HI R2, RZ, 0x1f, R9 ;  /* 0x0000001fff027819 */ /* 0x000fe20000011409 */
[----:B------:R-:W-:Y:S01]  /*0ec0*/  IMAD.SHL.U32 R196, R11, 0x40, RZ ;  /* 0x000000400bc47824 */ /* 0x000fe200078e00ff */
[----:B------:R-:W-:Y:S01]  /*0ed0*/  SHF.R.U32.HI R204, RZ, 0x3, R3 ;  /* 0x00000003ffcc7819 */ /* 0x000fe20000011603 */
[----:B------:R-:W-:Y:S01]  /*0ee0*/  IMAD.MOV.U32 R5, RZ, RZ, R13 ;  /* 0x000000ffff057224 */ /* 0x000fe200078e000d */
[----:B------:R-:W-:Y:S01]  /*0ef0*/  LOP3.LUT R200, R3, 0x38, R16, 0xf8, !PT ;  /* 0x0000003803c87812 */ /* 0x000fe200078ef810 */
[----:B------:R-:W-:Y:S01]  /*0f00*/  IMAD.MOV.U32 R6, RZ, RZ, R14 ;  /* 0x000000ffff067224 */ /* 0x000fe200078e000e */
[----:B------:R-:W-:Y:S01]  /*0f10*/  LEA.HI R0, R0, R12, RZ, 0x3 ;  /* 0x0000000c00007211 */ /* 0x000fe200078f18ff */
[----:B------:R-:W-:Y:S01]  /*0f20*/  IMAD.MOV.U32 R7, RZ, RZ, R15 ;  /* 0x000000ffff077224 */ /* 0x000fe200078e000f */
[----:B------:R-:W-:Y:S01]  /*0f30*/  LEA.HI R10, R10, R11, RZ, 0x3 ;  /* 0x0000000b0a0a7211 */ /* 0x000fe200078f18ff */
[----:B------:R-:W-:Y:S01]  /*0f40*/  IMAD.SHL.U32 R22, R207, 0x4, RZ ;  /* 0x00000004cf167824 */ /* 0x000fe200078e00ff */
[----:B------:R-:W-:Y:S01]  /*0f50*/  LOP3.LUT R3, R8, 0x7ffffffc, RZ, 0xc0, !PT ;  /* 0x7ffffffc08037812 */ /* 0x000fe200078ec0ff */
[----:B------:R-:W-:Y:S01]  /*0f60*/  IMAD.SHL.U32 R0, R0, 0x40, RZ ;  /* 0x0000004000007824 */ /* 0x000fe200078e00ff */
[----:B------:R-:W-:Y:S01]  /*0f70*/  LEA.HI R9, R2, R9, RZ, 0x3 ;  /* 0x0000000902097211 */ /* 0x000fe200078f18ff */
[----:B------:R-:W-:Y:S01]  /*0f80*/  IMAD.SHL.U32 R10, R10, 0x40, RZ ;  /* 0x000000400a0a7824 */ /* 0x000fe200078e00ff */
[----:B------:R-:W-:Y:S01]  /*0f90*/  LOP3.LUT R198, R198, 0x1c0, RZ, 0xc0, !PT ;  /* 0x000001c0c6c67812 */ /* 0x000fe200078ec0ff */
[----:B------:R-:W-:Y:S01]  /*0fa0*/  IMAD.IADD R3, R220, 0x1, -R3 ;  /* 0x00000001dc037824 */ /* 0x000fe200078e0a03 */
[----:B------:R-:W-:Y:S01]  /*0fb0*/  LOP3.LUT R197, R197, 0x1c0, RZ, 0xc0, !PT ;  /* 0x000001c0c5c57812 */ /* 0x000fe200078ec0ff */
[----:B------:R-:W-:Y:S01]  /*0fc0*/  VIADD R2, R16, 0x40 ;  /* 0x0000004010027836 */ /* 0x000fe20000000000 */
[----:B------:R-:W-:Y:S01]  /*0fd0*/  LOP3.LUT R196, R196, 0x1c0, RZ, 0xc0, !PT ;  /* 0x000001c0c4c47812 */ /* 0x000fe200078ec0ff */
[----:B------:R-:W-:Y:S01]  /*0fe0*/  IMAD.SHL.U32 R193, R3, 0x2, RZ ;  /* 0x0000000203c17824 */ /* 0x000fe200078e00ff */
[----:B------:R-:W-:Y:S01]  /*0ff0*/  SHF.L.U32 R9, R9, 0x6, RZ ;  /* 0x0000000609097819 */ /* 0x000fe200000006ff */
[----:B------:R-:W-:Y:S01]  /*1000*/  VIADD R185, R22, 0x20 ;  /* 0x0000002016b97836 */ /* 0x000fe20000000000 */
[----:B------:R-:W-:Y:S01]  /*1010*/  SHF.R.U32.HI R15, RZ, 0x3, R198 ;  /* 0x00000003ff0f7819 */ /* 0x000fe200000116c6 */
[C---:B------:R-:W-:Y:S01]  /*1020*/  VIADD R218, R193.reuse, 0x50 ;  /* 0x00000050c1da7836 */ /* 0x040fe20000000000 */
[--C-:B------:R-:W-:Y:S01]  /*1030*/  LOP3.LUT R8, R198, 0x38, R16.reuse, 0xf8, !PT ;  /* 0x00000038c6087812 */ /* 0x100fe200078ef810 */
[C---:B------:R-:W-:Y:S01]  /*1040*/  VIADD R217, R193.reuse, 0x58 ;  /* 0x00000058c1d97836 */ /* 0x040fe20000000000 */
[----:B------:R-:W-:Y:S01]  /*1050*/  SHF.R.U32.HI R14, RZ, 0x3, R197 ;  /* 0x00000003ff0e7819 */ /* 0x000fe200000116c5 */
[----:B------:R-:W-:Y:S01]  /*1060*/  VIADD R216, R193, 0x60 ;  /* 0x00000060c1d87836 */ /* 0x000fe20000000000 */
[----:B------:R-:W-:Y:S01]  /*1070*/  LOP3.LUT R11, R197, 0x38, R16, 0xf8, !PT ;  /* 0x00000038c50b7812 */ /* 0x000fe200078ef810 */
[C---:B------:R-:W-:Y:S01]  /*1080*/  VIADD R215, R193.reuse, 0x68 ;  /* 0x00000068c1d77836 */ /* 0x040fe20000000000 */
[----:B------:R-:W-:Y:S01]  /*1090*/  SHF.R.U32.HI R13, RZ, 0x3, R196 ;  /* 0x00000003ff0d7819 */ /* 0x000fe200000116c4 */
[C---:B------:R-:W-:Y:S01]  /*10a0*/  VIADD R214, R193.reuse, 0x70 ;  /* 0x00000070c1d67836 */ /* 0x040fe20000000000 */
[----:B------:R-:W-:Y:S01]  /*10b0*/  LOP3.LUT R12, R196, 0x38, R16, 0xf8, !PT ;  /* 0x00000038c40c7812 */ /* 0x000fe200078ef810 */
[----:B------:R-:W-:Y:S01]  /*10c0*/  VIADD R213, R193, 0x78 ;  /* 0x00000078c1d57836 */ /* 0x000fe20000000000 */
[----:B------:R-:W-:Y:S01]  /*10d0*/  LOP3.LUT R203, R0, 0xfffffe00, RZ, 0xc0, !PT ;  /* 0xfffffe0000cb7812 */ /* 0x000fe200078ec0ff */
[----:B------:R-:W-:Y:S01]  /*10e0*/  IMAD R206, R4, 0x8, R20 ;  /* 0x0000000804ce7824 */ /* 0x000fe200078e0214 */
[----:B------:R-:W-:-:S02]  /*10f0*/  LOP3.LUT R202, R9, 0xfffffe00, RZ, 0xc0, !PT ;  /* 0xfffffe0009ca7812 */ /* 0x000fc400078ec0ff */
[----:B------:R-:W-:Y:S02]  /*1100*/  LOP3.LUT R201, R10, 0xfffffe00, RZ, 0xc0, !PT ;  /* 0xfffffe000ac97812 */ /* 0x000fe400078ec0ff */
[----:B------:R-:W-:Y:S02]  /*1110*/  LOP3.LUT R8, R203, R8, R15, 0xf6, !PT ;  /* 0x00000008cb087212 */ /* 0x000fe400078ef60f */
[----:B------:R-:W-:Y:S02]  /*1120*/  LOP3.LUT R11, R202, R11, R14, 0xf6, !PT ;  /* 0x0000000bca0b7212 */ /* 0x000fe400078ef60e */
[----:B------:R-:W-:Y:S02]  /*1130*/  LOP3.LUT R12, R201, R12, R13, 0xf6, !PT ;  /* 0x0000000cc90c7212 */ /* 0x000fe400078ef60d */
[----:B------:R-:W-:Y:S02]  /*1140*/  SHF.R.S32.HI R23, RZ, 0x1f, R22 ;  /* 0x0000001fff177819 */ /* 0x000fe40000011416 */
[----:B------:R-:W-:-:S02]  /*1150*/  SHF.R.S32.HI R17, RZ, 0x1f, R16 ;  /* 0x0000001fff117819 */ /* 0x000fc40000011410 */
[----:B------:R-:W-:Y:S02]  /*1160*/  LOP3.LUT R200, R205, R200, R204, 0xf6, !PT ;  /* 0x000000c8cdc87212 */ /* 0x000fe400078ef6cc */
[----:B------:R-:W-:Y:S02]  /*1170*/  SHF.R.S32.HI R184, RZ, 0x1f, R2 ;  /* 0x0000001fffb87819 */ /* 0x000fe40000011402 */
[----:B------:R-:W-:Y:S02]  /*1180*/  LEA R229, R8, UR40, 0x1 ;  /* 0x0000002808e57c11 */ /* 0x000fe4000f8e08ff */
[----:B------:R-:W-:Y:S02]  /*1190*/  LEA R228, R11, UR40, 0x1 ;  /* 0x000000280be47c11 */ /* 0x000fe4000f8e08ff */
[----:B------:R-:W-:Y:S02]  /*11a0*/  LEA R227, R12, UR40, 0x1 ;  /* 0x000000280ce37c11 */ /* 0x000fe4000f8e08ff */
[----:B------:R-:W-:-:S02]  /*11b0*/  SHF.R.S32.HI R226, RZ, 0x1f, R218 ;  /* 0x0000001fffe27819 */ /* 0x000fc400000114da */
[----:B------:R-:W-:Y:S02]  /*11c0*/  SHF.R.S32.HI R225, RZ, 0x1f, R217 ;  /* 0x0000001fffe17819 */ /* 0x000fe400000114d9 */
[----:B------:R-:W-:Y:S02]  /*11d0*/  SHF.R.S32.HI R224, RZ, 0x1f, R216 ;  /* 0x0000001fffe07819 */ /* 0x000fe400000114d8 */
[----:B------:R-:W-:Y:S02]  /*11e0*/  SHF.R.S32.HI R223, RZ, 0x1f, R215 ;  /* 0x0000001fffdf7819 */ /* 0x000fe400000114d7 */
[----:B------:R-:W-:Y:S02]  /*11f0*/  SHF.R.S32.HI R222, RZ, 0x1f, R214 ;  /* 0x0000001fffde7819 */ /* 0x000fe400000114d6 */
[----:B-1----:R-:W-:-:S07]  /*1200*/  SHF.R.S32.HI R221, RZ, 0x1f, R213 ;  /* 0x0000001fffdd7819 */ /* 0x002fce00000114d5 */
.L_x_3136:
[----:B012---:R-:W0:Y:S02]  /*1210*/  LDC.64 R8, c[0x0][0xc88] ;  /* 0x00032200ff087b82 */ /* 0x007e240000000a00 */
[----:B0-----:R-:W-:-:S05]  /*1220*/  IMAD.WIDE R8, R7, 0x4, R8 ;  /* 0x0000000407087825 */ /* 0x001fca00078e0208 */
[----:B------:R-:W2:Y:S01]  /*1230*/  LDG.E R209, desc[UR42][R8.64] ;  /* 0x0000002a08d17981 */ /* 0x000ea2000c1e1900 */
[----:B------:R-:W-:Y:S05]  /*1240*/  YIELD ;  /* 0x0000000000007946 */ /* 0x000fea0003800000 */
[----:B------:R-:W-:Y:S01]  /*1250*/  ULDC.64 UR4, c[0x0][0xa28] ;  /* 0x00028a0000047ab9 */ /* 0x000fe20000000a00 */
[----:B------:R-:W-:Y:S01]  /*1260*/  ULDC.64 UR8, c[0x0][0xa18] ;  /* 0x0002860000087ab9 */ /* 0x000fe20000000a00 */
[----:B------:R-:W-:Y:S01]  /*1270*/  ISETP.NE.U32.AND P1, PT, RZ, UR4, PT ;  /* 0x00000004ff007c0c */ /* 0x000fe2000bf25070 */
[----:B------:R-:W-:Y:S01]  /*1280*/  ULDC.64 UR6, c[0x0][0xa08] ;  /* 0x0002820000067ab9 */ /* 0x000fe20000000a00 */
[----:B------:R-:W-:Y:S01]  /*1290*/  IMAD.MOV.U32 R15, RZ, RZ, RZ ;  /* 0x000000ffff0f7224 */ /* 0x000fe200078e00ff */
[----:B------:R-:W-:Y:S01]  /*12a0*/  ISETP.NE.U32.AND P0, PT, RZ, UR6, PT ;  /* 0x00000006ff007c0c */ /* 0x000fe2000bf05070 */
[----:B-----5:R-:W-:Y:S01]  /*12b0*/  IMAD.MOV.U32 R31, RZ, RZ, RZ ;  /* 0x000000ffff1f7224 */ /* 0x020fe200078e00ff */
        /* <DEDUP_REMOVED lines=28> */
[----:B0---4-:R-:W-:Y:S06]  /*1480*/  @P2 BRA `(.L_x_2903) ;  /* 0x0000000000242947 */ /* 0x011fec0003800000 */
        /* <DEDUP_REMOVED lines=9> */
.L_x_2903:
[----:B------:R-:W-:Y:S01]  /*1520*/  ULDC.64 UR4, c[0x0][0xa20] ;  /* 0x0002880000047ab9 */ /* 0x000fe20000000a00 */
[C---:B------:R-:W-:Y:S02]  /*1530*/  LOP3.LUT R3, R6.reuse, 0xff000000, RZ, 0xc0, !PT ;  /* 0xff00000006037812 */ /* 0x040fe400078ec0ff */
        /* <DEDUP_REMOVED lines=11> */
.L_x_2904:
[----:B------:R-:W-:Y:S05]  /*15f0*/  @!P0 BRA `(.L_x_2905) ;  /* 0x00000000000c8947 */ /* 0x000fea0003800000 */
[----:B------:R-:W2:Y:S04]  /*1600*/  LDG.E R3, desc[UR42][R12.64] ;  /* 0x0000002a0c037981 */ /* 0x000ea8000c1e1900 */
[----:B------:R-:W2:Y:S02]  /*1610*/  LDG.E R30, desc[UR42][R12.64+0x4] ;  /* 0x0000042a0c1e7981 */ /* 0x000ea4000c1e1900 */
[----:B--2---:R-:W-:-:S07]  /*1620*/  IMAD.IADD R30, R30, 0x1, -R3 ;  /* 0x000000011e1e7824 */ /* 0x004fce00078e0a03 */
.L_x_2905:
[----:B------:R-:W-:Y:S01]  /*1630*/  ULDC.64 UR4, c[0x0][0xa10] ;  /* 0x0002840000047ab9 */ /* 0x000fe20000000a00 */
[----:B------:R-:W1:Y:S01]  /*1640*/  LDC R4, c[0x0][0x448] ;  /* 0x00011200ff047b82 */ /* 0x000e620000000800 */
[----:B------:R-:W-:-:S04]  /*1650*/  ISETP.NE.U32.AND P0, PT, RZ, UR4, PT ;  /* 0x00000004ff007c0c */ /* 0x000fc8000bf05070 */
[----:B------:R-:W-:Y:S01]  /*1660*/  ISETP.NE.AND.EX P0, PT, RZ, UR5, PT, P0 ;  /* 0x00000005ff007c0c */ /* 0x000fe2000bf05300 */
[----:B------:R-:W-:-:S12]  /*1670*/  ULDC.64 UR4, c[0x0][0xa30] ;  /* 0x00028c0000047ab9 */ /* 0x000fd80000000a00 */
[----:B0-----:R-:W0:Y:S02]  /*1680*/  @P0 LDC.64 R6, c[0x0][0xa10] ;  /* 0x00028400ff060b82 */ /* 0x001e240000000a00 */
[----:B0-----:R-:W-:-:S05]  /*1690*/  @P0 IMAD.WIDE R6, R209, 0x4, R6 ;  /* 0x00000004d1060825 */ /* 0x001fca00078e0206 */
[----:B------:R-:W2:Y:S04]  /*16a0*/  @P0 LDG.E R0, desc[UR42][R6.64] ;  /* 0x0000002a06000981 */ /* 0x000ea8000c1e1900 */
[----:B------:R0:W2:Y:S01]  /*16b0*/  @P0 LDG.E R3, desc[UR42][R6.64+0x4] ;  /* 0x0000042a06030981 */ /* 0x0000a2000c1e1900 */
[----:B------:R-:W-:Y:S01]  /*16c0*/  ISETP.NE.U32.AND P1, PT, RZ, UR4, PT ;  /* 0x00000004ff007c0c */ /* 0x000fe2000bf25070 */
[----:B-----5:R-:W-:-:S03]  /*16d0*/  IMAD.MOV.U32 R24, RZ, RZ, R30 ;  /* 0x000000ffff187224 */ /* 0x020fc600078e001e */
[----:B------:R-:W-:-:S13]  /*16e0*/  ISETP.NE.AND.EX P1, PT, RZ, UR5, PT, P1 ;  /* 0x00000005ff007c0c */ /* 0x000fda000bf25310 */
[----:B------:R-:W-:-:S04]  /*16f0*/  @P1 IADD3 R8, P2, R210, UR4, RZ ;  /* 0x00000004d2081c10 */ /* 0x000fc8000ff5e0ff */
[----:B------:R-:W-:-:S05]  /*1700*/  @P1 IADD3.X R9, R211, UR5, RZ, P2, !PT ;  /* 0x00000005d3091c10 */ /* 0x000fca00097fe4ff */
[----:B------:R3:W5:Y:S01]  /*1710*/  @P1 LDG.E R24, desc[UR42][R8.64] ;  /* 0x0000002a08181981 */ /* 0x000762000c1e1900 */
[----:B-1----:R-:W-:Y:S01]  /*1720*/  ISETP.NE.AND P1, PT, R4, 0x1, PT ;  /* 0x000000010400780c */ /* 0x002fe20003f25270 */
[----:B------:R-:W-:Y:S01]  /*1730*/  IMAD.SHL.U32 R192, R5, 0x80, RZ ;  /* 0x0000008005c07824 */ /* 0x000fe200078e00ff */
[----:B------:R-:W-:Y:S01]  /*1740*/  BSSY B0, `(.L_x_2906) ;  /* 0x0000035000007945 */ /* 0x000fe20003800000 */
[----:B------:R-:W-:Y:S01]  /*1750*/  IMAD.IADD R10, R30, 0x1, -R15 ;  /* 0x000000011e0a7824 */ /* 0x000fe200078e0a0f */
[----:B------:R-:W-:Y:S01]  /*1760*/  LOP3.LUT R212, R208, 0xff, RZ, 0xc0, !PT ;  /* 0x000000ffd0d47812 */ /* 0x000fe200078ec0ff */
[----:B------:R-:W-:Y:S01]  /*1770*/  VIADD R4, R192, 0x7f ;  /* 0x0000007fc0047836 */ /* 0x000fe20000000000 */
[----:B------:R-:W-:-:S07]  /*1780*/  SHF.R.U32.HI R208, RZ, 0x10, R208 ;  /* 0x00000010ffd07819 */ /* 0x000fce00000116d0 */
[----:B------:R-:W1:Y:S08]  /*1790*/  @P1 LDC R11, c[0x0][0x44c] ;  /* 0x00011300ff0b1b82 */ /* 0x000e700000000800 */
[----:B0-----:R-:W0:Y:S01]  /*17a0*/  @P1 LDC R7, c[0x0][0x450] ;  /* 0x00011400ff071b82 */ /* 0x001e220000000800 */
[----:B--2---:R-:W-:Y:S02]  /*17b0*/  @P0 IMAD.IADD R25, R3, 0x1, -R0 ;  /* 0x0000000103190824 */ /* 0x004fe400078e0a00 */
[----:B-1----:R-:W-:-:S04]  /*17c0*/  @P1 IMAD.HI.U32 R0, R4, R11, RZ ;  /* 0x0000000b04001227 */ /* 0x002fc800078e00ff */
[----:B------:R-:W-:Y:S01]  /*17d0*/  IMAD.IADD R195, R10, 0x1, R25 ;  /* 0x000000010ac37824 */ /* 0x000fe200078e0219 */
[----:B0-----:R-:W-:-:S03]  /*17e0*/  @P1 SHF.R.U32.HI R4, RZ, R7, R0 ;  /* 0x00000007ff041219 */ /* 0x001fc60000011600 */
[C---:B------:R-:W-:Y:S01]  /*17f0*/  VIADD R0, R195.reuse, 0x7f ;  /* 0x0000007fc3007836 */ /* 0x040fe20000000000 */
[----:B------:R-:W-:-:S04]  /*1800*/  IADD3 R93, R195, 0x80, -R194 ;  /* 0x00000080c35d7810 */ /* 0x000fc80007ffe8c2 */
[----:B------:R-:W-:Y:S01]  /*1810*/  SHF.R.S32.HI R3, RZ, 0x1f, R0 ;  /* 0x0000001fff037819 */ /* 0x000fe20000011400 */
[----:B------:R-:W-:-:S03]  /*1820*/  IMAD.IADD R4, R93, 0x1, R4 ;  /* 0x000000015d047824 */ /* 0x000fc600078e0204 */
[----:B------:R-:W-:Y:S02]  /*1830*/  LEA.HI R3, R3, R0, RZ, 0x7 ;  /* 0x0000000003037211 */ /* 0x000fe400078f38ff */
[----:B------:R-:W-:Y:S02]  /*1840*/  SHF.R.S32.HI R5, RZ, 0x1f, R4 ;  /* 0x0000001fff057819 */ /* 0x000fe40000011404 */
[----:B------:R-:W-:Y:S01]  /*1850*/  SHF.R.S32.HI R94, RZ, 0x7, R3 ;  /* 0x00000007ff5e7819 */ /* 0x000fe20000011403 */
[----:B------:R-:W-:Y:S01]  /*1860*/  IMAD.MOV.U32 R3, RZ, RZ, RZ ;  /* 0x000000ffff037224 */ /* 0x000fe200078e00ff */
[----:B------:R-:W-:-:S04]  /*1870*/  LEA.HI R5, R5, R4, RZ, 0x7 ;  /* 0x0000000405057211 */ /* 0x000fc800078f38ff */
[----:B------:R-:W-:-:S04]  /*1880*/  SHF.R.S32.HI R5, RZ, 0x7, R5 ;  /* 0x00000007ff057819 */ /* 0x000fc80000011405 */
[----:B---3--:R-:W-:-:S04]  /*1890*/  VIMNMX R9, R94, R5, PT ;  /* 0x000000055e097248 */ /* 0x008fc80003fe0100 */
[----:B------:R-:W-:-:S13]  /*18a0*/  ISETP.GE.AND P0, PT, R9, 0x1, PT ;  /* 0x000000010900780c */ /* 0x000fda0003f06270 */
[----:B------:R-:W-:Y:S05]  /*18b0*/  @!P0 BRA `(.L_x_2907) ;  /* 0x0000000000748947 */ /* 0x000fea0003800000 */
[----:B------:R-:W-:Y:S01]  /*18c0*/  ISETP.NE.AND P0, PT, R208, RZ, PT ;  /* 0x000000ffd000720c */ /* 0x000fe20003f05270 */
[----:B------:R-:W-:-:S03]  /*18d0*/  ULDC UR4, c[0x0][0x9f0] ;  /* 0x00027c0000047ab9 */ /* 0x000fc60000000800 */
[----:B------:R-:W-:-:S04]  /*18e0*/  SEL R11, R208, UR4, P0 ;  /* 0x00000004d00b7c07 */ /* 0x000fc80008000000 */
[-C--:B------:R-:W-:Y:S02]  /*18f0*/  IABS R6, R11.reuse ;  /* 0x0000000b00067213 */ /* 0x080fe40000000000 */
        /* <DEDUP_REMOVED lines=22> */
[----:B------:R-:W-:-:S05]  /*1a60*/  IMAD.MOV.U32 R3, RZ, RZ, R5 ;  /* 0x000000ffff037224 */ /* 0x000fca00078e0005 */
[----:B------:R-:W-:Y:S02]  /*1a70*/  @!P2 IADD3 R3, -R3, RZ, RZ ;  /* 0x000000ff0303a210 */ /* 0x000fe40007ffe1ff */
[----:B------:R-:W-:-:S07]  /*1a80*/  @!P1 LOP3.LUT R3, RZ, R11, RZ, 0x33, !PT ;  /* 0x0000000bff039212 */ /* 0x000fce00078e33ff */
.L_x_2907:
[----:B------:R-:W-:Y:S05]  /*1a90*/  BSYNC B0 ;  /* 0x0000000000007941 */ /* 0x000fea0003800000 */
.L_x_2906:
[----:B------:R-:W-:-:S05]  /*1aa0*/  IMAD R0, R212, R3, RZ ;  /* 0x00000003d4007224 */ /* 0x000fca00078e02ff */
        /* <DEDUP_REMOVED lines=35> */
.L_x_2910:
[----:B------:R-:W-:Y:S05]  /*1ce0*/  BSYNC B6 ;  /* 0x0000000000067941 */ /* 0x000fea0003800000 */
.L_x_2909:
        /* <DEDUP_REMOVED lines=20> */
.L_x_2912:
[----:B------:R-:W-:Y:S05]  /*1e30*/  BSYNC B6 ;  /* 0x0000000000067941 */ /* 0x000fea0003800000 */
.L_x_2911:
[----:B------:R-:W-:Y:S01]  /*1e40*/  ULDC.64 UR4, c[0x0][0x9f8] ;  /* 0x00027e0000047ab9 */ /* 0x000fe20000000a00 */
[----:B------:R-:W-:Y:S01]  /*1e50*/  IMAD.MOV.U32 R0, RZ, RZ, R209 ;  /* 0x000000ffff007224 */ /* 0x000fe200078e00d1 */
[----:B------:R-:W-:Y:S01]  /*1e60*/  ISETP.NE.U32.AND P0, PT, RZ, UR4, PT ;  /* 0x00000004ff007c0c */ /* 0x000fe2000bf05070 */
[----:B------:R-:W0:Y:S03]  /*1e70*/  LDC R37, c[0x0][0x3f4] ;  /* 0x0000fd00ff257b82 */ /* 0x000e260000000800 */
[----:B------:R-:W-:-:S05]  /*1e80*/  ISETP.NE.AND.EX P0, PT, RZ, UR5, PT, P0 ;  /* 0x00000005ff007c0c */ /* 0x000fca000bf05300 */
[----:B------:R-:W1:Y:S08]  /*1e90*/  LDC.64 R28, c[0x0][0x3f8] ;  /* 0x0000fe00ff1c7b82 */ /* 0x000e700000000a00 */
[----:B------:R-:W-:Y:S01]  /*1ea0*/  @P0 IADD3 R4, P1, R210, UR4, RZ ;  /* 0x00000004d2040c10 */ /* 0x000fe2000ff3e0ff */
[----:B------:R-:W2:Y:S03]  /*1eb0*/  LDC.64 R34, c[0x0][0x408] ;  /* 0x00010200ff227b82 */ /* 0x000ea60000000a00 */
[----:B------:R-:W-:-:S05]  /*1ec0*/  @P0 IADD3.X R5, R211, UR5, RZ, P1, !PT ;  /* 0x00000005d3050c10 */ /* 0x000fca0008ffe4ff */
[----:B------:R3:W4:Y:S01]  /*1ed0*/  @P0 LDG.E R0, desc[UR42][R4.64] ;  /* 0x0000002a04000981 */ /* 0x000722000c1e1900 */
[----:B------:R-:W-:Y:S01]  /*1ee0*/  SHF.R.S32.HI R11, RZ, 0x1f, R187 ;  /* 0x0000001fff0b7819 */ /* 0x000fe200000114bb */
[----:B------:R-:W-:Y:S01]  /*1ef0*/  IMAD.SHL.U32 R33, R187, 0x40, RZ ;  /* 0x00000040bb217824 */ /* 0x000fe200078e00ff */
[----:B0-----:R-:W-:Y:S01]  /*1f00*/  ISETP.GE.AND P0, PT, R16, R37, PT ;  /* 0x000000251000720c */ /* 0x001fe20003f06270 */
[----:B------:R-:W0:Y:S01]  /*1f10*/  S2R R36, SR_TID.X ;  /* 0x0000000000247919 */ /* 0x000e220000002100 */
[----:B-----5:R-:W-:Y:S01]  /*1f20*/  SHF.R.S32.HI R13, RZ, 0x1f, R24 ;  /* 0x0000001fff0d7819 */ /* 0x020fe20000011418 */
[----:B------:R-:W-:Y:S01]  /*1f30*/  IMAD.IADD R3, R31, 0x1, R30 ;  /* 0x000000011f037824 */ /* 0x000fe200078e021e */
[----:B------:R-:W-:Y:S01]  /*1f40*/  SHF.R.U32.HI R32, RZ, 0x3, R198 ;  /* 0x00000003ff207819 */ /* 0x000fe200000116c6 */
[-C--:B-1----:R-:W-:Y:S01]  /*1f50*/  IMAD R8, R11, R28.reuse, RZ ;  /* 0x0000001c0b087224 */ /* 0x082fe200078e02ff */
[----:B------:R-:W-:Y:S01]  /*1f60*/  SHF.R.U32.HI R21, RZ, 0x3, R197 ;  /* 0x00000003ff157819 */ /* 0x000fe200000116c5 */
[----:B------:R-:W-:Y:S01]  /*1f70*/  IMAD.WIDE.U32 R6, R187, R28, R22 ;  /* 0x0000001cbb067225 */ /* 0x000fe200078e0016 */
[----:B---3--:R-:W-:-:S02]  /*1f80*/  SEL R5, R37, RZ, P0 ;  /* 0x000000ff25057207 */ /* 0x008fc40000000000 */
[----:B------:R-:W-:Y:S01]  /*1f90*/  SHF.R.U32.HI R20, RZ, 0x3, R196 ;  /* 0x00000003ff147819 */ /* 0x000fe200000116c4 */
[----:B------:R-:W-:Y:S02]  /*1fa0*/  IMAD R83, R187, R29, R8 ;  /* 0x0000001dbb537224 */ /* 0x000fe400078e0208 */
[----:B--2---:R-:W-:Y:S01]  /*1fb0*/  IMAD R4, R11, R34, RZ ;  /* 0x000000220b047224 */ /* 0x004fe200078e02ff */
[----:B------:R-:W-:Y:S01]  /*1fc0*/  SHF.L.U64.HI R30, R34, 0x6, R35 ;  /* 0x00000006221e7819 */ /* 0x000fe20000010223 */
[----:B------:R-:W-:Y:S01]  /*1fd0*/  IMAD.IADD R5, R16, 0x1, R5 ;  /* 0x0000000110057824 */ /* 0x000fe200078e0205 */
[----:B------:R-:W-:Y:S01]  /*1fe0*/  SHF.L.U64.HI R31, R34, 0x7, R35 ;  /* 0x00000007221f7819 */ /* 0x000fe20000010223 */
[----:B------:R-:W-:Y:S02]  /*1ff0*/  IMAD.IADD R81, R7, 0x1, R83 ;  /* 0x0000000107517824 */ /* 0x000fe400078e0253 */
[----:B------:R-:W-:Y:S01]  /*2000*/  IMAD R7, R187, R35, R4 ;  /* 0x00000023bb077224 */ /* 0x000fe200078e0204 */
[----:B------:R-:W-:Y:S01]  /*2010*/  SHF.R.S32.HI R4, RZ, 0x1f, R5 ;  /* 0x0000001fff047819 */ /* 0x000fe20000011405 */
[----:B------:R-:W-:-:S02]  /*2020*/  IMAD.MOV.U32 R80, RZ, RZ, R6 ;  /* 0x000000ffff507224 */ /* 0x000fc400078e0006 */
[CC--:B------:R-:W-:Y:S01]  /*2030*/  IMAD.WIDE.U32 R84, R187.reuse, R34.reuse, R22 ;  /* 0x00000022bb547225 */ /* 0x0c0fe200078e0016 */
[CC--:B------:R-:W-:Y:S02]  /*2040*/  LEA.HI R11, R4.reuse, R5.reuse, RZ, 0x3 ;  /* 0x00000005040b7211 */ /* 0x0c0fe400078f18ff */
[----:B------:R-:W-:Y:S01]  /*2050*/  LEA.HI R6, R4, R5, RZ, 0x6 ;  /* 0x0000000504067211 */ /* 0x000fe200078f30ff */
[----:B------:R-:W-:Y:S01]  /*2060*/  IMAD.WIDE.U32 R86, R187, R34, R16 ;  /* 0x00000022bb567225 */ /* 0x000fe200078e0010 */
[----:B------:R-:W-:Y:S02]  /*2070*/  LOP3.LUT R4, R11, 0x38, RZ, 0xc0, !PT ;  /* 0x000000380b047812 */ /* 0x000fe400078ec0ff */
[----:B------:R-:W-:Y:S01]  /*2080*/  LOP3.LUT R10, R196, 0x38, R11, 0xf8, !PT ;  /* 0x00000038c40a7812 */ /* 0x000fe200078ef80b */
[-C--:B------:R-:W-:Y:S01]  /*2090*/  IMAD.WIDE.U32 R8, R187, R28.reuse, R16 ;  /* 0x0000001cbb087225 */ /* 0x080fe200078e0010 */
[----:B------:R-:W-:Y:S02]  /*20a0*/  LOP3.LUT R5, R4, 0x1c0, R33, 0xf8, !PT ;  /* 0x000001c004057812 */ /* 0x000fe400078ef821 */
[----:B0-----:R-:W-:Y:S01]  /*20b0*/  SHF.R.U32.HI R36, RZ, 0x7, R36 ;  /* 0x00000007ff247819 */ /* 0x001fe20000011624 */
[----:B------:R-:W-:Y:S01]  /*20c0*/  IMAD.IADD R85, R85, 0x1, R7 ;  /* 0x0000000155557824 */ /* 0x000fe200078e0207 */
[----:B------:R-:W-:Y:S01]  /*20d0*/  LOP3.LUT R76, R11, 0xfffffff8, RZ, 0xc0, !PT ;  /* 0xfffffff80b4c7812 */ /* 0x000fe200078ec0ff */
[----:B------:R-:W-:Y:S01]  /*20e0*/  IMAD.IADD R87, R7, 0x1, R87 ;  /* 0x0000000107577824 */ /* 0x000fe200078e0257 */
[----:B------:R-:W-:Y:S01]  /*20f0*/  ISETP.NE.AND P6, PT, R36, 0x1, PT ;  /* 0x000000012400780c */ /* 0x000fe20003fc5270 */
[----:B------:R-:W-:Y:S01]  /*2100*/  IMAD.SHL.U32 R6, R6, 0x80, RZ ;  /* 0x0000008006067824 */ /* 0x000fe200078e00ff */
[----:B------:R-:W-:Y:S01]  /*2110*/  LOP3.LUT R7, R198, 0x38, R11, 0xf8, !PT ;  /* 0x00000038c6077812 */ /* 0x000fe200078ef80b */
[----:B------:R-:W-:Y:S01]  /*2120*/  IMAD.IADD R83, R83, 0x1, R9 ;  /* 0x0000000153537824 */ /* 0x000fe200078e0209 */
[----:B------:R-:W-:Y:S01]  /*2130*/  LOP3.LUT R9, R197, 0x38, R11, 0xf8, !PT ;  /* 0x00000038c5097812 */ /* 0x000fe200078ef80b */
[----:B------:R-:W-:Y:S01]  /*2140*/  IMAD.MOV.U32 R82, RZ, RZ, R8 ;  /* 0x000000ffff527224 */ /* 0x000fe200078e0008 */
[----:B------:R-:W-:Y:S01]  /*2150*/  LOP3.LUT R8, R6, 0xffffe000, RZ, 0xc0, !PT ;  /* 0xffffe00006087812 */ /* 0x000fe200078ec0ff */
[----:B------:R-:W-:Y:S01]  /*2160*/  IMAD R12, R13, R28, RZ ;  /* 0x0000001c0d0c7224 */ /* 0x000fe200078e02ff */
[----:B------:R-:W-:Y:S01]  /*2170*/  LOP3.LUT R4, R7, R32, RZ, 0x3c, !PT ;  /* 0x0000002007047212 */ /* 0x000fe200078e3cff */
[----:B------:R-:W-:Y:S01]  /*2180*/  IMAD R13, R13, R34, RZ ;  /* 0x000000220d0d7224 */ /* 0x000fe200078e02ff */
[----:B------:R-:W-:Y:S01]  /*2190*/  LOP3.LUT R9, R9, R21, RZ, 0x3c, !PT ;  /* 0x0000001509097212 */ /* 0x000fe200078e3cff */
[----:B------:R-:W-:Y:S01]  /*21a0*/  IMAD R15, R24, R29, R12 ;  /* 0x0000001d180f7224 */ /* 0x000fe200078e020c */
[----:B------:R-:W-:Y:S01]  /*21b0*/  LOP3.LUT R6, R10, R20, RZ, 0x3c, !PT ;  /* 0x000000140a067212 */ /* 0x000fe200078e3cff */
[----:B------:R-:W-:Y:S05]  /*21c0*/  @!P6 WARPSYNC.ALL ;  /* 0x000000000000e948 */ /* 0x000fea0003800000 */
[----:B------:R-:W-:Y:S01]  /*21d0*/  LOP3.LUT R7, R5, R204, RZ, 0x3c, !PT ;  /* 0x000000cc05077212 */ /* 0x000fe200078e3cff */
[----:B------:R-:W-:Y:S01]  /*21e0*/  IMAD.WIDE.U32 R80, R24, R28, R80 ;  /* 0x0000001c18507225 */ /* 0x000fe200078e0050 */
[-C--:B------:R-:W-:Y:S01]  /*21f0*/  IADD3 R4, R4, R8.reuse, R203 ;  /* 0x0000000804047210 */ /* 0x080fe20007ffe0cb */
[----:B------:R-:W-:Y:S01]  /*2200*/  ULDC UR4, c[0x0][0x2f4] ;  /* 0x0000bd0000047ab9 */ /* 0x000fe20000000800 */
[----:B------:R-:W-:Y:S01]  /*2210*/  IADD3 R5, R9, R8, R202 ;  /* 0x0000000809057210 */ /* 0x000fe20007ffe0ca */
[----:B------:R-:W-:Y:S01]  /*2220*/  IMAD.WIDE.U32 R82, R24, R28, R82 ;  /* 0x0000001c18527225 */ /* 0x000fe200078e0052 */
[----:B------:R-:W-:-:S02]  /*2230*/  IADD3 R6, R6, R8, R201 ;  /* 0x0000000806067210 */ /* 0x000fc40007ffe0c9 */
[----:B------:R-:W-:Y:S01]  /*2240*/  IADD3 R7, R7, R8, R205 ;  /* 0x0000000807077210 */ /* 0x000fe20007ffe0cd */
[----:B------:R-:W-:Y:S01]  /*2250*/  IMAD R13, R24, R35, R13 ;  /* 0x00000023180d7224 */ /* 0x000fe200078e020d */
[----:B------:R-:W-:Y:S01]  /*2260*/  SHF.L.U64.HI R8, R28, 0x5, R29 ;  /* 0x000000051c087819 */ /* 0x000fe2000001021d */
[-C--:B------:R-:W-:Y:S01]  /*2270*/  IMAD.WIDE.U32 R84, R24, R34.reuse, R84 ;  /* 0x0000002218547225 */ /* 0x080fe200078e0054 */
[C-C-:B------:R-:W-:Y:S02]  /*2280*/  SHF.L.U64.HI R9, R28.reuse, 0x6, R29.reuse ;  /* 0x000000061c097819 */ /* 0x140fe4000001021d */
[----:B------:R-:W-:Y:S01]  /*2290*/  SHF.L.U64.HI R10, R28, 0x7, R29 ;  /* 0x000000071c0a7819 */ /* 0x000fe2000001021d */
[----:B------:R-:W-:Y:S01]  /*22a0*/  IMAD.WIDE.U32 R86, R24, R34, R86 ;  /* 0x0000002218567225 */ /* 0x000fe200078e0056 */
[----:B------:R-:W-:Y:S02]  /*22b0*/  SHF.L.U32 R20, R28, 0x5, RZ ;  /* 0x000000051c147819 */ /* 0x000fe400000006ff */
[----:B------:R-:W-:Y:S01]  /*22c0*/  SHF.L.U64.HI R29, R34, 0x5, R35 ;  /* 0x00000005221d7819 */ /* 0x000fe20000010223 */
[----:B------:R-:W-:Y:S01]  /*22d0*/  VIADD R92, R36, 0x8 ;  /* 0x00000008245c7836 */ /* 0x000fe20000000000 */
[----:B------:R-:W-:Y:S01]  /*22e0*/  ISETP.GE.AND P1, PT, R16, UR4, PT ;  /* 0x0000000410007c0c */ /* 0x000fe2000bf26270 */
[----:B------:R-:W-:Y:S01]  /*22f0*/  IMAD.SHL.U32 R21, R28, 0x40, RZ ;  /* 0x000000401c157824 */ /* 0x000fe200078e00ff */
[----:B------:R-:W-:Y:S01]  /*2300*/  ISETP.GE.AND P2, PT, R2, UR4, PT ;  /* 0x0000000402007c0c */ /* 0x000fe2000bf46270 */
[C---:B------:R-:W-:Y:S01]  /*2310*/  IMAD.SHL.U32 R32, R34.reuse, 0x20, RZ ;  /* 0x0000002022207824 */ /* 0x040fe200078e00ff */
[----:B------:R-:W-:Y:S01]  /*2320*/  SHF.R.S32.HI R78, RZ, 0x3, R11 ;  /* 0x00000003ff4e7819 */ /* 0x000fe2000001140b */
[----:B------:R-:W-:Y:S01]  /*2330*/  IMAD.SHL.U32 R33, R34, 0x40, RZ ;  /* 0x0000004022217824 */ /* 0x000fe200078e00ff */
[----:B------:R-:W-:Y:S01]  /*2340*/  SHF.R.S32.HI R88, RZ, 0x1f, R76 ;  /* 0x0000001fff587819 */ /* 0x000fe2000001144c */
[----:B------:R-:W-:-:S02]  /*2350*/  IMAD.SHL.U32 R36, R37, 0x2, RZ ;  /* 0x0000000225247824 */ /* 0x000fc400078e00ff */
[----:B------:R-:W-:Y:S02]  /*2360*/  IMAD.SHL.U32 R28, R28, 0x80, RZ ;  /* 0x000000801c1c7824 */ /* 0x000fe400078e00ff */
[----:B------:R-:W-:Y:S02]  /*2370*/  IMAD.SHL.U32 R34, R34, 0x80, RZ ;  /* 0x0000008022227824 */ /* 0x000fe400078e00ff */
[----:B------:R-:W-:Y:S02]  /*2380*/  IMAD R35, R207, 0x20, R187 ;  /* 0x00000020cf237824 */ /* 0x000fe400078e02bb */
[----:B------:R-:W-:Y:S02]  /*2390*/  IMAD.IADD R37, R81, 0x1, R15 ;  /* 0x0000000151257824 */ /* 0x000fe400078e020f */
[----:B------:R-:W-:Y:S02]  /*23a0*/  IMAD.IADD R38, R15, 0x1, R83 ;  /* 0x000000010f267824 */ /* 0x000fe400078e0253 */
[----:B------:R-:W-:-:S02]  /*23b0*/  IMAD.IADD R39, R85, 0x1, R13 ;  /* 0x0000000155277824 */ /* 0x000fc400078e020d */
[----:B------:R-:W-:Y:S01]  /*23c0*/  IMAD.IADD R77, R13, 0x1, R87 ;  /* 0x000000010d4d7824 */ /* 0x000fe200078e0257 */
[----:B----4-:R-:W-:Y:S01]  /*23d0*/  SHF.R.S32.HI R79, RZ, 0x1f, R0 ;  /* 0x0000001fff4f7819 */ /* 0x010fe20000011400 */
[----:B------:R-:W-:Y:S06]  /*23e0*/  @!P6 BAR.SYNC.DEFER_BLOCKING 0x9, 0x100 ;  /* 0x024400000000eb1d */ /* 0x000fec0000010000 */
.L_x_3010:
[----:B0-----:R-:W0:Y:S01]  /*23f0*/  LDC R98, c[0x0][0x430] ;  /* 0x00010c00ff627b82 */ /* 0x001e220000000800 */
        /* <DEDUP_REMOVED lines=96> */
.L_x_2917:
[----:B------:R-:W-:Y:S05]  /*2a00*/  BSYNC B1 ;  /* 0x0000000000017941 */ /* 0x000fea0003800000 */
.L_x_2916:
        /* <DEDUP_REMOVED lines=16> */
[----:B------:R-:W-:Y:S02]  /*2b10*/  CS2R R58, SRZ ;  /* 0x00000000003a7805 */ /* 0x000fe4000001ff00 */
[----:B------:R-:W-:Y:S02]  /*2b20*/  P2R R130, PR, RZ, 0x8 ;  /* 0x00000008ff827803 */ /* 0x000fe40000000000 */
[----:B------:R-:W-:Y:S02]  /*2b30*/  CS2R R62, SRZ ;  /* 0x00000000003e7805 */ /* 0x000fe4000001ff00 */
[----:B------:R-:W-:Y:S02]  /*2b40*/  PRMT R122, R40, 0x7610, R122 ;  /* 0x00007610287a7816 */ /* 0x000fe4000000007a */
[----:B------:R-:W-:Y:S02]  /*2b50*/  PRMT R123, R41, 0x7610, R123 ;  /* 0x00007610297b7816 */ /* 0x000fe4000000007b */
[----:B------:R-:W-:-:S02]  /*2b60*/  PRMT R134, R42, 0x7610, R134 ;  /* 0x000076102a867816 */ /* 0x000fc40000000086 */
        /* <DEDUP_REMOVED lines=22> */
.L_x_2919:
[----:B------:R-:W-:Y:S05]  /*2cd0*/  BSYNC B1 ;  /* 0x0000000000017941 */ /* 0x000fea0003800000 */
.L_x_2918:
        /* <DEDUP_REMOVED lines=48> */
.L_x_2921:
[----:B------:R-:W-:Y:S05]  /*2fe0*/  BSYNC B1 ;  /* 0x0000000000017941 */ /* 0x000fea0003800000 */
.L_x_2920:
[----:B0-----:R-:W-:Y:S01]  /*2ff0*/  VIADD R72, R187, 0x60 ;  /* 0x00000060bb487836 */ /* 0x001fe20000000000 */
[----:B------:R-:W-:Y:S04]  /*3000*/  BSSY B1, `(.L_x_2922) ;  /* 0x000001f000017945 */ /* 0x000fe80003800000 */
[----:B------:R-:W-:-:S13]  /*3010*/  ISETP.GE.AND P4, PT, R72, R95, PT ;  /* 0x0000005f4800720c */ /* 0x000fda0003f86270 */
[----:B------:R-:W-:Y:S05]  /*3020*/  @P4 BRA `(.L_x_2923) ;  /* 0x0000000000704947 */ /* 0x000fea0003800000 */
[----:B------:R-:W0:Y:S01]  /*3030*/  LDC.64 R40, c[0x0][0x3f8] ;  /* 0x0000fe00ff287b82 */ /* 0x000e220000000a00 */
[----:B------:R-:W-:Y:S01]  /*3040*/  IMAD.MOV.U32 R15, RZ, RZ, R89 ;  /* 0x000000ffff0f7224 */ /* 0x000fe200078e0059 */
[----:B------:R-:W-:Y:S01]  /*3050*/  ULDC.64 UR4, c[0x0][0x3e8] ;  /* 0x0000fa0000047ab9 */ /* 0x000fe20000000a00 */
[----:B------:R-:W-:Y:S01]  /*3060*/  IMAD.MOV.U32 R13, RZ, RZ, R11 ;  /* 0x000000ffff0d7224 */ /* 0x000fe200078e000b */
[----:B------:R-:W-:Y:S02]  /*3070*/  CS2R R44, SRZ ;  /* 0x00000000002c7805 */ /* 0x000fe4000001ff00 */
[----:B------:R-:W-:Y:S01]  /*3080*/  CS2R R46, SRZ ;  /* 0x00000000002e7805 */ /* 0x000fe2000001ff00 */
        /* <DEDUP_REMOVED lines=22> */
.L_x_2923:
[----:B------:R-:W-:Y:S05]  /*31f0*/  BSYNC B1 ;  /* 0x0000000000017941 */ /* 0x000fea0003800000 */
.L_x_2922:
        /* <DEDUP_REMOVED lines=36> */
.L_x_2924:
[----:B------:R-:W-:Y:S01]  /*3440*/  IMAD R89, R19, 0x8, R18 ;  /* 0x0000000813597824 */ /* 0x000fe200078e0212 */
[----:B------:R-:W-:Y:S01]  /*3450*/  SHF.L.U32 R100, R190, 0x1f, RZ ;  /* 0x0000001fbe647819 */ /* 0x000fe200000006ff */
[----:B------:R-:W-:Y:S03]  /*3460*/  BSSY B1, `(.L_x_2925) ;  /* 0x0000003000017945 */ /* 0x000fe60003800000 */
[----:B------:R-:W0:Y:S02]  /*3470*/  SYNCS.PHASECHK.TRANS64.TRYWAIT P6, [R89+URZ+0x28890], R100 ;  /* 0x02889064590075a7 */ /* 0x000e2400080c017f */
[----:B0-----:R-:W-:Y:S05]  /*3480*/  @!P6 BRA `(.L_x_2926) ;  /* 0x000001d800a8e947 */ /* 0x001fea0003800000 */
.L_x_3261:
[----:B------:R-:W-:Y:S05]  /*3490*/  BSYNC B1 ;  /* 0x0000000000017941 */ /* 0x000fea0003800000 */
.L_x_2925:
[----:B------:R-:W-:-:S03]  /*34a0*/  UMOV UR4, 0xffffffff ;  /* 0xffffffff00047882 */ /* 0x000fc60000000000 */
[----:B------:R-:W-:Y:S05]  /*34b0*/  BRA.DIV UR4, `(.L_x_2927) ;  /* 0x000001da04b07947 */ /* 0x000fea000b800000 */
[----:B------:R1:W2:Y:S04]  /*34c0*/  SHFL.IDX PT, R75, R101, RZ, 0x181f ;  /* 0x00181fff654b7589 */ /* 0x0002a800000e0000 */
[----:B------:R1:W3:Y:S02]  /*34d0*/  SHFL.IDX PT, R103, R106, RZ, 0x181f ;  /* 0x00181fff6a677589 */ /* 0x0002e400000e0000 */
.L_x_3265:
        /* <DEDUP_REMOVED lines=22> */
[----:B------:R-:W-:Y:S02]  /*3640*/  PRMT R135, R135, 0x5410, R140 ;  /* 0x0000541087877816 */ /* 0x000fe4000000008c */
        /* <DEDUP_REMOVED lines=8> */
[----:B------:R-:W-:Y:S01]  /*36d0*/  FMUL.FTZ R140, R13, R71 ;  /* 0x000000470d8c7220 */ /* 0x000fe20000410000 */
[----:B------:R-:W-:Y:S01]  /*36e0*/  LOP3.LUT R70, R15, 0xffff0000, RZ, 0xc0, !PT ;  /* 0xffff00000f467812 */ /* 0x000fe200078ec0ff */
[C---:B------:R-:W-:Y:S01]  /*36f0*/  FMUL.FTZ R13, R69.reuse, R139 ;  /* 0x0000008b450d7220 */ /* 0x040fe20000410000 */
[----:B------:R-:W-:Y:S01]  /*3700*/  FMUL.FTZ R69, R69, R133 ;  /* 0x0000008545457220 */ /* 0x000fe20000410000 */
[----:B------:R-:W-:Y:S01]  /*3710*/  LOP3.LUT R138, R138, 0xffff0000, RZ, 0xc0, !PT ;  /* 0xffff00008a8a7812 */ /* 0x000fe200078ec0ff */
[----:B------:R-:W-:Y:S01]  /*3720*/  IMAD.U32 R136, R136, 0x10000, RZ ;  /* 0x0001000088887824 */ /* 0x000fe200078e00ff */
[----:B------:R-:W-:Y:S01]  /*3730*/  LOP3.LUT R135, R135, 0xffff0000, RZ, 0xc0, !PT ;  /* 0xffff000087877812 */ /* 0x000fe200078ec0ff */
[C---:B------:R-:W-:Y:S01]  /*3740*/  FFMA.FTZ R141, R14.reuse, R71, -R141 ;  /* 0x000000470e8d7223 */ /* 0x040fe2000001088d */
[----:B------:R-:W-:Y:S01]  /*3750*/  FFMA.FTZ R140, R14, R137, R140 ;  /* 0x000000890e8c7223 */ /* 0x000fe2000001008c */
[C---:B------:R-:W-:Y:S01]  /*3760*/  FFMA.FTZ R133, R68.reuse, R133, -R13 ;  /* 0x0000008544857223 */ /* 0x040fe2000001080d */
[----:B------:R-:W-:Y:S01]  /*3770*/  FFMA.FTZ R68, R68, R139, R69 ;  /* 0x0000008b44447223 */ /* 0x000fe20000010045 */
[C---:B------:R-:W-:Y:S01]  /*3780*/  FMUL.FTZ R14, R12.reuse, R134 ;  /* 0x000000860c0e7220 */ /* 0x040fe20000410000 */
        /* <DEDUP_REMOVED lines=14> */
.L_x_2933:
[----:B------:R-:W-:Y:S05]  /*3870*/  BSYNC B3 ;  /* 0x0000000000037941 */ /* 0x000fea0003800000 */
.L_x_2932:
[----:B0-----:R4:W-:Y:S02]  /*3880*/  ST.E.128 desc[UR42][R72.64], R12 ;  /* 0x0000000c48007985 */ /* 0x0019e4000c101d2a */
.L_x_2931:
[----:B------:R-:W-:Y:S05]  /*3890*/  BSYNC B2 ;  /* 0x0000000000027941 */ /* 0x000fea0003800000 */
.L_x_2930:
        /* <DEDUP_REMOVED lines=53> */
.L_x_2935:
[----:B------:R-:W-:Y:S05]  /*3bf0*/  BSYNC B2 ;  /* 0x0000000000027941 */ /* 0x000fea0003800000 */
.L_x_2934:
[----:B0-----:R0:W-:Y:S02]  /*3c00*/  ST.E.128 desc[UR42][R68.64], R12 ;  /* 0x0000000c44007985 */ /* 0x0011e4000c101d2a */
.L_x_2929:
[----:B------:R-:W-:Y:S05]  /*3c10*/  BSYNC B1 ;  /* 0x0000000000017941 */ /* 0x000fea0003800000 */
.L_x_2928:
[----:B------:R-:W-:-:S03]  /*3c20*/  UMOV UR4, 0xffffffff ;  /* 0xffffffff00047882 */ /* 0x000fc60000000000 */
[----:B------:R-:W-:Y:S05]  /*3c30*/  BRA.DIV UR4, `(.L_x_2936) ;  /* 0x000001d6041c7947 */ /* 0x000fea000b800000 */
[----:B------:R1:W1:Y:S04]  /*3c40*/  SHFL.IDX PT, R67, R101, 0x1, 0x181f ;  /* 0x00381f0065437f89 */ /* 0x00026800000e0000 */
[----:B0-----:R0:W0:Y:S02]  /*3c50*/  SHFL.IDX PT, R69, R106, 0x1, 0x181f ;  /* 0x00381f006a457f89 */ /* 0x00102400000e0000 */
.L_x_3269:
        /* <DEDUP_REMOVED lines=57> */
.L_x_2942:
[----:B------:R-:W-:Y:S05]  /*3ff0*/  BSYNC B3 ;  /* 0x0000000000037941 */ /* 0x000fea0003800000 */
.L_x_2941:
[----:B--2---:R0:W-:Y:S02]  /*4000*/  ST.E.128 desc[UR42][R64.64], R12 ;  /* 0x0000000c40007985 */ /* 0x0041e4000c101d2a */
.L_x_2940:
[----:B------:R-:W-:Y:S05]  /*4010*/  BSYNC B2 ;  /* 0x0000000000027941 */ /* 0x000fea0003800000 */
.L_x_2939:
        /* <DEDUP_REMOVED lines=53> */
.L_x_2944:
[----:B------:R-:W-:Y:S05]  /*4370*/  BSYNC B2 ;  /* 0x0000000000027941 */ /* 0x000fea0003800000 */
.L_x_2943:
[----:B----4-:R0:W-:Y:S02]  /*4380*/  ST.E.128 desc[UR42][R60.64], R12 ;  /* 0x0000000c3c007985 */ /* 0x0101e4000c101d2a */
.L_x_2938:
[----:B------:R-:W-:Y:S05]  /*4390*/  BSYNC B1 ;  /* 0x0000000000017941 */ /* 0x000fea0003800000 */
.L_x_2937:
[----:B------:R-:W-:-:S03]  /*43a0*/  UMOV UR4, 0xffffffff ;  /* 0xffffffff00047882 */ /* 0x000fc60000000000 */
[----:B------:R-:W-:Y:S05]  /*43b0*/  BRA.DIV UR4, `(.L_x_2945) ;  /* 0x000001ce04887947 */ /* 0x000fea000b800000 */
[----:B------:R1:W1:Y:S04]  /*43c0*/  SHFL.IDX PT, R59, R101, 0x2, 0x181f ;  /* 0x00581f00653b7f89 */ /* 0x00026800000e0000 */
[----:B0-----:R0:W0:Y:S02]  /*43d0*/  SHFL.IDX PT, R61, R106, 0x2, 0x181f ;  /* 0x00581f006a3d7f89 */ /* 0x00102400000e0000 */
.L_x_3273:
        /* <DEDUP_REMOVED lines=11> */
[----:B------:R-:W-:Y:S02]  /*4490*/  SHF.R.U64 R11, R52, 0x10, R53 ;  /* 0x00000010340b7819 */ /* 0x000fe40000001235 */
[----:B------:R-:W-:Y:S02]  /*44a0*/  SHF.R.U32.HI R55, RZ, 0x10, R55 ;  /* 0x00000010ff377819 */ /* 0x000fe40000011637 */
[----:B------:R-:W-:Y:S02]  /*44b0*/  SHF.R.U32.HI R60, RZ, 0x10, R53 ;  /* 0x00000010ff3c7819 */ /* 0x000fe40000011635 */
[----:B------:R-:W-:Y:S02]  /*44c0*/  PRMT R131, R131, 0x5410, R58 ;  /* 0x0000541083837816 */ /* 0x000fe4000000003a */
[----:B------:R-:W-:Y:S01]  /*44d0*/  PRMT R128, R128, 0x5410, R11 ;  /* 0x0000541080807816 */ /* 0x000fe2000000000b */
[----:B--2---:R-:W-:Y:S01]  /*44e0*/  IMAD.U32 R11, R12, 0x10000, RZ ;  /* 0x000100000c0b7824 */ /* 0x004fe200078e00ff */
[----:B------:R-:W-:-:S02]  /*44f0*/  SHF.L.U32 R52, R14, 0x10, RZ ;  /* 0x000000100e347819 */ /* 0x000fc400000006ff */
[----:B------:R-:W-:Y:S01]  /*4500*/  LOP3.LUT R53, R14, 0xffff0000, RZ, 0xc0, !PT ;  /* 0xffff00000e357812 */ /* 0x000fe200078ec0ff */
[----:B------:R-:W-:Y:S01]  /*4510*/  IMAD.U32 R14, R13, 0x10000, RZ ;  /* 0x000100000d0e7824 */ /* 0x000fe200078e00ff */
[----:B------:R-:W-:Y:S02]  /*4520*/  PRMT R132, R132, 0x5410, R55 ;  /* 0x0000541084847816 */ /* 0x000fe40000000037 */
        /* <DEDUP_REMOVED lines=35> */
.L_x_2951:
[----:B------:R-:W-:Y:S05]  /*4760*/  BSYNC B3 ;  /* 0x0000000000037941 */ /* 0x000fea0003800000 */
.L_x_2950:
[----:B--2---:R0:W-:Y:S02]  /*4770*/  ST.E.128 desc[UR42][R56.64], R12 ;  /* 0x0000000c38007985 */ /* 0x0041e4000c101d2a */
.L_x_2949:
[----:B------:R-:W-:Y:S05]  /*4780*/  BSYNC B2 ;  /* 0x0000000000027941 */ /* 0x000fea0003800000 */
.L_x_2948:
        /* <DEDUP_REMOVED lines=53> */
.L_x_2953:
[----:B------:R-:W-:Y:S05]  /*4ae0*/  BSYNC B2 ;  /* 0x0000000000027941 */ /* 0x000fea0003800000 */
.L_x_2952:
[----:B----4-:R0:W-:Y:S02]  /*4af0*/  ST.E.128 desc[UR42][R52.64], R12 ;  /* 0x0000000c34007985 */ /* 0x0101e4000c101d2a */
.L_x_2947:
[----:B------:R-:W-:Y:S05]  /*4b00*/  BSYNC B1 ;  /* 0x0000000000017941 */ /* 0x000fea0003800000 */
.L_x_2946:
[----:B------:R-:W-:-:S03]  /*4b10*/  UMOV UR4, 0xffffffff ;  /* 0xffffffff00047882 */ /* 0x000fc60000000000 */
[----:B------:R-:W-:Y:S05]  /*4b20*/  BRA.DIV UR4, `(.L_x_2954) ;  /* 0x000001c604f87947 */ /* 0x000fea000b800000 */
[----:B-1----:R-:W1:Y:S04]  /*4b30*/  SHFL.IDX PT, R101, R101, 0x3, 0x181f ;  /* 0x00781f0065657f89 */ /* 0x002e6800000e0000 */
[----:B------:R0:W0:Y:S02]  /*4b40*/  SHFL.IDX PT, R51, R106, 0x3, 0x181f ;  /* 0x00781f006a337f89 */ /* 0x00002400000e0000 */
.L_x_3277:
        /* <DEDUP_REMOVED lines=55> */
.L_x_2959:
[----:B------:R-:W-:Y:S05]  /*4ec0*/  BSYNC B2 ;  /* 0x0000000000027941 */ /* 0x000fea0003800000 */
.L_x_2958:
[----:B----4-:R0:W-:Y:S02]  /*4ed0*/  ST.E.128 desc[UR42][R48.64], R12 ;  /* 0x0000000c30007985 */ /* 0x0101e4000c101d2a */
.L_x_2957:
[----:B------:R-:W-:Y:S05]  /*4ee0*/  BSYNC B1 ;  /* 0x0000000000017941 */ /* 0x000fea0003800000 */
.L_x_2956:
        /* <DEDUP_REMOVED lines=53> */
.L_x_2961:
[----:B------:R-:W-:Y:S05]  /*5240*/  BSYNC B1 ;  /* 0x0000000000017941 */ /* 0x000fea0003800000 */
.L_x_2960:
[----:B----4-:R0:W-:Y:S01]  /*5250*/  ST.E.128 desc[UR42][R44.64], R12 ;  /* 0x0000000c2c007985 */ /* 0x0101e2000c101d2a */
[----:B------:R-:W-:Y:S05]  /*5260*/  BRA `(.L_x_2955) ;  /* 0x00000030003c7947 */ /* 0x000fea0003800000 */
.L_x_2915:
        /* <DEDUP_REMOVED lines=86> */
.L_x_2963:
[----:B------:R-:W-:Y:S05]  /*57d0*/  BSYNC B1 ;  /* 0x0000000000017941 */ /* 0x000fea0003800000 */
.L_x_2962:
        /* <DEDUP_REMOVED lines=68> */
.L_x_2964:
[----:B------:R-:W-:Y:S01]  /*5c20*/  IMAD R89, R19, 0x8, R18 ;  /* 0x0000000813597824 */ /* 0x000fe200078e0212 */
[----:B------:R-:W-:Y:S01]  /*5c30*/  SHF.L.U32 R100, R190, 0x1f, RZ ;  /* 0x0000001fbe647819 */ /* 0x000fe200000006ff */
[----:B------:R-:W0:Y:S01]  /*5c40*/  LDC R107, c[0x0][0x2f4] ;  /* 0x0000bd00ff6b7b82 */ /* 0x000e220000000800 */
[----:B------:R-:W-:Y:S02]  /*5c50*/  BSSY B1, `(.L_x_2965) ;  /* 0x0000003000017945 */ /* 0x000fe40003800000 */
[----:B------:R-:W1:Y:S02]  /*5c60*/  SYNCS.PHASECHK.TRANS64.TRYWAIT P4, [R89+URZ+0x28890], R100 ;  /* 0x02889064590075a7 */ /* 0x000e64000808017f */
[----:B-1----:R-:W-:Y:S05]  /*5c70*/  @!P4 BRA `(.L_x_2966) ;  /* 0x000001b400f0c947 */ /* 0x002fea0003800000 */
.L_x_3278:
[----:B------:R-:W-:Y:S05]  /*5c80*/  BSYNC B1 ;  /* 0x0000000000017941 */ /* 0x000fea0003800000 */
.L_x_2965:
[----:B------:R-:W-:Y:S01]  /*5c90*/  UMOV UR4, 0xffffffff ;  /* 0xffffffff00047882 */ /* 0x000fe20000000000 */
[----:B0-----:R-:W-:Y:S02]  /*5ca0*/  IMAD.IADD R109, R107, 0x1, -R36 ;  /* 0x000000016b6d7824 */ /* 0x001fe400078e0a24 */
[----:B------:R-:W-:Y:S05]  /*5cb0*/  BRA.DIV UR4, `(.L_x_2967) ;  /* 0x000001b604f47947 */ /* 0x000fea000b800000 */
[----:B------:R0:W2:Y:S04]  /*5cc0*/  SHFL.IDX PT, R105, R101, RZ, 0x181f ;  /* 0x00181fff65697589 */ /* 0x0000a800000e0000 */
[----:B------:R0:W3:Y:S02]  /*5cd0*/  SHFL.IDX PT, R104, R106, RZ, 0x181f ;  /* 0x00181fff6a687589 */ /* 0x0000e400000e0000 */
.L_x_3282:
        /* <DEDUP_REMOVED lines=21> */
[----:B------:R-:W-:Y:S02]  /*5e30*/  IMAD R15, R19, 0x4000, R14 ;  /* 0x00004000130f7824 */ /* 0x000fe400078e020e */
[--C-:B------:R-:W-:Y:S02]  /*5e40*/  IMAD R13, R13, 0x2, R18.reuse ;  /* 0x000000020d0d7824 */ /* 0x100fe400078e0212 */
[----:B------:R-:W-:-:S04]  /*5e50*/  IMAD R72, R15, 0x2, R18 ;  /* 0x000000020f487824 */ /* 0x000fc800078e0212 */
[----:B------:R-:W2:Y:S04]  /*5e60*/  LDS.128 R12, [R13+0x18400] ;  /* 0x018400000d0c7984 */ /* 0x000ea80000000c00 */
[----:B------:R-:W3:Y:S01]  /*5e70*/  LDS.128 R72, [R72+0x18400] ;  /* 0x0184000048487984 */ /* 0x000ee20000000c00 */
[----:B------:R-:W-:Y:S05]  /*5e80*/  @P3 BRA `(.L_x_2971) ;  /* 0x00000004006c3947 */ /* 0x000fea0003800000 */
[----:B------:R-:W-:Y:S01]  /*5e90*/  SHF.R.U32.HI R141, RZ, 0x10, R45 ;  /* 0x00000010ff8d7819 */ /* 0x000fe2000001162d */
[----:B---3--:R-:W-:Y:S01]  /*5ea0*/  IMAD.U32 R140, R75, 0x10000, RZ ;  /* 0x000100004b8c7824 */ /* 0x008fe200078e00ff */
[----:B------:R-:W-:Y:S01]  /*5eb0*/  SHF.R.U32.HI R142, RZ, 0x10, R41 ;  /* 0x00000010ff8e7819 */ /* 0x000fe20000011629 */
[----:B--2---:R-:W-:Y:S01]  /*5ec0*/  IMAD.U32 R136, R15, 0x10000, RZ ;  /* 0x000100000f887824 */ /* 0x004fe200078e00ff */
[----:B------:R-:W-:Y:S02]  /*5ed0*/  PRMT R138, R138, 0x5410, R141 ;  /* 0x000054108a8a7816 */ /* 0x000fe4000000008d */
[----:B------:R-:W-:Y:S01]  /*5ee0*/  SHF.R.U64 R144, R44, 0x10, R45 ;  /* 0x000000102c907819 */ /* 0x000fe2000000122d */
[----:B------:R-:W-:Y:S01]  /*5ef0*/  IMAD.U32 R44, R73, 0x10000, RZ ;  /* 0x00010000492c7824 */ /* 0x000fe200078e00ff */
[----:B------:R-:W-:Y:S01]  /*5f00*/  PRMT R139, R139, 0x5410, R142 ;  /* 0x000054108b8b7816 */ /* 0x000fe2000000008e */
[----:B------:R-:W-:Y:S01]  /*5f10*/  IMAD.U32 R142, R138, 0x10000, RZ ;  /* 0x000100008a8e7824 */ /* 0x000fe200078e00ff */
[--C-:B------:R-:W-:Y:S01]  /*5f20*/  SHF.R.U64 R143, R46, 0x10, R47.reuse ;  /* 0x000000102e8f7819 */ /* 0x100fe2000000122f */
[----:B------:R-:W-:Y:S01]  /*5f30*/  IMAD.U32 R45, R13, 0x10000, RZ ;  /* 0x000100000d2d7824 */ /* 0x000fe200078e00ff */
[----:B------:R-:W-:-:S02]  /*5f40*/  SHF.R.U32.HI R146, RZ, 0x10, R47 ;  /* 0x00000010ff927819 */ /* 0x000fc4000001162f */
[----:B------:R-:W-:Y:S02]  /*5f50*/  SHF.R.U32.HI R148, RZ, 0x10, R43 ;  /* 0x00000010ff947819 */ /* 0x000fe4000001162b */
[----:B------:R-:W-:Y:S01]  /*5f60*/  PRMT R141, R135, 0x5410, R144 ;  /* 0x00005410878d7816 */ /* 0x000fe20000000090 */
[----:B------:R-:W-:Y:S01]  /*5f70*/  IMAD.U32 R135, R139, 0x10000, RZ ;  /* 0x000100008b877824 */ /* 0x000fe200078e00ff */
[----:B------:R-:W-:Y:S01]  /*5f80*/  LOP3.LUT R47, R73, 0xffff0000, RZ, 0xc0, !PT ;  /* 0xffff0000492f7812 */ /* 0x000fe200078ec0ff */
[----:B------:R-:W-:Y:S01]  /*5f90*/  FMUL.FTZ R144, R44, R142 ;  /* 0x0000008e2c907220 */ /* 0x000fe20000410000 */
[----:B------:R-:W-:Y:S02]  /*5fa0*/  PRMT R46, R108, 0x5432, R143 ;  /* 0x000054326c2e7816 */ /* 0x000fe4000000008f */
[----:B------:R-:W-:Y:S02]  /*5fb0*/  LOP3.LUT R138, R138, 0xffff0000, RZ, 0xc0, !PT ;  /* 0xffff00008a8a7812 */ /* 0x000fe400078ec0ff */
[----:B------:R-:W-:Y:S01]  /*5fc0*/  PRMT R143, R133, 0x5410, R146 ;  /* 0x00005410858f7816 */ /* 0x000fe20000000092 */
[-C--:B------:R-:W-:Y:S01]  /*5fd0*/  FMUL.FTZ R146, R44, R135.reuse ;  /* 0x000000872c927220 */ /* 0x080fe20000410000 */
[----:B------:R-:W-:Y:S01]  /*5fe0*/  PRMT R137, R137, 0x5410, R148 ;  /* 0x0000541089897816 */ /* 0x000fe20000000094 */
[----:B------:R-:W-:Y:S01]  /*5ff0*/  FFMA.FTZ R44, R45, R135, -R144 ;  /* 0x000000872d2c7223 */ /* 0x000fe20000010890 */
[----:B------:R-:W-:Y:S01]  /*6000*/  LOP3.LUT R139, R139, 0xffff0000, RZ, 0xc0, !PT ;  /* 0xffff00008b8b7812 */ /* 0x000fe200078ec0ff */
[----:B------:R-:W-:Y:S01]  /*6010*/  FMUL.FTZ R145, R47, R138 ;  /* 0x0000008a2f917220 */ /* 0x000fe20000410000 */
[----:B------:R-:W-:Y:S01]  /*6020*/  LOP3.LUT R134, R13, 0xffff0000, RZ, 0xc0, !PT ;  /* 0xffff00000d867812 */ /* 0x000fe200078ec0ff */
[----:B------:R-:W-:Y:S01]  /*6030*/  IMAD.U32 R135, R143, 0x10000, RZ ;  /* 0x000100008f877824 */ /* 0x000fe200078e00ff */
[----:B------:R-:W-:Y:S01]  /*6040*/  SHF.R.U64 R150, R40, 0x10, R41 ;  /* 0x0000001028967819 */ /* 0x000fe20000001229 */
[----:B------:R-:W-:-:S02]  /*6050*/  IMAD.U32 R133, R137, 0x10000, RZ ;  /* 0x0001000089857824 */ /* 0x000fc400078e00ff */
[-C--:B------:R-:W-:Y:S01]  /*6060*/  FMUL.FTZ R147, R47, R139.reuse ;  /* 0x0000008b2f937220 */ /* 0x080fe20000410000 */
[----:B------:R-:W-:Y:S01]  /*6070*/  FFMA.FTZ R47, R134, R139, -R145 ;  /* 0x0000008b862f7223 */ /* 0x000fe20000010891 */
[C---:B------:R-:W-:Y:S01]  /*6080*/  FMUL.FTZ R139, R140.reuse, R135 ;  /* 0x000000878c8b7220 */ /* 0x040fe20000410000 */
[----:B------:R-:W-:Y:S01]  /*6090*/  LOP3.LUT R73, R75, 0xffff0000, RZ, 0xc0, !PT ;  /* 0xffff00004b497812 */ /* 0x000fe200078ec0ff */
[----:B------:R-:W-:Y:S01]  /*60a0*/  FMUL.FTZ R140, R140, R133 ;  /* 0x000000858c8c7220 */ /* 0x000fe20000410000 */
[----:B------:R-:W-:Y:S01]  /*60b0*/  PRMT R75, R111, 0x5432, R150 ;  /* 0x000054326f4b7816 */ /* 0x000fe20000000096 */
[----:B------:R-:W-:Y:S01]  /*60c0*/  FFMA.FTZ R45, R45, R142, R146 ;  /* 0x0000008e2d2d7223 */ /* 0x000fe20000010092 */
[----:B------:R-:W-:Y:S01]  /*60d0*/  FFMA.FTZ R134, R134, R138, R147 ;  /* 0x0000008a86867223 */ /* 0x000fe20000010093 */
[----:B------:R-:W-:Y:S01]  /*60e0*/  LOP3.LUT R142, R143, 0xffff0000, RZ, 0xc0, !PT ;  /* 0xffff00008f8e7812 */ /* 0x000fe200078ec0ff */
[C---:B------:R-:W-:Y:S01]  /*60f0*/  FFMA.FTZ R140, R136.reuse, R135, R140 ;  /* 0x00000087888c7223 */ /* 0x040fe2000001008c */
[----:B------:R-:W-:Y:S01]  /*6100*/  LOP3.LUT R138, R137, 0xffff0000, RZ, 0xc0, !PT ;  /* 0xffff0000898a7812 */ /* 0x000fe200078ec0ff */
[----:B------:R-:W-:Y:S01]  /*6110*/  FFMA.FTZ R139, R136, R133, -R139 ;  /* 0x00000085888b7223 */ /* 0x000fe2000001088b */
[----:B------:R-:W-:Y:S01]  /*6120*/  SHF.R.U64 R41, R42, 0x10, R43 ;  /* 0x000000102a297819 */ /* 0x000fe2000000122b */
[----:B------:R-:W-:Y:S01]  /*6130*/  IMAD.U32 R42, R72, 0x10000, RZ ;  /* 0x00010000482a7824 */ /* 0x000fe200078e00ff */
[----:B------:R-:W-:Y:S01]  /*6140*/  LOP3.LUT R43, R15, 0xffff0000, RZ, 0xc0, !PT ;  /* 0xffff00000f2b7812 */ /* 0x000fe200078ec0ff */
[----:B------:R-:W-:-:S02]  /*6150*/  IMAD.U32 R135, R141, 0x10000, RZ ;  /* 0x000100008d877824 */ /* 0x000fc400078e00ff */
[----:B------:R-:W-:Y:S01]  /*6160*/  FMUL.FTZ R136, R73, R142 ;  /* 0x0000008e49887220 */ /* 0x000fe20000410000 */
[----:B------:R-:W-:Y:S02]  /*6170*/  IMAD.U32 R133, R75, 0x10000, RZ ;  /* 0x000100004b857824 */ /* 0x000fe400078e00ff */
[-C--:B------:R-:W-:Y:S01]  /*6180*/  FMUL.FTZ R144, R73, R138.reuse ;  /* 0x0000008a49907220 */ /* 0x080fe20000410000 */
[----:B------:R-:W-:Y:S01]  /*6190*/  LOP3.LUT R72, R72, 0xffff0000, RZ, 0xc0, !PT ;  /* 0xffff000048487812 */ /* 0x000fe200078ec0ff */
[----:B------:R-:W-:Y:S01]  /*61a0*/  FMUL.FTZ R73, R42, R135 ;  /* 0x000000872a497220 */ /* 0x000fe20000410000 */
[----:B------:R-:W-:Y:S01]  /*61b0*/  LOP3.LUT R141, R141, 0xffff0000, RZ, 0xc0, !PT ;  /* 0xffff00008d8d7812 */ /* 0x000fe200078ec0ff */
[----:B------:R-:W-:Y:S01]  /*61c0*/  IMAD.U32 R40, R12, 0x10000, RZ ;  /* 0x000100000c287824 */ /* 0x000fe200078e00ff */
[----:B------:R-:W-:Y:S01]  /*61d0*/  PRMT R41, R110, 0x5432, R41 ;  /* 0x000054326e297816 */ /* 0x000fe20000000029 */
[----:B------:R-:W-:Y:S01]  /*61e0*/  FMUL.FTZ R42, R42, R133 ;  /* 0x000000852a2a7220 */ /* 0x000fe20000410000 */
[----:B------:R-:W-:Y:S01]  /*61f0*/  LOP3.LUT R75, R75, 0xffff0000, RZ, 0xc0, !PT ;  /* 0xffff00004b4b7812 */ /* 0x000fe200078ec0ff */
[C---:B------:R-:W-:Y:S01]  /*6200*/  FFMA.FTZ R138, R43.reuse, R138, -R136 ;  /* 0x0000008a2b8a7223 */ /* 0x040fe20000010888 */
[----:B------:R-:W-:Y:S01]  /*6210*/  LOP3.LUT R12, R12, 0xffff0000, RZ, 0xc0, !PT ;  /* 0xffff00000c0c7812 */ /* 0x000fe200078ec0ff */
[----:B------:R-:W-:Y:S01]  /*6220*/  FFMA.FTZ R137, R43, R142, R144 ;  /* 0x0000008e2b897223 */ /* 0x000fe20000010090 */
[C---:B------:R-:W-:Y:S01]  /*6230*/  IMAD.U32 R13, R14.reuse, 0x10000, RZ ;  /* 0x000100000e0d7824 */ /* 0x040fe200078e00ff */
[----:B------:R-:W-:Y:S01]  /*6240*/  LOP3.LUT R15, R14, 0xffff0000, RZ, 0xc0, !PT ;  /* 0xffff00000e0f7812 */ /* 0x000fe200078ec0ff */
[----:B------:R-:W-:Y:S01]  /*6250*/  FMUL.FTZ R43, R72, R141 ;  /* 0x0000008d482b7220 */ /* 0x000fe20000410000 */
[C---:B------:R-:W-:Y:S01]  /*6260*/  FFMA.FTZ R73, R40.reuse, R133, -R73 ;  /* 0x0000008528497223 */ /* 0x040fe20000010849 */
[----:B------:R-:W-:Y:S01]  /*6270*/  FFMA.FTZ R135, R40, R135, R42 ;  /* 0x0000008728877223 */ /* 0x000fe2000001002a */
[C---:B------:R-:W-:Y:S01]  /*6280*/  IMAD.U32 R14, R74.reuse, 0x10000, RZ ;  /* 0x000100004a0e7824 */ /* 0x040fe200078e00ff */
[----:B------:R-:W-:Y:S01]  /*6290*/  LOP3.LUT R74, R74, 0xffff0000, RZ, 0xc0, !PT ;  /* 0xffff00004a4a7812 */ /* 0x000fe200078ec0ff */
[----:B------:R-:W-:-:S02]  /*62a0*/  IMAD.U32 R42, R46, 0x10000, RZ ;  /* 0x000100002e2a7824 */ /* 0x000fc400078e00ff */
[-C--:B------:R-:W-:Y:S01]  /*62b0*/  FMUL.FTZ R133, R72, R75.reuse ;  /* 0x0000004b48857220 */ /* 0x080fe20000410000 */
[C---:B------:R-:W-:Y:S01]  /*62c0*/  IMAD.U32 R40, R41.reuse, 0x10000, RZ ;  /* 0x0001000029287824 */ /* 0x040fe200078e00ff */
[----:B------:R-:W-:Y:S01]  /*62d0*/  LOP3.LUT R46, R46, 0xffff0000, RZ, 0xc0, !PT ;  /* 0xffff00002e2e7812 */ /* 0x000fe200078ec0ff */
[----:B------:R-:W-:Y:S01]  /*62e0*/  FFMA.FTZ R72, R12, R75, -R43 ;  /* 0x0000004b0c487223 */ /* 0x000fe2000001082b */
[----:B------:R-:W-:Y:S01]  /*62f0*/  LOP3.LUT R41, R41, 0xffff0000, RZ, 0xc0, !PT ;  /* 0xffff000029297812 */ /* 0x000fe200078ec0ff */
[C---:B------:R-:W-:Y:S01]  /*6300*/  FMUL.FTZ R136, R14.reuse, R42 ;  /* 0x0000002a0e887220 */ /* 0x040fe20000410000 */
[----:B------:R-:W-:Y:S01]  /*6310*/  FMUL.FTZ R43, R14, R40 ;  /* 0x000000280e2b7220 */ /* 0x000fe20000410000 */
[----:B------:R-:W-:Y:S01]  /*6320*/  FFMA.FTZ R12, R12, R141, R133 ;  /* 0x0000008d0c0c7223 */ /* 0x000fe20000010085 */
[C---:B------:R-:W-:Y:S01]  /*6330*/  FMUL.FTZ R14, R74.reuse, R46 ;  /* 0x0000002e4a0e7220 */ /* 0x040fe20000410000 */
[-C--:B------:R-:W-:Y:S01]  /*6340*/  FMUL.FTZ R75, R74, R41.reuse ;  /* 0x000000294a4b7220 */ /* 0x080fe20000410000 */
[C---:B------:R-:W-:Y:S01]  /*6350*/  FFMA.FTZ R136, R13.reuse, R40, -R136 ;  /* 0x000000280d887223 */ /* 0x040fe20000010888 */
[----:B------:R-:W-:Y:S01]  /*6360*/  FFMA.FTZ R43, R13, R42, R43 ;  /* 0x0000002a0d2b7223 */ /* 0x000fe2000001002b */
[----:B------:R-:W-:Y:S01]  /*6370*/  F2FP.BF16.F32.PACK_AB R13, R47, R44 ;  /* 0x0000002c2f0d723e */ /* 0x000fe200000010ff */
[C---:B------:R-:W-:Y:S01]  /*6380*/  FFMA.FTZ R41, R15.reuse, R41, -R14 ;  /* 0x000000290f297223 */ /* 0x040fe2000001080e */
[----:B------:R-:W-:Y:S01]  /*6390*/  F2FP.BF16.F32.PACK_AB R72, R72, R73 ;  /* 0x000000494848723e */ /* 0x000fe200000010ff */
[----:B------:R-:W-:Y:S01]  /*63a0*/  FFMA.FTZ R46, R15, R46, R75 ;  /* 0x0000002e0f2e7223 */ /* 0x000fe2000001004b */
[----:B------:R-:W-:-:S02]  /*63b0*/  F2FP.BF16.F32.PACK_AB R45, R134, R45 ;  /* 0x0000002d862d723e */ /* 0x000fc400000010ff */
        /* <DEDUP_REMOVED lines=8> */
.L_x_2971:
[----:B------:R-:W-:Y:S05]  /*6440*/  BSYNC B2 ;  /* 0x0000000000027941 */ /* 0x000fea0003800000 */
.L_x_2970:
[----:B------:R-:W-:Y:S01]  /*6450*/  ISETP.GE.AND P4, PT, R11, R107, PT ;  /* 0x0000006b0b00720c */ /* 0x000fe20003f86270 */
[----:B--2---:R4:W-:-:S12]  /*6460*/  ST.E.128 desc[UR42][R102.64], R12 ;  /* 0x0000000c66007985 */ /* 0x0049d8000c101d2a */
[----:B------:R-:W-:-:S05]  /*6470*/  @!P4 IMAD.WIDE R104, R11, 0x2, R104 ;  /* 0x000000020b68c825 */ /* 0x000fca00078e0268 */
[----:B---3--:R4:W-:Y:S02]  /*6480*/  @!P4 ST.E.128 desc[UR42][R104.64], R72 ;  /* 0x000000486800c985 */ /* 0x0089e4000c101d2a */
.L_x_2969:
[----:B------:R-:W-:Y:S05]  /*6490*/  BSYNC B1 ;  /* 0x0000000000017941 */ /* 0x000fea0003800000 */
.L_x_2968:
[----:B------:R-:W-:-:S03]  /*64a0*/  UMOV UR4, 0xffffffff ;  /* 0xffffffff00047882 */ /* 0x000fc60000000000 */
[----:B------:R-:W-:Y:S05]  /*64b0*/  BRA.DIV UR4, `(.L_x_2972) ;  /* 0x000001b204407947 */ /* 0x000fea000b800000 */
[----:B------:R0:W0:Y:S04]  /*64c0*/  SHFL.IDX PT, R47, R101, 0x1, 0x181f ;  /* 0x00381f00652f7f89 */ /* 0x00002800000e0000 */
[----:B------:R0:W0:Y:S02]  /*64d0*/  SHFL.IDX PT, R46, R106, 0x1, 0x181f ;  /* 0x00381f006a2e7f89 */ /* 0x00002400000e0000 */
.L_x_3286:
        /* <DEDUP_REMOVED lines=12> */
[----:B------:R-:W-:Y:S02]  /*65a0*/  SHF.R.S32.HI R13, RZ, 0x1f, R12 ;  /* 0x0000001fff0d7819 */ /* 0x000fe4000001140c */
[----:B------:R-:W-:Y:S02]  /*65b0*/  SHF.L.U32 R11, R12, 0x3, RZ ;  /* 0x000000030c0b7819 */ /* 0x000fe400000006ff */
        /* <DEDUP_REMOVED lines=25> */
[----:B------:R-:W-:Y:S01]  /*6750*/  SHF.R.U64 R102, R50, 0x10, R51 ;  /* 0x0000001032667819 */ /* 0x000fe20000001233 */
[----:B------:R-:W-:Y:S01]  /*6760*/  IMAD.U32 R50, R13, 0x10000, RZ ;  /* 0x000100000d327824 */ /* 0x000fe200078e00ff */
        /* <DEDUP_REMOVED lines=49> */
[----:B------:R-:W-:Y:S01]  /*6a80*/  IMAD.U32 R41, R129, 0x10000, RZ ;  /* 0x0001000081297824 */ /* 0x000fe200078e00ff */
[----:B------:R-:W-:Y:S01]  /*6a90*/  LOP3.LUT R42, R42, 0xffff0000, RZ, 0xc0, !PT ;  /* 0xffff00002a2a7812 */ /* 0x000fe200078ec0ff */
[----:B------:R-:W-:Y:S01]  /*6aa0*/  IMAD.U32 R40, R125, 0x10000, RZ ;  /* 0x000100007d287824 */ /* 0x000fe200078e00ff */
[----:B------:R-:W-:Y:S01]  /*6ab0*/  LOP3.LUT R129, R129, 0xffff0000, RZ, 0xc0, !PT ;  /* 0xffff000081817812 */ /* 0x000fe200078ec0ff */
[----:B------:R-:W-:Y:S01]  /*6ac0*/  FFMA.FTZ R54, R13, R127, -R54 ;  /* 0x0000007f0d367223 */ /* 0x000fe20000010836 */
[----:B------:R-:W-:Y:S01]  /*6ad0*/  LOP3.LUT R125, R125, 0xffff0000, RZ, 0xc0, !PT ;  /* 0xffff00007d7d7812 */ /* 0x000fe200078ec0ff */
[C---:B------:R-:W-:Y:S02]  /*6ae0*/  IMAD.U32 R12, R14.reuse, 0x10000, RZ ;  /* 0x000100000e0c7824 */ /* 0x040fe400078e00ff */
        /* <DEDUP_REMOVED lines=21> */
.L_x_2976:
[----:B------:R-:W-:Y:S05]  /*6c40*/  BSYNC B2 ;  /* 0x0000000000027941 */ /* 0x000fea0003800000 */
.L_x_2975:
[----:B------:R-:W-:Y:S01]  /*6c50*/  ISETP.GE.AND P4, PT, R11, R107, PT ;  /* 0x0000006b0b00720c */ /* 0x000fe20003f86270 */
[----:B0-----:R0:W-:-:S12]  /*6c60*/  ST.E.128 desc[UR42][R44.64], R12 ;  /* 0x0000000c2c007985 */ /* 0x0011d8000c101d2a */
[----:B------:R-:W-:-:S05]  /*6c70*/  @!P4 IMAD.WIDE R46, R11, 0x2, R46 ;  /* 0x000000020b2ec825 */ /* 0x000fca00078e022e */
[----:B----4-:R0:W-:Y:S02]  /*6c80*/  @!P4 ST.E.128 desc[UR42][R46.64], R40 ;  /* 0x000000282e00c985 */ /* 0x0101e4000c101d2a */
.L_x_2974:
[----:B------:R-:W-:Y:S05]  /*6c90*/  BSYNC B1 ;  /* 0x0000000000017941 */ /* 0x000fea0003800000 */
.L_x_2973:
[----:B------:R-:W-:-:S03]  /*6ca0*/  UMOV UR4, 0xffffffff ;  /* 0xffffffff00047882 */ /* 0x000fc60000000000 */
[----:B------:R-:W-:Y:S05]  /*6cb0*/  BRA.DIV UR4, `(.L_x_2977) ;  /* 0x000001aa048c7947 */ /* 0x000fea000b800000 */
[----:B0-----:R0:W0:Y:S04]  /*6cc0*/  SHFL.IDX PT, R47, R101, 0x2, 0x181f ;  /* 0x00581f00652f7f89 */ /* 0x00102800000e0000 */
[----:B------:R0:W0:Y:S02]  /*6cd0*/  SHFL.IDX PT, R46, R106, 0x2, 0x181f ;  /* 0x00581f006a2e7f89 */ /* 0x00002400000e0000 */
.L_x_3290:
        /* <DEDUP_REMOVED lines=24> */
[----:B------:R0:W4:Y:S04]  /*6e60*/  LDS.128 R12, [R11+0x18400] ;  /* 0x018400000b0c7984 */ /* 0x0001280000000c00 */
[----:B------:R-:W0:Y:S01]  /*6e70*/  LDS.128 R40, [R40+0x18400] ;  /* 0x0184000028287984 */ /* 0x000e220000000c00 */
[----:B------:R-:W-:Y:S05]  /*6e80*/  @P3 BRA `(.L_x_2981) ;  /* 0x0000000400743947 */ /* 0x000fea0003800000 */
[----:B------:R-:W-:Y:S01]  /*6e90*/  SHF.R.U64 R74, R56, 0x10, R57 ;  /* 0x00000010384a7819 */ /* 0x000fe20000001239 */
[----:B0-----:R-:W-:Y:S01]  /*6ea0*/  IMAD.U32 R52, R41, 0x10000, RZ ;  /* 0x0001000029347824 */ /* 0x001fe200078e00ff */
[--C-:B------:R-:W-:Y:S01]  /*6eb0*/  SHF.R.U64 R56, R60, 0x10, R61.reuse ;  /* 0x000000103c387819 */ /* 0x100fe2000000123d */
[----:B----4-:R-:W-:Y:S01]  /*6ec0*/  IMAD.U32 R49, R13, 0x10000, RZ ;  /* 0x000100000d317824 */ /* 0x010fe200078e00ff */
[----:B------:R-:W-:Y:S01]  /*6ed0*/  SHF.R.U32.HI R61, RZ, 0x10, R61 ;  /* 0x00000010ff3d7819 */ /* 0x000fe2000001163d */
[----:B------:R-:W-:Y:S01]  /*6ee0*/  IMAD.U32 R54, R43, 0x10000, RZ ;  /* 0x000100002b367824 */ /* 0x000fe200078e00ff */
[----:B------:R-:W-:Y:S01]  /*6ef0*/  SHF.R.U32.HI R57, RZ, 0x10, R57 ;  /* 0x00000010ff397819 */ /* 0x000fe20000011639 */
[----:B------:R-:W-:Y:S01]  /*6f00*/  IMAD.U32 R11, R14, 0x10000, RZ ;  /* 0x000100000e0b7824 */ /* 0x000fe200078e00ff */
[----:B------:R-:W-:Y:S02]  /*6f10*/  PRMT R124, R124, 0x5410, R61 ;  /* 0x000054107c7c7816 */ /* 0x000fe4000000003d */
[----:B------:R-:W-:-:S02]  /*6f20*/  PRMT R120, R120, 0x5410, R57 ;  /* 0x0000541078787816 */ /* 0x000fc40000000039 */
[----:B------:R-:W-:Y:S01]  /*6f30*/  SHF.R.U64 R72, R58, 0x10, R59 ;  /* 0x000000103a487819 */ /* 0x000fe2000000123b */
[----:B------:R-:W-:Y:S01]  /*6f40*/  IMAD.U32 R57, R124, 0x10000, RZ ;  /* 0x000100007c397824 */ /* 0x000fe200078e00ff */
[--C-:B------:R-:W-:Y:S02]  /*6f50*/  SHF.R.U64 R58, R62, 0x10, R63.reuse ;  /* 0x000000103e3a7819 */ /* 0x100fe4000000123f */
[----:B------:R-:W-:Y:S02]  /*6f60*/  SHF.R.U32.HI R63, RZ, 0x10, R63 ;  /* 0x00000010ff3f7819 */ /* 0x000fe4000001163f */
[----:B------:R-:W-:Y:S01]  /*6f70*/  PRMT R123, R123, 0x5410, R56 ;  /* 0x000054107b7b7816 */ /* 0x000fe20000000038 */
[----:B------:R-:W-:Y:S01]  /*6f80*/  IMAD.U32 R56, R120, 0x10000, RZ ;  /* 0x0001000078387824 */ /* 0x000fe200078e00ff */
[----:B------:R-:W-:Y:S02]  /*6f90*/  SHF.R.U32.HI R59, RZ, 0x10, R59 ;  /* 0x00000010ff3b7819 */ /* 0x000fe4000001163b */
        /* <DEDUP_REMOVED lines=13> */
[C---:B------:R-:W-:Y:S01]  /*7070*/  IMAD.U32 R41, R40.reuse, 0x10000, RZ ;  /* 0x0001000028297824 */ /* 0x040fe200078e00ff */
[----:B------:R-:W-:Y:S01]  /*7080*/  LOP3.LUT R51, R40, 0xffff0000, RZ, 0xc0, !PT ;  /* 0xffff000028337812 */ /* 0x000fe200078ec0ff */
[----:B------:R-:W-:Y:S01]  /*7090*/  FMUL.FTZ R61, R53, R124 ;  /* 0x0000007c353d7220 */ /* 0x000fe20000410000 */
[----:B------:R-:W-:Y:S01]  /*70a0*/  LOP3.LUT R55, R43, 0xffff0000, RZ, 0xc0, !PT ;  /* 0xffff00002b377812 */ /* 0x000fe200078ec0ff */
[-C--:B------:R-:W-:Y:S01]  /*70b0*/  FMUL.FTZ R53, R53, R120.reuse ;  /* 0x0000007835357220 */ /* 0x080fe20000410000 */
[----:B------:R-:W-:Y:S01]  /*70c0*/  LOP3.LUT R122, R122, 0xffff0000, RZ, 0xc0, !PT ;  /* 0xffff00007a7a7812 */ /* 0x000fe200078ec0ff */
[C---:B------:R-:W-:Y:S01]  /*70d0*/  FMUL.FTZ R63, R54.reuse, R59 ;  /* 0x0000003b363f7220 */ /* 0x040fe20000410000 */
[----:B------:R-:W-:Y:S01]  /*70e0*/  SHF.L.U32 R40, R15, 0x10, RZ ;  /* 0x000000100f287819 */ /* 0x000fe200000006ff */
[-C--:B------:R-:W-:Y:S01]  /*70f0*/  FMUL.FTZ R54, R54, R49.reuse ;  /* 0x0000003136367220 */ /* 0x080fe20000410000 */
[----:B------:R-:W-:Y:S01]  /*7100*/  PRMT R119, R119, 0x5410, R74 ;  /* 0x0000541077777816 */ /* 0x000fe2000000004a */
[----:B------:R-:W-:Y:S01]  /*7110*/  FFMA.FTZ R61, R50, R120, -R61 ;  /* 0x00000078323d7223 */ /* 0x000fe2000001083d */
[----:B------:R-:W-:Y:S01]  /*7120*/  LOP3.LUT R118, R118, 0xffff0000, RZ, 0xc0, !PT ;  /* 0xffff000076767812 */ /* 0x000fe200078ec0ff */
[----:B------:R-:W-:Y:S01]  /*7130*/  FFMA.FTZ R124, R50, R124, R53 ;  /* 0x0000007c327c7223 */ /* 0x000fe20000010035 */
[----:B------:R-:W-:Y:S01]  /*7140*/  LOP3.LUT R15, R15, 0xffff0000, RZ, 0xc0, !PT ;  /* 0xffff00000f0f7812 */ /* 0x000fe200078ec0ff */
[----:B------:R-:W-:Y:S01]  /*7150*/  FMUL.FTZ R52, R55, R122 ;  /* 0x0000007a37347220 */ /* 0x000fe20000410000 */
[C---:B------:R-:W-:Y:S01]  /*7160*/  FFMA.FTZ R63, R40.reuse, R49, -R63 ;  /* 0x00000031283f7223 */ /* 0x040fe2000001083f */
[----:B------:R-:W-:Y:S01]  /*7170*/  FFMA.FTZ R59, R40, R59, R54 ;  /* 0x0000003b283b7223 */ /* 0x000fe20000010036 */
[----:B------:R-:W-:-:S02]  /*7180*/  IMAD.U32 R50, R123, 0x10000, RZ ;  /* 0x000100007b327824 */ /* 0x000fc400078e00ff */
[-C--:B------:R-:W-:Y:S01]  /*7190*/  FMUL.FTZ R54, R55, R118.reuse ;  /* 0x0000007637367220 */ /* 0x080fe20000410000 */
[----:B------:R-:W-:Y:S02]  /*71a0*/  IMAD.U32 R40, R119, 0x10000, RZ ;  /* 0x0001000077287824 */ /* 0x000fe400078e00ff */
[----:B------:R-:W-:Y:S01]  /*71b0*/  FFMA.FTZ R118, R15, R118, -R52 ;  /* 0x000000760f767223 */ /* 0x000fe20000010834 */
[C---:B------:R-:W-:Y:S01]  /*71c0*/  FMUL.FTZ R52, R41.reuse, R50 ;  /* 0x0000003229347220 */ /* 0x040fe20000410000 */
[----:B------:R-:W-:Y:S02]  /*71d0*/  IMAD.U32 R13, R12, 0x10000, RZ ;  /* 0x000100000c0d7824 */ /* 0x000fe400078e00ff */
[----:B------:R-:W-:Y:S01]  /*71e0*/  FMUL.FTZ R41, R41, R40 ;  /* 0x0000002829297220 */ /* 0x000fe20000410000 */
[----:B------:R-:W-:Y:S01]  /*71f0*/  PRMT R117, R117, 0x5410, R72 ;  /* 0x0000541075757816 */ /* 0x000fe20000000048 */
[----:B------:R-:W-:Y:S01]  /*7200*/  IMAD.U32 R43, R42, 0x10000, RZ ;  /* 0x000100002a2b7824 */ /* 0x000fe200078e00ff */
[----:B------:R-:W-:Y:S01]  /*7210*/  LOP3.LUT R123, R123, 0xffff0000, RZ, 0xc0, !PT ;  /* 0xffff00007b7b7812 */ /* 0x000fe200078ec0ff */
[C---:B------:R-:W-:Y:S01]  /*7220*/  FFMA.FTZ R41, R13.reuse, R50, R41 ;  /* 0x000000320d297223 */ /* 0x040fe20000010029 */
[----:B------:R-:W-:Y:S01]  /*7230*/  FFMA.FTZ R52, R13, R40, -R52 ;  /* 0x000000280d347223 */ /* 0x000fe20000010834 */
        /* <DEDUP_REMOVED lines=10> */
[-C--:B------:R-:W-:Y:S01]  /*72e0*/  FMUL.FTZ R51, R51, R119.reuse ;  /* 0x0000007733337220 */ /* 0x080fe20000410000 */
[----:B------:R-:W-:Y:S01]  /*72f0*/  LOP3.LUT R14, R14, 0xffff0000, RZ, 0xc0, !PT ;  /* 0xffff00000e0e7812 */ /* 0x000fe200078ec0ff */
[----:B------:R-:W-:Y:S01]  /*7300*/  FFMA.FTZ R15, R12, R119, -R15 ;  /* 0x000000770c0f7223 */ /* 0x000fe2000001080f */
        /* <DEDUP_REMOVED lines=18> */
[----:B------:R-:W-:-:S02]  /*7430*/  IMAD.MOV.U32 R41, RZ, RZ, R57 ;  /* 0x000000ffff297224 */ /* 0x000fc400078e0039 */
[----:B------:R-:W-:Y:S02]  /*7440*/  IMAD.MOV.U32 R15, RZ, RZ, R63 ;  /* 0x000000ffff0f7224 */ /* 0x000fe400078e003f */
[----:B------:R-:W-:-:S07]  /*7450*/  IMAD.MOV.U32 R43, RZ, RZ, R59 ;  /* 0x000000ffff2b7224 */ /* 0x000fce00078e003b */
.L_x_2981:
[----:B------:R-:W-:Y:S05]  /*7460*/  BSYNC B2 ;  /* 0x0000000000027941 */ /* 0x000fea0003800000 */
.L_x_2980:
[----:B------:R-:W-:Y:S01]  /*7470*/  ISETP.GE.AND P4, PT, R48, R107, PT ;  /* 0x0000006b3000720c */ /* 0x000fe20003f86270 */
[----:B----4-:R4:W-:-:S12]  /*7480*/  ST.E.128 desc[UR42][R44.64], R12 ;  /* 0x0000000c2c007985 */ /* 0x0109d8000c101d2a */
[----:B------:R-:W-:-:S05]  /*7490*/  @!P4 IMAD.WIDE R46, R48, 0x2, R46 ;  /* 0x00000002302ec825 */ /* 0x000fca00078e022e */
[----:B0-----:R4:W-:Y:S02]  /*74a0*/  @!P4 ST.E.128 desc[UR42][R46.64], R40 ;  /* 0x000000282e00c985 */ /* 0x0019e4000c101d2a */
.L_x_2979:
[----:B------:R-:W-:Y:S05]  /*74b0*/  BSYNC B1 ;  /* 0x0000000000017941 */ /* 0x000fea0003800000 */
.L_x_2978:
[----:B------:R-:W-:-:S03]  /*74c0*/  UMOV UR4, 0xffffffff ;  /* 0xffffffff00047882 */ /* 0x000fc60000000000 */
[----:B------:R-:W-:Y:S05]  /*74d0*/  BRA.DIV UR4, `(.L_x_2982) ;  /* 0x000001a204d07947 */ /* 0x000fea000b800000 */
[----:B0-----:R-:W0:Y:S04]  /*74e0*/  SHFL.IDX PT, R101, R101, 0x3, 0x181f ;  /* 0x00781f0065657f89 */ /* 0x001e2800000e0000 */
[----:B------:R-:W0:Y:S02]  /*74f0*/  SHFL.IDX PT, R106, R106, 0x3, 0x181f ;  /* 0x00781f006a6a7f89 */ /* 0x000e2400000e0000 */
.L_x_3294:
        /* <DEDUP_REMOVED lines=16> */
[----:B------:R-:W-:Y:S01]  /*7600*/  LOP3.LUT R12, R12, R13, RZ, 0x3c, !PT ;  /* 0x0000000d0c0c7212 */ /* 0x000fe200078e3cff */
[----:B------:R-:W-:-:S03]  /*7610*/  IMAD R13, R19, 0x4000, R6 ;  /* 0x00004000130d7824 */ /* 0x000fc600078e0206 */
[----:B------:R-:W-:Y:S01]  /*7620*/  LOP3.LUT R109, R109, 0x7fffe000, RZ, 0xc0, !PT ;  /* 0x7fffe0006d6d7812 */ /* 0x000fe200078ec0ff */
[----:B------:R-:W-:-:S03]  /*7630*/  IMAD R13, R13, 0x2, R18 ;  /* 0x000000020d0d7824 */ /* 0x000fc600078e0212 */
[----:B------:R-:W-:-:S05]  /*7640*/  IADD3 R12, R12, R109, R201 ;  /* 0x0000006d0c0c7210 */ /* 0x000fca0007ffe0c9 */
[----:B------:R-:W-:-:S04]  /*7650*/  IMAD R15, R19, 0x4000, R12 ;  /* 0x00004000130f7824 */ /* 0x000fc800078e020c */
[----:B------:R-:W-:Y:S02]  /*7660*/  IMAD R40, R15, 0x2, R18 ;  /* 0x000000020f287824 */ /* 0x000fe400078e0212 */
        /* <DEDUP_REMOVED lines=13> */
[----:B------:R-:W-:Y:S01]  /*7740*/  SHF.R.U64 R54, R70, 0x10, R71 ;  /* 0x0000001046367819 */ /* 0x000fe20000001247 */
[----:B------:R-:W-:Y:S01]  /*7750*/  IMAD.U32 R57, R116, 0x10000, RZ ;  /* 0x0001000074397824 */ /* 0x000fe200078e00ff */
[----:B------:R-:W-:Y:S02]  /*7760*/  PRMT R112, R112, 0x5410, R65 ;  /* 0x0000541070707816 */ /* 0x000fe40000000041 */
[----:B------:R-:W-:Y:S01]  /*7770*/  SHF.R.U32.HI R71, RZ, 0x10, R71 ;  /* 0x00000010ff477819 */ /* 0x000fe20000011647 */
[----:B------:R-:W-:Y:S01]  /*7780*/  FMUL.FTZ R59, R50, R57 ;  /* 0x00000039323b7220 */ /* 0x000fe20000410000 */
[----:B------:R-:W-:Y:S02]  /*7790*/  SHF.R.U32.HI R67, RZ, 0x10, R67 ;  /* 0x00000010ff437819 */ /* 0x000fe40000011643 */
[----:B------:R-:W-:Y:S01]  /*77a0*/  PRMT R108, R108, 0x5410, R55 ;  /* 0x000054106c6c7816 */ /* 0x000fe20000000037 */
[----:B------:R-:W-:Y:S01]  /*77b0*/  IMAD.U32 R55, R112, 0x10000, RZ ;  /* 0x0001000070377824 */ /* 0x000fe200078e00ff */
[----:B------:R-:W-:-:S02]  /*77c0*/  PRMT R114, R114, 0x5410, R71 ;  /* 0x0000541072727816 */ /* 0x000fc40000000047 */
[----:B------:R-:W-:Y:S01]  /*77d0*/  PRMT R110, R110, 0x5410, R67 ;  /* 0x000054106e6e7816 */ /* 0x000fe20000000043 */
[-C--:B------:R-:W-:Y:S01]  /*77e0*/  FMUL.FTZ R61, R50, R55.reuse ;  /* 0x00000037323d7220 */ /* 0x080fe20000410000 */
[----:B------:R-:W-:Y:S01]  /*77f0*/  PRMT R113, R113, 0x5410, R54 ;  /* 0x0000541071717816 */ /* 0x000fe20000000036 */
        /* <DEDUP_REMOVED lines=9> */
[----:B------:R-:W-:-:S02]  /*7890*/  IMAD.U32 R40, R15, 0x10000, RZ ;  /* 0x000100000f287824 */ /* 0x000fc400078e00ff */
[-C--:B------:R-:W-:Y:S01]  /*78a0*/  FMUL.FTZ R52, R52, R55.reuse ;  /* 0x0000003734347220 */ /* 0x080fe20000410000 */
[----:B------:R-:W-:Y:S01]  /*78b0*/  LOP3.LUT R47, R13, 0xffff0000, RZ, 0xc0, !PT ;  /* 0xffff00000d2f7812 */ /* 0x000fe200078ec0ff */
[----:B------:R-:W-:Y:S01]  /*78c0*/  FMUL.FTZ R50, R51, R116 ;  /* 0x0000007433327220 */ /* 0x000fe20000410000 */
[----:B------:R-:W-:Y:S01]  /*78d0*/  PRMT R111, R111, 0x5410, R58 ;  /* 0x000054106f6f7816 */ /* 0x000fe2000000003a */
[-C--:B------:R-:W-:Y:S01]  /*78e0*/  FMUL.FTZ R46, R51, R112.reuse ;  /* 0x00000070332e7220 */ /* 0x080fe20000410000 */
[----:B------:R-:W-:Y:S01]  /*78f0*/  LOP3.LUT R53, R43, 0xffff0000, RZ, 0xc0, !PT ;  /* 0xffff00002b357812 */ /* 0x000fe200078ec0ff */
[----:B------:R-:W-:Y:S01]  /*7900*/  FFMA.FTZ R57, R40, R55, -R57 ;  /* 0x0000003728397223 */ /* 0x000fe20000010839 */
[----:B------:R-:W-:Y:S01]  /*7910*/  LOP3.LUT R114, R114, 0xffff0000, RZ, 0xc0, !PT ;  /* 0xffff000072727812 */ /* 0x000fe200078ec0ff */
[----:B------:R-:W-:Y:S01]  /*7920*/  FFMA.FTZ R52, R40, R59, R52 ;  /* 0x0000003b28347223 */ /* 0x000fe20000010034 */
[----:B------:R-:W-:Y:S01]  /*7930*/  PRMT R115, R115, 0x5410, R56 ;  /* 0x0000541073737816 */ /* 0x000fe20000000038 */
[C---:B------:R-:W-:Y:S01]  /*7940*/  FFMA.FTZ R51, R47.reuse, R112, -R50 ;  /* 0x000000702f337223 */ /* 0x040fe20000010832 */
[----:B------:R-:W-:Y:S01]  /*7950*/  LOP3.LUT R110, R110, 0xffff0000, RZ, 0xc0, !PT ;  /* 0xffff00006e6e7812 */ /* 0x000fe200078ec0ff */
[----:B------:R-:W-:Y:S01]  /*7960*/  FFMA.FTZ R116, R47, R116, R46 ;  /* 0x000000742f747223 */ /* 0x000fe2000001002e */
[----:B------:R-:W-:Y:S01]  /*7970*/  SHF.L.U32 R40, R111, 0x10, RZ ;  /* 0x000000106f287819 */ /* 0x000fe200000006ff */
[----:B------:R-:W-:Y:S01]  /*7980*/  FMUL.FTZ R50, R53, R114 ;  /* 0x0000007235327220 */ /* 0x000fe20000410000 */
[----:B------:R-:W-:Y:S01]  /*7990*/  LOP3.LUT R41, R15, 0xffff0000, RZ, 0xc0, !PT ;  /* 0xffff00000f297812 */ /* 0x000fe200078ec0ff */
[----:B------:R-:W-:-:S02]  /*79a0*/  IMAD.U32 R46, R115, 0x10000, RZ ;  /* 0x00010000732e7824 */ /* 0x000fc400078e00ff */
[----:B------:R-:W-:Y:S01]  /*79b0*/  FMUL.FTZ R56, R53, R110 ;  /* 0x0000006e35387220 */ /* 0x000fe20000410000 */
[----:B------:R-:W-:Y:S01]  /*79c0*/  IMAD.U32 R13, R12, 0x10000, RZ ;  /* 0x000100000c0d7824 */ /* 0x000fe200078e00ff */
[----:B------:R-:W-:Y:S01]  /*79d0*/  LOP3.LUT R115, R115, 0xffff0000, RZ, 0xc0, !PT ;  /* 0xffff000073737812 */ /* 0x000fe200078ec0ff */
[C---:B------:R-:W-:Y:S01]  /*79e0*/  FMUL.FTZ R47, R48.reuse, R40 ;  /* 0x00000028302f7220 */ /* 0x040fe20000410000 */
[----:B------:R-:W-:Y:S01]  /*79f0*/  FFMA.FTZ R110, R41, R110, -R50 ;  /* 0x0000006e296e7223 */ /* 0x000fe20000010832 */
[----:B------:R-:W-:Y:S01]  /*7a00*/  LOP3.LUT R111, R111, 0xffff0000, RZ, 0xc0, !PT ;  /* 0xffff00006f6f7812 */ /* 0x000fe200078ec0ff */
[----:B------:R-:W-:Y:S01]  /*7a10*/  FMUL.FTZ R50, R48, R46 ;  /* 0x0000002e30327220 */ /* 0x000fe20000410000 */
[----:B------:R-:W-:Y:S01]  /*7a20*/  LOP3.LUT R12, R12, 0xffff0000, RZ, 0xc0, !PT ;  /* 0xffff00000c0c7812 */ /* 0x000fe200078ec0ff */
[----:B------:R-:W-:Y:S01]  /*7a30*/  FFMA.FTZ R53, R41, R114, R56 ;  /* 0x0000007229357223 */ /* 0x000fe20000010038 */
[----:B------:R-:W-:Y:S01]  /*7a40*/  FFMA.FTZ R47, R13, R46, R47 ;  /* 0x0000002e0d2f7223 */ /* 0x000fe2000001002f */
[----:B------:R-:W-:-:S02]  /*7a50*/  IMAD.U32 R43, R42, 0x10000, RZ ;  /* 0x000100002a2b7824 */ /* 0x000fc400078e00ff */
[----:B------:R-:W-:Y:S01]  /*7a60*/  FMUL.FTZ R41, R49, R115 ;  /* 0x0000007331297220 */ /* 0x000fe20000410000 */
[----:B------:R-:W-:Y:S01]  /*7a70*/  IMAD.U32 R46, R113, 0x10000, RZ ;  /* 0x00010000712e7824 */ /* 0x000fe200078e00ff */
[----:B------:R-:W-:Y:S01]  /*7a80*/  LOP3.LUT R42, R42, 0xffff0000, RZ, 0xc0, !PT ;  /* 0xffff00002a2a7812 */ /* 0x000fe200078ec0ff */
[----:B------:R-:W-:Y:S01]  /*7a90*/  FFMA.FTZ R50, R13, R40, -R50 ;  /* 0x000000280d327223 */ /* 0x000fe20000010832 */
[-C--:B------:R-:W-:Y:S01]  /*7aa0*/  FMUL.FTZ R49, R49, R111.reuse ;  /* 0x0000006f31317220 */ /* 0x080fe20000410000 */
[----:B------:R-:W-:Y:S01]  /*7ab0*/  LOP3.LUT R113, R113, 0xffff0000, RZ, 0xc0, !PT ;  /* 0xffff000071717812 */ /* 0x000fe200078ec0ff */
[C---:B------:R-:W-:Y:S01]  /*7ac0*/  IMAD.U32 R40, R108.reuse, 0x10000, RZ ;  /* 0x000100006c287824 */ /* 0x040fe200078e00ff */
[----:B------:R-:W-:Y:S01]  /*7ad0*/  LOP3.LUT R13, R108, 0xffff0000, RZ, 0xc0, !PT ;  /* 0xffff00006c0d7812 */ /* 0x000fe200078ec0ff */
[----:B------:R-:W-:Y:S01]  /*7ae0*/  FFMA.FTZ R41, R12, R111, -R41 ;  /* 0x0000006f0c297223 */ /* 0x000fe20000010829 */
[----:B------:R-:W-:Y:S02]  /*7af0*/  IMAD.U32 R15, R14, 0x10000, RZ ;  /* 0x000100000e0f7824 */ /* 0x000fe400078e00ff */
[----:B------:R-:W-:Y:S01]  /*7b00*/  FFMA.FTZ R12, R12, R115, R49 ;  /* 0x000000730c0c7223 */ /* 0x000fe20000010031 */
[----:B------:R-:W-:Y:S01]  /*7b10*/  LOP3.LUT R14, R14, 0xffff0000, RZ, 0xc0, !PT ;  /* 0xffff00000e0e7812 */ /* 0x000fe200078ec0ff */
[C---:B------:R-:W-:Y:S01]  /*7b20*/  FMUL.FTZ R48, R43.reuse, R46 ;  /* 0x0000002e2b307220 */ /* 0x040fe20000410000 */
[C---:B------:R-:W-:Y:S01]  /*7b30*/  FMUL.FTZ R49, R42.reuse, R113 ;  /* 0x000000712a317220 */ /* 0x040fe20000410000 */
[-C--:B------:R-:W-:Y:S01]  /*7b40*/  FMUL.FTZ R43, R43, R40.reuse ;  /* 0x000000282b2b7220 */ /* 0x080fe20000410000 */
[-C--:B------:R-:W-:Y:S01]  /*7b50*/  FMUL.FTZ R42, R42, R13.reuse ;  /* 0x0000000d2a2a7220 */ /* 0x080fe20000410000 */
        /* <DEDUP_REMOVED lines=13> */
[----:B------:R-:W-:-:S02]  /*7c30*/  F2FP.BF16.F32.PACK_AB R15, R110, R57 ;  /* 0x000000396e0f723e */ /* 0x000fc400000010ff */
[----:B------:R-:W-:-:S07]  /*7c40*/  F2FP.BF16.F32.PACK_AB R14, R49, R48 ;  /* 0x00000030310e723e */ /* 0x000fce00000010ff */
.L_x_2984:
[----:B------:R-:W-:Y:S05]  /*7c50*/  BSYNC B1 ;  /* 0x0000000000017941 */ /* 0x000fea0003800000 */
.L_x_2983:
[----:B0-----:R0:W-:Y:S01]  /*7c60*/  ST.E.128 desc[UR42][R44.64], R12 ;  /* 0x0000000c2c007985 */ /* 0x0011e2000c101d2a */
[----:B------:R-:W-:Y:S01]  /*7c70*/  ISETP.GE.AND P3, PT, R11, R107, PT ;  /* 0x0000006b0b00720c */ /* 0x000fe20003f66270 */
[----:B------:R-:W-:-:S12]  /*7c80*/  IMAD.MOV.U32 R107, RZ, RZ, R101 ;  /* 0x000000ffff6b7224 */ /* 0x000fd800078e0065 */
[----:B------:R-:W-:Y:S05]  /*7c90*/  @P3 BRA `(.L_x_2955) ;  /* 0x0000000400b03947 */ /* 0x000fea0003800000 */
[----:B0-----:R-:W-:-:S05]  /*7ca0*/  IMAD.WIDE R12, R11, 0x2, R106 ;  /* 0x000000020b0c7825 */ /* 0x001fca00078e026a */
[----:B----4-:R0:W-:Y:S01]  /*7cb0*/  ST.E.128 desc[UR42][R12.64], R40 ;  /* 0x000000280c007985 */ /* 0x0101e2000c101d2a */
[----:B------:R-:W-:Y:S05]  /*7cc0*/  BRA `(.L_x_2955) ;  /* 0x0000000400a47947 */ /* 0x000fea0003800000 */
.L_x_2914:
[----:B------:R-:W-:-:S06]  /*7cd0*/  UISETP.NE.AND UP0, UPT, UR41, 0x3, UPT ;  /* 0x000000032900788c */ /* 0x000fcc000bf05270 */
[----:B------:R-:W-:-:S13]  /*7ce0*/  PLOP3.LUT P5, PT, PT, PT, UP0, 0x80, 0x0 ;  /* 0x000000000000781c */ /* 0x000fda0003faf008 */
[----:B------:R-:W-:Y:S05]  /*7cf0*/  @!P5 BRA `(.L_x_2985) ;  /* 0x000000000004d947 */ /* 0x000fea0003800000 */
[----:B------:R-:W-:Y:S01]  /*7d00*/  BPT.TRAP 0x1 ;  /* 0x000000040000795c */ /* 0x000fe20000300000 */
.L_x_2985:
[----:B------:R-:W-:Y:S01]  /*7d10*/  IMAD R89, R19, 0x8, R18 ;  /* 0x0000000813597824 */ /* 0x000fe200078e0212 */
[----:B------:R-:W-:Y:S01]  /*7d20*/  SHF.L.U32 R100, R190, 0x1f, RZ ;  /* 0x0000001fbe647819 */ /* 0x000fe200000006ff */
[----:B------:R-:W-:Y:S01]  /*7d30*/  BSSY B1, `(.L_x_2986) ;  /* 0x0000004000017945 */ /* 0x000fe20003800000 */
[----:B------:R-:W-:Y:S02]  /*7d40*/  SHF.R.S32.HI R97, RZ, 0x1f, R98 ;  /* 0x0000001fff617819 */ /* 0x000fe40000011462 */
[----:B------:R-:W0:Y:S02]  /*7d50*/  SYNCS.PHASECHK.TRANS64.TRYWAIT P3, [R89+URZ+0x28890], R100 ;  /* 0x02889064590075a7 */ /* 0x000e24000806017f */
[----:B0-----:R-:W-:Y:S05]  /*7d60*/  @!P3 BRA `(.L_x_2987) ;  /* 0x0000019800f8b947 */ /* 0x001fea0003800000 */
.L_x_3295:
[----:B------:R-:W-:Y:S05]  /*7d70*/  BSYNC B1 ;  /* 0x0000000000017941 */ /* 0x000fea0003800000 */
.L_x_2986:
        /* <DEDUP_REMOVED lines=25> */
.L_x_3299:
        /* <DEDUP_REMOVED lines=13> */
.L_x_2990:
[----:B------:R-:W-:Y:S05]  /*7fe0*/  BSYNC B1 ;  /* 0x0000000000017941 */ /* 0x000fea0003800000 */
.L_x_2989:
[----:B------:R-:W-:-:S03]  /*7ff0*/  UMOV UR4, 0xffffffff ;  /* 0xffffffff00047882 */ /* 0x000fc60000000000 */
[----:B------:R-:W-:Y:S05]  /*8000*/  BRA.DIV UR4, `(.L_x_2991) ;  /* 0x0000019a04ac7947 */ /* 0x000fea000b800000 */
[----:B--2-4-:R2:W4:Y:S04]  /*8010*/  SHFL.IDX PT, R41, R45, 0x1, 0x181f ;  /* 0x00381f002d297f89 */ /* 0x01452800000e0000 */
[----:B---3--:R2:W3:Y:S02]  /*8020*/  SHFL.IDX PT, R14, R44, 0x1, 0x181f ;  /* 0x00381f002c0e7f89 */ /* 0x0084e400000e0000 */
.L_x_3303:
        /* <DEDUP_REMOVED lines=14> */
.L_x_2993:
[----:B------:R-:W-:Y:S05]  /*8110*/  BSYNC B1 ;  /* 0x0000000000017941 */ /* 0x000fea0003800000 */
.L_x_2992:
[----:B------:R-:W-:-:S03]  /*8120*/  UMOV UR4, 0xffffffff ;  /* 0xffffffff00047882 */ /* 0x000fc60000000000 */
[----:B------:R-:W-:Y:S05]  /*8130*/  BRA.DIV UR4, `(.L_x_2994) ;  /* 0x0000019a04a87947 */ /* 0x000fea000b800000 */
[----:B---34-:R3:W4:Y:S04]  /*8140*/  SHFL.IDX PT, R41, R45, 0x2, 0x181f ;  /* 0x00581f002d297f89 */ /* 0x01872800000e0000 */
[----:B------:R3:W0:Y:S02]  /*8150*/  SHFL.IDX PT, R14, R44, 0x2, 0x181f ;  /* 0x00581f002c0e7f89 */ /* 0x00062400000e0000 */
.L_x_3307:
        /* <DEDUP_REMOVED lines=14> */
.L_x_2996:
[----:B------:R-:W-:Y:S05]  /*8240*/  BSYNC B1 ;  /* 0x0000000000017941 */ /* 0x000fea0003800000 */
.L_x_2995:
[----:B------:R-:W-:-:S03]  /*8250*/  UMOV UR4, 0xffffffff ;  /* 0xffffffff00047882 */ /* 0x000fc60000000000 */
[----:B------:R-:W-:Y:S05]  /*8260*/  BRA.DIV UR4, `(.L_x_2997) ;  /* 0x0000019a04a47947 */ /* 0x000fea000b800000 */
[----:B0---4-:R0:W4:Y:S04]  /*8270*/  SHFL.IDX PT, R41, R45, 0x3, 0x181f ;  /* 0x00781f002d297f89 */ /* 0x01112800000e0000 */
[----:B------:R0:W0:Y:S02]  /*8280*/  SHFL.IDX PT, R14, R44, 0x3, 0x181f ;  /* 0x00781f002c0e7f89 */ /* 0x00002400000e0000 */
.L_x_3311:
        /* <DEDUP_REMOVED lines=13> */
.L_x_2955:
[----:B------:R-:W-:Y:S05]  /*8360*/  BSYNC B0 ;  /* 0x0000000000007941 */ /* 0x000fea0003800000 */
.L_x_2913:
[----:B------:R-:W5:Y:S01]  /*8370*/  S2R R11, SR_TID.X ;  /* 0x00000000000b7919 */ /* 0x000f620000002100 */
[----:B------:R-:W-:Y:S01]  /*8380*/  @!PT LDS RZ, [RZ] ;  /* 0x00000000fffff984 */ /* 0x000fe20000000800 */
[----:B------:R-:W-:Y:S01]  /*8390*/  @!PT LDS RZ, [RZ] ;  /* 0x00000000fffff984 */ /* 0x000fe20000000800 */
[----:B------:R-:W-:Y:S01]  /*83a0*/  @!PT LDS RZ, [RZ] ;  /* 0x00000000fffff984 */ /* 0x000fe20000000800 */
[----:B------:R-:W-:Y:S01]  /*83b0*/  @!PT LDS RZ, [RZ] ;  /* 0x00000000fffff984 */ /* 0x000fe20000000800 */
[----:B------:R2:W-:Y:S06]  /*83c0*/  MEMBAR.ALL.CTA ;  /* 0x0000000000007992 */ /* 0x0005ec0000008000 */
[----:B--2---:R-:W2:Y:S01]  /*83d0*/  FENCE.VIEW.ASYNC.S ;  /* 0x00000000000073c6 */ /* 0x004ea20000000000 */
[----:B------:R-:W-:Y:S05]  /*83e0*/  WARPSYNC.ALL ;  /* 0x0000000000007948 */ /* 0x000fea0003800000 */
[----:B------:R-:W-:Y:S01]  /*83f0*/  BSSY B0, `(.L_x_2998) ;  /* 0x0000009000007945 */ /* 0x000fe20003800000 */
[----:B-----5:R-:W-:Y:S01]  /*8400*/  LOP3.LUT R11, R11, 0x7f, RZ, 0xc0, !PT ;  /* 0x0000007f0b0b7812 */ /* 0x020fe200078ec0ff */
[----:B--2---:R2:W-:Y:S03]  /*8410*/  BAR.SYNC.DEFER_BLOCKING R92, 0x80 ;  /* 0x0002005c0000751d */ /* 0x0045e60000010000 */
[----:B------:R-:W-:-:S13]  /*8420*/  ISETP.NE.AND P3, PT, R11, RZ, PT ;  /* 0x000000ff0b00720c */ /* 0x000fda0003f65270 */
[----:B------:R-:W-:-:S05]  /*8430*/  @!P3 VIADD R11, R89, 0x288a0 ;  /* 0x000288a0590bb836 */ /* 0x000fca0000000000 */
[----:B------:R-:W-:-:S04]  /*8440*/  @!P3 PRMT R11, RZ, 0x654, R11 ;  /* 0x00000654ff0bb816 */ /* 0x000fc8000000000b */
[----:B------:R2:W-:Y:S01]  /*8450*/  @!P3 SYNCS.ARRIVE.TRANS64.RED.A1T0 RZ, [R11+URZ], RZ ;  /* 0x000000ff0bffb9a7 */ /* 0x0005e2000810043f */
[----:B------:R-:W-:Y:S05]  /*8460*/  @!P5 BRA `(.L_x_2999) ;  /* 0x000000000004d947 */ /* 0x000fea0003800000 */
[----:B------:R-:W-:Y:S01]  /*8470*/  BPT.TRAP 0x1 ;  /* 0x000000040000795c */ /* 0x000fe20000300000 */
.L_x_2999:
[----:B------:R-:W-:Y:S05]  /*8480*/  BSYNC B0 ;  /* 0x0000000000007941 */ /* 0x000fea0003800000 */
.L_x_2998:
[----:B------:R-:W5:Y:S01]  /*8490*/  SYNCS.PHASECHK.TRANS64.TRYWAIT P4, [R89+URZ+0x288b0], R100 ;  /* 0x0288b064590075a7 */ /* 0x000f62000808017f */
[----:B------:R-:W-:Y:S01]  /*84a0*/  ULDC UR37, c[0x0][0x2f4] ;  /* 0x0000bd0000257ab9 */ /* 0x000fe20000000800 */
[----:B------:R-:W-:Y:S04]  /*84b0*/  BSSY B0, `(.L_x_3000) ;  /* 0x0000002000007945 */ /* 0x000fe80003800000 */
[----:B-----5:R-:W-:Y:S05]  /*84c0*/  @!P4 BRA `(.L_x_3001) ;  /* 0x000001980054c947 */ /* 0x020fea0003800000 */
.L_x_3312:
[----:B------:R-:W-:Y:S05]  /*84d0*/  BSYNC B0 ;  /* 0x0000000000007941 */ /* 0x000fea0003800000 */
.L_x_3000:
[----:B------:R-:W-:Y:S01]  /*84e0*/  ULDC.64 UR4, c[0x0][0x328] ;  /* 0x0000ca0000047ab9 */ /* 0x000fe20000000a00 */
[----:B------:R-:W-:Y:S01]  /*84f0*/  ULDC.64 UR6, c[0x0][0x318] ;  /* 0x0000c60000067ab9 */ /* 0x000fe20000000a00 */
[----:B------:R-:W-:Y:S01]  /*8500*/  IMAD R97, R97, UR4, RZ ;  /* 0x0000000461617c24 */ /* 0x000fe2000f8e02ff */
[----:B------:R-:W-:Y:S01]  /*8510*/  BSSY B0, `(.L_x_3002) ;  /* 0x000001d000007945 */ /* 0x000fe20003800000 */
[----:B0---4-:R-:W-:-:S04]  /*8520*/  IMAD.WIDE.U32 R12, R98, UR4, RZ ;  /* 0x00000004620c7c25 */ /* 0x011fc8000f8e00ff */
[----:B------:R-:W-:Y:S01]  /*8530*/  IMAD R97, R98, UR5, R97 ;  /* 0x0000000562617c24 */ /* 0x000fe2000f8e0261 */
[----:B------:R-:W-:Y:S01]  /*8540*/  ULDC.64 UR4, c[0x0][0x338] ;  /* 0x0000ce0000047ab9 */ /* 0x000fe20000000a00 */
[----:B------:R-:W-:Y:S02]  /*8550*/  IMAD.IADD R95, R95, 0x1, -R187 ;  /* 0x000000015f5f7824 */ /* 0x000fe400078e0abb */
[----:B------:R-:W-:Y:S02]  /*8560*/  IMAD R96, R96, UR4, RZ ;  /* 0x0000000460607c24 */ /* 0x000fe4000f8e02ff */
[----:B------:R-:W-:Y:S02]  /*8570*/  IMAD.IADD R13, R13, 0x1, R97 ;  /* 0x000000010d0d7824 */ /* 0x000fe400078e0261 */
[C---:B--2---:R-:W-:Y:S02]  /*8580*/  IMAD R11, R99.reuse, UR5, R96 ;  /* 0x00000005630b7c24 */ /* 0x044fe4000f8e0260 */
[----:B------:R-:W-:Y:S01]  /*8590*/  IMAD.WIDE.U32 R12, R99, UR4, R12 ;  /* 0x00000004630c7c25 */ /* 0x000fe2000f8e000c */
[----:B------:R-:W-:-:S03]  /*85a0*/  ULDC.64 UR4, c[0x0][0x330] ;  /* 0x0000cc0000047ab9 */ /* 0x000fc60000000a00 */
[----:B------:R-:W-:Y:S02]  /*85b0*/  IMAD.IADD R13, R13, 0x1, R11 ;  /* 0x000000010d0d7824 */ /* 0x000fe400078e020b */
[----:B------:R-:W-:-:S04]  /*85c0*/  IMAD.WIDE.U32 R12, R188, UR4, R12 ;  /* 0x00000004bc0c7c25 */ /* 0x000fc8000f8e000c */
[----:B------:R-:W-:Y:S01]  /*85d0*/  IMAD R11, R188, UR5, R13 ;  /* 0x00000005bc0b7c24 */ /* 0x000fe2000f8e020d */
[----:B-1-3--:R-:W-:-:S04]  /*85e0*/  LEA R44, P4, R12, UR6, 0x1 ;  /* 0x000000060c2c7c11 */ /* 0x00afc8000f8808ff */
        /* <DEDUP_REMOVED lines=15> */
.L_x_3003:
[----:B------:R-:W-:Y:S05]  /*86e0*/  BSYNC B0 ;  /* 0x0000000000007941 */ /* 0x000fea0003800000 */
.L_x_3002:
        /* <DEDUP_REMOVED lines=15> */
.L_x_3005:
[----:B------:R-:W-:Y:S05]  /*87e0*/  BSYNC B0 ;  /* 0x0000000000007941 */ /* 0x000fea0003800000 */
.L_x_3004:
        /* <DEDUP_REMOVED lines=15> */
.L_x_3007:
[----:B------:R-:W-:Y:S05]  /*88e0*/  BSYNC B0 ;  /* 0x0000000000007941 */ /* 0x000fea0003800000 */
.L_x_3006:
        /* <DEDUP_REMOVED lines=15> */
.L_x_3009:
[----:B------:R-:W-:Y:S05]  /*89e0*/  BSYNC B0 ;  /* 0x0000000000007941 */ /* 0x000fea0003800000 */
.L_x_3008:
        /* <DEDUP_REMOVED lines=13> */
[----:B---3--:R-:W-:Y:S02]  /*8ac0*/  SEL R11, RZ, 0x1, P3 ;  /* 0x00000001ff0b7807 */ /* 0x008fe40001800000 */
[----:B------:R-:W-:Y:S02]  /*8ad0*/  SEL R19, R19, RZ, P3 ;  /* 0x000000ff13137207 */ /* 0x000fe40001800000 */
[----:B------:R-:W-:Y:S01]  /*8ae0*/  LOP3.LUT R190, R190, R11, RZ, 0x3c, !PT ;  /* 0x0000000bbebe7212 */ /* 0x000fe200078e3cff */
[----:B------:R-:W-:Y:S06]  /*8af0*/  @P4 BRA `(.L_x_3010) ;  /* 0xffffff98003c4947 */ /* 0x000fec000383ffff */
[----:B0-----:R-:W0:Y:S01]  /*8b00*/  S2R R12, SR_TID.X ;  /* 0x00000000000c7919 */ /* 0x001e220000002100 */
[----:B------:R-:W-:Y:S02]  /*8b10*/  PLOP3.LUT P0, PT, PT, PT, PT, 0x8, 0x0 ;  /* 0x000000000000781c */ /* 0x000fe40003f0e170 */
[----:B0-----:R-:W-:-:S04]  /*8b20*/  SHF.R.U32.HI R12, RZ, 0x7, R12 ;  /* 0x00000007ff0c7819 */ /* 0x001fc8000001160c */
[----:B------:R-:W-:-:S13]  /*8b30*/  ISETP.NE.AND P4, PT, R12, 0x1, PT ;  /* 0x000000010c00780c */ /* 0x000fda0003f85270 */
[----:B------:R-:W-:Y:S06]  /*8b40*/  @!P4 BAR.ARV 0x9, 0x100 ;  /* 0x024400000000cb1d */ /* 0x000fec0000002000 */
.L_x_2908:
[----:B------:R-:W0:Y:S01]  /*8b50*/  LDC R0, c[0x0][0x448] ;  /* 0x00011200ff007b82 */ /* 0x000e220000000800 */
[----:B------:R-:W-:Y:S01]  /*8b60*/  IMAD.MOV.U32 R88, RZ, RZ, RZ ;  /* 0x000000ffff587224 */ /* 0x000fe200078e00ff */
[----:B0-----:R-:W-:Y:S01]  /*8b70*/  ISETP.NE.AND P1, PT, R0, 0x1, PT ;  /* 0x000000010000780c */ /* 0x001fe20003f25270 */
[----:B------:R-:W-:-:S12]  /*8b80*/  VIADD R0, R192, 0x7f ;  /* 0x0000007fc0007836 */ /* 0x000fd80000000000 */
[----:B------:R-:W0:Y:S08]  /*8b90*/  @P1 LDC R3, c[0x0][0x44c] ;  /* 0x00011300ff031b82 */ /* 0x000e300000000800 */
[----:B------:R-:W3:Y:S01]  /*8ba0*/  @P1 LDC R4, c[0x0][0x450] ;  /* 0x00011400ff041b82 */ /* 0x000ee20000000800 */
[----:B0-----:R-:W-:-:S05]  /*8bb0*/  @P1 IMAD.HI.U32 R3, R0, R3, RZ ;  /* 0x0000000300031227 */ /* 0x001fca00078e00ff */
[----:B---3--:R-:W-:-:S05]  /*8bc0*/  @P1 SHF.R.U32.HI R0, RZ, R4, R3 ;  /* 0x00000004ff001219 */ /* 0x008fca0000011603 */
[----:B------:R-:W-:-:S05]  /*8bd0*/  IMAD.IADD R0, R93, 0x1, R0 ;  /* 0x000000015d007824 */ /* 0x000fca00078e0200 */
[----:B------:R-:W-:-:S04]  /*8be0*/  SHF.R.S32.HI R3, RZ, 0x1f, R0 ;  /* 0x0000001fff037819 */ /* 0x000fc80000011400 */
[----:B------:R-:W-:-:S04]  /*8bf0*/  LEA.HI R3, R3, R0, RZ, 0x7 ;  /* 0x0000000003037211 */ /* 0x000fc800078f38ff */
[----:B------:R-:W-:-:S04]  /*8c00*/  SHF.R.S32.HI R3, RZ, 0x7, R3 ;  /* 0x00000007ff037819 */ /* 0x000fc80000011403 */
[----:B------:R-:W-:-:S04]  /*8c10*/  VIMNMX R94, R94, R3, PT ;  /* 0x000000035e5e7248 */ /* 0x000fc80003fe0100 */
[----:B------:R-:W-:Y:S01]  /*8c20*/  ISETP.GE.AND P1, PT, R94, 0x1, PT ;  /* 0x000000015e00780c */ /* 0x000fe20003f26270 */
[----:B------:R-:W-:-:S12]  /*8c30*/  @P0 BRA `(.L_x_3011) ;  /* 0x00000000000c0947 */ /* 0x000fd80003800000 */
[----:B------:R-:W0:Y:S01]  /*8c40*/  FENCE.VIEW.ASYNC.G ;  /* 0x00000000000073c6 */ /* 0x000e220000000100 */
[----:B------:R-:W-:Y:S05]  /*8c50*/  WARPSYNC.ALL ;  /* 0x0000000000007948 */ /* 0x000fea0003800000 */
[----:B0-----:R-:W-:Y:S06]  /*8c60*/  BAR.ARV 0xc, 0x180 ;  /* 0x0306000000007b1d */ /* 0x001fec0000002000 */
.L_x_3011:
[----:B------:R-:W-:Y:S04]  /*8c70*/  BSSY B0, `(.L_x_3012) ;  /* 0x000001f000007945 */ /* 0x000fe80003800000 */
        /* <DEDUP_REMOVED lines=30> */
.L_x_3013:
[----:B------:R-:W-:Y:S05]  /*8e60*/  BSYNC B0 ;  /* 0x0000000000007941 */ /* 0x000fea0003800000 */
.L_x_3012:
[-C--:B------:R-:W-:Y:S01]  /*8e70*/  IMAD R199, R212, R88.reuse, RZ ;  /* 0x00000058d4c77224 */ /* 0x080fe200078e02ff */
[----:B------:R-:W-:Y:S01]  /*8e80*/  PLOP3.LUT P0, PT, PT, PT, PT, 0x80, 0x0 ;  /* 0x000000000000781c */ /* 0x000fe20003f0f070 */
[----:B------:R-:W-:Y:S01]  /*8e90*/  IMAD.MOV.U32 R0, RZ, RZ, RZ ;  /* 0x000000ffff007224 */ /* 0x000fe200078e00ff */
[----:B------:R-:W-:Y:S01]  /*8ea0*/  CS2R R150, SRZ ;  /* 0x0000000000967805 */ /* 0x000fe2000001ff00 */
[----:B------:R-:W-:Y:S01]  /*8eb0*/  IMAD.MOV.U32 R3, RZ, RZ, RZ ;  /* 0x000000ffff037224 */ /* 0x000fe200078e00ff */
[----:B------:R-:W-:Y:S02]  /*8ec0*/  VIADDMNMX R88, R199, R88, R94, PT ;  /* 0x00000058c7587246 */ /* 0x000fe4000380015e */
[----:B------:R-:W-:Y:S02]  /*8ed0*/  CS2R R148, SRZ ;  /* 0x0000000000947805 */ /* 0x000fe4000001ff00 */
        /* <DEDUP_REMOVED lines=28> */
[----:B----4-:R-:W-:Y:S02]  /*90a0*/  CS2R R92, SRZ ;  /* 0x00000000005c7805 */ /* 0x010fe4000001ff00 */
[----:B------:R-:W-:Y:S02]  /*90b0*/  CS2R R90, SRZ ;  /* 0x00000000005a7805 */ /* 0x000fe4000001ff00 */
[----:B------:R-:W-:Y:S01]  /*90c0*/  CS2R R20, SRZ ;  /* 0x0000000000147805 */ /* 0x000fe2000001ff00 */
[----:B------:R-:W-:Y:S06]  /*90d0*/  @!P1 BRA `(.L_x_3014) ;  /* 0x000000d400609947 */ /* 0x000fec0003800000 */
[----:B------:R-:W-:-:S03]  /*90e0*/  UMOV UR4, 0xffffffff ;  /* 0xffffffff00047882 */ /* 0x000fc60000000000 */
[----:B------:R-:W-:Y:S05]  /*90f0*/  BRA.DIV UR4, `(.L_x_3015) ;  /* 0x0000018e045c7947 */ /* 0x000fea000b800000 */
[----:B------:R-:W0:Y:S02]  /*9100*/  S2R R3, SR_TID.X ;  /* 0x0000000000037919 */ /* 0x000e240000002100 */
[----:B0-----:R-:W-:-:S05]  /*9110*/  VIADD R3, R3, 0xffffff80 ;  /* 0xffffff8003037836 */ /* 0x001fca0000000000 */
[----:B------:R-:W-:-:S04]  /*9120*/  SHF.R.S32.HI R0, RZ, 0x1f, R3 ;  /* 0x0000001fff007819 */ /* 0x000fc80000011403 */
[----:B------:R-:W-:-:S04]  /*9130*/  LEA.HI R0, R0, R3, RZ, 0x7 ;  /* 0x0000000300007211 */ /* 0x000fc800078f38ff */
[----:B------:R-:W-:-:S05]  /*9140*/  SHF.R.S32.HI R0, RZ, 0x7, R0 ;  /* 0x00000007ff007819 */ /* 0x000fca0000011400 */
[----:B------:R0:W3:Y:S02]  /*9150*/  SHFL.IDX PT, R191, R0, RZ, 0x1f ;  /* 0x00001fff00bf7589 */ /* 0x0000e400000e0000 */
.L_x_3315:
[----:B0--3--:R-:W-:Y:S01]  /*9160*/  LEA.HI R0, R191, R191, RZ, 0x1 ;  /* 0x000000bfbf007211 */ /* 0x009fe200078f08ff */
        /* <DEDUP_REMOVED lines=14> */
[----:B------:R-:W-:Y:S01]  /*9250*/  MOV R5, UR5 ;  /* 0x0000000500057c02 */ /* 0x000fe20008000f00 */
        /* <DEDUP_REMOVED lines=9> */
[----:B-1-3-5:R-:W-:Y:S05]  /*92f0*/  CALL.ABS.NOINC R14 ;  /* 0x000000000e007343 */ /* 0x02afea0003c00000 */
.L_x_3016:
        /* <DEDUP_REMOVED lines=13> */
.L_x_3020:
[----:B---3--:R3:W4:Y:S02]  /*93d0*/  SYNCS.PHASECHK.TRANS64.TRYWAIT P0, [R18+URZ+0x28800], R3 ;  /* 0x02880003120075a7 */ /* 0x008724000800017f */
[----:B----4-:R-:W-:Y:S05]  /*93e0*/  @!P0 NANOSLEEP.SYNCS 0x989680 ;  /* 0x009896800000895d */ /* 0x010fea0003900000 */
[----:B------:R-:W4:Y:S02]  /*93f0*/  @!P0 SYNCS.PHASECHK.TRANS64 P0, [R18+URZ+0x28800], R3 ;  /* 0x02880003120085a7 */ /* 0x000f24000800007f */
[----:B----4-:R-:W-:Y:S05]  /*9400*/  @!P0 BRA `(.L_x_3020) ;  /* 0xfffffffc00f08947 */ /* 0x010fea000383ffff */
.L_x_3019:
[----:B------:R-:W-:Y:S05]  /*9410*/  BSYNC B0 ;  /* 0x0000000000007941 */ /* 0x000fea0003800000 */
.L_x_3018:
[----:B------:R-:W-:Y:S05]  /*9420*/  BRA `(.L_x_3021) ;  /* 0x0000005400207947 */ /* 0x000fea0003800000 */
.L_x_3017:
[----:B------:R-:W-:Y:S01]  /*9430*/  ISETP.NE.AND P0, PT, R25, RZ, PT ;  /* 0x000000ff1900720c */ /* 0x000fe20003f05270 */
[----:B------:R-:W-:Y:S01]  /*9440*/  ULDC.64 UR4, c[0x0][0x3f8] ;  /* 0x0000fe0000047ab9 */ /* 0x000fe20000000a00 */
[----:B-----5:R-:W-:Y:S01]  /*9450*/  SHF.R.S32.HI R0, RZ, 0x1f, R24 ;  /* 0x0000001fff007819 */ /* 0x020fe20000011418 */
[----:B------:R-:W-:Y:S01]  /*9460*/  ULDC.64 UR6, c[0x0][0x408] ;  /* 0x0001020000067ab9 */ /* 0x000fe20000000a00 */
[----:B------:R-:W-:-:S04]  /*9470*/  IMAD.WIDE.U32 R26, R24, UR4, RZ ;  /* 0x00000004181a7c25 */ /* 0x000fc8000f8e00ff */
[C---:B------:R-:W-:Y:S02]  /*9480*/  IMAD R3, R0.reuse, UR4, RZ ;  /* 0x0000000400037c24 */ /* 0x040fe4000f8e02ff */
[----:B------:R-:W-:Y:S02]  /*9490*/  IMAD R5, R0, UR6, RZ ;  /* 0x0000000600057c24 */ /* 0x000fe4000f8e02ff */
        /* <DEDUP_REMOVED lines=21> */
[----:B-1-3--:R-:W-:Y:S05]  /*95f0*/  CALL.ABS.NOINC R14 ;  /* 0x000000000e007343 */ /* 0x00afea0003c00000 */
.L_x_3022:
[----:B------:R-:W-:Y:S01]  /*9600*/  ULDC.U8 UR4, c[0x0][0x410] ;  /* 0x0001040000047ab9 */ /* 0x000fe20000000000 */
[----:B------:R-:W-:Y:S01]  /*9610*/  IMAD.IADD R56, R187, 0x1, R192 ;  /* 0x00000001bb387824 */ /* 0x000fe200078e02c0 */
[----:B------:R-:W-:Y:S01]  /*9620*/  ISETP.NE.AND P0, PT, RZ, UR4, PT ;  /* 0x00000004ff007c0c */ /* 0x000fe2000bf05270 */
[----:B------:R-:W-:Y:S01]  /*9630*/  BSSY B0, `(.L_x_3023) ;  /* 0x000051f000007945 */ /* 0x000fe20003800000 */
[----:B------:R-:W-:Y:S01]  /*9640*/  LEA R37, R200, UR40, 0x1 ;  /* 0x00000028c8257c11 */ /* 0x000fe2000f8e08ff */
        /* <DEDUP_REMOVED lines=34> */
[----:B------:R0:W4:Y:S04]  /*9870*/  SHFL.IDX PT, R4, R8, RZ, 0x181f ;  /* 0x00181fff08047589 */ /* 0x00012800000e0000 */
[----:B------:R0:W0:Y:S02]  /*9880*/  SHFL.IDX PT, R14, R7, RZ, 0x181f ;  /* 0x00181fff070e7589 */ /* 0x00002400000e0000 */
.L_x_3321:
        /* <DEDUP_REMOVED lines=25> */
[C---:B----4-:R-:W-:Y:S02]  /*9a20*/  @!P4 IMAD.X R13, R4.reuse, 0x1, R13, P1 ;  /* 0x00000001040dc824 */ /* 0x050fe400008e060d */
[----:B------:R-:W-:Y:S01]  /*9a30*/  @!P5 IMAD.X R15, R4, 0x1, R9, P3 ;  /* 0x00000001040fd824 */ /* 0x000fe200018e0609 */
[----:B------:R0:W5:Y:S04]  /*9a40*/  @!P5 LD.E.64 R40, desc[UR42][R20.64] ;  /* 0x0000002a1428d980 */ /* 0x000168000c101b00 */
[----:B------:R0:W5:Y:S04]  /*9a50*/  @!P5 LD.E.64 R38, desc[UR42][R14.64] ;  /* 0x0000002a0e26d980 */ /* 0x000168000c101b00 */
[----:B------:R0:W5:Y:S04]  /*9a60*/  @!P4 LD.E.64 R46, desc[UR42][R10.64] ;  /* 0x0000002a0a2ec980 */ /* 0x000168000c101b00 */
[----:B------:R0:W5:Y:S02]  /*9a70*/  @!P4 LD.E.64 R48, desc[UR42][R12.64] ;  /* 0x0000002a0c30c980 */ /* 0x000164000c101b00 */
.L_x_3027:
[----:B------:R-:W-:Y:S05]  /*9a80*/  BSYNC B1 ;  /* 0x0000000000017941 */ /* 0x000fea0003800000 */
.L_x_3026:
[----:B--2--5:R-:W-:Y:S01]  /*9a90*/  IMAD.MOV.U32 R0, RZ, RZ, R48 ;  /* 0x000000ffff007224 */ /* 0x024fe200078e0030 */
[----:B----4-:R-:W-:Y:S01]  /*9aa0*/  MOV R4, R38 ;  /* 0x0000002600047202 */ /* 0x010fe20000000f00 */
[----:B---3--:R-:W-:Y:S01]  /*9ab0*/  IMAD.MOV.U32 R3, RZ, RZ, R49 ;  /* 0x000000ffff037224 */ /* 0x008fe200078e0031 */
[----:B------:R-:W-:Y:S01]  /*9ac0*/  UMOV UR4, 0xffffffff ;  /* 0xffffffff00047882 */ /* 0x000fe20000000000 */
        /* <DEDUP_REMOVED lines=10> */
[----:B-1----:R-:W-:Y:S02]  /*9b70*/  CS2R R42, SRZ ;  /* 0x00000000002a7805 */ /* 0x002fe4000001ff00 */
[----:B------:R-:W-:Y:S02]  /*9b80*/  PRMT R51, R51, 0x5410, R3 ;  /* 0x0000541033337816 */ /* 0x000fe40000000003 */
[----:B------:R-:W-:Y:S02]  /*9b90*/  PRMT R74, R4, 0x7610, R74 ;  /* 0x00007610044a7816 */ /* 0x000fe4000000004a */
[----:B------:R-:W-:Y:S01]  /*9ba0*/  PRMT R73, R9, 0x7610, R73 ;  /* 0x0000761009497816 */ /* 0x000fe20000000049 */
[----:B------:R-:W-:Y:S06]  /*9bb0*/  BRA.DIV UR4, `(.L_x_3028) ;  /* 0x00000186045c7947 */ /* 0x000fec000b800000 */
[----:B------:R1:W2:Y:S04]  /*9bc0*/  SHFL.IDX PT, R0, R6, 0x1, 0x181f ;  /* 0x00381f0006007f89 */ /* 0x0002a800000e0000 */
[----:B------:R1:W3:Y:S04]  /*9bd0*/  SHFL.IDX PT, R3, R5, 0x1, 0x181f ;  /* 0x00381f0005037f89 */ /* 0x0002e800000e0000 */
[----:B------:R1:W4:Y:S04]  /*9be0*/  SHFL.IDX PT, R4, R8, 0x1, 0x181f ;  /* 0x00381f0008047f89 */ /* 0x00032800000e0000 */
[----:B0-----:R1:W0:Y:S02]  /*9bf0*/  SHFL.IDX PT, R14, R7, 0x1, 0x181f ;  /* 0x00381f00070e7f89 */ /* 0x00122400000e0000 */
.L_x_3327:
        /* <DEDUP_REMOVED lines=24> */
[C---:B----4-:R-:W-:Y:S01]  /*9d80*/  @!P4 IMAD.X R13, R4.reuse, 0x1, R9, P1 ;  /* 0x00000001040dc824 */ /* 0x050fe200008e0609 */
[----:B------:R0:W5:Y:S01]  /*9d90*/  @!P5 LD.E.64 R30, desc[UR42][R20.64] ;  /* 0x0000002a141ed980 */ /* 0x000162000c101b00 */
[----:B------:R-:W-:-:S03]  /*9da0*/  @!P5 IMAD.X R15, R4, 0x1, R15, P3 ;  /* 0x00000001040fd824 */ /* 0x000fc600018e060f */
[----:B------:R0:W5:Y:S04]  /*9db0*/  @!P4 LD.E.64 R44, desc[UR42][R10.64] ;  /* 0x0000002a0a2cc980 */ /* 0x000168000c101b00 */
[----:B------:R0:W5:Y:S04]  /*9dc0*/  @!P5 LD.E.64 R28, desc[UR42][R14.64] ;  /* 0x0000002a0e1cd980 */ /* 0x000168000c101b00 */
[----:B------:R0:W5:Y:S02]  /*9dd0*/  @!P4 LD.E.64 R42, desc[UR42][R12.64] ;  /* 0x0000002a0c2ac980 */ /* 0x000164000c101b00 */
.L_x_3030:
[----:B------:R-:W-:Y:S05]  /*9de0*/  BSYNC B1 ;  /* 0x0000000000017941 */ /* 0x000fea0003800000 */
.L_x_3029:
[----:B--2--5:R-:W-:Y:S01]  /*9df0*/  IMAD.MOV.U32 R0, RZ, RZ, R42 ;  /* 0x000000ffff007224 */ /* 0x024fe200078e002a */
[----:B------:R-:W-:Y:S01]  /*9e00*/  UMOV UR4, 0xffffffff ;  /* 0xffffffff00047882 */ /* 0x000fe20000000000 */
[----:B---3--:R-:W-:Y:S02]  /*9e10*/  IMAD.MOV.U32 R3, RZ, RZ, R43 ;  /* 0x000000ffff037224 */ /* 0x008fe400078e002b */
[----:B----4-:R-:W-:Y:S01]  /*9e20*/  IMAD.MOV.U32 R4, RZ, RZ, R28 ;  /* 0x000000ffff047224 */ /* 0x010fe200078e001c */
        /* <DEDUP_REMOVED lines=14> */
[----:B------:R2:W3:Y:S04]  /*9f10*/  SHFL.IDX PT, R0, R6, 0x2, 0x181f ;  /* 0x00581f0006007f89 */ /* 0x0004e800000e0000 */
[----:B------:R2:W4:Y:S04]  /*9f20*/  SHFL.IDX PT, R3, R5, 0x2, 0x181f ;  /* 0x00581f0005037f89 */ /* 0x00052800000e0000 */
[----:B------:R2:W1:Y:S04]  /*9f30*/  SHFL.IDX PT, R4, R8, 0x2, 0x181f ;  /* 0x00581f0008047f89 */ /* 0x00046800000e0000 */
[----:B0-----:R2:W0:Y:S02]  /*9f40*/  SHFL.IDX PT, R14, R7, 0x2, 0x181f ;  /* 0x00581f00070e7f89 */ /* 0x00142400000e0000 */
.L_x_3333:
        /* <DEDUP_REMOVED lines=17> */
[CC--:B----4-:R-:W-:Y:S02]  /*a060*/  @!P4 IADD3 R10, P0, R3.reuse, R12.reuse, RZ ;  /* 0x0000000c030ac210 */ /* 0x0d0fe40007f1e0ff */
[-C--:B------:R-:W-:Y:S02]  /*a070*/  @!P5 IADD3 R20, P2, R3, R11.reuse, RZ ;  /* 0x0000000b0314d210 */ /* 0x080fe40007f5e0ff */
[C---:B0-----:R-:W-:Y:S02]  /*a080*/  @!P4 IADD3 R12, P1, R14.reuse, R12, RZ ;  /* 0x0000000c0e0cc210 */ /* 0x041fe40007f3e0ff */
[----:B------:R-:W-:Y:S01]  /*a090*/  @!P5 IADD3 R14, P3, R14, R11, RZ ;  /* 0x0000000b0e0ed210 */ /* 0x000fe20007f7e0ff */
[----:B---3--:R-:W-:Y:S01]  /*a0a0*/  @!P5 IMAD.X R21, R0, 0x1, R15, P2 ;  /* 0x000000010015d824 */ /* 0x008fe200010e060f */
        /* <DEDUP_REMOVED lines=9> */
.L_x_3033:
[----:B------:R-:W-:Y:S05]  /*a140*/  BSYNC B1 ;  /* 0x0000000000017941 */ /* 0x000fea0003800000 */
.L_x_3032:
[----:B---3-5:R-:W-:Y:S01]  /*a150*/  IMAD.MOV.U32 R0, RZ, RZ, R32 ;  /* 0x000000ffff007224 */ /* 0x028fe200078e0020 */
[----:B------:R-:W-:Y:S01]  /*a160*/  UMOV UR4, 0xffffffff ;  /* 0xffffffff00047882 */ /* 0x000fe20000000000 */
[----:B----4-:R-:W-:Y:S01]  /*a170*/  IMAD.MOV.U32 R3, RZ, RZ, R33 ;  /* 0x000000ffff037224 */ /* 0x010fe200078e0021 */
        /* <DEDUP_REMOVED lines=17> */
[----:B------:R0:W3:Y:S04]  /*a290*/  SHFL.IDX PT, R3, R5, 0x3, 0x181f ;  /* 0x00781f0005037f89 */ /* 0x0000e800000e0000 */
[----:B------:R0:W4:Y:S04]  /*a2a0*/  SHFL.IDX PT, R4, R8, 0x3, 0x181f ;  /* 0x00781f0008047f89 */ /* 0x00012800000e0000 */
[----:B------:R0:W0:Y:S02]  /*a2b0*/  SHFL.IDX PT, R14, R7, 0x3, 0x181f ;  /* 0x00781f00070e7f89 */ /* 0x00002400000e0000 */
.L_x_3339:
[----:B------:R-:W-:Y:S01]  /*a2c0*/  IADD3 R56, R56, 0x60, RZ ;  /* 0x0000006038387810 */ /* 0x000fe20007ffe0ff */
[----:B------:R-:W-:Y:S01]  /*a2d0*/  BSSY B1, `(.L_x_3035) ;  /* 0x000001d000017945 */ /* 0x000fe20003800000 */
[----:B0-2---:R-:W-:Y:S02]  /*a2e0*/  CS2R R8, SRZ ;  /* 0x0000000000087805 */ /* 0x005fe4000001ff00 */
[----:B------:R-:W-:Y:S02]  /*a2f0*/  CS2R R12, SRZ ;  /* 0x00000000000c7805 */ /* 0x000fe4000001ff00 */
[----:B------:R-:W-:Y:S02]  /*a300*/  ISETP.GE.AND P0, PT, R56, R67, PT ;  /* 0x000000433800720c */ /* 0x000fe40003f06270 */
[----:B------:R-:W-:-:S11]  /*a310*/  CS2R R10, SRZ ;  /* 0x00000000000a7805 */ /* 0x000fd6000001ff00 */
        /* <DEDUP_REMOVED lines=9> */
[CC--:B---3--:R-:W-:Y:S02]  /*a3b0*/  @!P4 IADD3 R6, P0, R3.reuse, R68.reuse, RZ ;  /* 0x000000440306c210 */ /* 0x0c8fe40007f1e0ff */
[----:B------:R-:W-:Y:S02]  /*a3c0*/  @!P4 IADD3 R68, P1, R14, R68, RZ ;  /* 0x000000440e44c210 */ /* 0x000fe40007f3e0ff */
[----:B------:R-:W-:Y:S02]  /*a3d0*/  @!P5 IADD3 R76, P2, R3, R15, RZ ;  /* 0x0000000f034cd210 */ /* 0x000fe40007f5e0ff */
[----:B------:R-:W-:-:S02]  /*a3e0*/  CS2R R12, SRZ ;  /* 0x00000000000c7805 */ /* 0x000fc4000001ff00 */
[----:B------:R-:W-:Y:S02]  /*a3f0*/  @!P5 IADD3 R14, P3, R14, R15, RZ ;  /* 0x0000000f0e0ed210 */ /* 0x000fe40007f7e0ff */
[----:B------:R-:W-:Y:S01]  /*a400*/  CS2R R20, SRZ ;  /* 0x0000000000147805 */ /* 0x000fe2000001ff00 */
[C---:B-1----:R-:W-:Y:S02]  /*a410*/  @!P4 IMAD.X R7, R0.reuse, 0x1, R5, P0 ;  /* 0x000000010007c824 */ /* 0x042fe400000e0605 */
[--C-:B------:R-:W-:Y:S02]  /*a420*/  @!P5 IMAD.X R77, R0, 0x1, R9.reuse, P2 ;  /* 0x00000001004dd824 */ /* 0x100fe400010e0609 */
[C---:B----4-:R-:W-:Y:S01]  /*a430*/  @!P5 IMAD.X R15, R4.reuse, 0x1, R9, P3 ;  /* 0x00000001040fd824 */ /* 0x050fe200018e0609 */
[----:B------:R-:W-:Y:S01]  /*a440*/  CS2R R8, SRZ ;  /* 0x0000000000087805 */ /* 0x000fe2000001ff00 */
[----:B------:R-:W-:Y:S01]  /*a450*/  @!P4 IMAD.X R69, R4, 0x1, R5, P1 ;  /* 0x000000010445c824 */ /* 0x000fe200008e0605 */
[----:B------:R0:W5:Y:S04]  /*a460*/  @!P5 LD.E.64 R10, desc[UR42][R76.64] ;  /* 0x0000002a4c0ad980 */ /* 0x000168000c101b00 */
[----:B------:R0:W5:Y:S04]  /*a470*/  @!P5 LD.E.64 R8, desc[UR42][R14.64] ;  /* 0x0000002a0e08d980 */ /* 0x000168000c101b00 */
[----:B------:R0:W5:Y:S04]  /*a480*/  @!P4 LD.E.64 R12, desc[UR42][R6.64] ;  /* 0x0000002a060cc980 */ /* 0x000168000c101b00 */
[----:B------:R0:W5:Y:S02]  /*a490*/  @!P4 LD.E.64 R20, desc[UR42][R68.64] ;  /* 0x0000002a4414c980 */ /* 0x000164000c101b00 */
.L_x_3036:
[----:B------:R-:W-:Y:S05]  /*a4a0*/  BSYNC B1 ;  /* 0x0000000000017941 */ /* 0x000fea0003800000 */
.L_x_3035:
[----:B------:R-:W-:Y:S01]  /*a4b0*/  ULEA.HI UR4, UR39, UR39, URZ, 0x1 ;  /* 0x0000002727047291 */ /* 0x000fe2000f8f083f */
[----:B----45:R-:W-:Y:S01]  /*a4c0*/  IMAD.MOV.U32 R4, RZ, RZ, R21 ;  /* 0x000000ffff047224 */ /* 0x030fe200078e0015 */
[----:B-1----:R-:W-:Y:S01]  /*a4d0*/  VIADDMNMX R0, R67, -R192, 0x80, PT ;  /* 0x0000008043007446 */ /* 0x002fe200038009c0 */
[----:B---3--:R-:W-:Y:S01]  /*a4e0*/  IMAD.MOV.U32 R3, RZ, RZ, R20 ;  /* 0x000000ffff037224 */ /* 0x008fe200078e0014 */
        /* <DEDUP_REMOVED lines=19> */
.L_x_3340:
[----:B------:R-:W-:Y:S05]  /*a620*/  BSYNC B1 ;  /* 0x0000000000017941 */ /* 0x000fea0003800000 */
.L_x_3037:
[----:B------:R-:W-:Y:S01]  /*a630*/  BSSY B1, `(.L_x_3039) ;  /* 0x0000067000017945 */ /* 0x000fe20003800000 */
[----:B------:R-:W-:Y:S02]  /*a640*/  PRMT R15, R4, 0x7610, R15 ;  /* 0x00007610040f7816 */ /* 0x000fe4000000000f */
[----:B------:R-:W-:Y:S01]  /*a650*/  PRMT R56, R6, 0x7610, R56 ;  /* 0x0000761006387816 */ /* 0x000fe20000000038 */
[----:B------:R-:W-:Y:S06]  /*a660*/  @P1 BRA `(.L_x_3040) ;  /* 0x00000004008c1947 */ /* 0x000fec0003800000 */
[----:B------:R-:W1:Y:S01]  /*a670*/  LDC R4, c[0x0][0x3f4] ;  /* 0x0000fd00ff047b82 */ /* 0x000e620000000800 */
[----:B------:R-:W-:Y:S01]  /*a680*/  BSSY B2, `(.L_x_3041) ;  /* 0x0000032000027945 */ /* 0x000fe20003800000 */
[-C--:B-1----:R-:W-:Y:S02]  /*a690*/  ISETP.GE.AND P0, PT, R22, R4.reuse, PT ;  /* 0x000000041600720c */ /* 0x082fe40003f06270 */
[----:B------:R-:W-:-:S11]  /*a6a0*/  ISETP.GE.AND P1, PT, R185, R4, PT ;  /* 0x00000004b900720c */ /* 0x000fd60003f26270 */
[----:B------:R-:W-:Y:S05]  /*a6b0*/  @P0 BRA `(.L_x_3042) ;  /* 0x0000000000b80947 */ /* 0x000fea0003800000 */
[----:B0-----:R-:W0:Y:S01]  /*a6c0*/  LDS.128 R4, [R37] ;  /* 0x0000000025047984 */ /* 0x001e220000000c00 */
[----:B------:R-:W-:Y:S02]  /*a6d0*/  SHF.R.U32.HI R79, RZ, 0x10, R49 ;  /* 0x00000010ff4f7819 */ /* 0x000fe40000011631 */
[----:B------:R-:W-:Y:S02]  /*a6e0*/  SHF.R.U32.HI R76, RZ, 0x10, R47 ;  /* 0x00000010ff4c7819 */ /* 0x000fe4000001162f */
[----:B------:R-:W-:Y:S02]  /*a6f0*/  PRMT R79, R80, 0x5410, R79 ;  /* 0x00005410504f7816 */ /* 0x000fe4000000004f */
[----:B------:R-:W-:Y:S02]  /*a700*/  PRMT R76, R51, 0x5432, R76 ;  /* 0x00005432334c7816 */ /* 0x000fe4000000004c */
[----:B------:R-:W-:Y:S01]  /*a710*/  SHF.R.U64 R75, R46, 0x10, R47 ;  /* 0x000000102e4b7819 */ /* 0x000fe2000000122f */
[----:B------:R-:W-:Y:S01]  /*a720*/  IMAD.U32 R80, R79, 0x10000, RZ ;  /* 0x000100004f507824 */ /* 0x000fe200078e00ff */
[----:B------:R-:W-:Y:S01]  /*a730*/  SHF.R.U64 R78, R48, 0x10, R49 ;  /* 0x00000010304e7819 */ /* 0x000fe20000001231 */
[----:B------:R-:W-:Y:S01]  /*a740*/  IMAD.U32 R77, R76, 0x10000, RZ ;  /* 0x000100004c4d7824 */ /* 0x000fe200078e00ff */
[----:B------:R-:W-:-:S02]  /*a750*/  PRMT R75, R81, 0x5410, R75 ;  /* 0x00005410514b7816 */ /* 0x000fc4000000004b */
[----:B------:R-:W-:Y:S02]  /*a760*/  LOP3.LUT R79, R79, 0xffff0000, RZ, 0xc0, !PT ;  /* 0xffff00004f4f7812 */ /* 0x000fe400078ec0ff */
[----:B------:R-:W-:Y:S02]  /*a770*/  LOP3.LUT R76, R76, 0xffff0000, RZ, 0xc0, !PT ;  /* 0xffff00004c4c7812 */ /* 0x000fe400078ec0ff */
[----:B------:R-:W-:Y:S02]  /*a780*/  PRMT R78, R50, 0x5432, R78 ;  /* 0x00005432324e7816 */ /* 0x000fe4000000004e */
[C---:B0-----:R-:W-:Y:S01]  /*a790*/  LOP3.LUT R47, R6.reuse, 0xffff0000, RZ, 0xc0, !PT ;  /* 0xffff0000062f7812 */ /* 0x041fe200078ec0ff */
[----:B------:R-:W-:Y:S01]  /*a7a0*/  IMAD.U32 R46, R6, 0x10000, RZ ;  /* 0x00010000062e7824 */ /* 0x000fe200078e00ff */
[C---:B------:R-:W-:Y:S01]  /*a7b0*/  LOP3.LUT R49, R7.reuse, 0xffff0000, RZ, 0xc0, !PT ;  /* 0xffff000007317812 */ /* 0x040fe200078ec0ff */
[----:B------:R-:W-:Y:S02]  /*a7c0*/  IMAD.U32 R48, R7, 0x10000, RZ ;  /* 0x0001000007307824 */ /* 0x000fe400078e00ff */
[C---:B------:R-:W-:Y:S01]  /*a7d0*/  FMUL.FTZ R81, R47.reuse, R80 ;  /* 0x000000502f517220 */ /* 0x040fe20000410000 */
[----:B------:R-:W-:Y:S01]  /*a7e0*/  FMUL.FTZ R47, R47, R77 ;  /* 0x0000004d2f2f7220 */ /* 0x000fe20000410000 */
[----:B------:R-:W-:Y:S01]  /*a7f0*/  FMUL.FTZ R83, R49, R79 ;  /* 0x0000004f31537220 */ /* 0x000fe20000410000 */
[----:B------:R-:W-:-:S02]  /*a800*/  IMAD.U32 R6, R4, 0x10000, RZ ;  /* 0x0001000004067824 */ /* 0x000fc400078e00ff */
[C---:B------:R-:W-:Y:S01]  /*a810*/  FFMA.FTZ R81, R46.reuse, R77, -R81 ;  /* 0x0000004d2e517223 */ /* 0x040fe20000010851 */
[----:B------:R-:W-:Y:S01]  /*a820*/  FMUL.FTZ R77, R49, R76 ;  /* 0x0000004c314d7220 */ /* 0x000fe20000410000 */
[----:B------:R-:W-:Y:S02]  /*a830*/  IMAD.U32 R7, R5, 0x10000, RZ ;  /* 0x0001000005077824 */ /* 0x000fe400078e00ff */
[----:B------:R-:W-:Y:S01]  /*a840*/  FFMA.FTZ R80, R46, R80, R47 ;  /* 0x000000502e507223 */ /* 0x000fe2000001002f */
[----:B------:R-:W-:Y:S01]  /*a850*/  IMAD.U32 R49, R78, 0x10000, RZ ;  /* 0x000100004e317824 */ /* 0x000fe200078e00ff */
[----:B------:R-:W-:Y:S01]  /*a860*/  LOP3.LUT R4, R4, 0xffff0000, RZ, 0xc0, !PT ;  /* 0xffff000004047812 */ /* 0x000fe200078ec0ff */
[----:B------:R-:W-:Y:S01]  /*a870*/  IMAD.U32 R47, R75, 0x10000, RZ ;  /* 0x000100004b2f7824 */ /* 0x000fe200078e00ff */
        /* <DEDUP_REMOVED lines=8> */
[-C--:B------:R-:W-:Y:S01]  /*a900*/  FMUL.FTZ R77, R5, R46.reuse ;  /* 0x0000002e054d7220 */ /* 0x080fe20000410000 */
[C---:B------:R-:W-:Y:S01]  /*a910*/  FFMA.FTZ R4, R6.reuse, R47, -R75 ;  /* 0x0000002f06047223 */ /* 0x040fe2000001084b */
[----:B------:R-:W-:Y:S01]  /*a920*/  FFMA.FTZ R49, R6, R49, R48 ;  /* 0x0000003106317223 */ /* 0x000fe20000010030 */
[C---:B------:R-:W-:Y:S01]  /*a930*/  FFMA.FTZ R5, R7.reuse, R46, -R76 ;  /* 0x0000002e07057223 */ /* 0x040fe2000001084c */
[----:B------:R-:W-:Y:S01]  /*a940*/  FFMA.FTZ R78, R7, R78, R77 ;  /* 0x0000004e074e7223 */ /* 0x000fe2000001004d */
[----:B------:R-:W-:Y:S02]  /*a950*/  F2FP.BF16.F32.PACK_AB R6, R80, R81 ;  /* 0x000000515006723e */ /* 0x000fe400000010ff */
[----:B------:R-:W-:Y:S02]  /*a960*/  F2FP.BF16.F32.PACK_AB R7, R82, R83 ;  /* 0x000000535207723e */ /* 0x000fe400000010ff */
[----:B------:R-:W-:Y:S02]  /*a970*/  F2FP.BF16.F32.PACK_AB R4, R49, R4 ;  /* 0x000000043104723e */ /* 0x000fe400000010ff */
[----:B------:R-:W-:-:S05]  /*a980*/  F2FP.BF16.F32.PACK_AB R5, R78, R5 ;  /* 0x000000054e05723e */ /* 0x000fca00000010ff */
[----:B------:R1:W-:Y:S02]  /*a990*/  STS.128 [R37], R4 ;  /* 0x0000000425007388 */ /* 0x0003e40000000c00 */
.L_x_3042:
[----:B------:R-:W-:Y:S05]  /*a9a0*/  BSYNC B2 ;  /* 0x0000000000027941 */ /* 0x000fea0003800000 */
.L_x_3041:
[----:B------:R-:W-:Y:S05]  /*a9b0*/  @P1 BRA `(.L_x_3040) ;  /* 0x0000000000b81947 */ /* 0x000fea0003800000 */
[----:B01----:R-:W0:Y:S01]  /*a9c0*/  LDS.128 R4, [R37+0x4000] ;  /* 0x0040000025047984 */ /* 0x003e220000000c00 */
[--C-:B------:R-:W-:Y:S02]  /*a9d0*/  SHF.R.U64 R47, R40, 0x10, R41.reuse ;  /* 0x00000010282f7819 */ /* 0x100fe40000001229 */
[----:B------:R-:W-:Y:S02]  /*a9e0*/  SHF.R.U32.HI R40, RZ, 0x10, R41 ;  /* 0x00000010ff287819 */ /* 0x000fe40000011629 */
[--C-:B------:R-:W-:Y:S02]  /*a9f0*/  SHF.R.U64 R41, R38, 0x10, R39.reuse ;  /* 0x0000001026297819 */ /* 0x100fe40000001227 */
        /* <DEDUP_REMOVED lines=42> */
.L_x_3040:
[----:B------:R-:W-:Y:S05]  /*aca0*/  BSYNC B1 ;  /* 0x0000000000017941 */ /* 0x000fea0003800000 */
.L_x_3039:
[----:B-12---:R-:W-:Y:S01]  /*acb0*/  VIADD R4, R187, 0x20 ;  /* 0x00000020bb047836 */ /* 0x006fe20000000000 */
[----:B------:R-:W-:Y:S04]  /*acc0*/  BSSY B1, `(.L_x_3043) ;  /* 0x0000066000017945 */ /* 0x000fe80003800000 */
[----:B------:R-:W-:-:S13]  /*acd0*/  ISETP.GE.AND P0, PT, R4, R0, PT ;  /* 0x000000000400720c */ /* 0x000fda0003f06270 */
[----:B------:R-:W-:Y:S05]  /*ace0*/  @P0 BRA `(.L_x_3044) ;  /* 0x00000004008c0947 */ /* 0x000fea0003800000 */
[----:B------:R-:W1:Y:S01]  /*acf0*/  LDC R4, c[0x0][0x3f4] ;  /* 0x0000fd00ff047b82 */ /* 0x000e620000000800 */
[----:B------:R-:W-:Y:S01]  /*ad00*/  BSSY B2, `(.L_x_3045) ;  /* 0x0000032000027945 */ /* 0x000fe20003800000 */
[-C--:B-1----:R-:W-:Y:S02]  /*ad10*/  ISETP.GE.AND P0, PT, R22, R4.reuse, PT ;  /* 0x000000041600720c */ /* 0x082fe40003f06270 */
[----:B------:R-:W-:-:S11]  /*ad20*/  ISETP.GE.AND P1, PT, R185, R4, PT ;  /* 0x00000004b900720c */ /* 0x000fd60003f26270 */
[----:B------:R-:W-:Y:S05]  /*ad30*/  @P0 BRA `(.L_x_3046) ;  /* 0x0000000000b80947 */ /* 0x000fea0003800000 */
[----:B0-----:R-:W0:Y:S01]  /*ad40*/  LDS.128 R4, [R37+0x1000] ;  /* 0x0010000025047984 */ /* 0x001e220000000c00 */
        /* <DEDUP_REMOVED lines=8> */
[C---:B------:R-:W-:Y:S02]  /*add0*/  SHF.L.U32 R43, R64.reuse, 0x10, RZ ;  /* 0x00000010402b7819 */ /* 0x040fe400000006ff */
[----:B------:R-:W-:Y:S02]  /*ade0*/  LOP3.LUT R64, R64, 0xffff0000, RZ, 0xc0, !PT ;  /* 0xffff000040407812 */ /* 0x000fe400078ec0ff */
        /* <DEDUP_REMOVED lines=35> */
.L_x_3046:
[----:B------:R-:W-:Y:S05]  /*b020*/  BSYNC B2 ;  /* 0x0000000000027941 */ /* 0x000fea0003800000 */
.L_x_3045:
        /* <DEDUP_REMOVED lines=19> */
[----:B------:R-:W-:Y:S01]  /*b160*/  FMUL.FTZ R41, R29, R39 ;  /* 0x000000271d297220 */ /* 0x000fe20000410000 */
[C---:B------:R-:W-:Y:S01]  /*b170*/  FMUL.FTZ R29, R31.reuse, R55 ;  /* 0x000000371f1d7220 */ /* 0x040fe20000410000 */
[----:B------:R-:W-:Y:S02]  /*b180*/  IMAD.U32 R6, R4, 0x10000, RZ ;  /* 0x0001000004067824 */ /* 0x000fe400078e00ff */
[C---:B------:R-:W-:Y:S01]  /*b190*/  FFMA.FTZ R43, R28.reuse, R39, R42 ;  /* 0x000000271c2b7223 */ /* 0x040fe2000001002a */
[----:B------:R-:W-:Y:S01]  /*b1a0*/  FMUL.FTZ R39, R31, R58 ;  /* 0x0000003a1f277220 */ /* 0x000fe20000410000 */
[C---:B------:R-:W-:Y:S02]  /*b1b0*/  IMAD.U32 R7, R5.reuse, 0x10000, RZ ;  /* 0x0001000005077824 */ /* 0x040fe400078e00ff */
[----:B------:R-:W-:Y:S01]  /*b1c0*/  FFMA.FTZ R40, R28, R38, -R41 ;  /* 0x000000261c287223 */ /* 0x000fe20000010829 */
        /* <DEDUP_REMOVED lines=20> */
[----:B------:R2:W-:Y:S02]  /*b310*/  STS.128 [R37+0x5000], R4 ;  /* 0x0050000425007388 */ /* 0x0005e40000000c00 */
.L_x_3044:
[----:B------:R-:W-:Y:S05]  /*b320*/  BSYNC B1 ;  /* 0x0000000000017941 */ /* 0x000fea0003800000 */
.L_x_3043:
        /* <DEDUP_REMOVED lines=55> */
.L_x_3050:
[----:B------:R-:W-:Y:S05]  /*b6a0*/  BSYNC B2 ;  /* 0x0000000000027941 */ /* 0x000fea0003800000 */
.L_x_3049:
        /* <DEDUP_REMOVED lines=47> */
.L_x_3048:
[----:B------:R-:W-:Y:S05]  /*b9a0*/  BSYNC B1 ;  /* 0x0000000000017941 */ /* 0x000fea0003800000 */
.L_x_3047:
[----:B-12---:R-:W-:-:S05]  /*b9b0*/  VIADD R4, R187, 0x60 ;  /* 0x00000060bb047836 */ /* 0x006fca0000000000 */
        /* <DEDUP_REMOVED lines=23> */
[----:B------:R-:W-:Y:S01]  /*bb30*/  IMAD.U32 R12, R6, 0x10000, RZ ;  /* 0x00010000060c7824 */ /* 0x000fe200078e00ff */
[----:B------:R-:W-:Y:S01]  /*bb40*/  SHF.L.U32 R6, R5, 0x10, RZ ;  /* 0x0000001005067819 */ /* 0x000fe200000006ff */
[C---:B------:R-:W-:Y:S01]  /*bb50*/  FMUL.FTZ R25, R13.reuse, R24 ;  /* 0x000000180d197220 */ /* 0x040fe20000410000 */
[----:B------:R-:W-:Y:S01]  /*bb60*/  FMUL.FTZ R13, R13, R21 ;  /* 0x000000150d0d7220 */ /* 0x000fe20000410000 */
[----:B------:R-:W-:Y:S01]  /*bb70*/  FMUL.FTZ R29, R7, R68 ;  /* 0x00000044071d7220 */ /* 0x000fe20000410000 */
[----:B------:R-:W-:-:S02]  /*bb80*/  IMAD.U32 R0, R4, 0x10000, RZ ;  /* 0x0001000004007824 */ /* 0x000fc400078e00ff */
[C---:B------:R-:W-:Y:S01]  /*bb90*/  FFMA.FTZ R26, R12.reuse, R21, -R25 ;  /* 0x000000150c1a7223 */ /* 0x040fe20000010819 */
[----:B------:R-:W-:Y:S01]  /*bba0*/  FFMA.FTZ R27, R12, R24, R13 ;  /* 0x000000180c1b7223 */ /* 0x000fe2000001000d */
[-C--:B------:R-:W-:Y:S01]  /*bbb0*/  FMUL.FTZ R21, R7, R70.reuse ;  /* 0x0000004607157220 */ /* 0x080fe20000410000 */
[----:B------:R-:W-:Y:S01]  /*bbc0*/  IMAD.U32 R13, R67, 0x10000, RZ ;  /* 0x00010000430d7824 */ /* 0x000fe200078e00ff */
[----:B------:R-:W-:Y:S01]  /*bbd0*/  LOP3.LUT R4, R4, 0xffff0000, RZ, 0xc0, !PT ;  /* 0xffff000004047812 */ /* 0x000fe200078ec0ff */
[----:B------:R-:W-:Y:S01]  /*bbe0*/  IMAD.U32 R7, R69, 0x10000, RZ ;  /* 0x0001000045077824 */ /* 0x000fe200078e00ff */
[----:B------:R-:W-:Y:S01]  /*bbf0*/  LOP3.LUT R5, R5, 0xffff0000, RZ, 0xc0, !PT ;  /* 0xffff000005057812 */ /* 0x000fe200078ec0ff */
[C---:B------:R-:W-:Y:S01]  /*bc00*/  FFMA.FTZ R29, R20.reuse, R70, -R29 ;  /* 0x00000046141d7223 */ /* 0x040fe2000001081d */
[----:B------:R-:W-:Y:S01]  /*bc10*/  LOP3.LUT R67, R67, 0xffff0000, RZ, 0xc0, !PT ;  /* 0xffff000043437812 */ /* 0x000fe200078ec0ff */
[----:B------:R-:W-:Y:S01]  /*bc20*/  FFMA.FTZ R68, R20, R68, R21 ;  /* 0x0000004414447223 */ /* 0x000fe20000010015 */
[----:B------:R-:W-:Y:S01]  /*bc30*/  LOP3.LUT R69, R69, 0xffff0000, RZ, 0xc0, !PT ;  /* 0xffff000045457812 */ /* 0x000fe200078ec0ff */
[C---:B------:R-:W-:Y:S01]  /*bc40*/  FMUL.FTZ R21, R4.reuse, R13 ;  /* 0x0000000d04157220 */ /* 0x040fe20000410000 */
[----:B------:R-:W-:Y:S01]  /*bc50*/  FMUL.FTZ R12, R4, R7 ;  /* 0x00000007040c7220 */ /* 0x000fe20000410000 */
[----:B------:R-:W-:-:S02]  /*bc60*/  FMUL.FTZ R25, R5, R67 ;  /* 0x0000004305197220 */ /* 0x000fc40000410000 */
[----:B------:R-:W-:Y:S01]  /*bc70*/  FMUL.FTZ R20, R5, R69 ;  /* 0x0000004505147220 */ /* 0x000fe20000410000 */
        /* <DEDUP_REMOVED lines=9> */
.L_x_3053:
[----:B------:R-:W-:Y:S05]  /*bd10*/  BSYNC B1 ;  /* 0x0000000000017941 */ /* 0x000fea0003800000 */
.L_x_3052:
[----:B------:R-:W-:Y:S05]  /*bd20*/  @P1 BRA `(.L_x_3051) ;  /* 0x0000002800bc1947 */ /* 0x000fea0003800000 */
[----:B01----:R-:W0:Y:S01]  /*bd30*/  LDS.128 R4, [R37+0x7000] ;  /* 0x0070000025047984 */ /* 0x003e220000000c00 */
[----:B------:R-:W-:Y:S02]  /*bd40*/  SHF.R.U64 R0, R10, 0x10, R11 ;  /* 0x000000100a007819 */ /* 0x000fe4000000120b */
[--C-:B------:R-:W-:Y:S02]  /*bd50*/  SHF.R.U64 R10, R8, 0x10, R9.reuse ;  /* 0x00000010080a7819 */ /* 0x100fe40000001209 */
        /* <DEDUP_REMOVED lines=44> */
.L_x_3024:
        /* <DEDUP_REMOVED lines=30> */
[----:B------:R-:W4:Y:S04]  /*c200*/  SHFL.IDX PT, R0, R35, RZ, 0x181f ;  /* 0x00181fff23007589 */ /* 0x000f2800000e0000 */
[----:B------:R-:W5:Y:S04]  /*c210*/  SHFL.IDX PT, R14, R34, RZ, 0x181f ;  /* 0x00181fff220e7589 */ /* 0x000f6800000e0000 */
[----:B------:R-:W1:Y:S01]  /*c220*/  SHFL.IDX PT, R5, R33, RZ, 0x181f ;  /* 0x00181fff21057589 */ /* 0x000e6200000e0000 */
[----:B0-----:R-:W-:-:S04]  /*c230*/  ISETP.GE.AND P0, PT, R16, R58, PT ;  /* 0x0000003a1000720c */ /* 0x001fc80003f06270 */
[----:B------:R-:W-:-:S13]  /*c240*/  ISETP.GE.OR P1, PT, R56, R3, P0 ;  /* 0x000000033800720c */ /* 0x000fda0000726670 */
[C---:B------:R-:W-:Y:S01]  /*c250*/  @!P1 IMAD.SHL.U32 R21, R16.reuse, 0x2, RZ ;  /* 0x0000000210159824 */ /* 0x040fe200078e00ff */
[----:B------:R-:W-:-:S04]  /*c260*/  @!P1 SHF.L.U64.HI R6, R16, 0x1, R17 ;  /* 0x0000000110069819 */ /* 0x000fc80000010211 */
[----:B---3--:R-:W-:-:S05]  /*c270*/  @!P1 IADD3 R4, P2, R4, R21, RZ ;  /* 0x0000001504049210 */ /* 0x008fca0007f5e0ff */
[----:B----4-:R-:W-:Y:S02]  /*c280*/  @!P1 IMAD.X R7, R0, 0x1, R6, P2 ;  /* 0x0000000100079824 */ /* 0x010fe400010e0606 */
[----:B------:R-:W-:Y:S02]  /*c290*/  @!P1 IMAD.MOV.U32 R8, RZ, RZ, R4 ;  /* 0x000000ffff089224 */ /* 0x000fe400078e0004 */
[----:B------:R-:W-:-:S06]  /*c2a0*/  @!P1 IMAD.MOV.U32 R9, RZ, RZ, R7 ;  /* 0x000000ffff099224 */ /* 0x000fcc00078e0007 */
[----:B------:R-:W3:Y:S01]  /*c2b0*/  @!P1 LD.E.128 R8, desc[UR42][R8.64] ;  /* 0x0000002a08089980 */ /* 0x000ee2000c101d00 */
[----:B-----5:R-:W-:-:S05]  /*c2c0*/  @!P1 IADD3 R14, P2, R14, R21, RZ ;  /* 0x000000150e0e9210 */ /* 0x020fca0007f5e0ff */
[----:B-1----:R-:W-:Y:S02]  /*c2d0*/  @!P1 IMAD.X R5, R5, 0x1, R6, P2 ;  /* 0x0000000105059824 */ /* 0x002fe400010e0606 */
[----:B------:R-:W-:-:S06]  /*c2e0*/  @!P1 IMAD.MOV.U32 R4, RZ, RZ, R14 ;  /* 0x000000ffff049224 */ /* 0x000fcc00078e000e */
[----:B------:R-:W4:Y:S01]  /*c2f0*/  @!P1 LD.E.128 R4, desc[UR42][R4.64] ;  /* 0x0000002a04049980 */ /* 0x000f22000c101d00 */
        /* <DEDUP_REMOVED lines=17> */
[----:B----4-:R-:W-:Y:S01]  /*c410*/  @!P1 IMAD.MOV.U32 R38, RZ, RZ, R4 ;  /* 0x000000ffff269224 */ /* 0x010fe200078e0004 */
[----:B------:R-:W-:Y:S01]  /*c420*/  PRMT R79, R12, 0x7610, R79 ;  /* 0x000076100c4f7816 */ /* 0x000fe2000000004f */
[----:B------:R-:W-:Y:S01]  /*c430*/  @!P1 IMAD.MOV.U32 R39, RZ, RZ, R5 ;  /* 0x000000ffff279224 */ /* 0x000fe200078e0005 */
[----:B------:R-:W-:Y:S01]  /*c440*/  PRMT R52, R10, 0x7610, R52 ;  /* 0x000076100a347816 */ /* 0x000fe20000000034 */
[----:B------:R-:W-:Y:S02]  /*c450*/  @!P1 IMAD.MOV.U32 R20, RZ, RZ, R6 ;  /* 0x000000ffff149224 */ /* 0x000fe400078e0006 */
[----:B------:R-:W-:Y:S02]  /*c460*/  @!P1 IMAD.MOV.U32 R21, RZ, RZ, R7 ;  /* 0x000000ffff159224 */ /* 0x000fe400078e0007 */
[----:B------:R-:W-:Y:S02]  /*c470*/  IMAD.MOV.U32 R11, RZ, RZ, R51 ;  /* 0x000000ffff0b7224 */ /* 0x000fe400078e0033 */
[----:B------:R-:W-:Y:S01]  /*c480*/  IMAD.MOV.U32 R4, RZ, RZ, R38 ;  /* 0x000000ffff047224 */ /* 0x000fe200078e0026 */
[----:B------:R-:W-:Y:S01]  /*c490*/  MOV R7, R21 ;  /* 0x0000001500077202 */ /* 0x000fe20000000f00 */
[----:B------:R-:W-:Y:S01]  /*c4a0*/  IMAD.MOV.U32 R5, RZ, RZ, R39 ;  /* 0x000000ffff057224 */ /* 0x000fe200078e0027 */
[----:B------:R-:W-:Y:S01]  /*c4b0*/  PRMT R53, R11, 0x7610, R53 ;  /* 0x000076100b357816 */ /* 0x000fe20000000035 */
[----:B------:R-:W-:Y:S01]  /*c4c0*/  IMAD.MOV.U32 R6, RZ, RZ, R20 ;  /* 0x000000ffff067224 */ /* 0x000fe200078e0014 */
[----:B------:R-:W-:-:S02]  /*c4d0*/  PRMT R80, R4, 0x7610, R80 ;  /* 0x0000761004507816 */ /* 0x000fc40000000050 */
[----:B------:R-:W-:Y:S02]  /*c4e0*/  PRMT R81, R5, 0x7610, R81 ;  /* 0x0000761005517816 */ /* 0x000fe40000000051 */
[----:B------:R-:W-:Y:S02]  /*c4f0*/  PRMT R82, R6, 0x7610, R82 ;  /* 0x0000761006527816 */ /* 0x000fe40000000052 */
[----:B01-3--:R-:W-:-:S07]  /*c500*/  PRMT R83, R7, 0x7610, R83 ;  /* 0x0000761007537816 */ /* 0x00bfce0000000053 */
.L_x_3350:
        /* <DEDUP_REMOVED lines=19> */
.L_x_3056:
[----:B------:R-:W-:Y:S05]  /*c640*/  BSYNC B1 ;  /* 0x0000000000017941 */ /* 0x000fea0003800000 */
.L_x_3055:
        /* <DEDUP_REMOVED lines=20> */
[----:B------:R-:W3:Y:S02]  /*c790*/  SHFL.IDX PT, R0, R35, 0x2, 0x181f ;  /* 0x00581f0023007f89 */ /* 0x000ee400000e0000 */
[----:B------:R-:W-:Y:S02]  /*c7a0*/  ISETP.GE.OR P1, PT, R10, R3, P0 ;  /* 0x000000030a00720c */ /* 0x000fe40000726670 */
[----:B0-----:R-:W0:Y:S04]  /*c7b0*/  SHFL.IDX PT, R14, R34, 0x2, 0x181f ;  /* 0x00581f00220e7f89 */ /* 0x001e2800000e0000 */
[----:B------:R-:W4:Y:S07]  /*c7c0*/  SHFL.IDX PT, R28, R33, 0x2, 0x181f ;  /* 0x00581f00211c7f89 */ /* 0x000f2e00000e0000 */
[C---:B------:R-:W-:Y:S01]  /*c7d0*/  @!P1 IMAD.SHL.U32 R31, R16.reuse, 0x2, RZ ;  /* 0x00000002101f9824 */ /* 0x040fe200078e00ff */
[----:B------:R-:W-:-:S04]  /*c7e0*/  @!P1 SHF.L.U64.HI R29, R16, 0x1, R17 ;  /* 0x00000001101d9819 */ /* 0x000fc80000010211 */
[----:B-1----:R-:W-:-:S05]  /*c7f0*/  @!P1 IADD3 R8, P2, R8, R31, RZ ;  /* 0x0000001f08089210 */ /* 0x002fca0007f5e0ff */
[----:B---3--:R-:W-:-:S06]  /*c800*/  @!P1 IMAD.X R9, R0, 0x1, R29, P2 ;  /* 0x0000000100099824 */ /* 0x008fcc00010e061d */
[----:B------:R-:W3:Y:S01]  /*c810*/  @!P1 LD.E.128 R8, desc[UR42][R8.64] ;  /* 0x0000002a08089980 */ /* 0x000ee2000c101d00 */
[----:B0-----:R-:W-:-:S05]  /*c820*/  @!P1 IADD3 R14, P2, R14, R31, RZ ;  /* 0x0000001f0e0e9210 */ /* 0x001fca0007f5e0ff */
[----:B----4-:R-:W-:-:S04]  /*c830*/  @!P1 IMAD.X R29, R28, 0x1, R29, P2 ;  /* 0x000000011c1d9824 */ /* 0x010fc800010e061d */
[----:B------:R-:W-:-:S05]  /*c840*/  @!P1 IMAD.MOV.U32 R15, RZ, RZ, R29 ;  /* 0x000000ffff0f9224 */ /* 0x000fca00078e001d */
[----:B------:R-:W4:Y:S01]  /*c850*/  @!P1 LD.E.128 R28, desc[UR42][R14.64] ;  /* 0x0000002a0e1c9980 */ /* 0x000f22000c101d00 */
[----:B------:R-:W-:Y:S02]  /*c860*/  CS2R R44, SRZ ;  /* 0x00000000002c7805 */ /* 0x000fe4000001ff00 */
[----:B------:R-:W-:Y:S02]  /*c870*/  CS2R R46, SRZ ;  /* 0x00000000002e7805 */ /* 0x000fe4000001ff00 */
[----:B------:R-:W-:Y:S01]  /*c880*/  CS2R R40, SRZ ;  /* 0x0000000000287805 */ /* 0x000fe2000001ff00 */
[----:B------:R-:W0:Y:S01]  /*c890*/  SHFL.IDX PT, R32, R32, 0x3, 0x181f ;  /* 0x00781f0020207f89 */ /* 0x000e2200000e0000 */
[----:B------:R-:W-:-:S03]  /*c8a0*/  CS2R R42, SRZ ;  /* 0x00000000002a7805 */ /* 0x000fc6000001ff00 */
[----:B------:R-:W1:Y:S04]  /*c8b0*/  SHFL.IDX PT, R34, R34, 0x3, 0x181f ;  /* 0x00781f0022227f89 */ /* 0x000e6800000e0000 */
[----:B------:R-:W0:Y:S01]  /*c8c0*/  SHFL.IDX PT, R33, R33, 0x3, 0x181f ;  /* 0x00781f0021217f89 */ /* 0x000e2200000e0000 */
[----:B---3--:R-:W-:Y:S02]  /*c8d0*/  @!P1 IMAD.MOV.U32 R44, RZ, RZ, R8 ;  /* 0x000000ffff2c9224 */ /* 0x008fe400078e0008 */
        /* <DEDUP_REMOVED lines=10> */
[----:B----4-:R-:W-:Y:S01]  /*c980*/  @!P1 IMAD.MOV.U32 R40, RZ, RZ, R28 ;  /* 0x000000ffff289224 */ /* 0x010fe200078e001c */
        /* <DEDUP_REMOVED lines=13> */
[----:B01-3--:R-:W-:-:S07]  /*ca60*/  PRMT R76, R11, 0x7610, R76 ;  /* 0x000076100b4c7816 */ /* 0x00bfce000000004c */
.L_x_3360:
[----:B------:R-:W-:Y:S01]  /*ca70*/  VIADD R56, R56, 0x60 ;  /* 0x0000006038387836 */ /* 0x000fe20000000000 */
[----:B------:R-:W-:Y:S01]  /*ca80*/  BSSY B1, `(.L_x_3058) ;  /* 0x0000012000017945 */ /* 0x000fe20003800000 */
[----:B------:R-:W-:Y:S02]  /*ca90*/  CS2R R10, SRZ ;  /* 0x00000000000a7805 */ /* 0x000fe4000001ff00 */
[----:B--2---:R-:W-:Y:S02]  /*caa0*/  CS2R R12, SRZ ;  /* 0x00000000000c7805 */ /* 0x004fe4000001ff00 */
        /* <DEDUP_REMOVED lines=10> */
[----:B------:R-:W-:Y:S02]  /*cb50*/  IADD3 R8, P2, R34, R11, RZ ;  /* 0x0000000b22087210 */ /* 0x000fe40007f5e0ff */
[----:B------:R-:W-:-:S03]  /*cb60*/  IADD3.X R13, R0, R9, RZ, P1, !PT ;  /* 0x00000009000d7210 */ /* 0x000fc60000ffe4ff */
[----:B------:R-:W-:-:S03]  /*cb70*/  IMAD.X R9, R33, 0x1, R9, P2 ;  /* 0x0000000121097824 */ /* 0x000fc600010e0609 */
[----:B------:R-:W5:Y:S04]  /*cb80*/  LD.E.128 R12, desc[UR42][R12.64] ;  /* 0x0000002a0c0c7980 */ /* 0x000f68000c101d00 */
[----:B------:R-:W5:Y:S02]  /*cb90*/  LD.E.128 R8, desc[UR42][R8.64] ;  /* 0x0000002a08087980 */ /* 0x000f64000c101d00 */
.L_x_3059:
[----:B------:R-:W-:Y:S05]  /*cba0*/  BSYNC B1 ;  /* 0x0000000000017941 */ /* 0x000fea0003800000 */
.L_x_3058:
[----:B------:R-:W-:Y:S01]  /*cbb0*/  ULEA.HI UR4, UR39, UR39, URZ, 0x1 ;  /* 0x0000002727047291 */ /* 0x000fe2000f8f083f */
[----:B------:R-:W-:Y:S01]  /*cbc0*/  VIADD R28, R187, 0x20 ;  /* 0x00000020bb1c7836 */ /* 0x000fe20000000000 */
[----:B------:R-:W-:Y:S01]  /*cbd0*/  VIADDMNMX R0, R3, -R192, 0x80, PT ;  /* 0x0000008003007446 */ /* 0x000fe200038009c0 */
[C---:B------:R-:W-:Y:S01]  /*cbe0*/  VIADD R31, R187.reuse, 0x40 ;  /* 0x00000040bb1f7836 */ /* 0x040fe20000000000 */
[----:B------:R-:W-:Y:S01]  /*cbf0*/  ULOP3.LUT UR4, UR4, 0xfffffffe, URZ, 0xc0, !UPT ;  /* 0xfffffffe04047892 */ /* 0x000fe2000f8ec03f */
[C---:B------:R-:W-:Y:S01]  /*cc00*/  VIADD R30, R187.reuse, 0x60 ;  /* 0x00000060bb1e7836 */ /* 0x040fe20000000000 */
        /* <DEDUP_REMOVED lines=24> */
.L_x_3361:
[----:B------:R-:W-:Y:S05]  /*cd90*/  BSYNC B1 ;  /* 0x0000000000017941 */ /* 0x000fea0003800000 */
.L_x_3060:
[----:B------:R-:W-:Y:S04]  /*cda0*/  BSSY B1, `(.L_x_3062) ;  /* 0x000006a000017945 */ /* 0x000fe80003800000 */
[----:B------:R-:W-:Y:S05]  /*cdb0*/  @P3 BRA `(.L_x_3063) ;  /* 0x0000000400a03947 */ /* 0x000fea0003800000 */
[----:B------:R-:W-:Y:S01]  /*cdc0*/  LEA.HI R28, R58, R207, RZ, 0x1d ;  /* 0x000000cf3a1c7211 */ /* 0x000fe200078fe8ff */
[----:B------:R-:W-:Y:S01]  /*cdd0*/  IMAD.SHL.U32 R30, R187, 0x40, RZ ;  /* 0x00000040bb1e7824 */ /* 0x000fe200078e00ff */
[--C-:B------:R-:W-:Y:S02]  /*cde0*/  SHF.R.U64 R87, R48, 0x10, R49.reuse ;  /* 0x0000001030577819 */ /* 0x100fe40000001231 */
[----:B------:R-:W-:Y:S01]  /*cdf0*/  SHF.R.S32.HI R31, RZ, 0x1f, R28 ;  /* 0x0000001fff1f7819 */ /* 0x000fe2000001141c */
[----:B0-----:R-:W-:Y:S01]  /*ce00*/  IMAD.SHL.U32 R29, R28, 0x8, RZ ;  /* 0x000000081c1d7824 */ /* 0x001fe200078e00ff */
[----:B------:R-:W-:Y:S02]  /*ce10*/  SHF.R.U32.HI R48, RZ, 0x10, R49 ;  /* 0x00000010ff307819 */ /* 0x000fe40000011631 */
[----:B------:R-:W-:Y:S02]  /*ce20*/  LEA.HI R31, R31, R28, RZ, 0x3 ;  /* 0x0000001c1f1f7211 */ /* 0x000fe400078f18ff */
[----:B------:R-:W-:-:S02]  /*ce30*/  LOP3.LUT R29, R29, 0x38, RZ, 0xc0, !PT ;  /* 0x000000381d1d7812 */ /* 0x000fc400078ec0ff */
[----:B------:R-:W-:Y:S01]  /*ce40*/  SHF.R.U64 R49, R38, 0x10, R39 ;  /* 0x0000001026317819 */ /* 0x000fe20000001227 */
[----:B------:R-:W-:Y:S01]  /*ce50*/  IMAD.SHL.U32 R31, R31, 0x400, RZ ;  /* 0x000004001f1f7824 */ /* 0x000fe200078e00ff */
[----:B------:R-:W-:Y:S02]  /*ce60*/  LOP3.LUT R29, R29, 0x1c0, R30, 0xf8, !PT ;  /* 0x000001c01d1d7812 */ /* 0x000fe400078ef81e */
[----:B------:R-:W-:Y:S02]  /*ce70*/  SHF.R.U64 R85, R50, 0x10, R51 ;  /* 0x0000001032557819 */ /* 0x000fe40000001233 */
[----:B------:R-:W-:Y:S02]  /*ce80*/  LOP3.LUT R29, R29, R204, RZ, 0x3c, !PT ;  /* 0x000000cc1d1d7212 */ /* 0x000fe400078e3cff */
[----:B------:R-:W-:Y:S02]  /*ce90*/  LOP3.LUT R28, R31, 0x7fffe000, RZ, 0xc0, !PT ;  /* 0x7fffe0001f1c7812 */ /* 0x000fe400078ec0ff */
[----:B------:R-:W-:-:S02]  /*cea0*/  SHF.R.U32.HI R38, RZ, 0x10, R39 ;  /* 0x00000010ff267819 */ /* 0x000fc40000011627 */
[----:B------:R-:W-:Y:S02]  /*ceb0*/  IADD3 R77, R29, R28, R205 ;  /* 0x0000001c1d4d7210 */ /* 0x000fe40007ffe0cd */
[----:B------:R-:W0:Y:S01]  /*cec0*/  LDS.128 R28, [R37] ;  /* 0x00000000251c7984 */ /* 0x000e220000000c00 */
[----:B------:R-:W-:Y:S02]  /*ced0*/  PRMT R80, R80, 0x5410, R49 ;  /* 0x0000541050507816 */ /* 0x000fe40000000031 */
[----:B------:R-:W-:Y:S01]  /*cee0*/  IMAD R77, R77, 0x2, R18 ;  /* 0x000000024d4d7824 */ /* 0x000fe200078e0212 */
[----:B------:R-:W-:Y:S02]  /*cef0*/  SHF.R.U64 R39, R20, 0x10, R21 ;  /* 0x0000001014277819 */ /* 0x000fe40000001215 */
[----:B------:R-:W-:Y:S02]  /*cf00*/  PRMT R52, R52, 0x5410, R85 ;  /* 0x0000541034347816 */ /* 0x000fe40000000055 */
[----:B------:R-:W1:Y:S01]  /*cf10*/  LDS.128 R32, [R77+0x10400] ;  /* 0x010400004d207984 */ /* 0x000e620000000c00 */
[----:B------:R-:W-:-:S02]  /*cf20*/  SHF.R.U32.HI R84, RZ, 0x10, R51 ;  /* 0x00000010ff547819 */ /* 0x000fc40000011633 */
[----:B------:R-:W-:Y:S02]  /*cf30*/  SHF.R.U32.HI R20, RZ, 0x10, R21 ;  /* 0x00000010ff147819 */ /* 0x000fe40000011615 */
[----:B------:R-:W-:Y:S02]  /*cf40*/  PRMT R78, R78, 0x5410, R87 ;  /* 0x000054104e4e7816 */ /* 0x000fe40000000057 */
[----:B------:R-:W-:Y:S02]  /*cf50*/  PRMT R79, R79, 0x5410, R48 ;  /* 0x000054104f4f7816 */ /* 0x000fe40000000030 */
[----:B------:R-:W-:Y:S01]  /*cf60*/  PRMT R85, R81, 0x5410, R38 ;  /* 0x0000541051557816 */ /* 0x000fe20000000026 */
[----:B------:R-:W-:Y:S01]  /*cf70*/  IMAD.U32 R81, R80, 0x10000, RZ ;  /* 0x0001000050517824 */ /* 0x000fe200078e00ff */
[----:B------:R-:W-:Y:S01]  /*cf80*/  PRMT R84, R53, 0x5410, R84 ;  /* 0x0000541035547816 */ /* 0x000fe20000000054 */
[----:B------:R-:W-:Y:S01]  /*cf90*/  IMAD.U32 R53, R78, 0x10000, RZ ;  /* 0x000100004e357824 */ /* 0x000fe200078e00ff */
[----:B------:R-:W-:-:S02]  /*cfa0*/  PRMT R83, R83, 0x5410, R20 ;  /* 0x0000541053537816 */ /* 0x000fc40000000014 */
[----:B------:R-:W-:Y:S01]  /*cfb0*/  PRMT R86, R82, 0x5410, R39 ;  /* 0x0000541052567816 */ /* 0x000fe20000000027 */
[----:B------:R-:W-:Y:S01]  /*cfc0*/  IMAD.U32 R82, R85, 0x10000, RZ ;  /* 0x0001000055527824 */ /* 0x000fe200078e00ff */
[----:B------:R-:W-:Y:S01]  /*cfd0*/  LOP3.LUT R80, R80, 0xffff0000, RZ, 0xc0, !PT ;  /* 0xffff000050507812 */ /* 0x000fe200078ec0ff */
[----:B------:R-:W-:Y:S01]  /*cfe0*/  IMAD.U32 R90, R83, 0x10000, RZ ;  /* 0x00010000535a7824 */ /* 0x000fe200078e00ff */
        /* <DEDUP_REMOVED lines=15> */
[-C--:B------:R-:W-:Y:S01]  /*d0e0*/  FMUL.FTZ R89, R48, R53.reuse ;  /* 0x0000003530597220 */ /* 0x080fe20000410000 */
[C---:B------:R-:W-:Y:S01]  /*d0f0*/  IMAD.U32 R48, R79.reuse, 0x10000, RZ ;  /* 0x000100004f307824 */ /* 0x040fe200078e00ff */
[----:B------:R-:W-:Y:S01]  /*d100*/  LOP3.LUT R79, R79, 0xffff0000, RZ, 0xc0, !PT ;  /* 0xffff00004f4f7812 */ /* 0x000fe200078ec0ff */
[----:B------:R-:W-:Y:S01]  /*d110*/  FFMA.FTZ R87, R20, R53, -R87 ;  /* 0x0000003514577223 */ /* 0x000fe20000010857 */
[----:B------:R-:W-:Y:S01]  /*d120*/  FMUL.FTZ R53, R49, R82 ;  /* 0x0000005231357220 */ /* 0x000fe20000410000 */
[----:B------:R-:W-:-:S02]  /*d130*/  IMAD.U32 R51, R35, 0x10000, RZ ;  /* 0x0001000023337824 */ /* 0x000fc400078e00ff */
[----:B------:R-:W-:Y:S01]  /*d140*/  FFMA.FTZ R89, R20, R81, R89 ;  /* 0x0000005114597223 */ /* 0x000fe20000010059 */
[----:B------:R-:W-:Y:S02]  /*d150*/  IMAD.U32 R20, R84, 0x10000, RZ ;  /* 0x0001000054147824 */ /* 0x000fe400078e00ff */
[-C--:B------:R-:W-:Y:S01]  /*d160*/  FMUL.FTZ R49, R49, R48.reuse ;  /* 0x0000003031317220 */ /* 0x080fe20000410000 */
[C---:B------:R-:W-:Y:S01]  /*d170*/  FFMA.FTZ R53, R38.reuse, R48, -R53 ;  /* 0x0000003026357223 */ /* 0x040fe20000010835 */
[C---:B------:R-:W-:Y:S01]  /*d180*/  FMUL.FTZ R48, R51.reuse, R90 ;  /* 0x0000005a33307220 */ /* 0x040fe20000410000 */
[----:B------:R-:W-:Y:S01]  /*d190*/  FMUL.FTZ R81, R51, R20 ;  /* 0x0000001433517220 */ /* 0x000fe20000410000 */
[----:B------:R-:W-:Y:S01]  /*d1a0*/  FFMA.FTZ R49, R38, R82, R49 ;  /* 0x0000005226317223 */ /* 0x000fe20000010031 */
[C---:B------:R-:W-:Y:S01]  /*d1b0*/  FMUL.FTZ R38, R32.reuse, R78 ;  /* 0x0000004e20267220 */ /* 0x040fe20000410000 */
[----:B------:R-:W-:Y:S01]  /*d1c0*/  FFMA.FTZ R51, R39, R20, -R48 ;  /* 0x0000001427337223 */ /* 0x000fe20000010830 */
[----:B------:R-:W-:Y:S01]  /*d1d0*/  FMUL.FTZ R20, R32, R80 ;  /* 0x0000005020147220 */ /* 0x000fe20000410000 */
[----:B------:R-:W-:-:S02]  /*d1e0*/  IMAD.U32 R50, R34, 0x10000, RZ ;  /* 0x0001000022327824 */ /* 0x000fc400078e00ff */
[C---:B------:R-:W-:Y:S01]  /*d1f0*/  FFMA.FTZ R38, R21.reuse, R80, R38 ;  /* 0x0000005015267223 */ /* 0x040fe20000010026 */
[----:B------:R-:W-:Y:S02]  /*d200*/  IMAD.U32 R32, R86, 0x10000, RZ ;  /* 0x0001000056207824 */ /* 0x000fe400078e00ff */
[----:B------:R-:W-:Y:S01]  /*d210*/  FFMA.FTZ R78, R21, R78, -R20 ;  /* 0x0000004e154e7223 */ /* 0x000fe20000010814 */
[----:B------:R-:W-:Y:S02]  /*d220*/  IMAD.U32 R20, R52, 0x10000, RZ ;  /* 0x0001000034147824 */ /* 0x000fe400078e00ff */
[----:B------:R-:W-:Y:S01]  /*d230*/  FFMA.FTZ R81, R39, R90, R81 ;  /* 0x0000005a27517223 */ /* 0x000fe20000010051 */
[----:B------:R-:W-:Y:S01]  /*d240*/  FMUL.FTZ R80, R50, R32 ;  /* 0x0000002032507220 */ /* 0x000fe20000410000 */
[C---:B------:R-:W-:Y:S01]  /*d250*/  FMUL.FTZ R39, R33.reuse, R85 ;  /* 0x0000005521277220 */ /* 0x040fe20000410000 */
[-C--:B------:R-:W-:Y:S01]  /*d260*/  FMUL.FTZ R82, R33, R79.reuse ;  /* 0x0000004f21527220 */ /* 0x080fe20000410000 */
[----:B------:R-:W-:Y:S01]  /*d270*/  LOP3.LUT R34, R34, 0xffff0000, RZ, 0xc0, !PT ;  /* 0xffff000022227812 */ /* 0x000fe200078ec0ff */
[-C--:B------:R-:W-:Y:S01]  /*d280*/  FMUL.FTZ R50, R50, R20.reuse ;  /* 0x0000001432327220 */ /* 0x080fe20000410000 */
[----:B------:R-:W-:Y:S01]  /*d290*/  FFMA.FTZ R80, R29, R20, -R80 ;  /* 0x000000141d507223 */ /* 0x000fe20000010850 */
        /* <DEDUP_REMOVED lines=11> */
[C---:B------:R-:W-:Y:S01]  /*d350*/  FMUL.FTZ R28, R35.reuse, R20 ;  /* 0x00000014231c7220 */ /* 0x040fe20000410000 */
[C---:B------:R-:W-:Y:S01]  /*d360*/  FFMA.FTZ R21, R30.reuse, R21, -R29 ;  /* 0x000000151e157223 */ /* 0x040fe2000001081d */
[-C--:B------:R-:W-:Y:S01]  /*d370*/  FMUL.FTZ R39, R35, R84.reuse ;  /* 0x0000005423277220 */ /* 0x080fe20000410000 */
[----:B------:R-:W-:Y:S01]  /*d380*/  FFMA.FTZ R35, R30, R33, R34 ;  /* 0x000000211e237223 */ /* 0x000fe20000010022 */
[C---:B------:R-:W-:Y:S01]  /*d390*/  FFMA.FTZ R84, R31.reuse, R84, -R28 ;  /* 0x000000541f547223 */ /* 0x040fe2000001081c */
[----:B------:R-:W-:Y:S01]  /*d3a0*/  F2FP.BF16.F32.PACK_AB R28, R78, R87 ;  /* 0x000000574e1c723e */ /* 0x000fe200000010ff */
[----:B------:R-:W-:Y:S01]  /*d3b0*/  FFMA.FTZ R20, R31, R20, R39 ;  /* 0x000000141f147223 */ /* 0x000fe20000010027 */
[----:B------:R-:W-:-:S02]  /*d3c0*/  F2FP.BF16.F32.PACK_AB R29, R48, R53 ;  /* 0x00000035301d723e */ /* 0x000fc400000010ff */
[----:B------:R-:W-:Y:S02]  /*d3d0*/  F2FP.BF16.F32.PACK_AB R30, R21, R80 ;  /* 0x00000050151e723e */ /* 0x000fe400000010ff */
[----:B------:R-:W-:Y:S02]  /*d3e0*/  F2FP.BF16.F32.PACK_AB R34, R35, R50 ;  /* 0x000000322322723e */ /* 0x000fe400000010ff */
[----:B------:R-:W-:Y:S02]  /*d3f0*/  F2FP.BF16.F32.PACK_AB R31, R84, R51 ;  /* 0x00000033541f723e */ /* 0x000fe400000010ff */
[----:B------:R-:W-:Y:S02]  /*d400*/  F2FP.BF16.F32.PACK_AB R33, R82, R49 ;  /* 0x000000315221723e */ /* 0x000fe400000010ff */
[----:B------:R-:W-:Y:S01]  /*d410*/  F2FP.BF16.F32.PACK_AB R35, R20, R81 ;  /* 0x000000511423723e */ /* 0x000fe200000010ff */
[----:B------:R1:W-:Y:S04]  /*d420*/  STS.128 [R37], R28 ;  /* 0x0000001c25007388 */ /* 0x0003e80000000c00 */
[----:B------:R1:W-:Y:S02]  /*d430*/  STS.128 [R77+0x10400], R32 ;  /* 0x010400204d007388 */ /* 0x0003e40000000c00 */
.L_x_3063:
[----:B------:R-:W-:Y:S05]  /*d440*/  BSYNC B1 ;  /* 0x0000000000017941 */ /* 0x000fea0003800000 */
.L_x_3062:
[----:B------:R-:W-:Y:S04]  /*d450*/  BSSY B1, `(.L_x_3064) ;  /* 0x0000069000017945 */ /* 0x000fe80003800000 */
[----:B------:R-:W-:Y:S05]  /*d460*/  @P2 BRA `(.L_x_3065) ;  /* 0x00000004009c2947 */ /* 0x000fea0003800000 */
[----:B------:R-:W-:Y:S02]  /*d470*/  LEA.HI R20, R58, R207, RZ, 0x1d ;  /* 0x000000cf3a147211 */ /* 0x000fe400078fe8ff */
[----:B-1----:R-:W-:Y:S02]  /*d480*/  SHF.R.U32.HI R28, RZ, 0x3, R198 ;  /* 0x00000003ff1c7819 */ /* 0x002fe400000116c6 */
        /* <DEDUP_REMOVED lines=8> */
[----:B------:R-:W-:Y:S02]  /*d510*/  PRMT R57, R57, 0x5410, R4 ;  /* 0x0000541039397816 */ /* 0x000fe40000000004 */
[----:B------:R-:W-:Y:S02]  /*d520*/  LOP3.LUT R21, R29, 0x7fffe000, RZ, 0xc0, !PT ;  /* 0x7fffe0001d157812 */ /* 0x000fe400078ec0ff */
[----:B------:R-:W0:Y:S01]  /*d530*/  LDS.128 R28, [R229] ;  /* 0x00000000e51c7984 */ /* 0x000e220000000c00 */
[----:B------:R-:W-:Y:S01]  /*d540*/  SHF.R.U64 R37, R6, 0x10, R7 ;  /* 0x0000001006257819 */ /* 0x000fe20000001207 */
[----:B------:R-:W-:Y:S01]  /*d550*/  IMAD.U32 R38, R57, 0x10000, RZ ;  /* 0x0001000039267824 */ /* 0x000fe200078e00ff */
[----:B------:R-:W-:-:S02]  /*d560*/  IADD3 R21, R20, R21, R203 ;  /* 0x0000001514157210 */ /* 0x000fc40007ffe0cb */
[----:B------:R-:W-:Y:S02]  /*d570*/  SHF.R.U32.HI R20, RZ, 0x10, R5 ;  /* 0x00000010ff147819 */ /* 0x000fe40000011605 */
[----:B------:R-:W-:Y:S02]  /*d580*/  LEA R21, R21, R18, 0x1 ;  /* 0x0000001215157211 */ /* 0x000fe400078e08ff */
[----:B------:R-:W-:Y:S02]  /*d590*/  SHF.R.U32.HI R24, RZ, 0x10, R25 ;  /* 0x00000010ff187819 */ /* 0x000fe40000011619 */
[----:B------:R-:W-:Y:S01]  /*d5a0*/  SHF.R.U64 R5, R26, 0x10, R27 ;  /* 0x000000101a057819 */ /* 0x000fe2000000121b */
[----:B------:R-:W1:Y:S01]  /*d5b0*/  LDS.128 R32, [R21+0x10400] ;  /* 0x0104000015207984 */ /* 0x000e620000000c00 */
[----:B------:R-:W-:Y:S02]  /*d5c0*/  PRMT R62, R62, 0x5410, R39 ;  /* 0x000054103e3e7816 */ /* 0x000fe40000000027 */
[----:B------:R-:W-:-:S02]  /*d5d0*/  SHF.R.U32.HI R26, RZ, 0x10, R27 ;  /* 0x00000010ff1a7819 */ /* 0x000fc4000001161b */
[----:B------:R-:W-:Y:S01]  /*d5e0*/  PRMT R64, R64, 0x5410, R37 ;  /* 0x0000541040407816 */ /* 0x000fe20000000025 */
[----:B------:R-:W-:Y:S01]  /*d5f0*/  IMAD.U32 R37, R62, 0x10000, RZ ;  /* 0x000100003e257824 */ /* 0x000fe200078e00ff */
[----:B------:R-:W-:Y:S02]  /*d600*/  SHF.R.U32.HI R6, RZ, 0x10, R7 ;  /* 0x00000010ff067819 */ /* 0x000fe40000011607 */
[----:B------:R-:W-:Y:S02]  /*d610*/  PRMT R61, R61, 0x5410, R26 ;  /* 0x000054103d3d7816 */ /* 0x000fe4000000001a */
[----:B------:R-:W-:Y:S02]  /*d620*/  PRMT R63, R63, 0x5410, R20 ;  /* 0x000054103f3f7816 */ /* 0x000fe40000000014 */
[----:B------:R-:W-:Y:S02]  /*d630*/  PRMT R59, R59, 0x5410, R24 ;  /* 0x000054103b3b7816 */ /* 0x000fe40000000018 */
[----:B------:R-:W-:-:S02]  /*d640*/  PRMT R60, R60, 0x5410, R5 ;  /* 0x000054103c3c7816 */ /* 0x000fc40000000005 */
[----:B------:R-:W-:Y:S02]  /*d650*/  PRMT R65, R65, 0x5410, R6 ;  /* 0x0000541041417816 */ /* 0x000fe40000000006 */
        /* <DEDUP_REMOVED lines=16> */
[----:B------:R-:W-:Y:S01]  /*d760*/  IMAD.U32 R33, R35, 0x10000, RZ ;  /* 0x0001000023217824 */ /* 0x000fe200078e00ff */
[----:B------:R-:W-:Y:S01]  /*d770*/  LOP3.LUT R31, R34, 0xffff0000, RZ, 0xc0, !PT ;  /* 0xffff0000221f7812 */ /* 0x000fe200078ec0ff */
[----:B------:R-:W-:Y:S01]  /*d780*/  FFMA.FTZ R39, R4, R37, -R39 ;  /* 0x0000002504277223 */ /* 0x000fe20000010827 */
[----:B------:R-:W-:-:S02]  /*d790*/  IMAD.U32 R37, R61, 0x10000, RZ ;  /* 0x000100003d257824 */ /* 0x000fc400078e00ff */
[----:B------:R-:W-:Y:S01]  /*d7a0*/  FFMA.FTZ R49, R4, R38, R49 ;  /* 0x0000002604317223 */ /* 0x000fe20000010031 */
[----:B------:R-:W-:Y:S01]  /*d7b0*/  IMAD.U32 R29, R34, 0x10000, RZ ;  /* 0x00010000221d7824 */ /* 0x000fe200078e00ff */
[----:B------:R-:W-:Y:S01]  /*d7c0*/  LOP3.LUT R34, R35, 0xffff0000, RZ, 0xc0, !PT ;  /* 0xffff000023227812 */ /* 0x000fe200078ec0ff */
[----:B------:R-:W-:Y:S02]  /*d7d0*/  IMAD.U32 R35, R59, 0x10000, RZ ;  /* 0x000100003b237824 */ /* 0x000fe400078e00ff */
[----:B------:R-:W-:Y:S01]  /*d7e0*/  FMUL.FTZ R53, R33, R37 ;  /* 0x0000002521357220 */ /* 0x000fe20000410000 */
[----:B------:R-:W-:Y:S01]  /*d7f0*/  IMAD.U32 R25, R63, 0x10000, RZ ;  /* 0x000100003f197824 */ /* 0x000fe200078e00ff */
[----:B------:R-:W-:Y:S01]  /*d800*/  LOP3.LUT R59, R59, 0xffff0000, RZ, 0xc0, !PT ;  /* 0xffff00003b3b7812 */ /* 0x000fe200078ec0ff */
[----:B------:R-:W-:Y:S02]  /*d810*/  IMAD.U32 R4, R65, 0x10000, RZ ;  /* 0x0001000041047824 */ /* 0x000fe400078e00ff */
[C---:B------:R-:W-:Y:S01]  /*d820*/  FMUL.FTZ R51, R27.reuse, R35 ;  /* 0x000000231b337220 */ /* 0x040fe20000410000 */
[----:B------:R-:W-:Y:S01]  /*d830*/  FMUL.FTZ R27, R27, R25 ;  /* 0x000000191b1b7220 */ /* 0x000fe20000410000 */
[----:B------:R-:W-:Y:S01]  /*d840*/  LOP3.LUT R63, R63, 0xffff0000, RZ, 0xc0, !PT ;  /* 0xffff00003f3f7812 */ /* 0x000fe200078ec0ff */
[-C--:B------:R-:W-:Y:S01]  /*d850*/  FMUL.FTZ R38, R33, R4.reuse ;  /* 0x0000000421267220 */ /* 0x080fe20000410000 */
[----:B------:R-:W-:Y:S01]  /*d860*/  FFMA.FTZ R53, R24, R4, -R53 ;  /* 0x0000000418357223 */ /* 0x000fe20000010835 */
[----:B------:R-:W-:Y:S01]  /*d870*/  FMUL.FTZ R4, R26, R57 ;  /* 0x000000391a047220 */ /* 0x000fe20000410000 */
[C---:B------:R-:W-:Y:S01]  /*d880*/  FFMA.FTZ R51, R6.reuse, R25, -R51 ;  /* 0x0000001906337223 */ /* 0x040fe20000010833 */
[----:B------:R-:W-:Y:S01]  /*d890*/  FFMA.FTZ R25, R6, R35, R27 ;  /* 0x0000002306197223 */ /* 0x000fe2000001001b */
[-C--:B------:R-:W-:Y:S01]  /*d8a0*/  FMUL.FTZ R26, R26, R62.reuse ;  /* 0x0000003e1a1a7220 */ /* 0x080fe20000410000 */
[----:B------:R-:W-:Y:S01]  /*d8b0*/  FFMA.FTZ R62, R5, R62, -R4 ;  /* 0x0000003e053e7223 */ /* 0x000fe20000010804 */
[----:B------:R-:W-:-:S02]  /*d8c0*/  IMAD.U32 R6, R60, 0x10000, RZ ;  /* 0x000100003c067824 */ /* 0x000fc400078e00ff */
[----:B------:R-:W-:Y:S01]  /*d8d0*/  FMUL.FTZ R27, R32, R59 ;  /* 0x0000003b201b7220 */ /* 0x000fe20000410000 */
[----:B------:R-:W-:Y:S02]  /*d8e0*/  IMAD.U32 R4, R64, 0x10000, RZ ;  /* 0x0001000040047824 */ /* 0x000fe400078e00ff */
[----:B------:R-:W-:Y:S01]  /*d8f0*/  FMUL.FTZ R32, R32, R63 ;  /* 0x0000003f20207220 */ /* 0x000fe20000410000 */
[----:B------:R-:W-:Y:S01]  /*d900*/  LOP3.LUT R60, R60, 0xffff0000, RZ, 0xc0, !PT ;  /* 0xffff00003c3c7812 */ /* 0x000fe200078ec0ff */
[----:B------:R-:W-:Y:S01]  /*d910*/  FFMA.FTZ R37, R24, R37, R38 ;  /* 0x0000002518257223 */ /* 0x000fe20000010026 */
[----:B------:R-:W-:Y:S01]  /*d920*/  LOP3.LUT R64, R64, 0xffff0000, RZ, 0xc0, !PT ;  /* 0xffff000040407812 */ /* 0x000fe200078ec0ff */
[----:B------:R-:W-:Y:S01]  /*d930*/  FFMA.FTZ R24, R5, R57, R26 ;  /* 0x0000003905187223 */ /* 0x000fe2000001001a */
[----:B------:R-:W-:Y:S01]  /*d940*/  LOP3.LUT R61, R61, 0xffff0000, RZ, 0xc0, !PT ;  /* 0xffff00003d3d7812 */ /* 0x000fe200078ec0ff */
[C---:B------:R-:W-:Y:S01]  /*d950*/  FFMA.FTZ R26, R28.reuse, R63, -R27 ;  /* 0x0000003f1c1a7223 */ /* 0x040fe2000001081b */
[----:B------:R-:W-:Y:S01]  /*d960*/  LOP3.LUT R65, R65, 0xffff0000, RZ, 0xc0, !PT ;  /* 0xffff000041417812 */ /* 0x000fe200078ec0ff */
[----:B------:R-:W-:Y:S01]  /*d970*/  FFMA.FTZ R32, R28, R59, R32 ;  /* 0x0000003b1c207223 */ /* 0x000fe20000010020 */
[C---:B------:R-:W-:Y:S01]  /*d980*/  FMUL.FTZ R38, R29.reuse, R6 ;  /* 0x000000061d267220 */ /* 0x040fe20000410000 */
[----:B------:R-:W-:Y:S01]  /*d990*/  FMUL.FTZ R28, R29, R4 ;  /* 0x000000041d1c7220 */ /* 0x000fe20000410000 */
        /* <DEDUP_REMOVED lines=20> */
.L_x_3065:
[----:B------:R-:W-:Y:S05]  /*dae0*/  BSYNC B1 ;  /* 0x0000000000017941 */ /* 0x000fea0003800000 */
.L_x_3064:
[----:B------:R-:W-:Y:S04]  /*daf0*/  BSSY B1, `(.L_x_3066) ;  /* 0x0000069000017945 */ /* 0x000fe80003800000 */
[----:B------:R-:W-:Y:S05]  /*db00*/  @P1 BRA `(.L_x_3067) ;  /* 0x00000004009c1947 */ /* 0x000fea0003800000 */
        /* <DEDUP_REMOVED lines=14> */
[----:B------:R-:W1:Y:S01]  /*dbf0*/  LDS.128 R4, [R228] ;  /* 0x00000000e4047984 */ /* 0x000e620000000c00 */
[----:B------:R-:W-:Y:S01]  /*dc00*/  PRMT R66, R66, 0x5410, R31 ;  /* 0x0000541042427816 */ /* 0x000fe2000000001f */
[----:B------:R-:W-:Y:S01]  /*dc10*/  IMAD.U32 R37, R73, 0x10000, RZ ;  /* 0x0001000049257824 */ /* 0x000fe200078e00ff */
[----:B------:R-:W-:Y:S01]  /*dc20*/  SHF.R.U32.HI R44, RZ, 0x10, R45 ;  /* 0x00000010ff2c7819 */ /* 0x000fe2000001162d */
[----:B------:R-:W-:Y:S01]  /*dc30*/  IMAD R21, R21, 0x2, R18 ;  /* 0x0000000215157824 */ /* 0x000fe200078e0212 */
[----:B------:R-:W-:Y:S01]  /*dc40*/  SHF.R.U64 R20, R42, 0x10, R43 ;  /* 0x000000102a147819 */ /* 0x000fe2000000122b */
[----:B------:R-:W-:Y:S01]  /*dc50*/  IMAD.U32 R35, R66, 0x10000, RZ ;  /* 0x0001000042237824 */ /* 0x000fe200078e00ff */
[----:B------:R-:W-:Y:S02]  /*dc60*/  PRMT R74, R74, 0x5410, R41 ;  /* 0x000054104a4a7816 */ /* 0x000fe40000000029 */
[----:B------:R-:W2:Y:S01]  /*dc70*/  LDS.128 R24, [R21+0x10400] ;  /* 0x0104000015187984 */ /* 0x000ea20000000c00 */
[----:B------:R-:W-:-:S02]  /*dc80*/  SHF.R.U32.HI R43, RZ, 0x10, R43 ;  /* 0x00000010ff2b7819 */ /* 0x000fc4000001162b */
[--C-:B0-----:R-:W-:Y:S01]  /*dc90*/  SHF.R.U64 R29, R46, 0x10, R47.reuse ;  /* 0x000000102e1d7819 */ /* 0x101fe2000000122f */
[----:B------:R-:W-:Y:S01]  /*dca0*/  IMAD.U32 R39, R74, 0x10000, RZ ;  /* 0x000100004a277824 */ /* 0x000fe200078e00ff */
[----:B------:R-:W-:Y:S02]  /*dcb0*/  PRMT R67, R67, 0x5410, R44 ;  /* 0x0000541043437816 */ /* 0x000fe4000000002c */
[----:B------:R-:W-:Y:S02]  /*dcc0*/  PRMT R75, R75, 0x5410, R20 ;  /* 0x000054104b4b7816 */ /* 0x000fe40000000014 */
[----:B------:R-:W-:Y:S02]  /*dcd0*/  SHF.R.U32.HI R46, RZ, 0x10, R47 ;  /* 0x00000010ff2e7819 */ /* 0x000fe4000001162f */
[----:B------:R-:W-:Y:S02]  /*dce0*/  PRMT R76, R76, 0x5410, R43 ;  /* 0x000054104c4c7816 */ /* 0x000fe4000000002b */
[----:B------:R-:W-:-:S02]  /*dcf0*/  PRMT R55, R55, 0x5410, R46 ;  /* 0x0000541037377816 */ /* 0x000fc4000000002e */
[----:B------:R-:W-:Y:S02]  /*dd00*/  LOP3.LUT R73, R73, 0xffff0000, RZ, 0xc0, !PT ;  /* 0xffff000049497812 */ /* 0x000fe400078ec0ff */
[----:B------:R-:W-:Y:S02]  /*dd10*/  LOP3.LUT R74, R74, 0xffff0000, RZ, 0xc0, !PT ;  /* 0xffff00004a4a7812 */ /* 0x000fe400078ec0ff */
[----:B------:R-:W-:Y:S01]  /*dd20*/  PRMT R54, R54, 0x5410, R29 ;  /* 0x0000541036367816 */ /* 0x000fe2000000001d */
        /* <DEDUP_REMOVED lines=8> */
[C---:B--2---:R-:W-:Y:S01]  /*ddb0*/  IMAD.U32 R31, R24.reuse, 0x10000, RZ ;  /* 0x00010000181f7824 */ /* 0x044fe200078e00ff */
        /* <DEDUP_REMOVED lines=8> */
[----:B------:R-:W-:Y:S02]  /*de40*/  IMAD.U32 R34, R27, 0x10000, RZ ;  /* 0x000100001b227824 */ /* 0x000fe400078e00ff */
[----:B------:R-:W-:Y:S01]  /*de50*/  FFMA.FTZ R43, R20, R37, R43 ;  /* 0x00000025142b7223 */ /* 0x000fe2000001002b */
[----:B------:R-:W-:Y:S02]  /*de60*/  IMAD.U32 R41, R76, 0x10000, RZ ;  /* 0x000100004c297824 */ /* 0x000fe400078e00ff */
[-C--:B------:R-:W-:Y:S01]  /*de70*/  FMUL.FTZ R37, R32, R31.reuse ;  /* 0x0000001f20257220 */ /* 0x080fe20000410000 */
[----:B------:R-:W-:Y:S01]  /*de80*/  FFMA.FTZ R45, R28, R31, -R45 ;  /* 0x0000001f1c2d7223 */ /* 0x000fe2000001082d */
[----:B------:R-:W-:Y:S02]  /*de90*/  IMAD.U32 R35, R55, 0x10000, RZ ;  /* 0x0001000037237824 */ /* 0x000fe400078e00ff */
[----:B------:R-:W-:Y:S01]  /*dea0*/  FMUL.FTZ R31, R34, R41 ;  /* 0x00000029221f7220 */ /* 0x000fe20000410000 */
[----:B------:R-:W-:Y:S01]  /*deb0*/  FFMA.FTZ R39, R28, R39, R37 ;  /* 0x000000271c277223 */ /* 0x000fe20000010025 */
[----:B------:R-:W-:Y:S01]  /*dec0*/  LOP3.LUT R20, R67, 0xffff0000, RZ, 0xc0, !PT ;  /* 0xffff000043147812 */ /* 0x000fe200078ec0ff */
[-C--:B------:R-:W-:Y:S01]  /*ded0*/  FMUL.FTZ R34, R34, R35.reuse ;  /* 0x0000002322227220 */ /* 0x080fe20000410000 */
[----:B------:R-:W-:Y:S01]  /*dee0*/  FFMA.FTZ R40, R30, R35, -R31 ;  /* 0x000000231e287223 */ /* 0x000fe2000001081f */
[----:B------:R-:W-:Y:S01]  /*def0*/  LOP3.LUT R31, R66, 0xffff0000, RZ, 0xc0, !PT ;  /* 0xffff0000421f7812 */ /* 0x000fe200078ec0ff */
[----:B------:R-:W-:Y:S01]  /*df00*/  FMUL.FTZ R35, R24, R73 ;  /* 0x0000004918237220 */ /* 0x000fe20000410000 */
[----:B------:R-:W-:-:S02]  /*df10*/  IMAD.U32 R33, R26, 0x10000, RZ ;  /* 0x000100001a217824 */ /* 0x000fc400078e00ff */
[----:B------:R-:W-:Y:S01]  /*df20*/  FFMA.FTZ R41, R30, R41, R34 ;  /* 0x000000291e297223 */ /* 0x000fe20000010022 */
[----:B------:R-:W-:Y:S02]  /*df30*/  IMAD.U32 R28, R75, 0x10000, RZ ;  /* 0x000100004b1c7824 */ /* 0x000fe400078e00ff */
[-C--:B------:R-:W-:Y:S01]  /*df40*/  FMUL.FTZ R37, R24, R31.reuse ;  /* 0x0000001f18257220 */ /* 0x080fe20000410000 */
[----:B------:R-:W-:Y:S01]  /*df50*/  FFMA.FTZ R35, R4, R31, -R35 ;  /* 0x0000001f04237223 */ /* 0x000fe20000010823 */
[C---:B------:R-:W-:Y:S01]  /*df60*/  FMUL.FTZ R32, R25.reuse, R74 ;  /* 0x0000004a19207220 */ /* 0x040fe20000410000 */
[----:B------:R-:W-:Y:S02]  /*df70*/  IMAD.U32 R24, R54, 0x10000, RZ ;  /* 0x0001000036187824 */ /* 0x000fe400078e00ff */
[----:B------:R-:W-:Y:S01]  /*df80*/  FFMA.FTZ R30, R4, R73, R37 ;  /* 0x00000049041e7223 */ /* 0x000fe20000010025 */
[----:B------:R-:W-:Y:S01]  /*df90*/  FMUL.FTZ R25, R25, R20 ;  /* 0x0000001419197220 */ /* 0x000fe20000410000 */
[----:B------:R-:W-:Y:S01]  /*dfa0*/  FMUL.FTZ R4, R33, R28 ;  /* 0x0000001c21047220 */ /* 0x000fe20000410000 */
[C---:B------:R-:W-:Y:S01]  /*dfb0*/  FFMA.FTZ R32, R5.reuse, R20, -R32 ;  /* 0x0000001405207223 */ /* 0x040fe20000010820 */
[----:B------:R-:W-:Y:S01]  /*dfc0*/  LOP3.LUT R26, R26, 0xffff0000, RZ, 0xc0, !PT ;  /* 0xffff00001a1a7812 */ /* 0x000fe200078ec0ff */
[----:B------:R-:W-:Y:S01]  /*dfd0*/  FFMA.FTZ R74, R5, R74, R25 ;  /* 0x0000004a054a7223 */ /* 0x000fe20000010019 */
[----:B------:R-:W-:Y:S01]  /*dfe0*/  LOP3.LUT R27, R27, 0xffff0000, RZ, 0xc0, !PT ;  /* 0xffff00001b1b7812 */ /* 0x000fe200078ec0ff */
[-C--:B------:R-:W-:Y:S01]  /*dff0*/  FFMA.FTZ R20, R29, R24.reuse, -R4 ;  /* 0x000000181d147223 */ /* 0x080fe20000010804 */
[----:B------:R-:W-:Y:S01]  /*e000*/  LOP3.LUT R75, R75, 0xffff0000, RZ, 0xc0, !PT ;  /* 0xffff00004b4b7812 */ /* 0x000fe200078ec0ff */
[----:B------:R-:W-:Y:S01]  /*e010*/  FMUL.FTZ R34, R33, R24 ;  /* 0x0000001821227220 */ /* 0x000fe20000410000 */
[----:B------:R-:W-:-:S02]  /*e020*/  LOP3.LUT R76, R76, 0xffff0000, RZ, 0xc0, !PT ;  /* 0xffff00004c4c7812 */ /* 0x000fc400078ec0ff */
[----:B------:R-:W-:Y:S01]  /*e030*/  LOP3.LUT R5, R54, 0xffff0000, RZ, 0xc0, !PT ;  /* 0xffff000036057812 */ /* 0x000fe200078ec0ff */
[C---:B------:R-:W-:Y:S01]  /*e040*/  FMUL.FTZ R25, R26.reuse, R75 ;  /* 0x0000004b1a197220 */ /* 0x040fe20000410000 */
[----:B------:R-:W-:Y:S01]  /*e050*/  LOP3.LUT R4, R55, 0xffff0000, RZ, 0xc0, !PT ;  /* 0xffff000037047812 */ /* 0x000fe200078ec0ff */
[----:B------:R-:W-:Y:S01]  /*e060*/  FMUL.FTZ R24, R27, R76 ;  /* 0x0000004c1b187220 */ /* 0x000fe20000410000 */
[----:B------:R-:W-:Y:S01]  /*e070*/  FFMA.FTZ R34, R29, R28, R34 ;  /* 0x0000001c1d227223 */ /* 0x000fe20000010022 */
[-C--:B------:R-:W-:Y:S02]  /*e080*/  FMUL.FTZ R26, R26, R5.reuse ;  /* 0x000000051a1a7220 */ /* 0x080fe40000410000 */
[-C--:B------:R-:W-:Y:S01]  /*e090*/  FMUL.FTZ R31, R27, R4.reuse ;  /* 0x000000041b1f7220 */ /* 0x080fe20000410000 */
[C---:B------:R-:W-:Y:S01]  /*e0a0*/  FFMA.FTZ R27, R6.reuse, R5, -R25 ;  /* 0x00000005061b7223 */ /* 0x040fe20000010819 */
[C---:B------:R-:W-:Y:S01]  /*e0b0*/  FFMA.FTZ R29, R7.reuse, R4, -R24 ;  /* 0x00000004071d7223 */ /* 0x040fe20000010818 */
        /* <DEDUP_REMOVED lines=12> */
.L_x_3067:
[----:B------:R-:W-:Y:S05]  /*e180*/  BSYNC B1 ;  /* 0x0000000000017941 */ /* 0x000fea0003800000 */
.L_x_3066:
[----:B------:R-:W-:Y:S01]  /*e190*/  PRMT R20, R3, 0x5410, R0 ;  /* 0x0000541003147816 */ /* 0x000fe20000000000 */
[----:B------:R-:W-:Y:S06]  /*e1a0*/  @P0 BRA `(.L_x_3051) ;  /* 0x00000004009c0947 */ /* 0x000fec0003800000 */
[----:B------:R-:W-:Y:S02]  /*e1b0*/  LEA.HI R58, R58, R207, RZ, 0x1d ;  /* 0x000000cf3a3a7211 */ /* 0x000fe400078fe8ff */
[----:B--23--:R-:W-:Y:S02]  /*e1c0*/  SHF.R.U32.HI R4, RZ, 0x3, R196 ;  /* 0x00000003ff047819 */ /* 0x00cfe400000116c4 */
[----:B------:R-:W-:Y:S02]  /*e1d0*/  SHF.R.S32.HI R5, RZ, 0x1f, R58 ;  /* 0x0000001fff057819 */ /* 0x000fe4000001143a */
[----:B------:R-:W-:Y:S02]  /*e1e0*/  SHF.L.U32 R3, R58, 0x3, RZ ;  /* 0x000000033a037819 */ /* 0x000fe400000006ff */
[----:B------:R-:W-:Y:S02]  /*e1f0*/  LEA.HI R5, R5, R58, RZ, 0x3 ;  /* 0x0000003a05057211 */ /* 0x000fe400078f18ff */
[----:B------:R-:W-:-:S02]  /*e200*/  LOP3.LUT R0, R196, 0x38, R3, 0xf8, !PT ;  /* 0x00000038c4007812 */ /* 0x000fc400078ef803 */
[--C-:B------:R-:W-:Y:S01]  /*e210*/  SHF.R.U64 R12, R12, 0x10, R13.reuse ;  /* 0x000000100c0c7819 */ /* 0x100fe2000000120d */
[----:B------:R-:W-:Y:S01]  /*e220*/  IMAD.SHL.U32 R5, R5, 0x400, RZ ;  /* 0x0000040005057824 */ /* 0x000fe200078e00ff */
[----:B------:R-:W-:Y:S02]  /*e230*/  LOP3.LUT R0, R0, R4, RZ, 0x3c, !PT ;  /* 0x0000000400007212 */ /* 0x000fe400078e3cff */
[----:B------:R-:W-:Y:S02]  /*e240*/  SHF.R.U32.HI R21, RZ, 0x10, R13 ;  /* 0x00000010ff157819 */ /* 0x000fe4000001160d */
[----:B------:R-:W-:Y:S02]  /*e250*/  LOP3.LUT R3, R5, 0x7fffe000, RZ, 0xc0, !PT ;  /* 0x7fffe00005037812 */ /* 0x000fe400078ec0ff */
[----:B------:R-:W2:Y:S01]  /*e260*/  LDS.128 R4, [R227] ;  /* 0x00000000e3047984 */ /* 0x000ea20000000c00 */
[----:B------:R-:W-:Y:S02]  /*e270*/  SHF.R.U64 R13, R8, 0x10, R9 ;  /* 0x00000010080d7819 */ /* 0x000fe40000001209 */
[----:B------:R-:W-:-:S02]  /*e280*/  IADD3 R3, R0, R3, R201 ;  /* 0x0000000300037210 */ /* 0x000fc40007ffe0c9 */
[--C-:B------:R-:W-:Y:S02]  /*e290*/  SHF.R.U64 R0, R10, 0x10, R11.reuse ;  /* 0x000000100a007819 */ /* 0x100fe4000000120b */
[----:B------:R-:W-:Y:S01]  /*e2a0*/  SHF.R.U32.HI R11, RZ, 0x10, R11 ;  /* 0x00000010ff0b7819 */ /* 0x000fe2000001160b */
[----:B------:R-:W-:Y:S01]  /*e2b0*/  IMAD R3, R3, 0x2, R18 ;  /* 0x0000000203037824 */ /* 0x000fe200078e0212 */
[----:B------:R-:W-:Y:S02]  /*e2c0*/  SHF.R.U32.HI R9, RZ, 0x10, R9 ;  /* 0x00000010ff097819 */ /* 0x000fe40000011609 */
[----:B------:R-:W-:Y:S02]  /*e2d0*/  PRMT R56, R56, 0x5410, R13 ;  /* 0x0000541038387816 */ /* 0x000fe4000000000d */
[----:B------:R-:W3:Y:S01]  /*e2e0*/  LDS.128 R24, [R3+0x10400] ;  /* 0x0104000003187984 */ /* 0x000ee20000000c00 */
[----:B------:R-:W-:Y:S02]  /*e2f0*/  PRMT R71, R71, 0x5410, R12 ;  /* 0x0000541047477816 */ /* 0x000fe4000000000c */
[----:B------:R-:W-:-:S02]  /*e300*/  PRMT R70, R70, 0x5410, R11 ;  /* 0x0000541046467816 */ /* 0x000fc4000000000b */
[--C-:B-1----:R-:W-:Y:S02]  /*e310*/  SHF.R.U64 R28, R14, 0x10, R15.reuse ;  /* 0x000000100e1c7819 */ /* 0x102fe4000000120f */
[----:B0-----:R-:W-:Y:S02]  /*e320*/  SHF.R.U32.HI R29, RZ, 0x10, R15 ;  /* 0x00000010ff1d7819 */ /* 0x001fe4000001160f */
[----:B------:R-:W-:Y:S02]  /*e330*/  PRMT R68, R68, 0x5410, R9 ;  /* 0x0000541044447816 */ /* 0x000fe40000000009 */
[----:B------:R-:W-:Y:S01]  /*e340*/  PRMT R72, R72, 0x5410, R21 ;  /* 0x0000541048487816 */ /* 0x000fe20000000015 */
[----:B------:R-:W-:Y:S01]  /*e350*/  IMAD.U32 R21, R71, 0x10000, RZ ;  /* 0x0001000047157824 */ /* 0x000fe200078e00ff */
[C---:B------:R-:W-:Y:S02]  /*e360*/  PRMT R28, R20.reuse, 0x5432, R28 ;  /* 0x00005432141c7816 */ /* 0x040fe4000000001c */
[----:B------:R-:W-:-:S02]  /*e370*/  PRMT R29, R20, 0x5410, R29 ;  /* 0x00005410141d7816 */ /* 0x000fc4000000001d */
[----:B------:R-:W-:Y:S02]  /*e380*/  PRMT R69, R69, 0x5410, R0 ;  /* 0x0000541045457816 */ /* 0x000fe40000000000 */
[----:B------:R-:W-:Y:S01]  /*e390*/  LOP3.LUT R71, R71, 0xffff0000, RZ, 0xc0, !PT ;  /* 0xffff000047477812 */ /* 0x000fe200078ec0ff */
[C---:B--2---:R-:W-:Y:S01]  /*e3a0*/  IMAD.U32 R0, R4.reuse, 0x10000, RZ ;  /* 0x0001000004007824 */ /* 0x044fe200078e00ff */
[----:B------:R-:W-:Y:S01]  /*e3b0*/  LOP3.LUT R4, R4, 0xffff0000, RZ, 0xc0, !PT ;  /* 0xffff000004047812 */ /* 0x000fe200078ec0ff */
[C---:B------:R-:W-:Y:S01]  /*e3c0*/  IMAD.U32 R8, R5.reuse, 0x10000, RZ ;  /* 0x0001000005087824 */ /* 0x040fe200078e00ff */
[----:B------:R-:W-:Y:S01]  /*e3d0*/  LOP3.LUT R5, R5, 0xffff0000, RZ, 0xc0, !PT ;  /* 0xffff000005057812 */ /* 0x000fe200078ec0ff */
[C---:B------:R-:W-:Y:S01]  /*e3e0*/  IMAD.U32 R10, R7.reuse, 0x10000, RZ ;  /* 0x00010000070a7824 */ /* 0x040fe200078e00ff */
[----:B------:R-:W-:Y:S01]  /*e3f0*/  LOP3.LUT R7, R7, 0xffff0000, RZ, 0xc0, !PT ;  /* 0xffff000007077812 */ /* 0x000fe200078ec0ff */
[C---:B------:R-:W-:Y:S01]  /*e400*/  IMAD.U32 R9, R6.reuse, 0x10000, RZ ;  /* 0x0001000006097824 */ /* 0x040fe200078e00ff */
[----:B------:R-:W-:Y:S01]  /*e410*/  LOP3.LUT R6, R6, 0xffff0000, RZ, 0xc0, !PT ;  /* 0xffff000006067812 */ /* 0x000fe200078ec0ff */
[C---:B---3--:R-:W-:Y:S01]  /*e420*/  IMAD.U32 R11, R24.reuse, 0x10000, RZ ;  /* 0x00010000180b7824 */ /* 0x048fe200078e00ff */
        /* <DEDUP_REMOVED lines=8> */
[C---:B------:R-:W-:Y:S01]  /*e4b0*/  FMUL.FTZ R31, R11.reuse, R25 ;  /* 0x000000190b1f7220 */ /* 0x040fe20000410000 */
[----:B------:R-:W-:Y:S02]  /*e4c0*/  IMAD.U32 R27, R68, 0x10000, RZ ;  /* 0x00010000441b7824 */ /* 0x000fe400078e00ff */
[-C--:B------:R-:W-:Y:S01]  /*e4d0*/  FMUL.FTZ R33, R11, R21.reuse ;  /* 0x000000150b217220 */ /* 0x080fe20000410000 */
[----:B------:R-:W-:Y:S02]  /*e4e0*/  IMAD.U32 R11, R72, 0x10000, RZ ;  /* 0x00010000480b7824 */ /* 0x000fe400078e00ff */
[----:B------:R-:W-:Y:S01]  /*e4f0*/  FFMA.FTZ R30, R0, R21, -R31 ;  /* 0x00000015001e7223 */ /* 0x000fe2000001081f */
[----:B------:R-:W-:Y:S01]  /*e500*/  FMUL.FTZ R35, R13, R27 ;  /* 0x0000001b0d237220 */ /* 0x000fe20000410000 */
[----:B------:R-:W-:Y:S02]  /*e510*/  IMAD.U32 R31, R70, 0x10000, RZ ;  /* 0x00010000461f7824 */ /* 0x000fe400078e00ff */
[----:B------:R-:W-:Y:S01]  /*e520*/  FFMA.FTZ R33, R0, R25, R33 ;  /* 0x0000001900217223 */ /* 0x000fe20000010021 */
[----:B------:R-:W-:-:S02]  /*e530*/  IMAD.U32 R21, R29, 0x10000, RZ ;  /* 0x000100001d157824 */ /* 0x000fc400078e00ff */
[-C--:B------:R-:W-:Y:S01]  /*e540*/  FMUL.FTZ R13, R13, R11.reuse ;  /* 0x0000000b0d0d7220 */ /* 0x080fe20000410000 */
[----:B------:R-:W-:Y:S01]  /*e550*/  FFMA.FTZ R35, R8, R11, -R35 ;  /* 0x0000000b08237223 */ /* 0x000fe20000010823 */
[----:B------:R-:W-:Y:S01]  /*e560*/  FMUL.FTZ R25, R20, R31 ;  /* 0x0000001f14197220 */ /* 0x000fe20000410000 */
[----:B------:R-:W-:Y:S01]  /*e570*/  LOP3.LUT R11, R56, 0xffff0000, RZ, 0xc0, !PT ;  /* 0xffff0000380b7812 */ /* 0x000fe200078ec0ff */
[----:B------:R-:W-:Y:S01]  /*e580*/  FMUL.FTZ R0, R20, R21 ;  /* 0x0000001514007220 */ /* 0x000fe20000410000 */
[----:B------:R-:W-:Y:S01]  /*e590*/  FFMA.FTZ R27, R8, R27, R13 ;  /* 0x0000001b081b7223 */ /* 0x000fe2000001000d */
[----:B------:R-:W-:Y:S01]  /*e5a0*/  FFMA.FTZ R20, R10, R21, -R25 ;  /* 0x000000150a147223 */ /* 0x000fe20000010819 */
[C---:B------:R-:W-:Y:S01]  /*e5b0*/  FMUL.FTZ R21, R12.reuse, R71 ;  /* 0x000000470c157220 */ /* 0x040fe20000410000 */
[----:B------:R-:W-:Y:S01]  /*e5c0*/  FMUL.FTZ R13, R12, R11 ;  /* 0x0000000b0c0d7220 */ /* 0x000fe20000410000 */
[----:B------:R-:W-:Y:S01]  /*e5d0*/  FFMA.FTZ R31, R10, R31, R0 ;  /* 0x0000001f0a1f7223 */ /* 0x000fe20000010000 */
[----:B------:R-:W-:Y:S01]  /*e5e0*/  LOP3.LUT R72, R72, 0xffff0000, RZ, 0xc0, !PT ;  /* 0xffff000048487812 */ /* 0x000fe200078ec0ff */
[----:B------:R-:W-:Y:S01]  /*e5f0*/  IMAD.U32 R8, R69, 0x10000, RZ ;  /* 0x0001000045087824 */ /* 0x000fe200078e00ff */
[----:B------:R-:W-:Y:S01]  /*e600*/  LOP3.LUT R68, R68, 0xffff0000, RZ, 0xc0, !PT ;  /* 0xffff000044447812 */ /* 0x000fe200078ec0ff */
[----:B------:R-:W-:-:S02]  /*e610*/  IMAD.U32 R0, R28, 0x10000, RZ ;  /* 0x000100001c007824 */ /* 0x000fc400078e00ff */
[C---:B------:R-:W-:Y:S01]  /*e620*/  FFMA.FTZ R13, R4.reuse, R71, -R13 ;  /* 0x00000047040d7223 */ /* 0x040fe2000001080d */
[----:B------:R-:W-:Y:S01]  /*e630*/  FFMA.FTZ R10, R4, R11, R21 ;  /* 0x0000000b040a7223 */ /* 0x000fe20000010015 */
[----:B------:R-:W-:Y:S01]  /*e640*/  FMUL.FTZ R4, R14, R8 ;  /* 0x000000080e047220 */ /* 0x000fe20000410000 */
[C---:B------:R-:W-:Y:S01]  /*e650*/  FMUL.FTZ R12, R24.reuse, R68 ;  /* 0x00000044180c7220 */ /* 0x040fe20000410000 */
[----:B------:R-:W-:Y:S01]  /*e660*/  FMUL.FTZ R25, R24, R72 ;  /* 0x0000004818197220 */ /* 0x000fe20000410000 */
[----:B------:R-:W-:Y:S01]  /*e670*/  FMUL.FTZ R14, R14, R0 ;  /* 0x000000000e0e7220 */ /* 0x000fe20000410000 */
[----:B------:R-:W-:Y:S01]  /*e680*/  LOP3.LUT R69, R69, 0xffff0000, RZ, 0xc0, !PT ;  /* 0xffff000045457812 */ /* 0x000fe200078ec0ff */
[C---:B------:R-:W-:Y:S01]  /*e690*/  FFMA.FTZ R12, R5.reuse, R72, -R12 ;  /* 0x00000048050c7223 */ /* 0x040fe2000001080c */
[----:B------:R-:W-:Y:S01]  /*e6a0*/  LOP3.LUT R70, R70, 0xffff0000, RZ, 0xc0, !PT ;  /* 0xffff000046467812 */ /* 0x000fe200078ec0ff */
[----:B------:R-:W-:Y:S01]  /*e6b0*/  FFMA.FTZ R68, R5, R68, R25 ;  /* 0x0000004405447223 */ /* 0x000fe20000010019 */
[----:B------:R-:W-:Y:S01]  /*e6c0*/  LOP3.LUT R28, R28, 0xffff0000, RZ, 0xc0, !PT ;  /* 0xffff00001c1c7812 */ /* 0x000fe200078ec0ff */
[----:B------:R-:W-:Y:S01]  /*e6d0*/  FFMA.FTZ R14, R9, R8, R14 ;  /* 0x00000008090e7223 */ /* 0x000fe2000001000e */
[----:B------:R-:W-:Y:S01]  /*e6e0*/  LOP3.LUT R29, R29, 0xffff0000, RZ, 0xc0, !PT ;  /* 0xffff00001d1d7812 */ /* 0x000fe200078ec0ff */
[----:B------:R-:W-:Y:S01]  /*e6f0*/  FFMA.FTZ R0, R9, R0, -R4 ;  /* 0x0000000009007223 */ /* 0x000fe20000010804 */
        /* <DEDUP_REMOVED lines=18> */
.L_x_3051:
[----:B------:R-:W-:Y:S05]  /*e820*/  BSYNC B0 ;  /* 0x0000000000007941 */ /* 0x000fea0003800000 */
.L_x_3023:
        /* <DEDUP_REMOVED lines=8> */
.L_x_3021:
[----:B------:R-:W-:-:S05]  /*e8b0*/  IMAD.U32 R0, RZ, RZ, UR41 ;  /* 0x00000029ff007e24 */ /* 0x000fca000f8e00ff */
[----:B------:R-:W-:-:S13]  /*e8c0*/  ISETP.NE.AND P0, PT, R0, 0x3, PT ;  /* 0x000000030000780c */ /* 0x000fda0003f05270 */
[----:B------:R-:W-:Y:S05]  /*e8d0*/  @!P0 BRA `(.L_x_3068) ;  /* 0x0000000000048947 */ /* 0x000fea0003800000 */
[----:B------:R-:W-:Y:S01]  /*e8e0*/  BPT.TRAP 0x1 ;  /* 0x000000040000795c */ /* 0x000fe20000300000 */
.L_x_3068:
[----:B------:R-:W-:Y:S01]  /*e8f0*/  IMAD R0, R186, 0x8, R18 ;  /* 0x00000008ba007824 */ /* 0x000fe200078e0212 */
[----:B0--34-:R-:W-:-:S04]  /*e900*/  SHF.L.U32 R3, R189, 0x1f, RZ ;  /* 0x0000001fbd037819 */ /* 0x019fc800000006ff */
[----:B------:R0:W3:Y:S01]  /*e910*/  SYNCS.PHASECHK.TRANS64.TRYWAIT P1, [R0+URZ+0x28830], R3 ;  /* 0x02883003000075a7 */ /* 0x0000e2000802017f */
[----:B------:R-:W-:Y:S05]  /*e920*/  @!P0 BRA `(.L_x_3069) ;  /* 0x0000000000048947 */ /* 0x000fea0003800000 */
[----:B------:R-:W-:Y:S01]  /*e930*/  BPT.TRAP 0x1 ;  /* 0x000000040000795c */ /* 0x000fe20000300000 */
.L_x_3069:
[----:B---3--:R-:W-:Y:S05]  /*e940*/  @P1 BRA `(.L_x_3070) ;  /* 0x0000000000081947 */ /* 0x008fea0003800000 */
[----:B------:R-:W3:Y:S02]  /*e950*/  SYNCS.PHASECHK.TRANS64.TRYWAIT P1, [R0+URZ+0x28830], R3 ;  /* 0x02883003000075a7 */ /* 0x000ee4000802017f */
[----:B---3--:R-:W-:Y:S05]  /*e960*/  @!P1 BRA `(.L_x_3071) ;  /* 0x0000014800489947 */ /* 0x008fea0003800000 */
.L_x_3070:
[----:B------:R-:W-:Y:S05]  /*e970*/  WARPSYNC.ALL ;  /* 0x0000000000007948 */ /* 0x000fea0003800000 */
[----:B0--3--:R-:W-:Y:S01]  /*e980*/  VIADD R3, R18, 0x18400 ;  /* 0x0001840012037836 */ /* 0x009fe20000000000 */
[----:B------:R-:W-:Y:S01]  /*e990*/  R2UR UR4, R36 ;  /* 0x00000000240472ca */ /* 0x000fe200000e0000 */
[----:B-12---:R-:W-:Y:S01]  /*e9a0*/  IMAD.MOV.U32 R7, RZ, RZ, 0x40000040 ;  /* 0x40000040ff077424 */ /* 0x006fe200078e00ff */
        /* <DEDUP_REMOVED lines=30> */
[----:B------:R-:W-:Y:S01]  /*eb90*/  IMAD.MOV.U32 R9, RZ, RZ, 0x40000040 ;  /* 0x40000040ff097424 */ /* 0x000fe200078e00ff */
[----:B------:R-:W-:Y:S01]  /*eba0*/  R2UR UR14, R8 ;  /* 0x00000000080e72ca */ /* 0x000fe200000e0000 */
[----:B------:R-:W-:Y:S01]  /*ebb0*/  VIADD R8, R6, 0x6 ;  /* 0x0000000606087836 */ /* 0x000fe20000000000 */
[----:B------:R-:W-:Y:S01]  /*ebc0*/  HGMMA.64x128x16.F32.BF16 R24, gdesc[UR4], RZ, !UPT, gsb0 ;  /* 0x01e00000041879f0 */ /* 0x000fe2000c0018ff */
[----:B------:R-:W-:Y:S01]  /*ebd0*/  UIADD3 UR24, UR4, 0x402, URZ ;  /* 0x0000040204187890 */ /* 0x000fe2000fffe03f */
[----:B------:R-:W-:Y:S01]  /*ebe0*/  R2UR UR27, R9 ;  /* 0x00000000091b72ca */ /* 0x000fe200000e0000 */
[----:B------:R-:W-:Y:S01]  /*ebf0*/  UMOV UR25, 0x40000040 ;  /* 0x4000004000197882 */ /* 0x000fe20000000000 */
[----:B------:R-:W-:Y:S01]  /*ec00*/  R2UR UR18, R8 ;  /* 0x00000000081272ca */ /* 0x000fe200000e0000 */
[----:B------:R-:W-:Y:S01]  /*ec10*/  VIADD R8, R6, 0x400 ;  /* 0x0000040006087836 */ /* 0x000fe20000000000 */
[----:B------:R-:W-:Y:S01]  /*ec20*/  UIADD3 UR28, UR4, 0x404, URZ ;  /* 0x00000404041c7890 */ /* 0x000fe2000fffe03f */
        /* <DEDUP_REMOVED lines=8> */
[C---:B------:R-:W-:Y:S01]  /*ecb0*/  VIADD R8, R6.reuse, 0x404 ;  /* 0x0000040406087836 */ /* 0x040fe20000000000 */
[----:B------:R-:W-:-:S04]  /*ecc0*/  IADD3 R6, R6, 0x406, RZ ;  /* 0x0000040606067810 */ /* 0x000fc80007ffe0ff */
        /* <DEDUP_REMOVED lines=26> */
.L_x_3072:
[----:B------:R-:W0:Y:S01]  /*ee70*/  LDC R3, c[0x0][0x448] ;  /* 0x00011200ff037b82 */ /* 0x000e220000000800 */
[----:B------:R-:W-:Y:S01]  /*ee80*/  ULDC UR46, c[0x0][0x988] ;  /* 0x00026200002e7ab9 */ /* 0x000fe20000000800 */
[----:B------:R-:W-:Y:S01]  /*ee90*/  VIADD R0, R0, 0x28840 ;  /* 0x0002884000007836 */ /* 0x000fe20000000000 */
[----:B------:R-:W-:Y:S01]  /*eea0*/  ULDC UR44, c[0x0][0x988] ;  /* 0x00026200002c7ab9 */ /* 0x000fe20000000800 */
[----:B------:R-:W-:Y:S01]  /*eeb0*/  ULDC UR45, c[0x0][0x988] ;  /* 0x00026200002d7ab9 */ /* 0x000fe20000000800 */
        /* <DEDUP_REMOVED lines=19> */
[----:B0-----:R-:W-:Y:S01]  /*eff0*/  ISETP.NE.AND P1, PT, R3, 0x1, PT ;  /* 0x000000010300780c */ /* 0x001fe20003f25270 */
[----:B------:R-:W-:Y:S01]  /*f000*/  IMAD.IADD R3, R206, 0x1, R192 ;  /* 0x00000001ce037824 */ /* 0x000fe200078e02c0 */
[----:B------:R-:W-:Y:S02]  /*f010*/  CS2R R112, SRZ ;  /* 0x0000000000707805 */ /* 0x000fe4000001ff00 */
[----:B------:R-:W-:-:S02]  /*f020*/  CS2R R110, SRZ ;  /* 0x00000000006e7805 */ /* 0x000fc4000001ff00 */
[----:B------:R-:W-:-:S07]  /*f030*/  CS2R R108, SRZ ;  /* 0x00000000006c7805 */ /* 0x000fce000001ff00 */
[----:B------:R-:W0:Y:S08]  /*f040*/  @P1 LDC R6, c[0x0][0x44c] ;  /* 0x00011300ff061b82 */ /* 0x000e300000000800 */
[----:B------:R-:W1:Y:S01]  /*f050*/  @P1 LDC R8, c[0x0][0x450] ;  /* 0x00011400ff081b82 */ /* 0x000e620000000800 */
[----:B0-----:R-:W-:-:S04]  /*f060*/  @P1 IMAD.HI.U32 R5, R3, R6, RZ ;  /* 0x0000000603051227 */ /* 0x001fc800078e00ff */
[----:B------:R-:W-:Y:S02]  /*f070*/  IMAD.MOV.U32 R6, RZ, RZ, R3 ;  /* 0x000000ffff067224 */ /* 0x000fe400078e0003 */
[----:B------:R-:W-:Y:S01]  /*f080*/  IMAD.MOV.U32 R3, RZ, RZ, -0x80 ;  /* 0xffffff80ff037424 */ /* 0x000fe200078e00ff */
[----:B-1----:R-:W-:-:S03]  /*f090*/  @P1 SHF.R.U32.HI R6, RZ, R8, R5 ;  /* 0x00000008ff061219 */ /* 0x002fc60000011605 */
[----:B------:R-:W-:Y:S02]  /*f0a0*/  IMAD R8, R88, R3, 0x80 ;  /* 0x0000008058087424 */ /* 0x000fe400078e0203 */
[----:B------:R-:W0:Y:S03]  /*f0b0*/  SHFL.IDX PT, R5, R6, 0x1, 0x1c1f ;  /* 0x003c1f0006057f89 */ /* 0x000e2600000e0000 */
[C-C-:B------:R-:W-:Y:S02]  /*f0c0*/  IADD3 R3, -R193.reuse, 0x1, R8.reuse ;  /* 0x00000001c1037810 */ /* 0x140fe40007ffe108 */
[----:B------:R-:W-:Y:S01]  /*f0d0*/  IADD3 R10, -R193, R195, R8 ;  /* 0x000000c3c10a7210 */ /* 0x000fe20007ffe108 */
[----:B------:R-:W1:Y:S01]  /*f0e0*/  SHFL.IDX PT, R6, R6, RZ, 0x1c1f ;  /* 0x001c1fff06067589 */ /* 0x000e6200000e0000 */
[----:B------:R-:W-:-:S04]  /*f0f0*/  IADD3 R95, -R194, R3, R195 ;  /* 0x00000003c25f7210 */ /* 0x000fc80007ffe1c3 */
        /* <DEDUP_REMOVED lines=104> */
[----:B------:R-:W-:-:S04]  /*f780*/  ISETP.GT.AND P3, PT, R95, 0x18, PT ;  /* 0x000000185f00780c */ /* 0x000fc80003f64270 */
[----:B------:R-:W-:Y:S02]  /*f790*/  FSEL R36, R36, -INF , P3 ;  /* 0xff80000024247808 */ /* 0x000fe40001800000 */
[----:B------:R-:W-:-:S04]  /*f7a0*/  ISETP.GT.AND P3, PT, R95, 0x20, PT ;  /* 0x000000205f00780c */ /* 0x000fc80003f64270 */
[----:B------:R-:W-:Y:S02]  /*f7b0*/  FSEL R40, R40, -INF , P3 ;  /* 0xff80000028287808 */ /* 0x000fe40001800000 */
[C---:B------:R-:W-:Y:S02]  /*f7c0*/  ISETP.GT.AND P3, PT, R95.reuse, 0x28, PT ;  /* 0x000000285f00780c */ /* 0x040fe40003f64270 */
        /* <DEDUP_REMOVED lines=9> */
[----:B------:R-:W-:Y:S02]  /*f860*/  ISETP.GT.AND P3, PT, R95, 0x48, PT ;  /* 0x000000485f00780c */ /* 0x000fe40003f64270 */
[----:B0-----:R-:W-:-:S04]  /*f870*/  FMNMX.FTZ R5, R14, R5, !PT ;  /* 0x000000050e057209 */ /* 0x001fc80007810000 */
[C---:B------:R-:W-:Y:S01]  /*f880*/  FSETP.NEU.FTZ.AND P2, PT, R5.reuse, -INF , PT ;  /* 0xff8000000500780b */ /* 0x040fe20003f5d000 */
[----:B------:R-:W-:-:S05]  /*f890*/  FMUL.FTZ R8, R5, UR46 ;  /* 0x0000002e05087c20 */ /* 0x000fca0008410000 */
[----:B------:R-:W-:Y:S02]  /*f8a0*/  FSEL R8, R8, RZ, P2 ;  /* 0x000000ff08087208 */ /* 0x000fe40001000000 */
[----:B------:R-:W-:-:S03]  /*f8b0*/  ISETP.GT.AND P2, PT, R95, RZ, PT ;  /* 0x000000ff5f00720c */ /* 0x000fc60003f44270 */
        /* <DEDUP_REMOVED lines=20> */
[----:B------:R-:W0:Y:S01]  /*fa00*/  @P1 LDC R31, c[0x0][0x450] ;  /* 0x00011400ff1f1b82 */ /* 0x000e220000000800 */
[----:B------:R-:W-:Y:S01]  /*fa10*/  FMNMX.FTZ R97, R33, R6, !PT ;  /* 0x0000000621617209 */ /* 0x000fe20007810000 */
[--C-:B------:R-:W-:Y:S01]  /*fa20*/  FFMA.FTZ R10, R99, UR46, -R8.reuse ;  /* 0x0000002e630a7c23 */ /* 0x100fe20008010808 */
[----:B------:R-:W-:Y:S01]  /*fa30*/  FSEL R37, R37, -INF , P2 ;  /* 0xff80000025257808 */ /* 0x000fe20001000000 */
[--C-:B------:R-:W-:Y:S01]  /*fa40*/  FFMA.FTZ R167, R9, UR46, -R8.reuse ;  /* 0x0000002e09a77c23 */ /* 0x100fe20008010808 */
[----:B------:R-:W-:Y:S01]  /*fa50*/  FMNMX.FTZ R6, R36, R97, !PT ;  /* 0x0000006124067209 */ /* 0x000fe20007810000 */
[--C-:B------:R-:W-:Y:S01]  /*fa60*/  FFMA.FTZ R183, R101, UR46, -R8.reuse ;  /* 0x0000002e65b77c23 */ /* 0x100fe20008010808 */
[----:B------:R-:W-:Y:S01]  /*fa70*/  ISETP.GT.AND P2, PT, R95, 0x21, PT ;  /* 0x000000215f00780c */ /* 0x000fe20003f44270 */
[----:B------:R-:W-:Y:S01]  /*fa80*/  MUFU.EX2 R181, R181 ;  /* 0x000000b500b57308 */ /* 0x000fe20000000800 */
[----:B------:R-:W-:Y:S01]  /*fa90*/  FMNMX.FTZ R97, R37, R6, !PT ;  /* 0x0000000625617209 */ /* 0x000fe20007810000 */
[--C-:B------:R-:W-:Y:S01]  /*faa0*/  FFMA.FTZ R12, R103, UR46, -R8.reuse ;  /* 0x0000002e670c7c23 */ /* 0x100fe20008010808 */
[----:B------:R-:W-:Y:S01]  /*fab0*/  FSEL R41, R41, -INF , P2 ;  /* 0xff80000029297808 */ /* 0x000fe20001000000 */
[--C-:B------:R-:W-:Y:S01]  /*fac0*/  FFMA.FTZ R161, R11, UR46, -R8.reuse ;  /* 0x0000002e0ba17c23 */ /* 0x100fe20008010808 */
[----:B------:R-:W-:Y:S01]  /*fad0*/  FMNMX.FTZ R6, R40, R97, !PT ;  /* 0x0000006128067209 */ /* 0x000fe20007810000 */
[--C-:B------:R-:W-:Y:S01]  /*fae0*/  FFMA.FTZ R177, R105, UR46, -R8.reuse ;  /* 0x0000002e69b17c23 */ /* 0x100fe20008010808 */
[----:B------:R-:W-:Y:S01]  /*faf0*/  ISETP.GT.AND P2, PT, R95, 0x29, PT ;  /* 0x000000295f00780c */ /* 0x000fe20003f44270 */
[----:B------:R-:W1:Y:S01]  /*fb00*/  MUFU.EX2 R10, R10 ;  /* 0x0000000a000a7308 */ /* 0x000e620000000800 */
        /* <DEDUP_REMOVED lines=35> */
[--C-:B------:R-:W-:Y:S01]  /*fd40*/  FFMA.FTZ R60, R83, UR46, -R8.reuse ;  /* 0x0000002e533c7c23 */ /* 0x100fe20008010808 */
[----:B------:R-:W-:Y:S01]  /*fd50*/  ISETP.GT.AND P3, PT, R95, 0x50, PT ;  /* 0x000000505f00780c */ /* 0x000fe20003f64270 */
[--C-:B------:R-:W-:Y:S01]  /*fd60*/  FFMA.FTZ R155, R35, UR46, -R8.reuse ;  /* 0x0000002e239b7c23 */ /* 0x100fe20008010808 */
[----:B------:R-:W-:Y:S01]  /*fd70*/  FSEL R61, R61, -INF , P2 ;  /* 0xff8000003d3d7808 */ /* 0x000fe20001000000 */
[----:B------:R-:W-:Y:S01]  /*fd80*/  MUFU.EX2 R179, R179 ;  /* 0x000000b300b37308 */ /* 0x000fe20000000800 */
[----:B------:R-:W-:Y:S01]  /*fd90*/  FMNMX.FTZ R6, R43, R6, !PT ;  /* 0x000000062b067209 */ /* 0x000fe20007810000 */
[----:B------:R-:W-:Y:S01]  /*fda0*/  FFMA.FTZ R8, R87, UR46, -R8 ;  /* 0x0000002e57087c23 */ /* 0x000fe20008010808 */
[----:B------:R-:W-:-:S02]  /*fdb0*/  ISETP.GT.AND P2, PT, R95, 0x51, PT ;  /* 0x000000515f00780c */ /* 0x000fc40003f44270 */
[----:B------:R-:W-:Y:S02]  /*fdc0*/  CS2R R106, SRZ ;  /* 0x00000000006a7805 */ /* 0x000fe4000001ff00 */
[----:B------:R-:W-:Y:S02]  /*fdd0*/  FSEL R64, R64, -INF , P3 ;  /* 0xff80000040407808 */ /* 0x000fe40001800000 */
[----:B------:R-:W-:Y:S02]  /*fde0*/  CS2R R104, SRZ ;  /* 0x0000000000687805 */ /* 0x000fe4000001ff00 */
[----:B------:R-:W-:Y:S01]  /*fdf0*/  FMNMX.FTZ R39, R61, R6, !PT ;  /* 0x000000063d277209 */ /* 0x000fe20007810000 */
[----:B------:R-:W-:Y:S01]  /*fe00*/  MUFU.EX2 R20, R20 ;  /* 0x0000001400147308 */ /* 0x000fe20000000800 */
[----:B------:R-:W-:Y:S02]  /*fe10*/  ISETP.GT.AND P3, PT, R95, 0x58, PT ;  /* 0x000000585f00780c */ /* 0x000fe40003f64270 */
[----:B------:R-:W-:-:S02]  /*fe20*/  CS2R R102, SRZ ;  /* 0x0000000000667805 */ /* 0x000fc4000001ff00 */
[----:B------:R-:W-:Y:S02]  /*fe30*/  FSEL R65, R65, -INF , P2 ;  /* 0xff80000041417808 */ /* 0x000fe40001000000 */
[----:B------:R-:W-:Y:S02]  /*fe40*/  CS2R R100, SRZ ;  /* 0x0000000000647805 */ /* 0x000fe4000001ff00 */
[----:B------:R-:W-:Y:S02]  /*fe50*/  FMNMX.FTZ R6, R64, R39, !PT ;  /* 0x0000002740067209 */ /* 0x000fe40007810000 */
[----:B------:R-:W-:Y:S02]  /*fe60*/  CS2R R98, SRZ ;  /* 0x0000000000627805 */ /* 0x000fe4000001ff00 */
[----:B------:R-:W-:Y:S01]  /*fe70*/  ISETP.GT.AND P2, PT, R95, 0x59, PT ;  /* 0x000000595f00780c */ /* 0x000fe20003f44270 */
[----:B------:R-:W-:Y:S01]  /*fe80*/  MUFU.EX2 R173, R173 ;  /* 0x000000ad00ad7308 */ /* 0x000fe20000000800 */
[----:B------:R-:W-:-:S02]  /*fe90*/  FSEL R68, R68, -INF , P3 ;  /* 0xff80000044447808 */ /* 0x000fc40001800000 */
[----:B------:R-:W-:Y:S02]  /*fea0*/  CS2R R96, SRZ ;  /* 0x0000000000607805 */ /* 0x000fe4000001ff00 */
[----:B------:R-:W-:Y:S02]  /*feb0*/  FMNMX.FTZ R39, R65, R6, !PT ;  /* 0x0000000641277209 */ /* 0x000fe40007810000 */
[----:B------:R-:W-:Y:S02]  /*fec0*/  CS2R R92, SRZ ;  /* 0x00000000005c7805 */ /* 0x000fe4000001ff00 */
[----:B------:R-:W-:Y:S02]  /*fed0*/  ISETP.GT.AND P3, PT, R95, 0x60, PT ;  /* 0x000000605f00780c */ /* 0x000fe40003f64270 */
[----:B------:R-:W-:Y:S02]  /*fee0*/  CS2R R90, SRZ ;  /* 0x00000000005a7805 */ /* 0x000fe4000001ff00 */
[----:B------:R-:W-:Y:S01]  /*fef0*/  FSEL R69, R69, -INF , P2 ;  /* 0xff80000045457808 */ /* 0x000fe20001000000 */
[----:B------:R-:W-:Y:S01]  /*ff00*/  MUFU.EX2 R26, R26 ;  /* 0x0000001a001a7308 */ /* 0x000fe20000000800 */
[----:B------:R-:W-:-:S02]  /*ff10*/  FMNMX.FTZ R6, R68, R39, !PT ;  /* 0x0000002744067209 */ /* 0x000fc40007810000 */
[----:B------:R-:W-:Y:S02]  /*ff20*/  ISETP.GT.AND P2, PT, R95, 0x61, PT ;  /* 0x000000615f00780c */ /* 0x000fe40003f44270 */
[----:B------:R-:W-:Y:S02]  /*ff30*/  FSEL R72, R72, -INF , P3 ;  /* 0xff80000048487808 */ /* 0x000fe40001800000 */
[----:B------:R-:W-:Y:S01]  /*ff40*/  FMNMX.FTZ R13, R69, R6, !PT ;  /* 0x00000006450d7209 */ /* 0x000fe20007810000 */
[----:B------:R-:W-:Y:S01]  /*ff50*/  MUFU.EX2 R175, R175 ;  /* 0x000000af00af7308 */ /* 0x000fe20000000800 */
[----:B------:R-:W-:Y:S02]  /*ff60*/  ISETP.GT.AND P3, PT, R95, 0x68, PT ;  /* 0x000000685f00780c */ /* 0x000fe40003f64270 */
[----:B------:R-:W-:Y:S02]  /*ff70*/  FSEL R73, R73, -INF , P2 ;  /* 0xff80000049497808 */ /* 0x000fe40001000000 */
[----:B------:R-:W-:-:S02]  /*ff80*/  FMNMX.FTZ R6, R72, R13, !PT ;  /* 0x0000000d48067209 */ /* 0x000fc40007810000 */
        /* <DEDUP_REMOVED lines=18> */
[----:B------:R-:W-:Y:S02]  /*100b0*/  CS2R R94, SRZ ;  /* 0x00000000005e7805 */ /* 0x000fe4000001ff00 */
[----:B------:R-:W-:Y:S02]  /*100c0*/  FMNMX.FTZ R7, R81, R6, !PT ;  /* 0x0000000651077209 */ /* 0x000fe40007810000 */
[----:B------:R-:W-:Y:S02]  /*100d0*/  FSEL R85, R85, -INF , P2 ;  /* 0xff80000055557808 */ /* 0x000fe40001000000 */
[----:B------:R-:W-:Y:S01]  /*100e0*/  FMNMX.FTZ R6, R84, R7, !PT ;  /* 0x0000000754067209 */ /* 0x000fe20007810000 */
[----:B------:R-:W-:Y:S01]  /*100f0*/  MUFU.EX2 R38, R38 ;  /* 0x0000002600267308 */ /* 0x000fe20000000800 */
[----:B------:R-:W2:Y:S02]  /*10100*/  @P1 LDC R7, c[0x0][0x44c] ;  /* 0x00011300ff071b82 */ /* 0x000ea40000000800 */
[----:B------:R-:W-:-:S05]  /*10110*/  FMNMX.FTZ R6, R85, R6, !PT ;  /* 0x0000000655067209 */ /* 0x000fca0007810000 */
[----:B------:R-:W3:Y:S01]  /*10120*/  SHFL.BFLY PT, R3, R6, 0x2, 0x1f ;  /* 0x0c401f0006037f89 */ /* 0x000ee200000e0000 */
[----:B------:R-:W-:Y:S08]  /*10130*/  MUFU.EX2 R165, R165 ;  /* 0x000000a500a57308 */ /* 0x000ff00000000800 */
[----:B------:R-:W-:Y:S08]  /*10140*/  MUFU.EX2 R42, R42 ;  /* 0x0000002a002a7308 */ /* 0x000ff00000000800 */
[----:B------:R-:W-:Y:S01]  /*10150*/  MUFU.EX2 R167, R167 ;  /* 0x000000a700a77308 */ /* 0x000fe20000000800 */
[----:B---3--:R-:W-:-:S07]  /*10160*/  FMNMX.FTZ R3, R6, R3, !PT ;  /* 0x0000000306037209 */ /* 0x008fce0007810000 */
[----:B------:R-:W-:Y:S01]  /*10170*/  MUFU.EX2 R50, R50 ;  /* 0x0000003200327308 */ /* 0x000fe20000000800 */
[----:B------:R-:W3:Y:S07]  /*10180*/  SHFL.BFLY PT, R6, R3, 0x1, 0x1f ;  /* 0x0c201f0003067f89 */ /* 0x000eee00000e0000 */
[----:B------:R-:W-:Y:S08]  /*10190*/  MUFU.EX2 R161, R161 ;  /* 0x000000a100a17308 */ /* 0x000ff00000000800 */
[----:B------:R-:W-:Y:S08]  /*101a0*/  MUFU.EX2 R46, R46 ;  /* 0x0000002e002e7308 */ /* 0x000ff00000000800 */
[----:B------:R-:W-:Y:S01]  /*101b0*/  MUFU.EX2 R163, R163 ;  /* 0x000000a300a37308 */ /* 0x000fe20000000800 */
[----:B---3--:R-:W-:-:S04]  /*101c0*/  FMNMX.FTZ R6, R3, R6, !PT ;  /* 0x0000000603067209 */ /* 0x008fc80007810000 */
[C---:B------:R-:W-:Y:S01]  /*101d0*/  FSETP.NEU.FTZ.AND P2, PT, R6.reuse, -INF , PT ;  /* 0xff8000000600780b */ /* 0x040fe20003f5d000 */
[----:B------:R-:W-:Y:S02]  /*101e0*/  FMUL.FTZ R3, R6, UR46 ;  /* 0x0000002e06037c20 */ /* 0x000fe40008410000 */
[----:B------:R-:W-:Y:S03]  /*101f0*/  MUFU.EX2 R54, R54 ;  /* 0x0000003600367308 */ /* 0x000fe60000000800 */
[----:B------:R-:W-:-:S05]  /*10200*/  FSEL R66, R3, RZ, P2 ;  /* 0x000000ff03427208 */ /* 0x000fca0001000000 */
[----:B------:R-:W-:Y:S01]  /*10210*/  MUFU.EX2 R157, R157 ;  /* 0x0000009d009d7308 */ /* 0x000fe20000000800 */
[--C-:B------:R-:W-:Y:S01]  /*10220*/  FFMA.FTZ R180, R24, UR46, -R66.reuse ;  /* 0x0000002e18b47c23 */ /* 0x100fe20008010842 */
[--C-:B------:R-:W-:Y:S01]  /*10230*/  FFMA.FTZ R3, R25, UR46, -R66.reuse ;  /* 0x0000002e19037c23 */ /* 0x100fe20008010842 */
[--C-:B------:R-:W-:Y:S01]  /*10240*/  FFMA.FTZ R182, R28, UR46, -R66.reuse ;  /* 0x0000002e1cb67c23 */ /* 0x100fe20008010842 */
[--C-:B------:R-:W-:Y:S01]  /*10250*/  FFMA.FTZ R9, R29, UR46, -R66.reuse ;  /* 0x0000002e1d097c23 */ /* 0x100fe20008010842 */
[--C-:B------:R-:W-:Y:S01]  /*10260*/  FFMA.FTZ R176, R32, UR46, -R66.reuse ;  /* 0x0000002e20b07c23 */ /* 0x100fe20008010842 */
[--C-:B------:R-:W-:Y:S01]  /*10270*/  FFMA.FTZ R11, R33, UR46, -R66.reuse ;  /* 0x0000002e210b7c23 */ /* 0x100fe20008010842 */
[----:B------:R-:W-:Y:S01]  /*10280*/  IMAD.U32 R33, RZ, RZ, UR38 ;  /* 0x00000026ff217e24 */ /* 0x000fe2000f8e00ff */
[----:B------:R-:W-:Y:S01]  /*10290*/  MUFU.EX2 R180, R180 ;  /* 0x000000b400b47308 */ /* 0x000fe20000000800 */
[----:B------:R-:W-:Y:S01]  /*102a0*/  FFMA.FTZ R178, R36, UR46, -R66 ;  /* 0x0000002e24b27c23 */ /* 0x000fe20008010842 */
[----:B--2---:R-:W-:-:S04]  /*102b0*/  @P1 IMAD.HI.U32 R24, R192, R7, RZ ;  /* 0x00000007c0181227 */ /* 0x004fc800078e00ff */
[----:B------:R-:W-:Y:S01]  /*102c0*/  FFMA.FTZ R13, R37, UR46, -R66 ;  /* 0x0000002e250d7c23 */ /* 0x000fe20008010842 */
[----:B------:R-:W-:Y:S01]  /*102d0*/  PRMT R0, R33, 0x654, R0 ;  /* 0x0000065421007816 */ /* 0x000fe20000000000 */
[----:B------:R-:W-:Y:S01]  /*102e0*/  FFMA.FTZ R172, R40, UR46, -R66 ;  /* 0x0000002e28ac7c23 */ /* 0x000fe20008010842 */
[----:B------:R-:W-:Y:S01]  /*102f0*/  IMAD.MOV.U32 R28, RZ, RZ, R192 ;  /* 0x000000ffff1c7224 */ /* 0x000fe200078e00c0 */
[----:B0-----:R-:W-:Y:S01]  /*10300*/  @P1 SHF.R.U32.HI R28, RZ, R31, R24 ;  /* 0x0000001fff1c1219 */ /* 0x001fe20000011618 */
[----:B------:R-:W0:Y:S01]  /*10310*/  MUFU.EX2 R3, R3 ;  /* 0x0000000300037308 */ /* 0x000e220000000800 */
[----:B------:R1:W-:Y:S01]  /*10320*/  SYNCS.ARRIVE.TRANS64.RED.A1T0 RZ, [R0+URZ], RZ ;  /* 0x000000ff00ff79a7 */ /* 0x0003e2000810043f */
[--C-:B------:R-:W-:Y:S01]  /*10330*/  FFMA.FTZ R15, R41, UR46, -R66.reuse ;  /* 0x0000002e290f7c23 */ /* 0x100fe20008010842 */
[--C-:B------:R-:W-:Y:S01]  /*10340*/  FFMA.FTZ R174, R44, UR46, -R66.reuse ;  /* 0x0000002e2cae7c23 */ /* 0x100fe20008010842 */
[--C-:B------:R-:W-:Y:S01]  /*10350*/  FFMA.FTZ R21, R45, UR46, -R66.reuse ;  /* 0x0000002e2d157c23 */ /* 0x100fe20008010842 */
[--C-:B------:R-:W-:Y:S01]  /*10360*/  FFMA.FTZ R168, R48, UR46, -R66.reuse ;  /* 0x0000002e30a87c23 */ /* 0x100fe20008010842 */
[--C-:B------:R-:W-:Y:S01]  /*10370*/  FFMA.FTZ R27, R49, UR46, -R66.reuse ;  /* 0x0000002e311b7c23 */ /* 0x100fe20008010842 */
[----:B------:R-:W-:Y:S01]  /*10380*/  FFMA.FTZ R170, R52, UR46, -R66 ;  /* 0x0000002e34aa7c23 */ /* 0x000fe20008010842 */
[----:B------:R-:W2:Y:S01]  /*10390*/  MUFU.EX2 R182, R182 ;  /* 0x000000b600b67308 */ /* 0x000ea20000000800 */
[----:B-1----:R-:W-:Y:S01]  /*103a0*/  FADD.FTZ R0, R181, R10 ;  /* 0x0000000ab5007221 */ /* 0x002fe20000010000 */
[--C-:B------:R-:W-:Y:S01]  /*103b0*/  FFMA.FTZ R25, R53, UR46, -R66.reuse ;  /* 0x0000002e35197c23 */ /* 0x100fe20008010842 */
[----:B------:R-:W-:Y:S01]  /*103c0*/  FFMA.FTZ R164, R62, UR46, -R66 ;  /* 0x0000002e3ea47c23 */ /* 0x000fe20008010842 */
[----:B------:R-:W-:Y:S01]  /*103d0*/  IADD3 R28, R28, R195, -R194 ;  /* 0x000000c31c1c7210 */ /* 0x000fe20007ffe8c2 */
[--C-:B------:R-:W-:Y:S01]  /*103e0*/  FFMA.FTZ R29, R57, UR46, -R66.reuse ;  /* 0x0000002e391d7c23 */ /* 0x100fe20008010842 */
[--C-:B------:R-:W-:Y:S01]  /*103f0*/  FFMA.FTZ R166, R43, UR46, -R66.reuse ;  /* 0x0000002e2ba67c23 */ /* 0x100fe20008010842 */
[----:B------:R-:W-:Y:S01]  /*10400*/  FFMA.FTZ R61, R61, UR46, -R66 ;  /* 0x0000002e3d3d7c23 */ /* 0x000fe20008010842 */
[----:B------:R-:W1:Y:S01]  /*10410*/  MUFU.EX2 R9, R9 ;  /* 0x0000000900097308 */ /* 0x000e620000000800 */
[----:B0-----:R-:W-:Y:S01]  /*10420*/  FADD.FTZ R7, R180, R3 ;  /* 0x00000003b4077221 */ /* 0x001fe20000010000 */
[----:B------:R-:W-:Y:S01]  /*10430*/  SHF.R.S32.HI R33, RZ, 0x1f, R28 ;  /* 0x0000001fff217819 */ /* 0x000fe2000001141c */
[--C-:B------:R-:W-:Y:S01]  /*10440*/  FFMA.FTZ R64, R64, UR46, -R66.reuse ;  /* 0x0000002e40407c23 */ /* 0x100fe20008010842 */
[----:B------:R-:W-:Y:S01]  /*10450*/  F2FP.BF16.F32.PACK_AB R181, R10, R181 ;  /* 0x000000b50ab5723e */ /* 0x000fe200000010ff */
[--C-:B------:R-:W-:Y:S01]  /*10460*/  FFMA.FTZ R65, R65, UR46, -R66.reuse ;  /* 0x0000002e41417c23 */ /* 0x100fe20008010842 */
[----:B------:R-:W-:Y:S01]  /*10470*/  FFMA.FTZ R68, R68, UR46, -R66 ;  /* 0x0000002e44447c23 */ /* 0x000fe20008010842 */
[----:B------:R-:W-:Y:S01]  /*10480*/  F2FP.BF16.F32.PACK_AB R180, R3, R180 ;  /* 0x000000b403b4723e */ /* 0x000fe200000010ff */
[----:B------:R-:W0:Y:S01]  /*10490*/  MUFU.EX2 R176, R176 ;  /* 0x000000b000b07308 */ /* 0x000e220000000800 */
[----:B--2---:R-:W-:Y:S01]  /*104a0*/  FADD.FTZ R24, R182, R7 ;  /* 0x00000007b6187221 */ /* 0x004fe20000010000 */
[----:B------:R-:W-:Y:S01]  /*104b0*/  FADD.FTZ R7, R183, R0 ;  /* 0x00000000b7077221 */ /* 0x000fe20000010000 */
[--C-:B------:R-:W-:Y:S01]  /*104c0*/  FFMA.FTZ R69, R69, UR46, -R66.reuse ;  /* 0x0000002e45457c23 */ /* 0x100fe20008010842 */
[--C-:B------:R-:W-:Y:S01]  /*104d0*/  FFMA.FTZ R72, R72, UR46, -R66.reuse ;  /* 0x0000002e48487c23 */ /* 0x100fe20008010842 */
[--C-:B------:R-:W-:Y:S01]  /*104e0*/  FFMA.FTZ R73, R73, UR46, -R66.reuse ;  /* 0x0000002e49497c23 */ /* 0x100fe20008010842 */
[----:B------:R-:W-:Y:S01]  /*104f0*/  FADD.FTZ R0, R12, R7 ;  /* 0x000000070c007221 */ /* 0x000fe20000010000 */
[----:B------:R-:W-:Y:S01]  /*10500*/  FFMA.FTZ R76, R76, UR46, -R66 ;  /* 0x0000002e4c4c7c23 */ /* 0x000fe20008010842 */
[----:B------:R-:W2:Y:S01]  /*10510*/  MUFU.EX2 R11, R11 ;  /* 0x0000000b000b7308 */ /* 0x000ea20000000800 */
[----:B-1----:R-:W-:Y:S01]  /*10520*/  FADD.FTZ R31, R9, R24 ;  /* 0x00000018091f7221 */ /* 0x002fe20000010000 */
[----:B------:R-:W-:Y:S01]  /*10530*/  FADD.FTZ R7, R177, R0 ;  /* 0x00000000b1077221 */ /* 0x000fe20000010000 */
[----:B------:R-:W-:Y:S01]  /*10540*/  F2FP.BF16.F32.PACK_AB R182, R9, R182 ;  /* 0x000000b609b6723e */ /* 0x000fe200000010ff */
[--C-:B------:R-:W-:Y:S01]  /*10550*/  FFMA.FTZ R77, R77, UR46, -R66.reuse ;  /* 0x0000002e4d4d7c23 */ /* 0x100fe20008010842 */
[--C-:B------:R-:W-:Y:S01]  /*10560*/  FFMA.FTZ R80, R80, UR46, -R66.reuse ;  /* 0x0000002e50507c23 */ /* 0x100fe20008010842 */
[----:B------:R-:W-:Y:S01]  /*10570*/  FADD.FTZ R0, R14, R7 ;  /* 0x000000070e007221 */ /* 0x000fe20000010000 */
[----:B------:R-:W-:Y:S01]  /*10580*/  FFMA.FTZ R81, R81, UR46, -R66 ;  /* 0x0000002e51517c23 */ /* 0x000fe20008010842 */
[----:B------:R-:W1:Y:S01]  /*10590*/  MUFU.EX2 R178, R178 ;  /* 0x000000b200b27308 */ /* 0x000e620000000800 */
[----:B0-----:R-:W-:Y:S01]  /*105a0*/  FADD.FTZ R24, R176, R31 ;  /* 0x0000001fb0187221 */ /* 0x001fe20000010000 */
[----:B------:R-:W-:Y:S01]  /*105b0*/  FADD.FTZ R7, R179, R0 ;  /* 0x00000000b3077221 */ /* 0x000fe20000010000 */
[--C-:B------:R-:W-:Y:S01]  /*105c0*/  FFMA.FTZ R84, R84, UR46, -R66.reuse ;  /* 0x0000002e54547c23 */ /* 0x100fe20008010842 */
[----:B------:R-:W-:Y:S01]  /*105d0*/  FFMA.FTZ R66, R85, UR46, -R66 ;  /* 0x0000002e55427c23 */ /* 0x000fe20008010842 */
[----:B------:R-:W-:Y:S01]  /*105e0*/  F2FP.BF16.F32.PACK_AB R183, R12, R183 ;  /* 0x000000b70cb7723e */ /* 0x000fe200000010ff */
[----:B------:R-:W-:Y:S01]  /*105f0*/  FADD.FTZ R0, R20, R7 ;  /* 0x0000000714007221 */ /* 0x000fe20000010000 */
[----:B------:R-:W-:Y:S01]  /*10600*/  F2FP.BF16.F32.PACK_AB R177, R14, R177 ;  /* 0x000000b10eb1723e */ /* 0x000fe200000010ff */
[----:B------:R-:W0:Y:S01]  /*10610*/  MUFU.EX2 R13, R13 ;  /* 0x0000000d000d7308 */ /* 0x000e220000000800 */
[----:B--2---:R-:W-:Y:S01]  /*10620*/  FADD.FTZ R31, R11, R24 ;  /* 0x000000180b1f7221 */ /* 0x004fe20000010000 */
[----:B------:R-:W-:Y:S01]  /*10630*/  FADD.FTZ R7, R173, R0 ;  /* 0x00000000ad077221 */ /* 0x000fe20000010000 */
[----:B------:R-:W-:-:S02]  /*10640*/  F2FP.BF16.F32.PACK_AB R176, R11, R176 ;  /* 0x000000b00bb0723e */ /* 0x000fc400000010ff */
[----:B------:R-:W-:Y:S01]  /*10650*/  F2FP.BF16.F32.PACK_AB R179, R20, R179 ;  /* 0x000000b314b3723e */ /* 0x000fe200000010ff */
[C---:B------:R-:W-:Y:S01]  /*10660*/  FADD.FTZ R0, R26.reuse, R7 ;  /* 0x000000071a007221 */ /* 0x040fe20000010000 */
[----:B------:R-:W-:Y:S01]  /*10670*/  F2FP.BF16.F32.PACK_AB R173, R26, R173 ;  /* 0x000000ad1aad723e */ /* 0x000fe200000010ff */
[----:B------:R-:W2:Y:S01]  /*10680*/  MUFU.EX2 R172, R172 ;  /* 0x000000ac00ac7308 */ /* 0x000ea20000000800 */
[----:B-1----:R-:W-:Y:S01]  /*10690*/  FADD.FTZ R24, R178, R31 ;  /* 0x0000001fb2187221 */ /* 0x002fe20000010000 */
[----:B------:R-:W-:Y:S01]  /*106a0*/  FADD.FTZ R7, R175, R0 ;  /* 0x00000000af077221 */ /* 0x000fe20000010000 */
[----:B------:R-:W-:-:S03]  /*106b0*/  F2FP.BF16.F32.PACK_AB R175, R30, R175 ;  /* 0x000000af1eaf723e */ /* 0x000fc600000010ff */
[----:B------:R-:W-:Y:S01]  /*106c0*/  FADD.FTZ R0, R30, R7 ;  /* 0x000000071e007221 */ /* 0x000fe20000010000 */
[----:B------:R-:W-:Y:S01]  /*106d0*/  LEA.HI R7, R33, R28, RZ, 0x7 ;  /* 0x0000001c21077211 */ /* 0x000fe200078f38ff */
[----:B------:R-:W1:Y:S01]  /*106e0*/  MUFU.EX2 R15, R15 ;  /* 0x0000000f000f7308 */ /* 0x000e620000000800 */
[C---:B0-----:R-:W-:Y:S01]  /*106f0*/  FADD.FTZ R31, R13.reuse, R24 ;  /* 0x000000180d1f7221 */ /* 0x041fe20000010000 */
[----:B------:R-:W-:Y:S01]  /*10700*/  F2FP.BF16.F32.PACK_AB R178, R13, R178 ;  /* 0x000000b20db2723e */ /* 0x000fe200000010ff */
[----:B------:R-:W-:Y:S01]  /*10710*/  VIADD R13, R88, 0xfffffffe ;  /* 0xfffffffe580d7836 */ /* 0x000fe20000000000 */
[----:B------:R-:W-:-:S04]  /*10720*/  CS2R R88, SRZ ;  /* 0x0000000000587805 */ /* 0x000fc8000001ff00 */
[----:B------:R-:W0:Y:S01]  /*10730*/  MUFU.EX2 R174, R174 ;  /* 0x000000ae00ae7308 */ /* 0x000e220000000800 */
[----:B--2---:R-:W-:-:S07]  /*10740*/  FADD.FTZ R24, R172, R31 ;  /* 0x0000001fac187221 */ /* 0x004fce0000010000 */
[----:B------:R-:W2:Y:S01]  /*10750*/  MUFU.EX2 R21, R21 ;  /* 0x0000001500157308 */ /* 0x000ea20000000800 */
[C---:B-1----:R-:W-:Y:S01]  /*10760*/  FADD.FTZ R31, R15.reuse, R24 ;  /* 0x000000180f1f7221 */ /* 0x042fe20000010000 */
[----:B------:R-:W-:-:S06]  /*10770*/  F2FP.BF16.F32.PACK_AB R172, R15, R172 ;  /* 0x000000ac0fac723e */ /* 0x000fcc00000010ff */
[----:B------:R-:W1:Y:S01]  /*10780*/  MUFU.EX2 R168, R168 ;  /* 0x000000a800a87308 */ /* 0x000e620000000800 */
[----:B0-----:R-:W-:-:S07]  /*10790*/  FADD.FTZ R24, R174, R31 ;  /* 0x0000001fae187221 */ /* 0x001fce0000010000 */
[----:B------:R-:W0:Y:S01]  /*107a0*/  MUFU.EX2 R27, R27 ;  /* 0x0000001b001b7308 */ /* 0x000e220000000800 */
[C---:B--2---:R-:W-:Y:S01]  /*107b0*/  FADD.FTZ R31, R21.reuse, R24 ;  /* 0x00000018151f7221 */ /* 0x044fe20000010000 */
[----:B------:R-:W-:-:S06]  /*107c0*/  F2FP.BF16.F32.PACK_AB R174, R21, R174 ;  /* 0x000000ae15ae723e */ /* 0x000fcc00000010ff */
[----:B------:R-:W2:Y:S01]  /*107d0*/  MUFU.EX2 R170, R170 ;  /* 0x000000aa00aa7308 */ /* 0x000ea20000000800 */
[----:B-1----:R-:W-:Y:S01]  /*107e0*/  FADD.FTZ R24, R168, R31 ;  /* 0x0000001fa8187221 */ /* 0x002fe20000010000 */
[----:B------:R-:W-:Y:S01]  /*107f0*/  FADD.FTZ R31, R169, R0 ;  /* 0x00000000a91f7221 */ /* 0x000fe20000010000 */
[----:B------:R-:W-:-:S03]  /*10800*/  F2FP.BF16.F32.PACK_AB R169, R34, R169 ;  /* 0x000000a922a9723e */ /* 0x000fc600000010ff */
[----:B------:R-:W-:Y:S02]  /*10810*/  FADD.FTZ R0, R34, R31 ;  /* 0x0000001f22007221 */ /* 0x000fe40000010000 */
[----:B------:R-:W1:Y:S01]  /*10820*/  MUFU.EX2 R25, R25 ;  /* 0x0000001900197308 */ /* 0x000e620000000800 */
[----:B0-----:R-:W-:Y:S01]  /*10830*/  FADD.FTZ R33, R27, R24 ;  /* 0x000000181b217221 */ /* 0x001fe20000010000 */
[----:B------:R-:W-:Y:S01]  /*10840*/  FADD.FTZ R31, R171, R0 ;  /* 0x00000000ab1f7221 */ /* 0x000fe20000010000 */
[----:B------:R-:W-:Y:S02]  /*10850*/  F2FP.BF16.F32.PACK_AB R168, R27, R168 ;  /* 0x000000a81ba8723e */ /* 0x000fe400000010ff */
[C---:B------:R-:W-:Y:S01]  /*10860*/  F2FP.BF16.F32.PACK_AB R171, R38.reuse, R171 ;  /* 0x000000ab26ab723e */ /* 0x040fe200000010ff */
[----:B------:R-:W-:Y:S02]  /*10870*/  FADD.FTZ R0, R38, R31 ;  /* 0x0000001f26007221 */ /* 0x000fe40000010000 */
[----:B------:R-:W0:Y:S01]  /*10880*/  MUFU.EX2 R164, R164 ;  /* 0x000000a400a47308 */ /* 0x000e220000000800 */
[----:B--2---:R-:W-:Y:S01]  /*10890*/  FADD.FTZ R10, R170, R33 ;  /* 0x00000021aa0a7221 */ /* 0x004fe20000010000 */
[----:B------:R-:W-:Y:S01]  /*108a0*/  FADD.FTZ R31, R165, R0 ;  /* 0x00000000a51f7221 */ /* 0x000fe20000010000 */
[----:B------:R-:W-:-:S03]  /*108b0*/  F2FP.BF16.F32.PACK_AB R165, R42, R165 ;  /* 0x000000a52aa5723e */ /* 0x000fc600000010ff */
[----:B------:R-:W-:Y:S02]  /*108c0*/  FADD.FTZ R0, R42, R31 ;  /* 0x0000001f2a007221 */ /* 0x000fe40000010000 */
        /* <DEDUP_REMOVED lines=25> */
[----:B-1----:R-:W-:Y:S01]  /*10a60*/  FADD.FTZ R9, R65, R10 ;  /* 0x0000000a41097221 */ /* 0x002fe20000010000 */
[----:B------:R-:W-:Y:S01]  /*10a70*/  FADD.FTZ R3, R157, R0 ;  /* 0x000000009d037221 */ /* 0x000fe20000010000 */
[----:B------:R-:W-:-:S05]  /*10a80*/  F2FP.BF16.F32.PACK_AB R160, R65, R64 ;  /* 0x0000004041a0723e */ /* 0x000fca00000010ff */
[----:B------:R-:W1:Y:S01]  /*10a90*/  MUFU.EX2 R72, R72 ;  /* 0x0000004800487308 */ /* 0x000e620000000800 */
[----:B0-----:R-:W-:-:S07]  /*10aa0*/  FADD.FTZ R10, R68, R9 ;  /* 0x00000009440a7221 */ /* 0x001fce0000010000 */
[----:B------:R-:W0:Y:S01]  /*10ab0*/  MUFU.EX2 R73, R73 ;  /* 0x0000004900497308 */ /* 0x000e220000000800 */
[C---:B--2---:R-:W-:Y:S01]  /*10ac0*/  FADD.FTZ R9, R69.reuse, R10 ;  /* 0x0000000a45097221 */ /* 0x044fe20000010000 */
[----:B------:R-:W-:-:S06]  /*10ad0*/  F2FP.BF16.F32.PACK_AB R162, R69, R68 ;  /* 0x0000004445a2723e */ /* 0x000fcc00000010ff */
[----:B------:R-:W2:Y:S01]  /*10ae0*/  MUFU.EX2 R76, R76 ;  /* 0x0000004c004c7308 */ /* 0x000ea20000000800 */
[----:B-1----:R-:W-:-:S07]  /*10af0*/  FADD.FTZ R10, R72, R9 ;  /* 0x00000009480a7221 */ /* 0x002fce0000010000 */
[----:B------:R-:W1:Y:S01]  /*10b00*/  MUFU.EX2 R56, R56 ;  /* 0x0000003800387308 */ /* 0x000e620000000800 */
[C---:B0-----:R-:W-:Y:S01]  /*10b10*/  FADD.FTZ R11, R73.reuse, R10 ;  /* 0x0000000a490b7221 */ /* 0x041fe20000010000 */
[----:B------:R-:W-:-:S06]  /*10b20*/  F2FP.BF16.F32.PACK_AB R156, R73, R72 ;  /* 0x00000048499c723e */ /* 0x000fcc00000010ff */
[----:B------:R-:W0:Y:S01]  /*10b30*/  MUFU.EX2 R77, R77 ;  /* 0x0000004d004d7308 */ /* 0x000e220000000800 */
[----:B--2---:R-:W-:-:S07]  /*10b40*/  FADD.FTZ R10, R76, R11 ;  /* 0x0000000b4c0a7221 */ /* 0x004fce0000010000 */
[----:B------:R-:W2:Y:S01]  /*10b50*/  MUFU.EX2 R159, R159 ;  /* 0x0000009f009f7308 */ /* 0x000ea20000000800 */
[C---:B-1----:R-:W-:Y:S01]  /*10b60*/  FADD.FTZ R0, R56.reuse, R3 ;  /* 0x0000000338007221 */ /* 0x042fe20000010000 */
[----:B------:R-:W-:-:S06]  /*10b70*/  F2FP.BF16.F32.PACK_AB R157, R56, R157 ;  /* 0x0000009d389d723e */ /* 0x000fcc00000010ff */
[----:B------:R-:W1:Y:S01]  /*10b80*/  MUFU.EX2 R80, R80 ;  /* 0x0000005000507308 */ /* 0x000e620000000800 */
[C---:B0-----:R-:W-:Y:S01]  /*10b90*/  FADD.FTZ R11, R77.reuse, R10 ;  /* 0x0000000a4d0b7221 */ /* 0x041fe20000010000 */
[----:B------:R-:W-:-:S06]  /*10ba0*/  F2FP.BF16.F32.PACK_AB R158, R77, R76 ;  /* 0x0000004c4d9e723e */ /* 0x000fcc00000010ff */
[----:B------:R-:W0:Y:S01]  /*10bb0*/  MUFU.EX2 R58, R58 ;  /* 0x0000003a003a7308 */ /* 0x000e220000000800 */
[----:B--2---:R-:W-:-:S07]  /*10bc0*/  FADD.FTZ R3, R159, R0 ;  /* 0x000000009f037221 */ /* 0x004fce0000010000 */
[----:B------:R-:W2:Y:S01]  /*10bd0*/  MUFU.EX2 R81, R81 ;  /* 0x0000005100517308 */ /* 0x000ea20000000800 */
[----:B-1----:R-:W-:-:S07]  /*10be0*/  FADD.FTZ R10, R80, R11 ;  /* 0x0000000b500a7221 */ /* 0x002fce0000010000 */
[----:B------:R-:W1:Y:S01]  /*10bf0*/  MUFU.EX2 R153, R153 ;  /* 0x0000009900997308 */ /* 0x000e620000000800 */
[C---:B0-----:R-:W-:Y:S01]  /*10c00*/  FADD.FTZ R0, R58.reuse, R3 ;  /* 0x000000033a007221 */ /* 0x041fe20000010000 */
[----:B------:R-:W-:-:S06]  /*10c10*/  F2FP.BF16.F32.PACK_AB R159, R58, R159 ;  /* 0x0000009f3a9f723e */ /* 0x000fcc00000010ff */
[----:B------:R-:W0:Y:S01]  /*10c20*/  MUFU.EX2 R84, R84 ;  /* 0x0000005400547308 */ /* 0x000e220000000800 */
[C---:B--2---:R-:W-:Y:S01]  /*10c30*/  FADD.FTZ R11, R81.reuse, R10 ;  /* 0x0000000a510b7221 */ /* 0x044fe20000010000 */
[----:B------:R-:W-:-:S06]  /*10c40*/  F2FP.BF16.F32.PACK_AB R152, R81, R80 ;  /* 0x000000505198723e */ /* 0x000fcc00000010ff */
[----:B------:R-:W2:Y:S01]  /*10c50*/  MUFU.EX2 R60, R60 ;  /* 0x0000003c003c7308 */ /* 0x000ea20000000800 */
[----:B-1----:R-:W-:-:S07]  /*10c60*/  FADD.FTZ R3, R153, R0 ;  /* 0x0000000099037221 */ /* 0x002fce0000010000 */
[----:B------:R-:W1:Y:S01]  /*10c70*/  MUFU.EX2 R9, R66 ;  /* 0x0000004200097308 */ /* 0x000e620000000800 */
[----:B0-----:R-:W-:-:S07]  /*10c80*/  FADD.FTZ R10, R84, R11 ;  /* 0x0000000b540a7221 */ /* 0x001fce0000010000 */
[----:B------:R-:W0:Y:S01]  /*10c90*/  MUFU.EX2 R155, R155 ;  /* 0x0000009b009b7308 */ /* 0x000e220000000800 */
[C---:B--2---:R-:W-:Y:S01]  /*10ca0*/  FADD.FTZ R0, R60.reuse, R3 ;  /* 0x000000033c007221 */ /* 0x044fe20000010000 */
[----:B------:R-:W-:-:S06]  /*10cb0*/  F2FP.BF16.F32.PACK_AB R153, R60, R153 ;  /* 0x000000993c99723e */ /* 0x000fcc00000010ff */
[----:B------:R-:W2:Y:S01]  /*10cc0*/  MUFU.EX2 R8, R8 ;  /* 0x0000000800087308 */ /* 0x000ea20000000800 */
[C---:B-1----:R-:W-:Y:S01]  /*10cd0*/  FADD.FTZ R3, R9.reuse, R10 ;  /* 0x0000000a09037221 */ /* 0x042fe20000010000 */
[----:B------:R-:W-:Y:S02]  /*10ce0*/  SHF.R.S32.HI R10, RZ, 0x7, R7 ;  /* 0x00000007ff0a7819 */ /* 0x000fe40000011407 */
[----:B------:R-:W-:Y:S02]  /*10cf0*/  F2FP.BF16.F32.PACK_AB R154, R9, R84 ;  /* 0x00000054099a723e */ /* 0x000fe400000010ff */
[----:B------:R-:W-:Y:S01]  /*10d00*/  VIMNMX R10, R199, R10, !PT ;  /* 0x0000000ac70a7248 */ /* 0x000fe20007fe0100 */
[----:B0-----:R-:W-:-:S03]  /*10d10*/  FADD.FTZ R11, R155, R0 ;  /* 0x000000009b0b7221 */ /* 0x001fc60000010000 */
[----:B------:R-:W-:Y:S01]  /*10d20*/  ISETP.GE.AND P2, PT, R13, R10, PT ;  /* 0x0000000a0d00720c */ /* 0x000fe20003f46270 */
[C---:B--2---:R-:W-:Y:S01]  /*10d30*/  FADD.FTZ R0, R8.reuse, R11 ;  /* 0x0000000b08007221 */ /* 0x044fe20000010000 */
[----:B------:R-:W-:-:S11]  /*10d40*/  F2FP.BF16.F32.PACK_AB R155, R8, R155 ;  /* 0x0000009b089b723e */ /* 0x000fd600000010ff */
[----:B------:R-:W-:Y:S05]  /*10d50*/  @!P2 BRA `(.L_x_3073) ;  /* 0x0000002800eca947 */ /* 0x000fea0003800000 */
[----:B------:R-:W-:Y:S02]  /*10d60*/  IMAD.MOV.U32 R11, RZ, RZ, R5 ;  /* 0x000000ffff0b7224 */ /* 0x000fe400078e0005 */
[----:B------:R-:W-:Y:S02]  /*10d70*/  IMAD.MOV.U32 R12, RZ, RZ, R6 ;  /* 0x000000ffff0c7224 */ /* 0x000fe400078e0006 */
[----:B------:R-:W-:Y:S02]  /*10d80*/  IMAD.MOV.U32 R7, RZ, RZ, R189 ;  /* 0x000000ffff077224 */ /* 0x000fe400078e00bd */
[----:B------:R-:W-:Y:S02]  /*10d90*/  IMAD.MOV.U32 R14, RZ, RZ, R186 ;  /* 0x000000ffff0e7224 */ /* 0x000fe400078e00ba */
[----:B------:R-:W-:-:S07]  /*10da0*/  IMAD.MOV.U32 R151, RZ, RZ, RZ ;  /* 0x000000ffff977224 */ /* 0x000fce00078e00ff */
.L_x_3085:
        /* <DEDUP_REMOVED lines=8> */
.L_x_3075:
[----:B------:R-:W-:Y:S01]  /*10e30*/  VIADD R5, R14, 0x1 ;  /* 0x000000010e057836 */ /* 0x000fe20000000000 */
[----:B------:R-:W-:-:S04]  /*10e40*/  SHF.L.U32 R6, R189, 0x1f, RZ ;  /* 0x0000001fbd067819 */ /* 0x000fc800000006ff */
[----:B------:R-:W-:-:S04]  /*10e50*/  ISETP.NE.AND P3, PT, R5, 0x2, PT ;  /* 0x000000020500780c */ /* 0x000fc80003f65270 */
[----:B------:R-:W-:-:S05]  /*10e60*/  SEL R5, R5, RZ, P3 ;  /* 0x000000ff05057207 */ /* 0x000fca0001800000 */
[----:B------:R-:W-:-:S04]  /*10e70*/  IMAD R5, R5, 0x8, R18 ;  /* 0x0000000805057824 */ /* 0x000fc800078e0212 */
[----:B------:R0:W1:Y:S01]  /*10e80*/  SYNCS.PHASECHK.TRANS64.TRYWAIT P3, [R5+URZ+0x28830], R6 ;  /* 0x02883006050075a7 */ /* 0x000062000806017f */
[----:B------:R-:W-:Y:S05]  /*10e90*/  @!P0 BRA `(.L_x_3076) ;  /* 0x0000000000048947 */ /* 0x000fea0003800000 */
[----:B------:R-:W-:Y:S01]  /*10ea0*/  BPT.TRAP 0x1 ;  /* 0x000000040000795c */ /* 0x000fe20000300000 */
.L_x_3076:
[----:B------:R-:W-:Y:S04]  /*10eb0*/  BSSY B0, `(.L_x_3074) ;  /* 0x0000004000007945 */ /* 0x000fe80003800000 */
[----:B-1----:R-:W-:Y:S05]  /*10ec0*/  @P3 BRA `(.L_x_3077) ;  /* 0x0000000000083947 */ /* 0x002fea0003800000 */
[----:B------:R-:W1:Y:S02]  /*10ed0*/  SYNCS.PHASECHK.TRANS64.TRYWAIT P3, [R5+URZ+0x28830], R6 ;  /* 0x02883006050075a7 */ /* 0x000e64000806017f */
[----:B-1----:R-:W-:Y:S05]  /*10ee0*/  @!P3 BRA `(.L_x_3078) ;  /* 0x0000012000fcb947 */ /* 0x002fea0003800000 */
.L_x_3077:
[----:B------:R-:W-:Y:S05]  /*10ef0*/  BSYNC B0 ;  /* 0x0000000000007941 */ /* 0x000fea0003800000 */
.L_x_3074:
[----:B01----:R-:W0:Y:S01]  /*10f00*/  S2R R5, SR_TID.X ;  /* 0x0000000000057919 */ /* 0x003e220000002100 */
[----:B------:R-:W-:Y:S01]  /*10f10*/  VIADD R186, R14, 0x1 ;  /* 0x000000010eba7836 */ /* 0x000fe20000000000 */
[----:B------:R-:W-:Y:S05]  /*10f20*/  WARPSYNC.ALL ;  /* 0x0000000000007948 */ /* 0x000fea0003800000 */
[C---:B------:R-:W-:Y:S01]  /*10f30*/  ISETP.NE.AND P3, PT, R186.reuse, 0x2, PT ;  /* 0x00000002ba00780c */ /* 0x040fe20003f65270 */
[----:B------:R-:W-:Y:S02]  /*10f40*/  IMAD.MOV.U32 R9, RZ, RZ, 0x40000040 ;  /* 0x40000040ff097424 */ /* 0x000fe400078e00ff */
        /* <DEDUP_REMOVED lines=58> */
.L_x_3080:
[----:B------:R-:W-:Y:S01]  /*112f0*/  SHF.L.U32 R5, R7, 0x1f, RZ ;  /* 0x0000001f07057819 */ /* 0x000fe200000006ff */
[----:B------:R-:W-:-:S04]  /*11300*/  IMAD R6, R14, 0x8, R18 ;  /* 0x000000080e067824 */ /* 0x000fc800078e0212 */
[----:B------:R0:W1:Y:S01]  /*11310*/  SYNCS.PHASECHK.TRANS64.TRYWAIT P2, [R6+URZ+0x28850], R5 ;  /* 0x02885005060075a7 */ /* 0x000062000804017f */
[----:B------:R-:W-:Y:S05]  /*11320*/  @!P0 BRA `(.L_x_3081) ;  /* 0x0000000000048947 */ /* 0x000fea0003800000 */
[----:B------:R-:W-:Y:S01]  /*11330*/  BPT.TRAP 0x1 ;  /* 0x000000040000795c */ /* 0x000fe20000300000 */
.L_x_3081:
[----:B-1----:R-:W-:Y:S05]  /*11340*/  @P2 BRA `(.L_x_3079) ;  /* 0x0000000000082947 */ /* 0x002fea0003800000 */
[----:B------:R-:W1:Y:S02]  /*11350*/  SYNCS.PHASECHK.TRANS64.TRYWAIT P2, [R6+URZ+0x28850], R5 ;  /* 0x02885005060075a7 */ /* 0x000e64000804017f */
[----:B-1----:R-:W-:Y:S05]  /*11360*/  @!P2 BRA `(.L_x_3082) ;  /* 0x0000011c00f0a947 */ /* 0x002fea0003800000 */
.L_x_3079:
        /* <DEDUP_REMOVED lines=15> */
[----:B------:R-:W-:Y:S02]  /*11460*/  R2UR UR6, R8 ;  /* 0x00000000080672ca */ /* 0x000fe400000e0000 */
[----:B------:R-:W-:Y:S01]  /*11470*/  R2UR UR7, R9 ;  /* 0x00000000090772ca */ /* 0x000fe200000e0000 */
[----:B------:R-:W-:Y:S01]  /*11480*/  IMAD.MOV.U32 R9, RZ, RZ, 0x40000040 ;  /* 0x40000040ff097424 */ /* 0x000fe200078e00ff */
[----:B------:R-:W-:Y:S02]  /*11490*/  IADD3 R8, R6, 0x100, RZ ;  /* 0x0000010006087810 */ /* 0x000fe40007ffe0ff */
[----:B0-----:R-:W-:-:S04]  /*114a0*/  SHF.R.U32.HI R15, RZ, 0x7, R15 ;  /* 0x00000007ff0f7819 */ /* 0x001fc8000001160f */
[----:B------:R-:W-:Y:S01]  /*114b0*/  IADD3 R5, -R15, 0xb, RZ ;  /* 0x0000000b0f057810 */ /* 0x000fe20007ffe1ff */
        /* <DEDUP_REMOVED lines=46> */
.L_x_3083:
[----:B0-----:R-:W0:Y:S01]  /*117a0*/  @P1 LDC R5, c[0x0][0x44c] ;  /* 0x00011300ff051b82 */ /* 0x001e220000000800 */
[----:B------:R-:W-:Y:S01]  /*117b0*/  IMAD.IADD R6, R206, 0x1, R192 ;  /* 0x00000001ce067824 */ /* 0x000fe200078e02c0 */
[----:B------:R-:W-:-:S06]  /*117c0*/  UMOV UR46, UR45 ;  /* 0x0000002d002e7c82 */ /* 0x000fcc0008000000 */
[----:B------:R-:W1:Y:S01]  /*117d0*/  @P1 LDC R8, c[0x0][0x450] ;  /* 0x00011400ff081b82 */ /* 0x000e620000000800 */
[----:B0-----:R-:W-:-:S05]  /*117e0*/  @P1 IMAD.HI.U32 R5, R6, R5, RZ ;  /* 0x0000000506051227 */ /* 0x001fca00078e00ff */
[----:B-1----:R-:W-:Y:S01]  /*117f0*/  @P1 SHF.R.U32.HI R6, RZ, R8, R5 ;  /* 0x00000008ff061219 */ /* 0x002fe20000011605 */
[----:B------:R-:W-:-:S04]  /*11800*/  IMAD.MOV.U32 R8, RZ, RZ, -0x80 ;  /* 0xffffff80ff087424 */ /* 0x000fc800078e00ff */
[----:B------:R-:W0:Y:S01]  /*11810*/  SHFL.IDX PT, R20, R6, RZ, 0x1c1f ;  /* 0x001c1fff06147589 */ /* 0x000e2200000e0000 */
[----:B------:R-:W-:-:S05]  /*11820*/  IMAD R8, R13, R8, 0x1 ;  /* 0x000000010d087424 */ /* 0x000fca00078e0208 */
[----:B------:R-:W-:-:S05]  /*11830*/  IADD3 R5, R195, R8, -R193 ;  /* 0x00000008c3057210 */ /* 0x000fca0007ffe8c1 */
[----:B------:R-:W-:-:S04]  /*11840*/  IMAD.IADD R5, R5, 0x1, -R194 ;  /* 0x0000000105057824 */ /* 0x000fc800078e0ac2 */
[----:B0-----:R-:W-:-:S05]  /*11850*/  IMAD.IADD R7, R5, 0x1, R20 ;  /* 0x0000000105077824 */ /* 0x001fca00078e0214 */
        /* <DEDUP_REMOVED lines=94> */
[----:B------:R-:W-:-:S04]  /*11e40*/  FMNMX.FTZ R8, R84, R7, !PT ;  /* 0x0000000754087209 */ /* 0x000fc80007810000 */
[----:B------:R-:W-:-:S05]  /*11e50*/  FMNMX.FTZ R9, R85, R8, !PT ;  /* 0x0000000855097209 */ /* 0x000fca0007810000 */
[----:B------:R-:W0:Y:S02]  /*11e60*/  SHFL.BFLY PT, R8, R9, 0x2, 0x1f ;  /* 0x0c401f0009087f89 */ /* 0x000e2400000e0000 */
[----:B0-----:R-:W-:Y:S02]  /*11e70*/  FMNMX.FTZ R15, R9, R8, !PT ;  /* 0x00000008090f7209 */ /* 0x001fe40007810000 */
[----:B------:R-:W0:Y:S04]  /*11e80*/  SHFL.IDX PT, R8, R6, 0x1, 0x1c1f ;  /* 0x003c1f0006087f89 */ /* 0x000e2800000e0000 */
[----:B------:R-:W1:Y:S01]  /*11e90*/  SHFL.BFLY PT, R20, R15, 0x1, 0x1f ;  /* 0x0c201f000f147f89 */ /* 0x000e6200000e0000 */
[----:B0-----:R-:W-:Y:S01]  /*11ea0*/  IMAD.IADD R5, R5, 0x1, R8 ;  /* 0x0000000105057824 */ /* 0x001fe200078e0208 */
[----:B-1----:R-:W-:-:S04]  /*11eb0*/  FMNMX.FTZ R6, R15, R20, !PT ;  /* 0x000000140f067209 */ /* 0x002fc80007810000 */
[C---:B------:R-:W-:Y:S02]  /*11ec0*/  ISETP.GT.AND P3, PT, R5.reuse, RZ, PT ;  /* 0x000000ff0500720c */ /* 0x040fe40003f64270 */
[C---:B------:R-:W-:Y:S01]  /*11ed0*/  ISETP.GT.AND P4, PT, R5.reuse, 0x1, PT ;  /* 0x000000010500780c */ /* 0x040fe20003f84270 */
[----:B------:R-:W-:Y:S01]  /*11ee0*/  FMUL.FTZ R7, R6, UR46 ;  /* 0x0000002e06077c20 */ /* 0x000fe20008410000 */
        /* <DEDUP_REMOVED lines=25> */
[----:B------:R-:W-:Y:S02]  /*12080*/  FSETP.NEU.FTZ.AND P2, PT, R6, -INF , PT ;  /* 0xff8000000600780b */ /* 0x000fe40003f5d000 */
[----:B------:R-:W-:Y:S02]  /*12090*/  ISETP.GT.AND P3, PT, R5, 0x28, PT ;  /* 0x000000280500780c */ /* 0x000fe40003f64270 */
[----:B------:R-:W-:-:S02]  /*120a0*/  FSEL R43, R43, -INF , P4 ;  /* 0xff8000002b2b7808 */ /* 0x000fc40002000000 */
[----:B------:R-:W-:Y:S02]  /*120b0*/  FMNMX.FTZ R20, R42, R21, !PT ;  /* 0x000000152a147209 */ /* 0x000fe40007810000 */
[----:B------:R-:W-:Y:S02]  /*120c0*/  FSEL R7, R7, RZ, P2 ;  /* 0x000000ff07077208 */ /* 0x000fe40001000000 */
[----:B------:R-:W-:Y:S02]  /*120d0*/  ISETP.GT.AND P4, PT, R5, 0x29, PT ;  /* 0x000000290500780c */ /* 0x000fe40003f84270 */
[----:B------:R-:W-:Y:S01]  /*120e0*/  FSEL R46, R46, -INF , P3 ;  /* 0xff8000002e2e7808 */ /* 0x000fe20001800000 */
[--C-:B------:R-:W-:Y:S01]  /*120f0*/  FFMA.FTZ R180, R24, UR46, -R7.reuse ;  /* 0x0000002e18b47c23 */ /* 0x100fe20008010807 */
[----:B------:R-:W-:Y:S01]  /*12100*/  FMNMX.FTZ R21, R43, R20, !PT ;  /* 0x000000142b157209 */ /* 0x000fe20007810000 */
[--C-:B------:R-:W-:Y:S01]  /*12110*/  FFMA.FTZ R25, R25, UR46, -R7.reuse ;  /* 0x0000002e19197c23 */ /* 0x100fe20008010807 */
[----:B------:R-:W-:Y:S01]  /*12120*/  ISETP.GT.AND P3, PT, R5, 0x30, PT ;  /* 0x000000300500780c */ /* 0x000fe20003f64270 */
[--C-:B------:R-:W-:Y:S01]  /*12130*/  FFMA.FTZ R182, R28, UR46, -R7.reuse ;  /* 0x0000002e1cb67c23 */ /* 0x100fe20008010807 */
[----:B------:R-:W-:Y:S01]  /*12140*/  FSEL R47, R47, -INF , P4 ;  /* 0xff8000002f2f7808 */ /* 0x000fe20002000000 */
[----:B------:R0:W-:Y:S01]  /*12150*/  MUFU.EX2 R8, R25 ;  /* 0x0000001900087308 */ /* 0x0001e20000000800 */
[----:B------:R-:W-:Y:S01]  /*12160*/  FMNMX.FTZ R24, R46, R21, !PT ;  /* 0x000000152e187209 */ /* 0x000fe20007810000 */
[--C-:B------:R-:W-:Y:S01]  /*12170*/  FFMA.FTZ R9, R29, UR46, -R7.reuse ;  /* 0x0000002e1d097c23 */ /* 0x100fe20008010807 */
[----:B------:R-:W-:Y:S01]  /*12180*/  ISETP.GT.AND P4, PT, R5, 0x31, PT ;  /* 0x000000310500780c */ /* 0x000fe20003f84270 */
        /* <DEDUP_REMOVED lines=15> */
[----:B0-----:R-:W-:Y:S01]  /*12280*/  FMNMX.FTZ R25, R51, R24, !PT ;  /* 0x0000001833197209 */ /* 0x001fe20007810000 */
[--C-:B------:R-:W-:Y:S01]  /*12290*/  FFMA.FTZ R37, R37, UR46, -R7.reuse ;  /* 0x0000002e25257c23 */ /* 0x100fe20008010807 */
[----:B------:R-:W-:Y:S01]  /*122a0*/  ISETP.GT.AND P3, PT, R5, 0x40, PT ;  /* 0x000000400500780c */ /* 0x000fe20003f64270 */
[--C-:B------:R-:W-:Y:S01]  /*122b0*/  FFMA.FTZ R172, R40, UR46, -R7.reuse ;  /* 0x0000002e28ac7c23 */ /* 0x100fe20008010807 */
[----:B------:R-:W-:Y:S01]  /*122c0*/  FSEL R55, R55, -INF , P4 ;  /* 0xff80000037377808 */ /* 0x000fe20002000000 */
[--C-:B------:R-:W-:Y:S01]  /*122d0*/  FFMA.FTZ R21, R41, UR46, -R7.reuse ;  /* 0x0000002e29157c23 */ /* 0x100fe20008010807 */
[----:B------:R-:W-:Y:S01]  /*122e0*/  FMNMX.FTZ R24, R54, R25, !PT ;  /* 0x0000001936187209 */ /* 0x000fe20007810000 */
[----:B------:R-:W-:Y:S01]  /*122f0*/  MUFU.EX2 R9, R9 ;  /* 0x0000000900097308 */ /* 0x000fe20000000800 */
        /* <DEDUP_REMOVED lines=41> */
[----:B------:R-:W-:Y:S01]  /*12590*/  FFMA.FTZ R154, R84, UR46, -R7 ;  /* 0x0000002e549a7c23 */ /* 0x000fe20008010807 */
[----:B------:R-:W-:-:S02]  /*125a0*/  ISETP.GT.AND P3, PT, R5, 0x60, PT ;  /* 0x000000600500780c */ /* 0x000fc40003f64270 */
[----:B------:R-:W-:Y:S02]  /*125b0*/  FSEL R71, R71, -INF , P4 ;  /* 0xff80000047477808 */ /* 0x000fe40002000000 */
[----:B------:R-:W-:Y:S01]  /*125c0*/  FMNMX.FTZ R28, R70, R29, !PT ;  /* 0x0000001d461c7209 */ /* 0x000fe20007810000 */
[----:B------:R-:W-:Y:S01]  /*125d0*/  MUFU.EX2 R172, R172 ;  /* 0x000000ac00ac7308 */ /* 0x000fe20000000800 */
[----:B------:R-:W-:Y:S01]  /*125e0*/  ISETP.GT.AND P4, PT, R5, 0x61, PT ;  /* 0x000000610500780c */ /* 0x000fe20003f84270 */
[----:B0-----:R-:W-:Y:S01]  /*125f0*/  FFMA.FTZ R37, R65, UR46, -R7 ;  /* 0x0000002e41257c23 */ /* 0x001fe20008010807 */
        /* <DEDUP_REMOVED lines=25> */
[----:B------:R-:W-:Y:S02]  /*12790*/  FSEL R87, R87, -INF , P4 ;  /* 0xff80000057577808 */ /* 0x000fe40002000000 */
[----:B------:R-:W-:-:S03]  /*127a0*/  FMNMX.FTZ R32, R86, R5, !PT ;  /* 0x0000000556207209 */ /* 0x000fc60007810000 */
[----:B------:R0:W-:Y:S01]  /*127b0*/  MUFU.EX2 R28, R53 ;  /* 0x00000035001c7308 */ /* 0x0001e20000000800 */
[----:B------:R-:W-:-:S05]  /*127c0*/  FMNMX.FTZ R32, R87, R32, !PT ;  /* 0x0000002057207209 */ /* 0x000fca0007810000 */
[----:B------:R-:W1:Y:S02]  /*127d0*/  SHFL.BFLY PT, R5, R32, 0x2, 0x1f ;  /* 0x0c401f0020057f89 */ /* 0x000e6400000e0000 */
[----:B------:R-:W-:Y:S01]  /*127e0*/  MUFU.EX2 R164, R164 ;  /* 0x000000a400a47308 */ /* 0x000fe20000000800 */
[----:B0-----:R-:W-:-:S07]  /*127f0*/  IMAD R53, R186, 0x8, R18 ;  /* 0x00000008ba357824 */ /* 0x001fce00078e0212 */
[----:B------:R-:W-:Y:S08]  /*12800*/  MUFU.EX2 R41, R41 ;  /* 0x0000002900297308 */ /* 0x000ff00000000800 */
[----:B------:R-:W-:Y:S01]  /*12810*/  MUFU.EX2 R166, R166 ;  /* 0x000000a600a67308 */ /* 0x000fe20000000800 */
[----:B-1----:R-:W-:Y:S01]  /*12820*/  FMNMX.FTZ R29, R32, R5, !PT ;  /* 0x00000005201d7209 */ /* 0x002fe20007810000 */
[----:B------:R-:W-:-:S06]  /*12830*/  FFMA.FTZ R32, R77, UR46, -R7 ;  /* 0x0000002e4d207c23 */ /* 0x000fcc0008010807 */
[----:B------:R-:W-:Y:S01]  /*12840*/  MUFU.EX2 R40, R40 ;  /* 0x0000002800287308 */ /* 0x000fe20000000800 */
[----:B------:R-:W-:Y:S01]  /*12850*/  FFMA.FTZ R7, R85, UR46, -R7 ;  /* 0x0000002e55077c23 */ /* 0x000fe20008010807 */
[----:B------:R-:W0:Y:S06]  /*12860*/  SHFL.BFLY PT, R44, R29, 0x1, 0x1f ;  /* 0x0c201f001d2c7f89 */ /* 0x000e2c00000e0000 */
        /* <DEDUP_REMOVED lines=11> */
[----:B------:R-:W-:Y:S01]  /*12920*/  FSEL R35, R6, RZ, P2 ;  /* 0x000000ff06237208 */ /* 0x000fe20001000000 */
[--C-:B------:R-:W-:Y:S01]  /*12930*/  FFMA.FTZ R181, R26, UR46, -R44.reuse ;  /* 0x0000002e1ab57c23 */ /* 0x100fe2000801082c */
[--C-:B------:R-:W-:Y:S01]  /*12940*/  FFMA.FTZ R48, R27, UR46, -R44.reuse ;  /* 0x0000002e1b307c23 */ /* 0x100fe2000801082c */
[--C-:B------:R-:W-:Y:S01]  /*12950*/  FFMA.FTZ R183, R30, UR46, -R44.reuse ;  /* 0x0000002e1eb77c23 */ /* 0x100fe2000801082c */
[----:B------:R-:W-:Y:S01]  /*12960*/  FFMA.FTZ R45, R31, UR46, -R44 ;  /* 0x0000002e1f2d7c23 */ /* 0x000fe2000801082c */
[----:B------:R-:W-:Y:S01]  /*12970*/  FADD.FTZ R35, -R35, R12 ;  /* 0x0000000c23237221 */ /* 0x000fe20000010100 */
[----:B------:R-:W-:Y:S01]  /*12980*/  FSEL R12, R5, RZ, P3 ;  /* 0x000000ff050c7208 */ /* 0x000fe20001800000 */
[----:B------:R-:W-:Y:S01]  /*12990*/  MUFU.EX2 R181, R181 ;  /* 0x000000b500b57308 */ /* 0x000fe20000000800 */
[--C-:B------:R-:W-:Y:S01]  /*129a0*/  FFMA.FTZ R179, R38, UR46, -R44.reuse ;  /* 0x0000002e26b37c23 */ /* 0x100fe2000801082c */
[----:B------:R-:W-:Y:S01]  /*129b0*/  FMUL.FTZ R35, R35, UR46 ;  /* 0x0000002e23237c20 */ /* 0x000fe20008410000 */
[--C-:B------:R-:W-:Y:S01]  /*129c0*/  FFMA.FTZ R31, R39, UR46, -R44.reuse ;  /* 0x0000002e271f7c23 */ /* 0x100fe2000801082c */
[----:B------:R-:W-:Y:S01]  /*129d0*/  FADD.FTZ R12, -R12, R11 ;  /* 0x0000000b0c0c7221 */ /* 0x000fe20000010100 */
[--C-:B------:R-:W-:Y:S01]  /*129e0*/  FFMA.FTZ R173, R42, UR46, -R44.reuse ;  /* 0x0000002e2aad7c23 */ /* 0x100fe2000801082c */
[--C-:B------:R-:W-:Y:S01]  /*129f0*/  FFMA.FTZ R30, R43, UR46, -R44.reuse ;  /* 0x0000002e2b1e7c23 */ /* 0x100fe2000801082c */
[--C-:B------:R-:W-:Y:S01]  /*12a00*/  FFMA.FTZ R175, R46, UR46, -R44.reuse ;  /* 0x0000002e2eaf7c23 */ /* 0x100fe2000801082c */
[----:B------:R-:W-:Y:S01]  /*12a10*/  FMUL.FTZ R12, R12, UR46 ;  /* 0x0000002e0c0c7c20 */ /* 0x000fe20008410000 */
        /* <DEDUP_REMOVED lines=17> */
[----:B0-----:R-:W-:Y:S01]  /*12b30*/  FFMA.FTZ R3, R11, R3, R180 ;  /* 0x000000030b037223 */ /* 0x001fe200000100b4 */
[--C-:B------:R-:W-:Y:S01]  /*12b40*/  FFMA.FTZ R39, R75, UR46, -R44.reuse ;  /* 0x0000002e4b277c23 */ /* 0x100fe2000801082c */
[--C-:B------:R-:W-:Y:S01]  /*12b50*/  FFMA.FTZ R159, R78, UR46, -R44.reuse ;  /* 0x0000002e4e9f7c23 */ /* 0x100fe2000801082c */
[--C-:B------:R-:W-:Y:S01]  /*12b60*/  FFMA.FTZ R153, R82, UR46, -R44.reuse ;  /* 0x0000002e52997c23 */ /* 0x100fe2000801082c */
[----:B------:R-:W-:Y:S01]  /*12b70*/  FADD.FTZ R3, R8, R3 ;  /* 0x0000000308037221 */ /* 0x000fe20000010000 */
[----:B------:R-:W-:-:S02]  /*12b80*/  FFMA.FTZ R155, R86, UR46, -R44 ;  /* 0x0000002e569b7c23 */ /* 0x000fc4000801082c */
[----:B------:R-:W0:Y:S01]  /*12b90*/  MUFU.EX2 R183, R183 ;  /* 0x000000b700b77308 */ /* 0x000e220000000800 */
[----:B-1----:R-:W-:Y:S01]  /*12ba0*/  FFMA.FTZ R35, R12, R0, R181 ;  /* 0x000000000c237223 */ /* 0x002fe200000100b5 */
        /* <DEDUP_REMOVED lines=41> */
[----:B------:R-:W-:Y:S01]  /*12e40*/  FADD.FTZ R3, R41, R38 ;  /* 0x0000002629037221 */ /* 0x000fe20000010000 */
[----:B------:R-:W-:-:S03]  /*12e50*/  FFMA.FTZ R38, R79, UR46, -R44 ;  /* 0x0000002e4f267c23 */ /* 0x000fc6000801082c */
        /* <DEDUP_REMOVED lines=29> */
[----:B------:R-:W-:-:S06]  /*13030*/  IMAD.U32 R51, RZ, RZ, UR38 ;  /* 0x00000026ff337e24 */ /* 0x000fcc000f8e00ff */
[----:B------:R-:W0:Y:S01]  /*13040*/  MUFU.EX2 R39, R39 ;  /* 0x0000002700277308 */ /* 0x000e220000000800 */
[----:B-1----:R-:W-:Y:S01]  /*13050*/  FADD.FTZ R52, R157, R0 ;  /* 0x000000009d347221 */ /* 0x002fe20000010000 */
[----:B------:R-:W-:-:S05]  /*13060*/  VIADD R0, R53, 0x28840 ;  /* 0x0002884035007836 */ /* 0x000fca0000000000 */
[----:B------:R-:W-:Y:S01]  /*13070*/  PRMT R0, R51, 0x654, R0 ;  /* 0x0000065433007816 */ /* 0x000fe20000000000 */
[----:B------:R-:W1:Y:S01]  /*13080*/  MUFU.EX2 R158, R158 ;  /* 0x0000009e009e7308 */ /* 0x000e620000000800 */
[----:B--2---:R-:W-:Y:S02]  /*13090*/  FADD.FTZ R3, R33, R50 ;  /* 0x0000003221037221 */ /* 0x004fe40000010000 */
[----:B------:R2:W-:Y:S05]  /*130a0*/  SYNCS.ARRIVE.TRANS64.RED.A1T0 RZ, [R0+URZ], RZ ;  /* 0x000000ff00ff79a7 */ /* 0x0005ea000810043f */
[----:B------:R-:W3:Y:S01]  /*130b0*/  MUFU.EX2 R159, R159 ;  /* 0x0000009f009f7308 */ /* 0x000ee20000000800 */
[----:B0-----:R-:W-:-:S07]  /*130c0*/  FADD.FTZ R52, R39, R52 ;  /* 0x0000003427347221 */ /* 0x001fce0000010000 */
[----:B------:R-:W0:Y:S01]  /*130d0*/  MUFU.EX2 R32, R32 ;  /* 0x0000002000207308 */ /* 0x000e220000000800 */
[----:B-1----:R-:W-:-:S07]  /*130e0*/  FADD.FTZ R3, R158, R3 ;  /* 0x000000039e037221 */ /* 0x002fce0000010000 */
[----:B------:R-:W2:Y:S01]  /*130f0*/  MUFU.EX2 R38, R38 ;  /* 0x0000002600267308 */ /* 0x000ea20000000800 */
[----:B---3--:R-:W-:-:S07]  /*13100*/  FADD.FTZ R51, R159, R52 ;  /* 0x000000349f337221 */ /* 0x008fce0000010000 */
        /* <DEDUP_REMOVED lines=20> */
.L_x_3084:
[----:B------:R-:W-:Y:S01]  /*13250*/  IMAD R14, R14, 0x8, R18 ;  /* 0x000000080e0e7824 */ /* 0x000fe200078e0212 */
[----:B------:R-:W-:Y:S01]  /*13260*/  ISETP.GT.AND P2, PT, R13, R10, PT ;  /* 0x0000000a0d00720c */ /* 0x000fe20003f44270 */
[----:B------:R-:W-:Y:S01]  /*13270*/  IMAD.U32 R51, RZ, RZ, UR38 ;  /* 0x00000026ff337e24 */ /* 0x000fe2000f8e00ff */
[----:B------:R-:W-:Y:S01]  /*13280*/  F2FP.BF16.F32.PACK_AB R154, R7, R154 ;  /* 0x0000009a079a723e */ /* 0x000fe200000010ff */
[----:B------:R-:W-:Y:S02]  /*13290*/  VIADD R14, R14, 0x28860 ;  /* 0x000288600e0e7836 */ /* 0x000fe40000000000 */
[-C--:B------:R-:W-:Y:S01]  /*132a0*/  FMUL.FTZ R88, R88, R11.reuse ;  /* 0x0000000b58587220 */ /* 0x080fe20000410000 */
        /* <DEDUP_REMOVED lines=74> */
[----:B0-----:R-:W-:Y:S01]  /*13750*/  IMAD.MOV.U32 R14, RZ, RZ, R186 ;  /* 0x000000ffff0e7224 */ /* 0x001fe200078e00ba */
        /* <DEDUP_REMOVED lines=25> */
[----:B------:R-:W-:Y:S01]  /*138f0*/  F2FP.BF16.F32.PACK_AB R155, R44, R155 ;  /* 0x0000009b2c9b723e */ /* 0x000fe200000010ff */
[----:B------:R-:W-:Y:S06]  /*13900*/  @P2 BRA `(.L_x_3085) ;  /* 0xffffffd400282947 */ /* 0x000fec000383ffff */
.L_x_3073:
[----:B------:R-:W-:-:S13]  /*13910*/  ISETP.GE.AND P1, PT, R13, R199, PT ;  /* 0x000000c70d00720c */ /* 0x000fda0003f26270 */
[----:B------:R-:W-:Y:S05]  /*13920*/  @!P1 BRA `(.L_x_3086) ;  /* 0x00000020008c9947 */ /* 0x000fea0003800000 */
[----:B------:R-:W-:Y:S02]  /*13930*/  IMAD.MOV.U32 R10, RZ, RZ, R5 ;  /* 0x000000ffff0a7224 */ /* 0x000fe400078e0005 */
[----:B------:R-:W-:Y:S02]  /*13940*/  IMAD.MOV.U32 R11, RZ, RZ, R6 ;  /* 0x000000ffff0b7224 */ /* 0x000fe400078e0006 */
[----:B------:R-:W-:Y:S02]  /*13950*/  IMAD.MOV.U32 R7, RZ, RZ, R189 ;  /* 0x000000ffff077224 */ /* 0x000fe400078e00bd */
[----:B------:R-:W-:-:S07]  /*13960*/  IMAD.MOV.U32 R12, RZ, RZ, R186 ;  /* 0x000000ffff0c7224 */ /* 0x000fce00078e00ba */
.L_x_3098:
        /* <DEDUP_REMOVED lines=10> */
.L_x_3088:
[----:B------:R-:W-:Y:S01]  /*13a10*/  IMAD R5, R186, 0x8, R18 ;  /* 0x00000008ba057824 */ /* 0x000fe200078e0212 */
[----:B------:R-:W-:-:S04]  /*13a20*/  SHF.L.U32 R6, R189, 0x1f, RZ ;  /* 0x0000001fbd067819 */ /* 0x000fc800000006ff */
[----:B------:R0:W1:Y:S01]  /*13a30*/  SYNCS.PHASECHK.TRANS64.TRYWAIT P1, [R5+URZ+0x28830], R6 ;  /* 0x02883006050075a7 */ /* 0x000062000802017f */
[----:B------:R-:W-:Y:S05]  /*13a40*/  @!P0 BRA `(.L_x_3089) ;  /* 0x0000000000048947 */ /* 0x000fea0003800000 */
[----:B------:R-:W-:Y:S01]  /*13a50*/  BPT.TRAP 0x1 ;  /* 0x000000040000795c */ /* 0x000fe20000300000 */
.L_x_3089:
[----:B------:R-:W-:Y:S04]  /*13a60*/  BSSY B0, `(.L_x_3087) ;  /* 0x0000004000007945 */ /* 0x000fe80003800000 */
[----:B-1----:R-:W-:Y:S05]  /*13a70*/  @P1 BRA `(.L_x_3090) ;  /* 0x0000000000081947 */ /* 0x002fea0003800000 */
[----:B------:R-:W1:Y:S02]  /*13a80*/  SYNCS.PHASECHK.TRANS64.TRYWAIT P1, [R5+URZ+0x28830], R6 ;  /* 0x02883006050075a7 */ /* 0x000e64000802017f */
[----:B-1----:R-:W-:Y:S05]  /*13a90*/  @!P1 BRA `(.L_x_3091) ;  /* 0x000000f800389947 */ /* 0x002fea0003800000 */
.L_x_3090:
[----:B------:R-:W-:Y:S05]  /*13aa0*/  BSYNC B0 ;  /* 0x0000000000007941 */ /* 0x000fea0003800000 */
.L_x_3087:
[----:B01----:R-:W0:Y:S01]  /*13ab0*/  S2R R5, SR_TID.X ;  /* 0x0000000000057919 */ /* 0x003e220000002100 */
[----:B------:R-:W-:Y:S05]  /*13ac0*/  WARPSYNC.ALL ;  /* 0x0000000000007948 */ /* 0x000fea0003800000 */
[----:B------:R-:W-:Y:S02]  /*13ad0*/  IMAD R8, R186, 0x800, R4 ;  /* 0x00000800ba087824 */ /* 0x000fe400078e0204 */
[----:B------:R-:W-:Y:S02]  /*13ae0*/  IMAD.MOV.U32 R9, RZ, RZ, 0x40000040 ;  /* 0x40000040ff097424 */ /* 0x000fe400078e00ff */
[C---:B------:R-:W-:Y:S01]  /*13af0*/  VIADD R24, R8.reuse, 0x4 ;  /* 0x0000000408187836 */ /* 0x040fe20000000000 */
[----:B------:R-:W-:Y:S01]  /*13b00*/  R2UR UR6, R8 ;  /* 0x00000000080672ca */ /* 0x000fe200000e0000 */
[----:B------:R-:W-:Y:S01]  /*13b10*/  IMAD.MOV.U32 R25, RZ, RZ, 0x40000040 ;  /* 0x40000040ff197424 */ /* 0x000fe200078e00ff */
[----:B------:R-:W-:Y:S01]  /*13b20*/  R2UR UR7, R9 ;  /* 0x00000000090772ca */ /* 0x000fe200000e0000 */
[----:B------:R-:W-:Y:S01]  /*13b30*/  IMAD.MOV.U32 R21, RZ, RZ, 0x40000040 ;  /* 0x40000040ff157424 */ /* 0x000fe200078e00ff */
[----:B------:R-:W-:Y:S01]  /*13b40*/  R2UR UR14, R24 ;  /* 0x00000000180e72ca */ /* 0x000fe200000e0000 */
[C---:B------:R-:W-:Y:S01]  /*13b50*/  VIADD R24, R8.reuse, 0x404 ;  /* 0x0000040408187836 */ /* 0x040fe20000000000 */
[C---:B------:R-:W-:Y:S01]  /*13b60*/  R2UR UR15, R25.reuse ;  /* 0x00000000190f72ca */ /* 0x040fe200000e0000 */
[----:B------:R-:W-:Y:S01]  /*13b70*/  VIADD R14, R8, 0x6 ;  /* 0x00000006080e7836 */ /* 0x000fe20000000000 */
[----:B------:R-:W-:Y:S01]  /*13b80*/  R2UR UR31, R25 ;  /* 0x00000000191f72ca */ /* 0x000fe200000e0000 */
[----:B------:R-:W-:Y:S01]  /*13b90*/  IMAD.MOV.U32 R15, RZ, RZ, 0x40000040 ;  /* 0x40000040ff0f7424 */ /* 0x000fe200078e00ff */
[----:B------:R-:W-:-:S02]  /*13ba0*/  R2UR UR30, R24 ;  /* 0x00000000181e72ca */ /* 0x000fc400000e0000 */
[----:B------:R-:W-:Y:S02]  /*13bb0*/  IADD3 R20, R8, 0x2, RZ ;  /* 0x0000000208147810 */ /* 0x000fe40007ffe0ff */
[----:B------:R-:W-:Y:S02]  /*13bc0*/  R2UR UR11, R21 ;  /* 0x00000000150b72ca */ /* 0x000fe400000e0000 */
[----:B------:R-:W-:Y:S01]  /*13bd0*/  R2UR UR10, R20 ;  /* 0x00000000140a72ca */ /* 0x000fe200000e0000 */
[----:B------:R-:W-:Y:S01]  /*13be0*/  VIADD R20, R8, 0x400 ;  /* 0x0000040008147836 */ /* 0x000fe20000000000 */
[----:B------:R-:W-:Y:S01]  /*13bf0*/  R2UR UR18, R14 ;  /* 0x000000000e1272ca */ /* 0x000fe200000e0000 */
[C---:B------:R-:W-:Y:S01]  /*13c00*/  VIADD R14, R8.reuse, 0x402 ;  /* 0x00000402080e7836 */ /* 0x040fe20000000000 */
        /* <DEDUP_REMOVED lines=38> */
.L_x_3093:
[----:B------:R-:W-:Y:S01]  /*13e70*/  SHF.L.U32 R5, R7, 0x1f, RZ ;  /* 0x0000001f07057819 */ /* 0x000fe200000006ff */
[----:B------:R-:W-:-:S04]  /*13e80*/  IMAD R6, R12, 0x8, R18 ;  /* 0x000000080c067824 */ /* 0x000fc800078e0212 */
[----:B------:R0:W1:Y:S01]  /*13e90*/  SYNCS.PHASECHK.TRANS64.TRYWAIT P1, [R6+URZ+0x28850], R5 ;  /* 0x02885005060075a7 */ /* 0x000062000802017f */
[----:B------:R-:W-:Y:S05]  /*13ea0*/  @!P0 BRA `(.L_x_3094) ;  /* 0x0000000000048947 */ /* 0x000fea0003800000 */
[----:B------:R-:W-:Y:S01]  /*13eb0*/  BPT.TRAP 0x1 ;  /* 0x000000040000795c */ /* 0x000fe20000300000 */
.L_x_3094:
[----:B-1----:R-:W-:Y:S05]  /*13ec0*/  @P1 BRA `(.L_x_3092) ;  /* 0x0000000000081947 */ /* 0x002fea0003800000 */
[----:B------:R-:W1:Y:S02]  /*13ed0*/  SYNCS.PHASECHK.TRANS64.TRYWAIT P1, [R6+URZ+0x28850], R5 ;  /* 0x02885005060075a7 */ /* 0x000e64000802017f */
[----:B-1----:R-:W-:Y:S05]  /*13ee0*/  @!P1 BRA `(.L_x_3095) ;  /* 0x000000f400389947 */ /* 0x002fea0003800000 */
.L_x_3092:
        /* <DEDUP_REMOVED lines=17> */
[----:B------:R-:W-:Y:S01]  /*14000*/  R2UR UR7, R9 ;  /* 0x00000000090772ca */ /* 0x000fe200000e0000 */
[----:B------:R-:W-:Y:S01]  /*14010*/  IMAD.MOV.U32 R9, RZ, RZ, 0x40000040 ;  /* 0x40000040ff097424 */ /* 0x000fe200078e00ff */
        /* <DEDUP_REMOVED lines=48> */
.L_x_3096:
[----:B------:R-:W-:Y:S01]  /*14320*/  FMNMX.FTZ R6, R24, R11, !PT ;  /* 0x0000000b18067209 */ /* 0x000fe20007810000 */
[----:B------:R-:W-:Y:S01]  /*14330*/  UMOV UR46, UR44 ;  /* 0x0000002c002e7c82 */ /* 0x000fe20008000000 */
[----:B------:R-:W-:Y:S02]  /*14340*/  FMNMX.FTZ R8, R26, R10, !PT ;  /* 0x0000000a1a087209 */ /* 0x000fe40007810000 */
[----:B0-----:R-:W-:Y:S02]  /*14350*/  FMNMX.FTZ R5, R25, R6, !PT ;  /* 0x0000000619057209 */ /* 0x001fe40007810000 */
        /* <DEDUP_REMOVED lines=71> */
[----:B------:R-:W-:-:S03]  /*147d0*/  FADD.FTZ R9, -R5, R10 ;  /* 0x0000000a05097221 */ /* 0x000fc60000010100 */
[----:B------:R-:W-:Y:S01]  /*147e0*/  MUFU.EX2 R7, R11 ;  /* 0x0000000b00077308 */ /* 0x000fe20000000800 */
[----:B------:R-:W-:Y:S01]  /*147f0*/  FMUL.FTZ R8, R9, UR46 ;  /* 0x0000002e09087c20 */ /* 0x000fe20008410000 */
[----:B------:R-:W-:-:S04]  /*14800*/  FMUL.FTZ R9, R6, UR46 ;  /* 0x0000002e06097c20 */ /* 0x000fc80008410000 */
[--C-:B------:R-:W-:Y:S01]  /*14810*/  FFMA.FTZ R178, R36, UR46, -R9.reuse ;  /* 0x0000002e24b27c23 */ /* 0x100fe20008010809 */
[----:B------:R-:W-:Y:S01]  /*14820*/  FMUL.FTZ R36, R5, UR46 ;  /* 0x0000002e05247c20 */ /* 0x000fe20008410000 */
        /* <DEDUP_REMOVED lines=41> */
[--C-:B------:R-:W-:Y:S01]  /*14ac0*/  FFMA.FTZ R40, R59, UR46, -R36.reuse ;  /* 0x0000002e3b287c23 */ /* 0x100fe20008010824 */
[--C-:B------:R-:W-:Y:S01]  /*14ad0*/  FFMA.FTZ R166, R60, UR46, -R9.reuse ;  /* 0x0000002e3ca67c23 */ /* 0x100fe20008010809 */
[----:B------:R-:W-:Y:S01]  /*14ae0*/  FFMA.FTZ R167, R62, UR46, -R36 ;  /* 0x0000002e3ea77c23 */ /* 0x000fe20008010824 */
[--C-:B------:R-:W-:Y:S01]  /*14af0*/  FFMA.FTZ R21, R61, UR46, -R9.reuse ;  /* 0x0000002e3d157c23 */ /* 0x100fe20008010809 */
[----:B------:R-:W1:Y:S01]  /*14b00*/  MUFU.EX2 R182, R182 ;  /* 0x000000b600b67308 */ /* 0x000e620000000800 */
[----:B--2---:R-:W-:Y:S01]  /*14b10*/  FADD.FTZ R27, R157, R26 ;  /* 0x0000001a9d1b7221 */ /* 0x004fe20000010000 */
        /* <DEDUP_REMOVED lines=8> */
[--C-:B------:R-:W-:Y:S01]  /*14ba0*/  FFMA.FTZ R163, R70, UR46, -R36.reuse ;  /* 0x0000002e46a37c23 */ /* 0x100fe20008010824 */
[--C-:B------:R-:W-:Y:S01]  /*14bb0*/  FFMA.FTZ R15, R69, UR46, -R9.reuse ;  /* 0x0000002e450f7c23 */ /* 0x100fe20008010809 */
[--C-:B------:R-:W-:Y:S01]  /*14bc0*/  FFMA.FTZ R37, R71, UR46, -R36.reuse ;  /* 0x0000002e47257c23 */ /* 0x100fe20008010824 */
[--C-:B------:R-:W-:Y:S01]  /*14bd0*/  FFMA.FTZ R156, R72, UR46, -R9.reuse ;  /* 0x0000002e489c7c23 */ /* 0x100fe20008010809 */
[----:B------:R-:W-:Y:S01]  /*14be0*/  FFMA.FTZ R14, R73, UR46, -R9 ;  /* 0x0000002e490e7c23 */ /* 0x000fe20008010809 */
[--C-:B------:R-:W-:Y:S01]  /*14bf0*/  FFMA.FTZ R35, R75, UR46, -R36.reuse ;  /* 0x0000002e4b237c23 */ /* 0x100fe20008010824 */
[----:B------:R-:W0:Y:S01]  /*14c00*/  MUFU.EX2 R155, R155 ;  /* 0x0000009b009b7308 */ /* 0x000e220000000800 */
[----:B-1----:R-:W-:Y:S01]  /*14c10*/  FADD.FTZ R26, R182, R27 ;  /* 0x0000001bb61a7221 */ /* 0x002fe20000010000 */
[--C-:B------:R-:W-:Y:S01]  /*14c20*/  FFMA.FTZ R158, R76, UR46, -R9.reuse ;  /* 0x0000002e4c9e7c23 */ /* 0x100fe20008010809 */
[--C-:B------:R-:W-:Y:S01]  /*14c30*/  FFMA.FTZ R159, R78, UR46, -R36.reuse ;  /* 0x0000002e4e9f7c23 */ /* 0x100fe20008010824 */
[--C-:B------:R-:W-:Y:S01]  /*14c40*/  FFMA.FTZ R11, R77, UR46, -R9.reuse ;  /* 0x0000002e4d0b7c23 */ /* 0x100fe20008010809 */
[----:B------:R-:W-:Y:S01]  /*14c50*/  FFMA.FTZ R34, R79, UR46, -R36 ;  /* 0x0000002e4f227c23 */ /* 0x000fe20008010824 */
[--C-:B------:R-:W-:Y:S01]  /*14c60*/  FFMA.FTZ R152, R80, UR46, -R9.reuse ;  /* 0x0000002e50987c23 */ /* 0x100fe20008010809 */
[----:B------:R-:W-:Y:S01]  /*14c70*/  FFMA.FTZ R10, R81, UR46, -R9 ;  /* 0x0000002e510a7c23 */ /* 0x000fe20008010809 */
[----:B------:R-:W1:Y:S01]  /*14c80*/  MUFU.EX2 R49, R49 ;  /* 0x0000003100317308 */ /* 0x000e620000000800 */
[----:B--2---:R-:W-:Y:S01]  /*14c90*/  FADD.FTZ R0, R183, R0 ;  /* 0x00000000b7007221 */ /* 0x004fe20000010000 */
[----:B------:R-:W-:-:S02]  /*14ca0*/  IMAD R46, R186, 0x8, R18 ;  /* 0x00000008ba2e7824 */ /* 0x000fc400078e0212 */
[--C-:B------:R-:W-:Y:S01]  /*14cb0*/  FFMA.FTZ R154, R84, UR46, -R9.reuse ;  /* 0x0000002e549a7c23 */ /* 0x100fe20008010809 */
[----:B------:R-:W-:Y:S02]  /*14cc0*/  IMAD.U32 R51, RZ, RZ, UR38 ;  /* 0x00000026ff337e24 */ /* 0x000fe4000f8e00ff */
[----:B------:R-:W-:Y:S01]  /*14cd0*/  FFMA.FTZ R9, R85, UR46, -R9 ;  /* 0x0000002e55097c23 */ /* 0x000fe20008010809 */
[----:B------:R-:W-:Y:S01]  /*14ce0*/  VIADD R46, R46, 0x28840 ;  /* 0x000288402e2e7836 */ /* 0x000fe20000000000 */
        /* <DEDUP_REMOVED lines=92> */
[----:B-1----:R-:W-:Y:S01]  /*152b0*/  FADD.FTZ R0, R26, R47 ;  /* 0x0000002f1a007221 */ /* 0x002fe20000010000 */
[----:B------:R-:W-:-:S04]  /*152c0*/  PRMT R47, R51, 0x654, R46 ;  /* 0x00000654332f7816 */ /* 0x000fc8000000002e */
[----:B------:R1:W-:Y:S02]  /*152d0*/  SYNCS.ARRIVE.TRANS64.RED.A1T0 RZ, [R47+URZ], RZ ;  /* 0x000000ff2fff79a7 */ /* 0x0003e4000810043f */
[----:B------:R-:W3:Y:S01]  /*152e0*/  MUFU.EX2 R158, R158 ;  /* 0x0000009e009e7308 */ /* 0x000ee20000000800 */
[----:B--2---:R-:W-:-:S07]  /*152f0*/  FADD.FTZ R3, R14, R3 ;  /* 0x000000030e037221 */ /* 0x004fce0000010000 */
[----:B------:R-:W2:Y:S01]  /*15300*/  MUFU.EX2 R159, R159 ;  /* 0x0000009f009f7308 */ /* 0x000ea20000000800 */
[----:B0-----:R-:W-:-:S07]  /*15310*/  FADD.FTZ R0, R35, R0 ;  /* 0x0000000023007221 */ /* 0x001fce0000010000 */
[----:B------:R-:W1:Y:S01]  /*15320*/  MUFU.EX2 R11, R11 ;  /* 0x0000000b000b7308 */ /* 0x000e620000000800 */
[----:B---3--:R-:W-:-:S07]  /*15330*/  FADD.FTZ R46, R158, R3 ;  /* 0x000000039e2e7221 */ /* 0x008fce0000010000 */
        /* <DEDUP_REMOVED lines=22> */
.L_x_3097:
[----:B------:R-:W-:Y:S01]  /*154a0*/  IMAD R12, R12, 0x8, R18 ;  /* 0x000000080c0c7824 */ /* 0x000fe200078e0212 */
[----:B------:R-:W-:Y:S01]  /*154b0*/  ISETP.GT.AND P1, PT, R13, R199, PT ;  /* 0x000000c70d00720c */ /* 0x000fe20003f24270 */
[----:B------:R-:W-:Y:S01]  /*154c0*/  IMAD.U32 R47, RZ, RZ, UR38 ;  /* 0x00000026ff2f7e24 */ /* 0x000fe2000f8e00ff */
        /* <DEDUP_REMOVED lines=99> */
[----:B------:R-:W-:Y:S01]  /*15b00*/  VIADD R13, R13, 0xffffffff ;  /* 0xffffffff0d0d7836 */ /* 0x000fe20000000000 */
[----:B------:R-:W-:Y:S01]  /*15b10*/  MOV R10, R5 ;  /* 0x00000005000a7202 */ /* 0x000fe20000000f00 */
[----:B------:R-:W-:-:S02]  /*15b20*/  IMAD.MOV.U32 R11, RZ, RZ, R6 ;  /* 0x000000ffff0b7224 */ /* 0x000fc400078e0006 */
[----:B------:R-:W-:Y:S02]  /*15b30*/  IMAD.MOV.U32 R7, RZ, RZ, R189 ;  /* 0x000000ffff077224 */ /* 0x000fe400078e00bd */
[----:B0-----:R-:W-:Y:S01]  /*15b40*/  IMAD.MOV.U32 R12, RZ, RZ, R186 ;  /* 0x000000ffff0c7224 */ /* 0x001fe200078e00ba */
[----:B------:R-:W-:Y:S06]  /*15b50*/  @P1 BRA `(.L_x_3098) ;  /* 0xffffffdc00841947 */ /* 0x000fec000383ffff */
.L_x_3086:
[----:B------:R-:W-:Y:S05]  /*15b60*/  WARPSYNC.ALL ;  /* 0x0000000000007948 */ /* 0x000fea0003800000 */
[----:B------:R-:W-:Y:S06]  /*15b70*/  BAR.ARV 0x8, 0x180 ;  /* 0x0206000000007b1d */ /* 0x000fec0000002000 */
[----:B------:R-:W-:Y:S05]  /*15b80*/  @!P0 BRA `(.L_x_3099) ;  /* 0x0000000000048947 */ /* 0x000fea0003800000 */
[----:B------:R-:W-:Y:S01]  /*15b90*/  BPT.TRAP 0x1 ;  /* 0x000000040000795c */ /* 0x000fe20000300000 */
.L_x_3099:
[----:B------:R-:W-:Y:S01]  /*15ba0*/  IMAD R13, R186, 0x8, R18 ;  /* 0x00000008ba0d7824 */ /* 0x000fe200078e0212 */
[----:B------:R-:W-:-:S04]  /*15bb0*/  SHF.L.U32 R4, R189, 0x1f, RZ ;  /* 0x0000001fbd047819 */ /* 0x000fc800000006ff */
[----:B------:R0:W1:Y:S01]  /*15bc0*/  SYNCS.PHASECHK.TRANS64.TRYWAIT P1, [R13+URZ+0x28850], R4 ;  /* 0x028850040d0075a7 */ /* 0x000062000802017f */
[----:B------:R-:W-:Y:S05]  /*15bd0*/  @!P0 BRA `(.L_x_3100) ;  /* 0x0000000000048947 */ /* 0x000fea0003800000 */
[----:B------:R-:W-:Y:S01]  /*15be0*/  BPT.TRAP 0x1 ;  /* 0x000000040000795c */ /* 0x000fe20000300000 */
.L_x_3100:
[----:B------:R-:W-:-:S05]  /*15bf0*/  VIADD R18, R18, 0x400 ;  /* 0x0000040012127836 */ /* 0x000fca0000000000 */
[----:B------:R-:W-:-:S04]  /*15c00*/  SHF.R.U32.HI R18, RZ, 0x4, R18 ;  /* 0x00000004ff127819 */ /* 0x000fc80000011612 */
[----:B------:R-:W-:-:S04]  /*15c10*/  LOP3.LUT R18, R18, 0x3fff, RZ, 0xc0, !PT ;  /* 0x00003fff12127812 */ /* 0x000fc800078ec0ff */
[----:B------:R-:W-:Y:S01]  /*15c20*/  LOP3.LUT R9, R18, 0x4000000, RZ, 0xfc, !PT ;  /* 0x0400000012097812 */ /* 0x000fe200078efcff */
[----:B-1----:R-:W-:Y:S06]  /*15c30*/  @P1 BRA `(.L_x_3101) ;  /* 0x0000000000081947 */ /* 0x002fec0003800000 */
[----:B------:R-:W1:Y:S02]  /*15c40*/  SYNCS.PHASECHK.TRANS64.TRYWAIT P1, [R13+URZ+0x28850], R4 ;  /* 0x028850040d0075a7 */ /* 0x000e64000802017f */
[----:B-1----:R-:W-:Y:S05]  /*15c50*/  @!P1 BRA `(.L_x_3102) ;  /* 0x000000d400f09947 */ /* 0x002fea0003800000 */
.L_x_3101:
        /* <DEDUP_REMOVED lines=11> */
[----:B------:R-:W-:-:S08]  /*15d10*/  IMAD.U32 R21, RZ, RZ, UR46 ;  /* 0x0000002eff157e24 */ /* 0x000fd0000f8e00ff */
[----:B------:R-:W-:Y:S01]  /*15d20*/  HGMMA.64x128x16.F32.BF16 R88, R180, gdesc[UR4].tnspB, R88, gsb0 ;  /* 0x41e00004b4587df0 */ /* 0x000fe20008001858 */
[----:B------:R-:W-:Y:S01]  /*15d30*/  R2UR UR6, R10 ;  /* 0x000000000a0672ca */ /* 0x000fe200000e0000 */
[----:B------:R-:W-:Y:S01]  /*15d40*/  VIADD R10, R8, 0x100 ;  /* 0x00000100080a7836 */ /* 0x000fe20000000000 */
[----:B------:R-:W-:Y:S01]  /*15d50*/  R2UR UR7, R11 ;  /* 0x000000000b0772ca */ /* 0x000fe200000e0000 */
[----:B------:R-:W-:Y:S02]  /*15d60*/  IMAD.MOV.U32 R11, RZ, RZ, 0x40000040 ;  /* 0x40000040ff0b7424 */ /* 0x000fe400078e00ff */
[----:B0-----:R-:W-:Y:S01]  /*15d70*/  FADD.FTZ R4, R4, R3 ;  /* 0x0000000304047221 */ /* 0x001fe20000010000 */
[----:B------:R-:W-:Y:S01]  /*15d80*/  IMAD.MOV.U32 R3, RZ, RZ, -0x800000 ;  /* 0xff800000ff037424 */ /* 0x000fe200078e00ff */
        /* <DEDUP_REMOVED lines=34> */
[----:B------:R-:W-:Y:S01]  /*15fb0*/  IMAD.MOV.U32 R11, RZ, RZ, RZ ;  /* 0x000000ffff0b7224 */ /* 0x000fe200078e00ff */
[----:B------:R-:W-:Y:S02]  /*15fc0*/  WARPGROUP.DEPBAR.LE gsb0, 0x0 ;  /* 0x00008000000079c5 */ /* 0x000fe40000010000 */
[----:B------:R-:W-:-:S09]  /*15fd0*/  WARPGROUP.ARRIVE ;  /* 0x00000000000079c5 */ /* 0x000fd20000000000 */
[----:B------:R-:W-:Y:S01]  /*15fe0*/  HGMMA.64x128x16.F32.BF16 R88, R156, gdesc[UR4].tnspB, R88, gsb0 ;  /* 0x41e000049c587df0 */ /* 0x000fe20008001858 */
[----:B------:R-:W-:Y:S01]  /*15ff0*/  R2UR UR6, R8 ;  /* 0x00000000080672ca */ /* 0x000fe200000e0000 */
[----:B-1----:R-:W-:Y:S01]  /*16000*/  FADD.FTZ R8, R7, R0 ;  /* 0x0000000007087221 */ /* 0x002fe20000010000 */
[----:B------:R-:W-:Y:S01]  /*16010*/  R2UR UR7, R9 ;  /* 0x00000000090772ca */ /* 0x000fe200000e0000 */
[----:B------:R-:W0:Y:S01]  /*16020*/  SHFL.BFLY PT, R7, R4, 0x1, 0x1f ;  /* 0x0c201f0004077f89 */ /* 0x000e2200000e0000 */
[----:B------:R-:W-:-:S03]  /*16030*/  IMAD.MOV.U32 R0, RZ, RZ, -0x800000 ;  /* 0xff800000ff007424 */ /* 0x000fc600078e00ff */
[----:B------:R-:W1:Y:S01]  /*16040*/  SHFL.BFLY PT, R9, R8, 0x1, 0x1f ;  /* 0x0c201f0008097f89 */ /* 0x000e6200000e0000 */
[----:B0-----:R-:W-:Y:S01]  /*16050*/  FADD.FTZ R14, R4, R7 ;  /* 0x00000007040e7221 */ /* 0x001fe20000010000 */
[----:B------:R-:W-:Y:S02]  /*16060*/  IMAD.MOV.U32 R7, RZ, RZ, RZ ;  /* 0x000000ffff077224 */ /* 0x000fe400078e00ff */
[----:B-1----:R-:W-:Y:S02]  /*16070*/  FADD.FTZ R15, R8, R9 ;  /* 0x00000009080f7221 */ /* 0x002fe40000010000 */
[----:B------:R-:W-:Y:S01]  /*16080*/  FSETP.NE.FTZ.AND P1, PT, R14, RZ, PT ;  /* 0x000000ff0e00720b */ /* 0x000fe20003f35000 */
[----:B------:R-:W-:Y:S02]  /*16090*/  IMAD.U32 R9, RZ, RZ, UR46 ;  /* 0x0000002eff097e24 */ /* 0x000fe4000f8e00ff */
[----:B------:R-:W-:-:S10]  /*160a0*/  FSETP.NE.FTZ.AND P2, PT, R15, RZ, PT ;  /* 0x000000ff0f00720b */ /* 0x000fd40003f55000 */
[----:B------:R-:W0:Y:S01]  /*160b0*/  @P1 MUFU.LG2 R10, R14 ;  /* 0x0000000e000a1308 */ /* 0x000e220000000c00 */
[----:B------:R-:W-:Y:S02]  /*160c0*/  @P1 FMUL.FTZ R9, R9, 0.69314718246459960938 ;  /* 0x3f31721809091820 */ /* 0x000fe40000410000 */
[----:B------:R-:W-:-:S05]  /*160d0*/  @P2 FMUL.FTZ R21, R21, 0.69314718246459960938 ;  /* 0x3f31721815152820 */ /* 0x000fca0000410000 */
        /* <DEDUP_REMOVED lines=9> */
[----:B------:R-:W-:Y:S03]  /*16170*/  HGMMA.64x128x16.F32.BF16 R88, R152, gdesc[UR4].tnspB, R88, gsb0 ;  /* 0x41e0000498587df0 */ /* 0x000fe60008001858 */
[----:B------:R-:W-:Y:S02]  /*16180*/  WARPGROUP.DEPBAR.LE gsb0, 0x0 ;  /* 0x00008000000079c5 */ /* 0x000fe40000010000 */
[----:B--23--:R-:W-:Y:S05]  /*16190*/  @!P0 BRA `(.L_x_3103) ;  /* 0x0000000000048947 */ /* 0x00cfea0003800000 */
[----:B------:R-:W-:Y:S01]  /*161a0*/  BPT.TRAP 0x1 ;  /* 0x000000040000795c */ /* 0x000fe20000300000 */
.L_x_3103:
        /* <DEDUP_REMOVED lines=19> */
[----:B-1----:R-:W-:Y:S01]  /*162e0*/  SEL R4, RZ, 0x1, P1 ;  /* 0x00000001ff047807 */ /* 0x002fe20000800000 */
        /* <DEDUP_REMOVED lines=20> */
[-C--:B0-----:R-:W-:Y:S01]  /*16430*/  FMUL.FTZ R90, R90, R11.reuse ;  /* 0x0000000b5a5a7220 */ /* 0x081fe20000410000 */
        /* <DEDUP_REMOVED lines=34> */
.L_x_3014:
        /* <DEDUP_REMOVED lines=13> */
[----:B------:R-:W4:Y:S01]  /*16730*/  S2R R9, SR_SWINHI ;  /* 0x0000000000097919 */ /* 0x000f220000002f00 */
[----:B------:R-:W-:Y:S02]  /*16740*/  F2FP.BF16.F32.PACK_AB R36, R137, R136 ;  /* 0x000000888924723e */ /* 0x000fe400000010ff */
[----:B------:R-:W-:Y:S02]  /*16750*/  MOV R40, R18 ;  /* 0x0000001200287202 */ /* 0x000fe40000000f00 */
[----:B----4-:R-:W-:-:S03]  /*16760*/  MOV R41, R9 ;  /* 0x0000000900297202 */ /* 0x010fc60000000f00 */
[----:B--2---:R-:W-:-:S03]  /*16770*/  IMAD.WIDE R12, R8, 0x2, R40 ;  /* 0x00000002080c7825 */ /* 0x004fc600078e0228 */
[C---:B------:R-:W-:Y:S02]  /*16780*/  IADD3 R37, P0, R12.reuse, 0x40, RZ ;  /* 0x000000400c257810 */ /* 0x040fe40007f1e0ff */
[----:B------:R-:W-:Y:S02]  /*16790*/  IADD3 R35, P5, R12, 0x20, RZ ;  /* 0x000000200c237810 */ /* 0x000fe40007fbe0ff */
[----:B------:R-:W-:Y:S01]  /*167a0*/  LOP3.LUT R8, R37, 0x380, RZ, 0xc0, !PT ;  /* 0x0000038025087812 */ /* 0x000fe200078ec0ff */
[--C-:B------:R-:W-:Y:S01]  /*167b0*/  IMAD.X R31, RZ, RZ, R13.reuse, P0 ;  /* 0x000000ffff1f7224 */ /* 0x100fe200000e060d */
[C---:B------:R-:W-:Y:S01]  /*167c0*/  ISETP.NE.AND P0, PT, R208.reuse, RZ, PT ;  /* 0x000000ffd000720c */ /* 0x040fe20003f05270 */
[----:B------:R-:W-:Y:S01]  /*167d0*/  IMAD.X R29, RZ, RZ, R13, P5 ;  /* 0x000000ffff1d7224 */ /* 0x000fe200028e060d */
[----:B---3--:R-:W-:Y:S02]  /*167e0*/  LOP3.LUT R4, R35, 0x380, RZ, 0xc0, !PT ;  /* 0x0000038023047812 */ /* 0x008fe400078ec0ff */
[----:B------:R-:W-:Y:S01]  /*167f0*/  SEL R208, R208, UR4, P0 ;  /* 0x00000004d0d07c07 */ /* 0x000fe20008000000 */
[----:B------:R-:W-:Y:S05]  /*16800*/  WARPSYNC.ALL ;  /* 0x0000000000007948 */ /* 0x000fea0003800000 */
[C---:B------:R-:W-:Y:S01]  /*16810*/  LOP3.LUT R15, R12.reuse, 0x380, RZ, 0xc0, !PT ;  /* 0x000003800c0f7812 */ /* 0x040fe200078ec0ff */
[----:B------:R-:W-:Y:S01]  /*16820*/  ULDC.64 UR6, c[0x0][0xc08] ;  /* 0x0003020000067ab9 */ /* 0x000fe20000000a00 */
[----:B------:R-:W-:Y:S01]  /*16830*/  IADD3 R39, P1, R12, 0x60, RZ ;  /* 0x000000600c277810 */ /* 0x000fe20007f3e0ff */
[----:B------:R-:W-:Y:S01]  /*16840*/  ULDC.64 UR4, c[0x0][0xc00] ;  /* 0x0003000000047ab9 */ /* 0x000fe20000000a00 */
[----:B------:R-:W-:-:S02]  /*16850*/  SHF.R.U64 R4, R4, 0x3, RZ ;  /* 0x0000000304047819 */ /* 0x000fc400000012ff */
[----:B------:R-:W-:Y:S01]  /*16860*/  SHF.R.U64 R8, R8, 0x3, RZ ;  /* 0x0000000308087819 */ /* 0x000fe200000012ff */
[--C-:B------:R-:W-:Y:S01]  /*16870*/  IMAD.X R27, RZ, RZ, R13.reuse, P1 ;  /* 0x000000ffff1b7224 */ /* 0x100fe200008e060d */
[C---:B-1----:R-:W-:Y:S02]  /*16880*/  IADD3 R43, P2, R12.reuse, 0x4000, RZ ;  /* 0x000040000c2b7810 */ /* 0x042fe40007f5e0ff */
[C---:B------:R-:W-:Y:S02]  /*16890*/  IADD3 R45, P3, R12.reuse, 0x4020, RZ ;  /* 0x000040200c2d7810 */ /* 0x040fe40007f7e0ff */
[----:B------:R-:W-:Y:S01]  /*168a0*/  SHF.R.U64 R15, R15, 0x3, RZ ;  /* 0x000000030f0f7819 */ /* 0x000fe200000012ff */
[----:B------:R-:W-:Y:S01]  /*168b0*/  IMAD.X R25, RZ, RZ, R13, P2 ;  /* 0x000000ffff197224 */ /* 0x000fe200010e060d */
[C---:B------:R-:W-:Y:S02]  /*168c0*/  IADD3 R47, P4, R12.reuse, 0x4040, RZ ;  /* 0x000040400c2f7810 */ /* 0x040fe40007f9e0ff */
[----:B------:R-:W-:-:S02]  /*168d0*/  IADD3 R32, P5, R12, 0x4060, RZ ;  /* 0x000040600c207810 */ /* 0x000fc40007fbe0ff */
[----:B------:R-:W-:Y:S01]  /*168e0*/  LOP3.LUT R10, R39, 0x380, RZ, 0xc0, !PT ;  /* 0x00000380270a7812 */ /* 0x000fe200078ec0ff */
[--C-:B------:R-:W-:Y:S01]  /*168f0*/  IMAD.X R9, RZ, RZ, R13.reuse, P4 ;  /* 0x000000ffff097224 */ /* 0x100fe200020e060d */
[----:B------:R-:W-:Y:S01]  /*16900*/  LOP3.LUT R28, R4, R35, RZ, 0x3c, !PT ;  /* 0x00000023041c7212 */ /* 0x000fe200078e3cff */
[----:B------:R-:W-:Y:S01]  /*16910*/  IMAD.X R33, RZ, RZ, R13, P5 ;  /* 0x000000ffff217224 */ /* 0x000fe200028e060d */
[----:B------:R-:W-:Y:S02]  /*16920*/  LOP3.LUT R30, R8, R37, RZ, 0x3c, !PT ;  /* 0x00000025081e7212 */ /* 0x000fe400078e3cff */
[----:B------:R-:W-:Y:S02]  /*16930*/  LOP3.LUT R12, R15, R12, RZ, 0x3c, !PT ;  /* 0x0000000c0f0c7212 */ /* 0x000fe400078e3cff */
[----:B------:R-:W-:Y:S02]  /*16940*/  LOP3.LUT R4, R43, 0x380, RZ, 0xc0, !PT ;  /* 0x000003802b047812 */ /* 0x000fe400078ec0ff */
[----:B------:R-:W-:-:S02]  /*16950*/  LOP3.LUT R8, R45, 0x380, RZ, 0xc0, !PT ;  /* 0x000003802d087812 */ /* 0x000fc400078ec0ff */
[----:B------:R-:W-:Y:S02]  /*16960*/  LOP3.LUT R14, R47, 0x380, RZ, 0xc0, !PT ;  /* 0x000003802f0e7812 */ /* 0x000fe400078ec0ff */
[----:B------:R-:W-:Y:S02]  /*16970*/  LOP3.LUT R15, R32, 0x380, RZ, 0xc0, !PT ;  /* 0x00000380200f7812 */ /* 0x000fe400078ec0ff */
[----:B------:R-:W-:Y:S02]  /*16980*/  SHF.R.U64 R10, R10, 0x3, RZ ;  /* 0x000000030a0a7819 */ /* 0x000fe400000012ff */
[----:B------:R-:W-:Y:S02]  /*16990*/  SHF.R.U64 R4, R4, 0x3, RZ ;  /* 0x0000000304047819 */ /* 0x000fe400000012ff */
[----:B------:R-:W-:Y:S02]  /*169a0*/  SHF.R.U64 R8, R8, 0x3, RZ ;  /* 0x0000000308087819 */ /* 0x000fe400000012ff */
[----:B------:R-:W-:-:S02]  /*169b0*/  SHF.R.U64 R14, R14, 0x3, RZ ;  /* 0x000000030e0e7819 */ /* 0x000fc400000012ff */
[----:B------:R-:W-:Y:S02]  /*169c0*/  SHF.R.U64 R15, R15, 0x3, RZ ;  /* 0x000000030f0f7819 */ /* 0x000fe400000012ff */
[----:B------:R-:W-:Y:S02]  /*169d0*/  LOP3.LUT R26, R10, R39, RZ, 0x3c, !PT ;  /* 0x000000270a1a7212 */ /* 0x000fe400078e3cff */
[----:B-----5:R-:W-:Y:S02]  /*169e0*/  LOP3.LUT R24, R4, R43, RZ, 0x3c, !PT ;  /* 0x0000002b04187212 */ /* 0x020fe400078e3cff */
[----:B------:R-:W-:Y:S02]  /*169f0*/  LOP3.LUT R10, R8, R45, RZ, 0x3c, !PT ;  /* 0x0000002d080a7212 */ /* 0x000fe400078e3cff */
[----:B------:R-:W-:Y:S02]  /*16a00*/  IADD3.X R11, RZ, R13, RZ, P3, !PT ;  /* 0x0000000dff0b7210 */ /* 0x000fe40001ffe4ff */
[----:B------:R-:W-:-:S02]  /*16a10*/  LOP3.LUT R8, R14, R47, RZ, 0x3c, !PT ;  /* 0x0000002f0e087212 */ /* 0x000fc400078e3cff */
[----:B------:R-:W-:Y:S02]  /*16a20*/  LOP3.LUT R32, R15, R32, RZ, 0x3c, !PT ;  /* 0x000000200f207212 */ /* 0x000fe400078e3cff */
[----:B------:R-:W-:Y:S02]  /*16a30*/  MOV R4, R12 ;  /* 0x0000000c00047202 */ /* 0x000fe40000000f00 */
        /* <DEDUP_REMOVED lines=27> */
[----:B-1----:R-:W-:Y:S02]  /*16bf0*/  F2FP.BF16.F32.PACK_AB R12, R105, R104 ;  /* 0x00000068690c723e */ /* 0x002fe400000010ff */
        /* <DEDUP_REMOVED lines=11> */
[----:B------:R3:W-:Y:S01]  /*16cb0*/  STSM.16.M88.4 [R44], R28 ;  /* 0x0000001c2c007844 */ /* 0x0007e20000000200 */
[----:B------:R-:W-:-:S02]  /*16cc0*/  F2FP.BF16.F32.PACK_AB R10, R149, R148 ;  /* 0x00000094950a723e */ /* 0x000fc400000010ff */
[----:B------:R-:W-:Y:S01]  /*16cd0*/  F2FP.BF16.F32.PACK_AB R11, R151, R150 ;  /* 0x00000096970b723e */ /* 0x000fe200000010ff */
[----:B------:R-:W-:Y:S01]  /*16ce0*/  STSM.16.M88.4 [R43], R32 ;  /* 0x000000202b007844 */ /* 0x000fe20000000200 */
[----:B------:R-:W-:Y:S02]  /*16cf0*/  ISETP.NE.U32.AND P3, PT, RZ, UR6, PT ;  /* 0x00000006ff007c0c */ /* 0x000fe4000bf65070 */
[----:B------:R-:W-:Y:S01]  /*16d00*/  ISETP.NE.AND.EX P0, PT, RZ, UR5, PT, P0 ;  /* 0x00000005ff007c0c */ /* 0x000fe2000bf05300 */
[----:B-1----:R-:W-:Y:S01]  /*16d10*/  IMAD.MOV.U32 R12, RZ, RZ, RZ ;  /* 0x000000ffff0c7224 */ /* 0x002fe200078e00ff */
[----:B------:R-:W-:Y:S02]  /*16d20*/  F2FP.BF16.F32.PACK_AB R38, R141, R140 ;  /* 0x0000008c8d26723e */ /* 0x000fe400000010ff */
[----:B------:R-:W-:Y:S02]  /*16d30*/  IADD3 R14, P1, R210, UR4, RZ ;  /* 0x00000004d20e7c10 */ /* 0x000fe4000ff3e0ff */
[----:B--2---:R-:W-:-:S02]  /*16d40*/  F2FP.BF16.F32.PACK_AB R39, R143, R142 ;  /* 0x0000008e8f27723e */ /* 0x004fc400000010ff */
[----:B------:R-:W-:Y:S02]  /*16d50*/  ISETP.NE.AND.EX P3, PT, RZ, UR7, PT, P3 ;  /* 0x00000007ff007c0c */ /* 0x000fe4000bf65330 */
[----:B------:R-:W-:Y:S01]  /*16d60*/  IADD3.X R15, R211, UR5, RZ, P1, !PT ;  /* 0x00000005d30f7c10 */ /* 0x000fe20008ffe4ff */
[----:B------:R-:W-:Y:S04]  /*16d70*/  STSM.16.M88.4 [R42], R36 ;  /* 0x000000242a007844 */ /* 0x000fe80000000200 */
[----:B------:R1:W-:Y:S01]  /*16d80*/  STSM.16.M88.4 [R4], R8 ;  /* 0x0000000804007844 */ /* 0x0003e20000000200 */
[----:B------:R-:W-:Y:S05]  /*16d90*/  BAR.SYNC.DEFER_BLOCKING 0x1, 0x100 ;  /* 0x0044000000007b1d */ /* 0x000fea0000010000 */
[----:B------:R-:W-:Y:S01]  /*16da0*/  @P3 IADD3 R210, P1, R210, UR6, RZ ;  /* 0x00000006d2d23c10 */ /* 0x000fe2000ff3e0ff */
[----:B------:R-:W-:-:S03]  /*16db0*/  ULDC UR6, c[0x0][0xa88] ;  /* 0x0002a20000067ab9 */ /* 0x000fc60000000800 */
[----:B------:R-:W-:Y:S01]  /*16dc0*/  @P3 IADD3.X R211, R211, UR7, RZ, P1, !PT ;  /* 0x00000007d3d33c10 */ /* 0x000fe20008ffe4ff */
[----:B------:R-:W-:Y:S01]  /*16dd0*/  IMAD.U32 R13, RZ, RZ, UR6 ;  /* 0x00000006ff0d7e24 */ /* 0x000fe2000f8e00ff */
[----:B------:R-:W-:Y:S01]  /*16de0*/  ISETP.GT.AND P2, PT, R208, 0x1, PT ;  /* 0x00000001d000780c */ /* 0x000fe20003f44270 */
[----:B---3--:R-:W-:Y:S01]  /*16df0*/  IMAD.MOV.U32 R30, RZ, RZ, 0x9b8 ;  /* 0x000009b8ff1e7424 */ /* 0x008fe200078e00ff */
[----:B-1----:R-:W1:Y:S01]  /*16e00*/  LDC R4, c[0x0][0xbe8] ;  /* 0x0002fa00ff047b82 */ /* 0x002e620000000800 */
[----:B------:R2:W5:Y:S04]  /*16e10*/  @P0 LDG.E R12, desc[UR42][R14.64] ;  /* 0x0000002a0e0c0981 */ /* 0x000568000c1e1900 */
[----:B------:R2:W5:Y:S01]  /*16e20*/  @P3 LDG.E R13, desc[UR42][R210.64] ;  /* 0x0000002ad20d3981 */ /* 0x000562000c1e1900 */
[----:B------:R-:W-:-:S04]  /*16e30*/  SEL R30, R30, 0x978, P2 ;  /* 0x000009781e1e7807 */ /* 0x000fc80001000000 */
[----:B------:R2:W3:Y:S01]  /*16e40*/  LDC.64 R26, c[0x0][R30+0x220] ;  /* 0x000088001e1a7b82 */ /* 0x0004e20000000a00 */
[----:B-1----:R-:W-:-:S07]  /*16e50*/  ISETP.NE.AND P1, PT, R4, 0x1, PT ;  /* 0x000000010400780c */ /* 0x002fce0003f25270 */
[----:B------:R2:W1:Y:S08]  /*16e60*/  LDC.64 R24, c[0x0][R30+0x218] ;  /* 0x000086001e187b82 */ /* 0x0004700000000a00 */
[----:B------:R2:W4:Y:S01]  /*16e70*/  LDC.64 R8, c[0x0][R30+0x228] ;  /* 0x00008a001e087b82 */ /* 0x0005220000000a00 */
[----:B---3--:R-:W-:Y:S05]  /*16e80*/  @P3 BRA `(.L_x_3106) ;  /* 0x0000000000103947 */ /* 0x008fea0003800000 */
[----:B------:R-:W-:Y:S05]  /*16e90*/  @!P0 BRA `(.L_x_3106) ;  /* 0x00000000000c8947 */ /* 0x000fea0003800000 */
[----:B------:R-:W3:Y:S04]  /*16ea0*/  LDG.E R10, desc[UR42][R14.64] ;  /* 0x0000002a0e0a7981 */ /* 0x000ee8000c1e1900 */
[----:B-----5:R-:W3:Y:S02]  /*16eb0*/  LDG.E R13, desc[UR42][R14.64+0x4] ;  /* 0x0000042a0e0d7981 */ /* 0x020ee4000c1e1900 */
[----:B---3--:R-:W-:-:S07]  /*16ec0*/  IMAD.IADD R13, R13, 0x1, -R10 ;  /* 0x000000010d0d7824 */ /* 0x008fce00078e0a0a */
.L_x_3106:
[----:B------:R-:W3:Y:S01]  /*16ed0*/  LDL R36, [R1+0x14] ;  /* 0x0000140001247983 */ /* 0x000ee20000100800 */
[----:B--2---:R-:W2:Y:S01]  /*16ee0*/  LDC.64 R14, c[0x0][R30+0x210] ;  /* 0x000084001e0e7b82 */ /* 0x004ea20000000a00 */
[----:B------:R-:W-:Y:S01]  /*16ef0*/  ISETP.NE.U32.AND P0, PT, RZ, UR4, PT ;  /* 0x00000004ff007c0c */ /* 0x000fe2000bf05070 */
[-C--:B-1----:R-:W-:Y:S01]  /*16f00*/  IMAD R31, R25, R188.reuse, RZ ;  /* 0x000000bc191f7224 */ /* 0x082fe200078e02ff */
[----:B------:R-:W-:Y:S01]  /*16f10*/  SEL R29, R212, RZ, P2 ;  /* 0x000000ffd41d7207 */ /* 0x000fe20001000000 */
[----:B------:R-:W-:Y:S01]  /*16f20*/  IMAD.WIDE.U32 R24, R24, R188, RZ ;  /* 0x000000bc18187225 */ /* 0x000fe200078e00ff */
[----:B------:R-:W-:-:S03]  /*16f30*/  ISETP.NE.AND.EX P0, PT, RZ, UR5, PT, P0 ;  /* 0x00000005ff007c0c */ /* 0x000fc6000bf05300 */
[----:B------:R-:W1:Y:S01]  /*16f40*/  @P1 LDC R32, c[0x0][0xbec] ;  /* 0x0002fb00ff201b82 */ /* 0x000e620000000800 */
[----:B------:R-:W-:Y:S01]  /*16f50*/  SEL R209, R209, RZ, !P0 ;  /* 0x000000ffd1d17207 */ /* 0x000fe20004000000 */
[----:B------:R-:W-:Y:S01]  /*16f60*/  IMAD.IADD R35, R206, 0x1, R192 ;  /* 0x00000001ce237824 */ /* 0x000fe200078e02c0 */
[----:B------:R-:W-:Y:S01]  /*16f70*/  SEL R219, R219, RZ, !P0 ;  /* 0x000000ffdbdb7207 */ /* 0x000fe20004000000 */
[----:B------:R-:W-:Y:S02]  /*16f80*/  IMAD.IADD R34, R25, 0x1, R31 ;  /* 0x0000000119227824 */ /* 0x000fe400078e021f */
[----:B------:R-:W-:Y:S02]  /*16f90*/  IMAD R27, R27, R209, RZ ;  /* 0x000000d11b1b7224 */ /* 0x000fe400078e02ff */
[----:B------:R-:W0:Y:S01]  /*16fa0*/  @P1 LDC R33, c[0x0][0xbf0] ;  /* 0x0002fc00ff211b82 */ /* 0x000e220000000800 */
[----:B----4-:R-:W-:Y:S01]  /*16fb0*/  IMAD R31, R9, R29, RZ ;  /* 0x0000001d091f7224 */ /* 0x010fe200078e02ff */
[----:B-----5:R-:W-:Y:S01]  /*16fc0*/  SHF.R.S32.HI R9, RZ, 0x1f, R12 ;  /* 0x0000001fff097819 */ /* 0x020fe2000001140c */
[----:B------:R-:W-:-:S02]  /*16fd0*/  IMAD R219, R26, R219, R27 ;  /* 0x000000db1adb7224 */ /* 0x000fc400078e021b */
[----:B------:R-:W-:-:S03]  /*16fe0*/  IMAD.WIDE.U32 R26, R26, R209, RZ ;  /* 0x000000d11a1a7225 */ /* 0x000fc600078e00ff */
[----:B------:R-:W4:Y:S01]  /*16ff0*/  LDC.64 R10, c[0x0][0xba8] ;  /* 0x0002ea00ff0a7b82 */ /* 0x000f220000000a00 */
[----:B------:R-:W-:Y:S01]  /*17000*/  IMAD.IADD R219, R27, 0x1, R219 ;  /* 0x000000011bdb7824 */ /* 0x000fe200078e02db */
[----:B------:R-:W-:Y:S01]  /*17010*/  IADD3 R28, P0, P3, R26, R24, R12 ;  /* 0x000000181a1c7210 */ /* 0x000fe20007b1e00c */
[----:B------:R-:W-:Y:S02]  /*17020*/  IMAD.MOV.U32 R27, RZ, RZ, R35 ;  /* 0x000000ffff1b7224 */ /* 0x000fe400078e0023 */
[----:B------:R-:W-:Y:S01]  /*17030*/  IMAD.WIDE.U32 R24, R8, R29, RZ ;  /* 0x0000001d08187225 */ /* 0x000fe200078e00ff */
[----:B------:R-:W-:-:S03]  /*17040*/  IADD3.X R29, R219, R34, R9, P0, P3 ;  /* 0x00000022db1d7210 */ /* 0x000fc600007e6409 */
[----:B-1----:R-:W-:-:S04]  /*17050*/  @P1 IMAD.HI.U32 R26, R35, R32, RZ ;  /* 0x00000020231a1227 */ /* 0x002fc800078e00ff */
[----:B------:R-:W-:Y:S01]  /*17060*/  IMAD.IADD R31, R25, 0x1, R31 ;  /* 0x00000001191f7824 */ /* 0x000fe200078e021f */
[----:B0-----:R-:W-:-:S04]  /*17070*/  @P1 SHF.R.U32.HI R27, RZ, R33, R26 ;  /* 0x00000021ff1b1219 */ /* 0x001fc8000001161a */
[----:B------:R-:W-:Y:S01]  /*17080*/  IADD3 R24, P0, P3, R27, R28, R24 ;  /* 0x0000001c1b187210 */ /* 0x000fe20007b1e018 */
[--C-:B------:R-:W-:Y:S01]  /*17090*/  IMAD.MOV R33, RZ, RZ, -R27.reuse ;  /* 0x000000ffff217224 */ /* 0x100fe200078e0a1b */
[----:B------:R-:W-:Y:S01]  /*170a0*/  SHF.R.S32.HI R8, RZ, 0x1f, R27 ;  /* 0x0000001fff087819 */ /* 0x000fe2000001141b */
[----:B----4-:R-:W0:Y:S02]  /*170b0*/  @!P2 LDC R10, c[0x0][0xb50] ;  /* 0x0002d400ff0aab82 */ /* 0x010e240000000800 */
[----:B------:R-:W-:Y:S01]  /*170c0*/  IMAD R27, R4, R33, R35 ;  /* 0x00000021041b7224 */ /* 0x000fe200078e0223 */
[----:B------:R-:W-:-:S03]  /*170d0*/  IADD3.X R25, R8, R29, R31, P0, P3 ;  /* 0x0000001d08197210 */ /* 0x000fc600007e641f */
[----:B--2---:R-:W-:Y:S01]  /*170e0*/  IMAD R8, R15, R27, RZ ;  /* 0x0000001b0f087224 */ /* 0x004fe200078e02ff */
[----:B------:R-:W-:Y:S01]  /*170f0*/  SHF.R.S32.HI R29, RZ, 0x1f, R27 ;  /* 0x0000001fff1d7819 */ /* 0x000fe2000001141b */
[----:B------:R-:W1:Y:S04]  /*17100*/  @!P2 LDC R11, c[0x0][0xb54] ;  /* 0x0002d500ff0bab82 */ /* 0x000e680000000800 */
[C---:B------:R-:W-:Y:S02]  /*17110*/  IMAD R29, R14.reuse, R29, R8 ;  /* 0x0000001d0e1d7224 */ /* 0x040fe400078e0208 */
[----:B------:R-:W-:-:S04]  /*17120*/  IMAD.WIDE.U32 R14, R14, R27, R24 ;  /* 0x0000001b0e0e7225 */ /* 0x000fc800078e0018 */
[----:B------:R-:W-:Y:S01]  /*17130*/  IMAD.IADD R8, R15, 0x1, R29 ;  /* 0x000000010f087824 */ /* 0x000fe200078e021d */
[----:B0-----:R-:W-:-:S05]  /*17140*/  LEA R24, P0, R14, R10, 0x2 ;  /* 0x0000000a0e187211 */ /* 0x001fca00078010ff */
[----:B------:R-:W-:Y:S01]  /*17150*/  SHFL.IDX PT, R10, R24, RZ, 0x1c1f ;  /* 0x001c1fff180a7589 */ /* 0x000fe200000e0000 */
[----:B-1----:R-:W-:Y:S01]  /*17160*/  LEA.HI.X R26, R14, R11, R8, 0x2, P0 ;  /* 0x0000000b0e1a7211 */ /* 0x002fe200000f1408 */
[----:B------:R-:W-:Y:S02]  /*17170*/  IMAD R8, R13, R4, RZ ;  /* 0x000000040d087224 */ /* 0x000fe400078e02ff */
[----:B------:R-:W-:Y:S01]  /*17180*/  SHFL.IDX PT, R14, R24, 0x1, 0x1c1f ;  /* 0x003c1f00180e7f89 */ /* 0x000fe200000e0000 */
[----:B------:R-:W-:-:S03]  /*17190*/  LOP3.LUT P0, RZ, R220, 0x3, RZ, 0xc0, !PT ;  /* 0x00000003dcff7812 */ /* 0x000fc6000780c0ff */
[----:B------:R-:W0:Y:S04]  /*171a0*/  SHFL.IDX PT, R11, R26, RZ, 0x1c1f ;  /* 0x001c1fff1a0b7589 */ /* 0x000e2800000e0000 */
[----:B------:R-:W1:Y:S01]  /*171b0*/  SHFL.IDX PT, R15, R26, 0x1, 0x1c1f ;  /* 0x003c1f001a0f7f89 */ /* 0x000e6200000e0000 */
[----:B---3--:R-:W-:-:S04]  /*171c0*/  IMAD.IADD R27, R36, 0x1, R192 ;  /* 0x00000001241b7824 */ /* 0x008fc800078e02c0 */
[C---:B------:R-:W-:Y:S01]  /*171d0*/  VIADD R25, R27.reuse, 0x8 ;  /* 0x000000081b197836 */ /* 0x040fe20000000000 */
[----:B------:R-:W-:-:S04]  /*171e0*/  ISETP.GE.OR P3, PT, R27, R8, P0 ;  /* 0x000000081b00720c */ /* 0x000fc80000766670 */
[----:B------:R-:W-:-:S09]  /*171f0*/  ISETP.GE.OR P0, PT, R25, R8, P0 ;  /* 0x000000081900720c */ /* 0x000fd20000706670 */
[----:B0-----:R0:W-:Y:S04]  /*17200*/  @!P3 ST.E desc[UR42][R10.64], R3 ;  /* 0x000000030a00b985 */ /* 0x0011e8000c10192a */
[----:B-1----:R0:W-:Y:S01]  /*17210*/  @!P0 ST.E desc[UR42][R14.64], R0 ;  /* 0x000000000e008985 */ /* 0x0021e2000c10192a */
[----:B------:R-:W-:Y:S05]  /*17220*/  @P2 BRA `(.L_x_3107) ;  /* 0x0000000800a42947 */ /* 0x000fea0003800000 */
[----:B------:R-:W-:Y:S01]  /*17230*/  IMAD.SHL.U32 R36, R187, 0x40, RZ ;  /* 0x00000040bb247824 */ /* 0x000fe200078e00ff */
[----:B------:R-:W1:Y:S01]  /*17240*/  @P1 LDC R13, c[0x0][0xbec] ;  /* 0x0002fb00ff0d1b82 */ /* 0x000e620000000800 */
[----:B------:R-:W-:Y:S02]  /*17250*/  ULDC.64 UR4, c[0x0][0xaa0] ;  /* 0x0002a80000047ab9 */ /* 0x000fe40000000a00 */
[----:B0-----:R-:W-:-:S04]  /*17260*/  IMAD.IADD R3, R16, 0x1, R36 ;  /* 0x0000000110037824 */ /* 0x001fc800078e0224 */
[----:B------:R-:W-:Y:S01]  /*17270*/  IMAD.WIDE R40, R3, 0x2, R40 ;  /* 0x0000000203287825 */ /* 0x000fe200078e0228 */
[----:B------:R-:W0:Y:S02]  /*17280*/  @P1 LDC R15, c[0x0][0xbf0] ;  /* 0x0002fc00ff0f1b82 */ /* 0x000e240000000800 */
        /* <DEDUP_REMOVED lines=8> */
[----:B------:R-:W-:Y:S01]  /*17310*/  LOP3.LUT R32, R32, R33, RZ, 0x3c, !PT ;  /* 0x0000002120207212 */ /* 0x000fe200078e3cff */
[----:B------:R-:W-:Y:S01]  /*17320*/  IMAD.X R33, RZ, RZ, R41, P0 ;  /* 0x000000ffff217224 */ /* 0x000fe200000e0629 */
[C---:B------:R-:W-:Y:S02]  /*17330*/  IADD3 R37, P2, R40.reuse, 0x3000, RZ ;  /* 0x0000300028257810 */ /* 0x040fe40007f5e0ff */
[C---:B------:R-:W-:Y:S01]  /*17340*/  IADD3 R43, P3, R40.reuse, 0x4000, RZ ;  /* 0x00004000282b7810 */ /* 0x040fe20007f7e0ff */
[----:B------:R-:W-:Y:S01]  /*17350*/  IMAD R9, R9, UR4, RZ ;  /* 0x0000000409097c24 */ /* 0x000fe2000f8e02ff */
[----:B------:R-:W-:Y:S01]  /*17360*/  IADD3 R45, P4, R40, 0x5000, RZ ;  /* 0x00005000282d7810 */ /* 0x000fe20007f9e0ff */
[----:B------:R-:W-:Y:S01]  /*17370*/  IMAD.WIDE.U32 R10, R12, UR4, RZ ;  /* 0x000000040c0a7c25 */ /* 0x000fe2000f8e00ff */
[C---:B------:R-:W-:Y:S01]  /*17380*/  IADD3 R49, P5, R40.reuse, 0x6000, RZ ;  /* 0x0000600028317810 */ /* 0x040fe20007fbe0ff */
[----:B------:R-:W5:Y:S01]  /*17390*/  LD.E.128 R28, desc[UR42][R28.64] ;  /* 0x0000002a1c1c7980 */ /* 0x000f62000c101d00 */
[----:B------:R-:W-:-:S02]  /*173a0*/  IADD3 R3, P0, R40, 0x7000, RZ ;  /* 0x0000700028037810 */ /* 0x000fc40007f1e0ff */
[----:B------:R-:W-:Y:S01]  /*173b0*/  LOP3.LUT R36, R37, 0x380, RZ, 0xc0, !PT ;  /* 0x0000038025247812 */ /* 0x000fe200078ec0ff */
[----:B------:R-:W5:Y:S01]  /*173c0*/  LD.E.128 R32, desc[UR42][R32.64] ;  /* 0x0000002a20207980 */ /* 0x000f62000c101d00 */
[----:B------:R-:W-:Y:S02]  /*173d0*/  LOP3.LUT R42, R43, 0x380, RZ, 0xc0, !PT ;  /* 0x000003802b2a7812 */ /* 0x000fe400078ec0ff */
[----:B------:R-:W-:Y:S01]  /*173e0*/  LOP3.LUT R25, R40, 0x380, RZ, 0xc0, !PT ;  /* 0x0000038028197812 */ /* 0x000fe200078ec0ff */
[----:B------:R-:W-:Y:S01]  /*173f0*/  IMAD R9, R12, UR5, R9 ;  /* 0x000000050c097c24 */ /* 0x000fe2000f8e0209 */
[----:B------:R-:W-:Y:S01]  /*17400*/  LOP3.LUT R44, R45, 0x380, RZ, 0xc0, !PT ;  /* 0x000003802d2c7812 */ /* 0x000fe200078ec0ff */
[----:B------:R-:W-:Y:S01]  /*17410*/  IMAD.X R53, RZ, RZ, R41, P0 ;  /* 0x000000ffff357224 */ /* 0x000fe200000e0629 */
[----:B------:R-:W-:Y:S01]  /*17420*/  LOP3.LUT R48, R49, 0x380, RZ, 0xc0, !PT ;  /* 0x0000038031307812 */ /* 0x000fe200078ec0ff */
[----:B------:R-:W-:Y:S01]  /*17430*/  ULDC.64 UR4, c[0x0][0xae8] ;  /* 0x0002ba0000047ab9 */ /* 0x000fe20000000a00 */
[----:B------:R-:W-:-:S02]  /*17440*/  LOP3.LUT R0, R3, 0x380, RZ, 0xc0, !PT ;  /* 0x0000038003007812 */ /* 0x000fc400078ec0ff */
[----:B------:R-:W-:Y:S02]  /*17450*/  SHF.R.U64 R36, R36, 0x3, RZ ;  /* 0x0000000324247819 */ /* 0x000fe400000012ff */
[----:B------:R-:W-:Y:S02]  /*17460*/  SHF.R.U64 R42, R42, 0x3, RZ ;  /* 0x000000032a2a7819 */ /* 0x000fe400000012ff */
[----:B------:R-:W-:Y:S02]  /*17470*/  SHF.R.U64 R44, R44, 0x3, RZ ;  /* 0x000000032c2c7819 */ /* 0x000fe400000012ff */
[----:B------:R-:W-:Y:S02]  /*17480*/  SHF.R.U64 R48, R48, 0x3, RZ ;  /* 0x0000000330307819 */ /* 0x000fe400000012ff */
[----:B------:R-:W-:Y:S02]  /*17490*/  SHF.R.U64 R25, R25, 0x3, RZ ;  /* 0x0000000319197819 */ /* 0x000fe400000012ff */
[----:B------:R-:W-:-:S02]  /*174a0*/  SHF.R.U64 R0, R0, 0x3, RZ ;  /* 0x0000000300007819 */ /* 0x000fc400000012ff */
        /* <DEDUP_REMOVED lines=10> */
[----:B------:R-:W-:Y:S01]  /*17550*/  LOP3.LUT R52, R0, R3, RZ, 0x3c, !PT ;  /* 0x0000000300347212 */ /* 0x000fe200078e3cff */
[----:B------:R-:W-:Y:S01]  /*17560*/  IMAD.IADD R11, R11, 0x1, R9 ;  /* 0x000000010b0b7824 */ /* 0x000fe200078e0209 */
[----:B------:R-:W5:Y:S01]  /*17570*/  LD.E.128 R36, desc[UR42][R36.64] ;  /* 0x0000002a24247980 */ /* 0x000f62000c101d00 */
[----:B------:R-:W-:-:S02]  /*17580*/  IMAD R3, R207, 0x20, R187 ;  /* 0x00000020cf037824 */ /* 0x000fc400078e02bb */
[----:B------:R-:W-:Y:S01]  /*17590*/  IMAD.WIDE.U32 R10, R188, UR4, R10 ;  /* 0x00000004bc0a7c25 */ /* 0x000fe2000f8e000a */
[----:B------:R-:W5:Y:S01]  /*175a0*/  LD.E.128 R24, desc[UR42][R24.64] ;  /* 0x0000002a18187980 */ /* 0x000f62000c101d00 */
[----:B------:R-:W-:-:S03]  /*175b0*/  SHF.R.S32.HI R12, RZ, 0x1f, R209 ;  /* 0x0000001fff0c7819 */ /* 0x000fc600000114d1 */
[----:B------:R-:W5:Y:S01]  /*175c0*/  LD.E.128 R40, desc[UR42][R42.64] ;  /* 0x0000002a2a287980 */ /* 0x000f62000c101d00 */
[----:B------:R-:W-:-:S03]  /*175d0*/  IMAD.IADD R14, R192, 0x1, R3 ;  /* 0x00000001c00e7824 */ /* 0x000fc600078e0203 */
[----:B------:R-:W5:Y:S04]  /*175e0*/  LD.E.128 R44, desc[UR42][R44.64] ;  /* 0x0000002a2c2c7980 */ /* 0x000f68000c101d00 */
[----:B------:R-:W5:Y:S04]  /*175f0*/  LD.E.128 R48, desc[UR42][R48.64] ;  /* 0x0000002a30307980 */ /* 0x000f68000c101d00 */
[----:B------:R-:W5:Y:S01]  /*17600*/  LD.E.128 R52, desc[UR42][R52.64] ;  /* 0x0000002a34347980 */ /* 0x000f62000c101d00 */
[----:B------:R-:W-:Y:S01]  /*17610*/  @!PT LDS RZ, [RZ] ;  /* 0x00000000fffff984 */ /* 0x000fe20000000800 */
[----:B------:R-:W-:Y:S01]  /*17620*/  @!PT LDS RZ, [RZ] ;  /* 0x00000000fffff984 */ /* 0x000fe20000000800 */
[----:B------:R-:W-:Y:S01]  /*17630*/  @!PT LDS RZ, [RZ] ;  /* 0x00000000fffff984 */ /* 0x000fe20000000800 */
[----:B------:R-:W-:Y:S01]  /*17640*/  @!PT LDS RZ, [RZ] ;  /* 0x00000000fffff984 */ /* 0x000fe20000000800 */
[----:B------:R2:W-:Y:S06]  /*17650*/  MEMBAR.ALL.CTA ;  /* 0x0000000000007992 */ /* 0x0005ec0000008000 */
[----:B--2---:R-:W2:Y:S01]  /*17660*/  FENCE.VIEW.ASYNC.S ;  /* 0x00000000000073c6 */ /* 0x004ea20000000000 */
[----:B------:R-:W-:Y:S01]  /*17670*/  IMAD R11, R188, UR5, R11 ;  /* 0x00000005bc0b7c24 */ /* 0x000fe2000f8e020b */
[----:B------:R-:W-:Y:S01]  /*17680*/  ULDC.64 UR4, c[0x0][0xaf0] ;  /* 0x0002bc0000047ab9 */ /* 0x000fe20000000a00 */
[----:B-1----:R-:W-:-:S04]  /*17690*/  @P1 IMAD.HI.U32 R0, R14, R13, RZ ;  /* 0x0000000d0e001227 */ /* 0x002fc800078e00ff */
[----:B------:R-:W-:Y:S02]  /*176a0*/  IMAD R12, R12, UR4, RZ ;  /* 0x000000040c0c7c24 */ /* 0x000fe4000f8e02ff */
[----:B------:R-:W-:Y:S01]  /*176b0*/  IMAD.MOV.U32 R3, RZ, RZ, R14 ;  /* 0x000000ffff037224 */ /* 0x000fe200078e000e */
[----:B0-----:R-:W-:Y:S01]  /*176c0*/  @P1 SHF.R.U32.HI R3, RZ, R15, R0 ;  /* 0x0000000fff031219 */ /* 0x001fe20000011600 */
[C---:B------:R-:W-:Y:S02]  /*176d0*/  IMAD R13, R209.reuse, UR5, R12 ;  /* 0x00000005d10d7c24 */ /* 0x040fe4000f8e020c */
[----:B------:R-:W-:Y:S01]  /*176e0*/  IMAD.WIDE.U32 R10, R209, UR4, R10 ;  /* 0x00000004d10a7c25 */ /* 0x000fe2000f8e000a */
[----:B------:R-:W-:Y:S01]  /*176f0*/  SHF.R.S32.HI R9, RZ, 0x1f, R3 ;  /* 0x0000001fff097819 */ /* 0x000fe20000011403 */
[----:B------:R-:W-:Y:S02]  /*17700*/  ULDC.64 UR4, c[0x0][0xae0] ;  /* 0x0002b80000047ab9 */ /* 0x000fe40000000a00 */
[----:B------:R-:W-:-:S02]  /*17710*/  IMAD.IADD R11, R11, 0x1, R13 ;  /* 0x000000010b0b7824 */ /* 0x000fc400078e020d */
[----:B------:R-:W-:Y:S02]  /*17720*/  VIADD R0, R18, 0x28820 ;  /* 0x0002882012007836 */ /* 0x000fe40000000000 */
[----:B------:R-:W-:Y:S02]  /*17730*/  IMAD.MOV R13, RZ, RZ, -R3 ;  /* 0x000000ffff0d7224 */ /* 0x000fe400078e0a03 */
[----:B------:R-:W-:Y:S01]  /*17740*/  IMAD R12, R9, UR4, RZ ;  /* 0x00000004090c7c24 */ /* 0x000fe2000f8e02ff */
[----:B------:R-:W-:Y:S01]  /*17750*/  PRMT R0, RZ, 0x654, R0 ;  /* 0x00000654ff007816 */ /* 0x000fe20000000000 */
[----:B------:R-:W-:-:S03]  /*17760*/  IMAD R9, R4, R13, R14 ;  /* 0x0000000d04097224 */ /* 0x000fc600078e020e */
[----:B--2---:R0:W-:Y:S01]  /*17770*/  SYNCS.ARRIVE.TRANS64.RED.A1T0 RZ, [R0+URZ], RZ ;  /* 0x000000ff00ff79a7 */ /* 0x0041e2000810043f */
[C---:B------:R-:W-:Y:S02]  /*17780*/  IMAD R13, R3.reuse, UR5, R12 ;  /* 0x00000005030d7c24 */ /* 0x040fe4000f8e020c */
[----:B------:R-:W-:Y:S01]  /*17790*/  IMAD.WIDE.U32 R10, R3, UR4, R10 ;  /* 0x00000004030a7c25 */ /* 0x000fe2000f8e000a */
[----:B------:R-:W-:Y:S01]  /*177a0*/  ULDC.64 UR4, c[0x0][0xad8] ;  /* 0x0002b60000047ab9 */ /* 0x000fe20000000a00 */
[----:B0-----:R-:W-:Y:S02]  /*177b0*/  SHF.R.S32.HI R0, RZ, 0x1f, R9 ;  /* 0x0000001fff007819 */ /* 0x001fe40000011409 */
        /* <DEDUP_REMOVED lines=13> */
.L_x_3364:
        /* <DEDUP_REMOVED lines=12> */
.L_x_3110:
[----:B------:R-:W-:Y:S05]  /*17950*/  BSYNC B1 ;  /* 0x0000000000017941 */ /* 0x000fea0003800000 */
.L_x_3109:
[----:B------:R-:W-:-:S03]  /*17960*/  UMOV UR4, 0xffffffff ;  /* 0xffffffff00047882 */ /* 0x000fc60000000000 */
[----:B------:R-:W-:Y:S05]  /*17970*/  BRA.DIV UR4, `(.L_x_3111) ;  /* 0x000000ba04f07947 */ /* 0x000fea000b800000 */
[----:B-1----:R1:W4:Y:S04]  /*17980*/  SHFL.IDX PT, R3, R4, 0x1, 0x181f ;  /* 0x00381f0004037f89 */ /* 0x00232800000e0000 */
[----:B--23--:R1:W2:Y:S02]  /*17990*/  SHFL.IDX PT, R14, R0, 0x1, 0x181f ;  /* 0x00381f00000e7f89 */ /* 0x00c2a400000e0000 */
.L_x_3368:
[----:B------:R-:W-:Y:S01]  /*179a0*/  IADD3 R9, R21, 0x20, RZ ;  /* 0x0000002015097810 */ /* 0x000fe20007ffe0ff */
[----:B------:R-:W-:Y:S03]  /*179b0*/  BSSY B1, `(.L_x_3112) ;  /* 0x000000c000017945 */ /* 0x000fe60003800000 */
        /* <DEDUP_REMOVED lines=9> */
[----:B-----5:R3:W-:Y:S04]  /*17a50*/  @!P2 ST.E.128 desc[UR42][R10.64], R28 ;  /* 0x0000001c0a00a985 */ /* 0x0207e8000c101d2a */
[----:B------:R3:W-:Y:S02]  /*17a60*/  @!P3 ST.E.128 desc[UR42][R14.64], R44 ;  /* 0x0000002c0e00b985 */ /* 0x0007e4000c101d2a */
.L_x_3113:
[----:B------:R-:W-:Y:S05]  /*17a70*/  BSYNC B1 ;  /* 0x0000000000017941 */ /* 0x000fea0003800000 */
.L_x_3112:
[----:B------:R-:W-:-:S03]  /*17a80*/  UMOV UR4, 0xffffffff ;  /* 0xffffffff00047882 */ /* 0x000fc60000000000 */
[----:B------:R-:W-:Y:S05]  /*17a90*/  BRA.DIV UR4, `(.L_x_3114) ;  /* 0x000000ba04f07947 */ /* 0x000fea000b800000 */
[----:B----4-:R4:W0:Y:S04]  /*17aa0*/  SHFL.IDX PT, R3, R4, 0x2, 0x181f ;  /* 0x00581f0004037f89 */ /* 0x01082800000e0000 */
[----:B--23--:R4:W2:Y:S02]  /*17ab0*/  SHFL.IDX PT, R14, R0, 0x2, 0x181f ;  /* 0x00581f00000e7f89 */ /* 0x00c8a400000e0000 */
.L_x_3372:
        /* <DEDUP_REMOVED lines=11> */
[----:B-----5:R3:W-:Y:S04]  /*17b70*/  @!P2 ST.E.128 desc[UR42][R10.64], R32 ;  /* 0x000000200a00a985 */ /* 0x0207e8000c101d2a */
[----:B------:R3:W-:Y:S02]  /*17b80*/  @!P3 ST.E.128 desc[UR42][R14.64], R48 ;  /* 0x000000300e00b985 */ /* 0x0007e4000c101d2a */
.L_x_3116:
[----:B------:R-:W-:Y:S05]  /*17b90*/  BSYNC B1 ;  /* 0x0000000000017941 */ /* 0x000fea0003800000 */
.L_x_3115:
[----:B------:R-:W-:-:S03]  /*17ba0*/  UMOV UR4, 0xffffffff ;  /* 0xffffffff00047882 */ /* 0x000fc60000000000 */
[----:B------:R-:W-:Y:S05]  /*17bb0*/  BRA.DIV UR4, `(.L_x_3117) ;  /* 0x000000ba04f07947 */ /* 0x000fea000b800000 */
[----:B0-----:R0:W0:Y:S04]  /*17bc0*/  SHFL.IDX PT, R3, R4, 0x3, 0x181f ;  /* 0x00781f0004037f89 */ /* 0x00102800000e0000 */
[----:B--23--:R2:W3:Y:S02]  /*17bd0*/  SHFL.IDX PT, R14, R0, 0x3, 0x181f ;  /* 0x00781f00000e7f89 */ /* 0x00c4e400000e0000 */
.L_x_3376:
        /* <DEDUP_REMOVED lines=8> */
[----:B-----5:R0:W-:Y:S10]  /*17c60*/  @!P1 ST.E.128 desc[UR42][R8.64], R36 ;  /* 0x0000002408009985 */ /* 0x0201f4000c101d2a */
[----:B------:R-:W-:Y:S05]  /*17c70*/  @P0 BRA `(.L_x_3118) ;  /* 0x0000001800480947 */ /* 0x000fea0003800000 */
[----:B------:R-:W-:-:S04]  /*17c80*/  LEA R14, P0, R2, R14, 0x1 ;  /* 0x0000000e020e7211 */ /* 0x000fc800078008ff */
[----:B------:R-:W-:-:S05]  /*17c90*/  LEA.HI.X R15, R2, R3, R184, 0x1, P0 ;  /* 0x00000003020f7211 */ /* 0x000fca00000f0cb8 */
[----:B------:R3:W-:Y:S01]  /*17ca0*/  ST.E.128 desc[UR42][R14.64], R52 ;  /* 0x000000340e007985 */ /* 0x0007e2000c101d2a */
[----:B------:R-:W-:Y:S05]  /*17cb0*/  BRA `(.L_x_3118) ;  /* 0x0000001800387947 */ /* 0x000fea0003800000 */
.L_x_3107:
[----:B0-----:R-:W0:Y:S01]  /*17cc0*/  @P1 LDC R14, c[0x0][0xbec] ;  /* 0x0002fb00ff0e1b82 */ /* 0x001e220000000800 */
[----:B------:R-:W-:Y:S01]  /*17cd0*/  ULDC.64 UR4, c[0x0][0xb08] ;  /* 0x0002c20000047ab9 */ /* 0x000fe20000000a00 */
[----:B------:R-:W-:Y:S01]  /*17ce0*/  SHF.R.S32.HI R0, RZ, 0x1f, R209 ;  /* 0x0000001fff007819 */ /* 0x000fe200000114d1 */
[----:B------:R-:W-:Y:S01]  /*17cf0*/  IMAD R9, R9, UR4, RZ ;  /* 0x0000000409097c24 */ /* 0x000fe2000f8e02ff */
[----:B------:R-:W-:Y:S01]  /*17d00*/  ULDC.64 UR6, c[0x0][0xb30] ;  /* 0x0002cc0000067ab9 */ /* 0x000fe20000000a00 */
[----:B------:R-:W-:-:S03]  /*17d10*/  IMAD.WIDE.U32 R10, R12, UR4, RZ ;  /* 0x000000040c0a7c25 */ /* 0x000fc6000f8e00ff */
[----:B------:R-:W1:Y:S01]  /*17d20*/  @P1 LDC R13, c[0x0][0xbf0] ;  /* 0x0002fc00ff0d1b82 */ /* 0x000e620000000800 */
[----:B------:R-:W-:Y:S01]  /*17d30*/  IMAD R9, R12, UR5, R9 ;  /* 0x000000050c097c24 */ /* 0x000fe2000f8e0209 */
[----:B------:R-:W-:Y:S01]  /*17d40*/  ULDC.64 UR4, c[0x0][0xb38] ;  /* 0x0002ce0000047ab9 */ /* 0x000fe20000000a00 */
[----:B------:R-:W-:Y:S02]  /*17d50*/  IMAD.MOV.U32 R3, RZ, RZ, R35 ;  /* 0x000000ffff037224 */ /* 0x000fe400078e0023 */
[----:B------:R-:W-:Y:S02]  /*17d60*/  IMAD.IADD R11, R11, 0x1, R9 ;  /* 0x000000010b0b7824 */ /* 0x000fe400078e0209 */
        /* <DEDUP_REMOVED lines=9> */
[C---:B------:R-:W-:Y:S01]  /*17e00*/  IMAD R9, R209.reuse, UR5, R0 ;  /* 0x00000005d1097c24 */ /* 0x040fe2000f8e0200 */
[----:B-1----:R-:W-:Y:S01]  /*17e10*/  @P1 SHF.R.U32.HI R3, RZ, R13, R14 ;  /* 0x0000000dff031219 */ /* 0x002fe2000001160e */
[----:B------:R-:W-:Y:S01]  /*17e20*/  IMAD.WIDE.U32 R10, R209, UR4, R10 ;  /* 0x00000004d10a7c25 */ /* 0x000fe2000f8e000a */
[----:B------:R-:W-:Y:S02]  /*17e30*/  ULDC.64 UR4, c[0x0][0xb48] ;  /* 0x0002d20000047ab9 */ /* 0x000fe40000000a00 */
[----:B------:R-:W-:Y:S01]  /*17e40*/  SHF.R.S32.HI R0, RZ, 0x1f, R3 ;  /* 0x0000001fff007819 */ /* 0x000fe20000011403 */
[----:B------:R-:W-:Y:S02]  /*17e50*/  IMAD.IADD R11, R11, 0x1, R9 ;  /* 0x000000010b0b7824 */ /* 0x000fe400078e0209 */
[----:B------:R-:W-:Y:S02]  /*17e60*/  IMAD.MOV R9, RZ, RZ, -R3 ;  /* 0x000000ffff097224 */ /* 0x000fe400078e0a03 */
[----:B------:R-:W-:-:S04]  /*17e70*/  IMAD.WIDE.U32 R10, R212, UR4, R10 ;  /* 0x00000004d40a7c25 */ /* 0x000fc8000f8e000a */
        /* <DEDUP_REMOVED lines=20> */
[C---:B------:R-:W-:Y:S01]  /*17fc0*/  VIADD R39, R193.reuse, 0x28 ;  /* 0x00000028c1277836 */ /* 0x040fe20000000000 */
[----:B------:R-:W-:Y:S01]  /*17fd0*/  SHF.R.S32.HI R36, RZ, 0x1f, R35 ;  /* 0x0000001fff247819 */ /* 0x000fe20000011423 */
[C---:B------:R-:W-:Y:S01]  /*17fe0*/  VIADD R41, R193.reuse, 0x30 ;  /* 0x00000030c1297836 */ /* 0x040fe20000000000 */
[----:B------:R-:W-:Y:S01]  /*17ff0*/  SHF.R.S32.HI R38, RZ, 0x1f, R37 ;  /* 0x0000001fff267819 */ /* 0x000fe20000011425 */
[C---:B------:R-:W-:Y:S01]  /*18000*/  VIADD R43, R193.reuse, 0x38 ;  /* 0x00000038c12b7836 */ /* 0x040fe20000000000 */
[----:B------:R-:W-:Y:S01]  /*18010*/  SHF.R.S32.HI R40, RZ, 0x1f, R39 ;  /* 0x0000001fff287819 */ /* 0x000fe20000011427 */
[C---:B------:R-:W-:Y:S01]  /*18020*/  VIADD R45, R193.reuse, 0x40 ;  /* 0x00000040c12d7836 */ /* 0x040fe20000000000 */
[----:B0-----:R-:W-:Y:S01]  /*18030*/  LEA.HI.X R4, R10, UR5, R3, 0x2, P0 ;  /* 0x000000050a047c11 */ /* 0x001fe200080f1403 */
[----:B------:R-:W-:Y:S01]  /*18040*/  VIADD R47, R193, 0x48 ;  /* 0x00000048c12f7836 */ /* 0x000fe20000000000 */
[----:B------:R-:W-:-:S02]  /*18050*/  SHF.R.S32.HI R42, RZ, 0x1f, R41 ;  /* 0x0000001fff2a7819 */ /* 0x000fc40000011429 */
[----:B------:R-:W-:Y:S02]  /*18060*/  SHF.R.S32.HI R44, RZ, 0x1f, R43 ;  /* 0x0000001fff2c7819 */ /* 0x000fe4000001142b */
[----:B------:R-:W-:Y:S02]  /*18070*/  SHF.R.S32.HI R46, RZ, 0x1f, R45 ;  /* 0x0000001fff2e7819 */ /* 0x000fe4000001142d */
[----:B------:R-:W-:Y:S01]  /*18080*/  SHF.R.S32.HI R48, RZ, 0x1f, R47 ;  /* 0x0000001fff307819 */ /* 0x000fe2000001142f */
[----:B------:R-:W-:Y:S06]  /*18090*/  BRA.DIV UR4, `(.L_x_3119) ;  /* 0x000000ba04007947 */ /* 0x000fec000b800000 */
[----:B------:R0:W1:Y:S04]  /*180a0*/  SHFL.IDX PT, R3, R4, RZ, 0x1c1f ;  /* 0x001c1fff04037589 */ /* 0x00006800000e0000 */
[----:B------:R0:W2:Y:S02]  /*180b0*/  SHFL.IDX PT, R14, R0, RZ, 0x1c1f ;  /* 0x001c1fff000e7589 */ /* 0x0000a400000e0000 */
.L_x_3379:
        /* <DEDUP_REMOVED lines=12> */
[-C--:B------:R-:W-:Y:S01]  /*18180*/  @!P3 LEA R26, P4, R33, R14.reuse, 0x2 ;  /* 0x0000000e211ab211 */ /* 0x080fe200078810ff */
        /* <DEDUP_REMOVED lines=19> */
[-C--:B------:R-:W-:Y:S02]  /*182c0*/  @!P1 LEA R20, P5, R43, R14.reuse, 0x2 ;  /* 0x0000000e2b149211 */ /* 0x080fe400078a10ff */
        /* <DEDUP_REMOVED lines=9> */
[CC--:B----4-:R-:W-:Y:S02]  /*18360*/  @!P2 LEA R28, P4, R47.reuse, R14.reuse, 0x2 ;  /* 0x0000000e2f1ca211 */ /* 0x0d0fe400078810ff */
        /* <DEDUP_REMOVED lines=25> */
.L_x_3121:
[----:B------:R-:W-:Y:S05]  /*18500*/  BSYNC B1 ;  /* 0x0000000000017941 */ /* 0x000fea0003800000 */
.L_x_3120:
[----:B------:R-:W-:-:S03]  /*18510*/  UMOV UR4, 0xffffffff ;  /* 0xffffffff00047882 */ /* 0x000fc60000000000 */
[----:B------:R-:W-:Y:S05]  /*18520*/  BRA.DIV UR4, `(.L_x_3122) ;  /* 0x000000b604107947 */ /* 0x000fea000b800000 */
[----:B-1----:R1:W3:Y:S04]  /*18530*/  SHFL.IDX PT, R3, R4, 0x1, 0x1c1f ;  /* 0x003c1f0004037f89 */ /* 0x0022e800000e0000 */
[----:B--2---:R1:W2:Y:S02]  /*18540*/  SHFL.IDX PT, R14, R0, 0x1, 0x1c1f ;  /* 0x003c1f00000e7f89 */ /* 0x0042a400000e0000 */
.L_x_3383:
        /* <DEDUP_REMOVED lines=8> */
[----:B---3--:R-:W-:Y:S02]  /*185d0*/  @!P4 IMAD.MOV.U32 R15, RZ, RZ, R3 ;  /* 0x000000ffff0fc224 */ /* 0x008fe400078e0003 */
[----:B------:R-:W-:Y:S02]  /*185e0*/  @!P2 LEA.HI.X R11, R24, R3, R32, 0x2, P3 ;  /* 0x00000003180ba211 */ /* 0x000fe400018f1420 */
[----:B------:R-:W-:Y:S01]  /*185f0*/  ISETP.GE.AND P3, PT, R37, UR4, PT ;  /* 0x0000000425007c0c */ /* 0x000fe2000bf66270 */
[----:B------:R-:W-:Y:S01]  /*18600*/  @!P4 IMAD.WIDE R8, R193, 0x4, R14 ;  /* 0x00000004c108c825 */ /* 0x000fe200078e020e */
[----:B------:R-:W-:-:S04]  /*18610*/  @!P1 LEA R12, P5, R33, R14, 0x2 ;  /* 0x0000000e210c9211 */ /* 0x000fc800078a10ff */
[----:B------:R2:W-:Y:S01]  /*18620*/  @!P4 ST.E.64 desc[UR42][R8.64], R90 ;  /* 0x0000005a0800c985 */ /* 0x0005e2000c101b2a */
[-C--:B------:R-:W-:Y:S02]  /*18630*/  @!P1 LEA.HI.X R13, R33, R3.reuse, R34, 0x2, P5 ;  /* 0x00000003210d9211 */ /* 0x080fe400028f1422 */
[----:B------:R-:W-:Y:S01]  /*18640*/  ISETP.GE.AND P4, PT, R39, UR4, PT ;  /* 0x0000000427007c0c */ /* 0x000fe2000bf86270 */
[----:B------:R3:W-:Y:S01]  /*18650*/  @!P2 ST.E.64 desc[UR42][R10.64], R94 ;  /* 0x0000005e0a00a985 */ /* 0x0007e2000c101b2a */
[----:B------:R-:W-:Y:S02]  /*18660*/  ISETP.GE.AND P2, PT, R41, UR4, PT ;  /* 0x0000000429007c0c */ /* 0x000fe4000bf46270 */
[-C--:B------:R-:W-:Y:S01]  /*18670*/  @!P0 LEA R20, P5, R35, R14.reuse, 0x2 ;  /* 0x0000000e23148211 */ /* 0x080fe200078a10ff */
[----:B------:R4:W-:Y:S01]  /*18680*/  @!P1 ST.E.64 desc[UR42][R12.64], R98 ;  /* 0x000000620c009985 */ /* 0x0009e2000c101b2a */
[----:B------:R-:W-:Y:S02]  /*18690*/  @!P3 LEA R24, P1, R37, R14, 0x2 ;  /* 0x0000000e2518b211 */ /* 0x000fe400078210ff */
[----:B------:R-:W-:-:S02]  /*186a0*/  @!P0 LEA.HI.X R21, R35, R3, R36, 0x2, P5 ;  /* 0x0000000323158211 */ /* 0x000fc400028f1424 */
[-C--:B------:R-:W-:Y:S02]  /*186b0*/  @!P3 LEA.HI.X R25, R37, R3.reuse, R38, 0x2, P1 ;  /* 0x000000032519b211 */ /* 0x080fe400008f1426 */
[----:B------:R-:W-:Y:S01]  /*186c0*/  ISETP.GE.AND P1, PT, R43, UR4, PT ;  /* 0x000000042b007c0c */ /* 0x000fe2000bf26270 */
[----:B------:R5:W-:Y:S01]  /*186d0*/  @!P0 ST.E.64 desc[UR42][R20.64], R102 ;  /* 0x0000006614008985 */ /* 0x000be2000c101b2a */
[-C--:B--2---:R-:W-:Y:S02]  /*186e0*/  @!P4 LEA R8, P5, R39, R14.reuse, 0x2 ;  /* 0x0000000e2708c211 */ /* 0x084fe400078a10ff */
[----:B------:R-:W-:Y:S01]  /*186f0*/  ISETP.GE.AND P0, PT, R45, UR4, PT ;  /* 0x000000042d007c0c */ /* 0x000fe2000bf06270 */
[----:B------:R2:W-:Y:S01]  /*18700*/  @!P3 ST.E.64 desc[UR42][R24.64], R106 ;  /* 0x0000006a1800b985 */ /* 0x0005e2000c101b2a */
[----:B------:R-:W-:Y:S02]  /*18710*/  @!P4 LEA.HI.X R9, R39, R3, R40, 0x2, P5 ;  /* 0x000000032709c211 */ /* 0x000fe400028f1428 */
[----:B---3--:R-:W-:-:S02]  /*18720*/  @!P2 LEA R10, P5, R41, R14, 0x2 ;  /* 0x0000000e290aa211 */ /* 0x008fc400078a10ff */
[----:B------:R-:W-:Y:S01]  /*18730*/  ISETP.GE.AND P3, PT, R47, UR4, PT ;  /* 0x000000042f007c0c */ /* 0x000fe2000bf66270 */
[----:B------:R3:W-:Y:S01]  /*18740*/  @!P4 ST.E.64 desc[UR42][R8.64], R110 ;  /* 0x0000006e0800c985 */ /* 0x0007e2000c101b2a */
[-C--:B------:R-:W-:Y:S02]  /*18750*/  @!P2 LEA.HI.X R11, R41, R3.reuse, R42, 0x2, P5 ;  /* 0x00000003290ba211 */ /* 0x080fe400028f142a */
[CC--:B----4-:R-:W-:Y:S02]  /*18760*/  @!P1 LEA R12, P5, R43.reuse, R14.reuse, 0x2 ;  /* 0x0000000e2b0c9211 */ /* 0x0d0fe400078a10ff */
[----:B------:R-:W-:Y:S01]  /*18770*/  ISETP.GE.AND P4, PT, R218, UR4, PT ;  /* 0x00000004da007c0c */ /* 0x000fe2000bf86270 */
[----:B------:R4:W-:Y:S01]  /*18780*/  @!P2 ST.E.64 desc[UR42][R10.64], R114 ;  /* 0x000000720a00a985 */ /* 0x0009e2000c101b2a */
[----:B------:R-:W-:Y:S02]  /*18790*/  @!P1 LEA.HI.X R13, R43, R3, R44, 0x2, P5 ;  /* 0x000000032b0d9211 */ /* 0x000fe400028f142c */
[----:B------:R-:W-:-:S02]  /*187a0*/  @!P0 LEA R26, P5, R45, R14, 0x2 ;  /* 0x0000000e2d1a8211 */ /* 0x000fc400078a10ff */
[----:B------:R-:W-:Y:S01]  /*187b0*/  ISETP.GE.AND P2, PT, R216, UR4, PT ;  /* 0x00000004d8007c0c */ /* 0x000fe2000bf46270 */
[----:B------:R0:W-:Y:S01]  /*187c0*/  @!P1 ST.E.64 desc[UR42][R12.64], R118 ;  /* 0x000000760c009985 */ /* 0x0001e2000c101b2a */
[-C--:B------:R-:W-:Y:S02]  /*187d0*/  @!P0 LEA.HI.X R27, R45, R3.reuse, R46, 0x2, P5 ;  /* 0x000000032d1b8211 */ /* 0x080fe400028f142e */
[-C--:B-----5:R-:W-:Y:S02]  /*187e0*/  @!P3 LEA R20, P5, R47, R14.reuse, 0x2 ;  /* 0x0000000e2f14b211 */ /* 0x0a0fe400078a10ff */
[----:B------:R-:W-:Y:S01]  /*187f0*/  ISETP.GE.AND P1, PT, R217, UR4, PT ;  /* 0x00000004d9007c0c */ /* 0x000fe2000bf26270 */
[----:B------:R5:W-:Y:S01]  /*18800*/  @!P0 ST.E.64 desc[UR42][R26.64], R122 ;  /* 0x0000007a1a008985 */ /* 0x000be2000c101b2a */
[----:B------:R-:W-:Y:S02]  /*18810*/  @!P3 LEA.HI.X R21, R47, R3, R48, 0x2, P5 ;  /* 0x000000032f15b211 */ /* 0x000fe400028f1430 */
[----:B--2---:R-:W-:-:S02]  /*18820*/  @!P4 LEA R24, P5, R218, R14, 0x2 ;  /* 0x0000000eda18c211 */ /* 0x004fc400078a10ff */
[----:B------:R-:W-:Y:S01]  /*18830*/  ISETP.GE.AND P0, PT, R215, UR4, PT ;  /* 0x00000004d7007c0c */ /* 0x000fe2000bf06270 */
[----:B------:R2:W-:Y:S01]  /*18840*/  @!P3 ST.E.64 desc[UR42][R20.64], R126 ;  /* 0x0000007e1400b985 */ /* 0x0005e2000c101b2a */
[----:B------:R-:W-:Y:S02]  /*18850*/  ISETP.GE.AND P3, PT, R214, UR4, PT ;  /* 0x00000004d6007c0c */ /* 0x000fe4000bf66270 */
[----:B------:R-:W-:-:S03]  /*18860*/  @!P4 LEA.HI.X R25, R218, R3, R226, 0x2, P5 ;  /* 0x00000003da19c211 */ /* 0x000fc600028f14e2 */
[CC--:B---3--:R-:W-:Y:S02]  /*18870*/  @!P1 LEA R8, P5, R217.reuse, R14.reuse, 0x2 ;  /* 0x0000000ed9089211 */ /* 0x0c8fe400078a10ff */
[----:B------:R2:W-:Y:S01]  /*18880*/  @!P4 ST.E.64 desc[UR42][R24.64], R130 ;  /* 0x000000821800c985 */ /* 0x0005e2000c101b2a */
[CC--:B----4-:R-:W-:Y:S02]  /*18890*/  @!P2 LEA R10, P4, R216.reuse, R14.reuse, 0x2 ;  /* 0x0000000ed80aa211 */ /* 0x0d0fe400078810ff */
[-C--:B------:R-:W-:Y:S02]  /*188a0*/  @!P1 LEA.HI.X R9, R217, R3.reuse, R225, 0x2, P5 ;  /* 0x00000003d9099211 */ /* 0x080fe400028f14e1 */
[-C--:B0-----:R-:W-:Y:S02]  /*188b0*/  @!P0 LEA R12, P5, R215, R14.reuse, 0x2 ;  /* 0x0000000ed70c8211 */ /* 0x081fe400078a10ff */
[----:B------:R-:W-:Y:S01]  /*188c0*/  @!P2 LEA.HI.X R11, R216, R3, R224, 0x2, P4 ;  /* 0x00000003d80ba211 */ /* 0x000fe200020f14e0 */
[----:B------:R2:W-:Y:S01]  /*188d0*/  @!P1 ST.E.64 desc[UR42][R8.64], R134 ;  /* 0x0000008608009985 */ /* 0x0005e2000c101b2a */
[----:B-----5:R-:W-:-:S02]  /*188e0*/  @!P3 LEA R26, P4, R214, R14, 0x2 ;  /* 0x0000000ed61ab211 */ /* 0x020fc400078810ff */
[-C--:B------:R-:W-:Y:S01]  /*188f0*/  @!P0 LEA.HI.X R13, R215, R3.reuse, R223, 0x2, P5 ;  /* 0x00000003d70d8211 */ /* 0x080fe200028f14df */
[----:B------:R2:W-:Y:S01]  /*18900*/  @!P2 ST.E.64 desc[UR42][R10.64], R138 ;  /* 0x0000008a0a00a985 */ /* 0x0005e2000c101b2a */
[----:B------:R-:W-:-:S03]  /*18910*/  @!P3 LEA.HI.X R27, R214, R3, R222, 0x2, P4 ;  /* 0x00000003d61bb211 */ /* 0x000fc600020f14de */
[----:B------:R2:W-:Y:S01]  /*18920*/  @!P0 ST.E.64 desc[UR42][R12.64], R142 ;  /* 0x0000008e0c008985 */ /* 0x0005e2000c101b2a */
[----:B------:R-:W-:-:S03]  /*18930*/  ISETP.GE.AND P0, PT, R213, UR4, PT ;  /* 0x00000004d5007c0c */ /* 0x000fc6000bf06270 */
[----:B------:R2:W-:Y:S10]  /*18940*/  @!P3 ST.E.64 desc[UR42][R26.64], R146 ;  /* 0x000000921a00b985 */ /* 0x0005f4000c101b2a */
[----:B------:R-:W-:Y:S05]  /*18950*/  @P0 BRA `(.L_x_3118) ;  /* 0x0000000c00100947 */ /* 0x000fea0003800000 */
[----:B------:R-:W-:-:S04]  /*18960*/  LEA R14, P0, R213, R14, 0x2 ;  /* 0x0000000ed50e7211 */ /* 0x000fc800078010ff */
[----:B------:R-:W-:-:S05]  /*18970*/  LEA.HI.X R15, R213, R3, R221, 0x2, P0 ;  /* 0x00000003d50f7211 */ /* 0x000fca00000f14dd */
[----:B------:R0:W-:Y:S01]  /*18980*/  ST.E.64 desc[UR42][R14.64], R150 ;  /* 0x000000960e007985 */ /* 0x0001e2000c101b2a */
[----:B------:R-:W-:Y:S05]  /*18990*/  BRA `(.L_x_3118) ;  /* 0x0000000c00007947 */ /* 0x000fea0003800000 */
.L_x_3105:
        /* <DEDUP_REMOVED lines=10> */
[----:B-----5:R-:W-:-:S04]  /*18a40*/  IMAD.U32 R24, RZ, RZ, UR4 ;  /* 0x00000004ff187e24 */ /* 0x020fc8000f8e00ff */
[----:B------:R-:W-:-:S04]  /*18a50*/  @P1 IADD3 R210, P2, R210, UR6, RZ ;  /* 0x00000006d2d21c10 */ /* 0x000fc8000ff5e0ff */
[----:B------:R-:W-:Y:S01]  /*18a60*/  @P1 IADD3.X R211, R211, UR7, RZ, P2, !PT ;  /* 0x00000007d3d31c10 */ /* 0x000fe200097fe4ff */
[----:B------:R4:W5:Y:S04]  /*18a70*/  @P0 LDG.E R3, desc[UR42][R8.64] ;  /* 0x0000002a08030981 */ /* 0x000968000c1e1900 */
[----:B------:R4:W5:Y:S01]  /*18a80*/  @P1 LDG.E R24, desc[UR42][R210.64] ;  /* 0x0000002ad2181981 */ /* 0x000962000c1e1900 */
[----:B------:R-:W-:Y:S01]  /*18a90*/  ISETP.NE.AND P2, PT, R208, RZ, PT ;  /* 0x000000ffd000720c */ /* 0x000fe20003f45270 */
[----:B------:R-:W1:-:S12]  /*18aa0*/  S2R R0, SR_TID.X ;  /* 0x0000000000007919 */ /* 0x000e580000002100 */
[----:B------:R-:W2:Y:S01]  /*18ab0*/  @!P2 LDC R208, c[0x0][0xad4] ;  /* 0x0002b500ffd0ab82 */ /* 0x000ea20000000800 */
[----:B-1----:R-:W-:Y:S01]  /*18ac0*/  VIADD R0, R0, 0xffffff80 ;  /* 0xffffff8000007836 */ /* 0x002fe20000000000 */
[----:B--2---:R-:W-:-:S04]  /*18ad0*/  ISETP.GT.AND P2, PT, R208, 0x1, PT ;  /* 0x00000001d000780c */ /* 0x004fc80003f44270 */
[----:B------:R-:W-:Y:S01]  /*18ae0*/  ISETP.GT.AND P3, PT, R0, 0x7f, PT ;  /* 0x0000007f0000780c */ /* 0x000fe20003f64270 */
[----:B----4-:R-:W-:-:S12]  /*18af0*/  @P1 BRA `(.L_x_3123) ;  /* 0x0000000000101947 */ /* 0x010fd80003800000 */
[----:B------:R-:W-:Y:S05]  /*18b00*/  @!P0 BRA `(.L_x_3123) ;  /* 0x00000000000c8947 */ /* 0x000fea0003800000 */
[----:B------:R-:W2:Y:S04]  /*18b10*/  LDG.E R11, desc[UR42][R8.64] ;  /* 0x0000002a080b7981 */ /* 0x000ea8000c1e1900 */
[----:B-----5:R-:W2:Y:S02]  /*18b20*/  LDG.E R24, desc[UR42][R8.64+0x4] ;  /* 0x0000042a08187981 */ /* 0x020ea4000c1e1900 */
[----:B--2---:R-:W-:-:S07]  /*18b30*/  IMAD.IADD R24, R24, 0x1, -R11 ;  /* 0x0000000118187824 */ /* 0x004fce00078e0a0b */
.L_x_3123:
[----:B------:R-:W-:Y:S01]  /*18b40*/  BSSY B1, `(.L_x_3124) ;  /* 0x0000036000017945 */ /* 0x000fe20003800000 */
[----:B------:R-:W-:Y:S02]  /*18b50*/  SEL R209, R209, RZ, !P0 ;  /* 0x000000ffd1d17207 */ /* 0x000fe40004000000 */
[----:B------:R-:W-:Y:S02]  /*18b60*/  SEL R219, R219, RZ, !P0 ;  /* 0x000000ffdbdb7207 */ /* 0x000fe40004000000 */
[----:B-----5:R-:W-:Y:S01]  /*18b70*/  SHF.R.S32.HI R28, RZ, 0x1f, R3 ;  /* 0x0000001fff1c7819 */ /* 0x020fe20000011403 */
[----:B------:R-:W-:Y:S06]  /*18b80*/  @P3 BRA `(.L_x_3125) ;  /* 0x0000000000c43947 */ /* 0x000fec0003800000 */
[----:B------:R-:W1:Y:S01]  /*18b90*/  S2R R31, SR_TID.X ;  /* 0x00000000001f7919 */ /* 0x000e620000002100 */
[----:B------:R-:W2:Y:S02]  /*18ba0*/  LDC R35, c[0x0][0xbe8] ;  /* 0x0002fa00ff237b82 */ /* 0x000ea40000000800 */
[----:B--2---:R-:W-:Y:S01]  /*18bb0*/  IMAD R0, R24, R35, RZ ;  /* 0x0000002318007224 */ /* 0x004fe200078e02ff */
[----:B-1----:R-:W-:-:S04]  /*18bc0*/  IADD3 R31, R192, -0x80, R31 ;  /* 0xffffff80c01f7810 */ /* 0x002fc80007ffe01f */
[----:B------:R-:W-:-:S13]  /*18bd0*/  ISETP.GE.AND P0, PT, R31, R0, PT ;  /* 0x000000001f00720c */ /* 0x000fda0003f06270 */
[----:B------:R-:W-:Y:S05]  /*18be0*/  @P0 BRA `(.L_x_3125) ;  /* 0x0000000000ac0947 */ /* 0x000fea0003800000 */
[----:B------:R-:W-:Y:S01]  /*18bf0*/  IMAD.MOV.U32 R26, RZ, RZ, 0x9b8 ;  /* 0x000009b8ff1a7424 */ /* 0x000fe200078e00ff */
[----:B------:R-:W-:Y:S01]  /*18c00*/  ISETP.GT.AND P0, PT, R208, 0x1, PT ;  /* 0x00000001d000780c */ /* 0x000fe20003f04270 */
[----:B------:R-:W1:Y:S01]  /*18c10*/  LDC.64 R32, c[0x0][0xba8] ;  /* 0x0002ea00ff207b82 */ /* 0x000e620000000a00 */
[----:B------:R-:W-:Y:S01]  /*18c20*/  ISETP.NE.AND P1, PT, R35, 0x1, PT ;  /* 0x000000012300780c */ /* 0x000fe20003f25270 */
[----:B------:R-:W-:Y:S01]  /*18c30*/  IMAD.MOV.U32 R25, RZ, RZ, R31 ;  /* 0x000000ffff197224 */ /* 0x000fe200078e001f */
[----:B------:R-:W-:-:S05]  /*18c40*/  SEL R26, R26, 0x978, P0 ;  /* 0x000009781a1a7807 */ /* 0x000fca0000000000 */
[----:B------:R-:W2:Y:S08]  /*18c50*/  LDC.64 R10, c[0x0][R26+0x220] ;  /* 0x000088001a0a7b82 */ /* 0x000eb00000000a00 */
[----:B------:R-:W4:Y:S08]  /*18c60*/  LDC.64 R8, c[0x0][R26+0x218] ;  /* 0x000086001a087b82 */ /* 0x000f300000000a00 */
[----:B------:R-:W5:Y:S08]  /*18c70*/  LDC.64 R12, c[0x0][R26+0x228] ;  /* 0x00008a001a0c7b82 */ /* 0x000f700000000a00 */
[----:B------:R-:W0:Y:S08]  /*18c80*/  @P1 LDC R0, c[0x0][0xbec] ;  /* 0x0002fb00ff001b82 */ /* 0x000e300000000800 */
[----:B------:R-:W5:Y:S08]  /*18c90*/  LDC.64 R14, c[0x0][R26+0x210] ;  /* 0x000084001a0e7b82 */ /* 0x000f700000000a00 */
[----:B------:R-:W3:Y:S01]  /*18ca0*/  @P1 LDC R29, c[0x0][0xbf0] ;  /* 0x0002fc00ff1d1b82 */ /* 0x000ee20000000800 */
[----:B0-----:R-:W-:-:S07]  /*18cb0*/  @P1 IMAD.HI.U32 R0, R31, R0, RZ ;  /* 0x000000001f001227 */ /* 0x001fce00078e00ff */
[----:B-1----:R-:W0:Y:S01]  /*18cc0*/  @!P0 LDC R32, c[0x0][0xb50] ;  /* 0x0002d400ff208b82 */ /* 0x002e220000000800 */
[-C--:B--2---:R-:W-:Y:S02]  /*18cd0*/  IMAD R11, R11, R209.reuse, RZ ;  /* 0x000000d10b0b7224 */ /* 0x084fe400078e02ff */
[----:B------:R-:W-:-:S05]  /*18ce0*/  IMAD.WIDE.U32 R20, R10, R209, RZ ;  /* 0x000000d10a147225 */ /* 0x000fca00078e00ff */
[----:B------:R-:W1:Y:S01]  /*18cf0*/  @!P0 LDC R33, c[0x0][0xb54] ;  /* 0x0002d500ff218b82 */ /* 0x000e620000000800 */
[-C--:B----4-:R-:W-:Y:S02]  /*18d00*/  IMAD R27, R9, R188.reuse, RZ ;  /* 0x000000bc091b7224 */ /* 0x090fe400078e02ff */
[----:B------:R-:W-:Y:S01]  /*18d10*/  IMAD.WIDE.U32 R8, R8, R188, RZ ;  /* 0x000000bc08087225 */ /* 0x000fe200078e00ff */
[----:B---3--:R-:W-:-:S03]  /*18d20*/  @P1 SHF.R.U32.HI R25, RZ, R29, R0 ;  /* 0x0000001dff191219 */ /* 0x008fc60000011600 */
[----:B------:R-:W-:Y:S01]  /*18d30*/  IMAD R29, R10, R219, R11 ;  /* 0x000000db0a1d7224 */ /* 0x000fe200078e020b */
[----:B------:R-:W-:Y:S01]  /*18d40*/  SEL R11, R212, RZ, P0 ;  /* 0x000000ffd40b7207 */ /* 0x000fe20000000000 */
[----:B------:R-:W-:Y:S01]  /*18d50*/  IMAD.IADD R27, R9, 0x1, R27 ;  /* 0x00000001091b7824 */ /* 0x000fe200078e021b */
[----:B------:R-:W-:Y:S01]  /*18d60*/  IADD3 R0, P1, P3, R20, R8, R3 ;  /* 0x0000000814007210 */ /* 0x000fe20007b3e003 */
[----:B------:R-:W-:Y:S02]  /*18d70*/  IMAD.MOV R4, RZ, RZ, -R25 ;  /* 0x000000ffff047224 */ /* 0x000fe400078e0a19 */
[----:B------:R-:W-:Y:S02]  /*18d80*/  IMAD.IADD R29, R21, 0x1, R29 ;  /* 0x00000001151d7824 */ /* 0x000fe400078e021d */
[----:B-----5:R-:W-:-:S04]  /*18d90*/  IMAD.WIDE.U32 R8, R12, R11, RZ ;  /* 0x0000000b0c087225 */ /* 0x020fc800078e00ff */
[----:B------:R-:W-:Y:S02]  /*18da0*/  IMAD R13, R13, R11, RZ ;  /* 0x0000000b0d0d7224 */ /* 0x000fe400078e02ff */
[----:B------:R-:W-:Y:S01]  /*18db0*/  IMAD R11, R35, R4, R31 ;  /* 0x00000004230b7224 */ /* 0x000fe200078e021f */
[----:B------:R-:W-:Y:S01]  /*18dc0*/  IADD3.X R4, R29, R27, R28, P1, P3 ;  /* 0x0000001b1d047210 */ /* 0x000fe20000fe641c */
[----:B------:R-:W-:Y:S01]  /*18dd0*/  IMAD.IADD R13, R9, 0x1, R13 ;  /* 0x00000001090d7824 */ /* 0x000fe200078e020d */
[----:B------:R-:W-:Y:S01]  /*18de0*/  IADD3 R8, P0, P1, R25, R0, R8 ;  /* 0x0000000019087210 */ /* 0x000fe2000791e008 */
[----:B------:R-:W-:Y:S01]  /*18df0*/  IMAD R0, R15, R11, RZ ;  /* 0x0000000b0f007224 */ /* 0x000fe200078e02ff */
        /* <DEDUP_REMOVED lines=10> */
.L_x_3125:
[----:B------:R-:W-:Y:S05]  /*18ea0*/  BSYNC B1 ;  /* 0x0000000000017941 */ /* 0x000fea0003800000 */
.L_x_3124:
        /* <DEDUP_REMOVED lines=11> */
[----:B------:R-:W-:-:S03]  /*18f60*/  IMAD.WIDE.U32 R8, R188, UR4, R8 ;  /* 0x00000004bc087c25 */ /* 0x000fc6000f8e0008 */
[----:B------:R-:W-:Y:S01]  /*18f70*/  MOV R3, R13 ;  /* 0x0000000d00037202 */ /* 0x000fe20000000f00 */
[----:B------:R-:W-:Y:S01]  /*18f80*/  IMAD R9, R188, UR5, R9 ;  /* 0x00000005bc097c24 */ /* 0x000fe2000f8e0209 */
[----:B------:R-:W-:Y:S01]  /*18f90*/  ULDC.64 UR4, c[0x0][0xae0] ;  /* 0x0002b80000047ab9 */ /* 0x000fe20000000a00 */
[----:B------:R-:W-:Y:S01]  /*18fa0*/  IMAD.IADD R192, R187, 0x1, R192 ;  /* 0x00000001bbc07824 */ /* 0x000fe200078e02c0 */
[----:B--2---:R-:W-:Y:S01]  /*18fb0*/  ISETP.NE.AND P0, PT, R21, 0x1, PT ;  /* 0x000000011500780c */ /* 0x004fe20003f05270 */
[----:B------:R-:W-:-:S12]  /*18fc0*/  IMAD.WIDE.U32 R8, R209, UR6, R8 ;  /* 0x00000006d1087c25 */ /* 0x000fd8000f8e0008 */
[----:B---3--:R-:W1:Y:S08]  /*18fd0*/  @P0 LDC R4, c[0x0][0xbec] ;  /* 0x0002fb00ff040b82 */ /* 0x008e700000000800 */
        /* <DEDUP_REMOVED lines=25> */
[----:B------:R1:W3:Y:S02]  /*19170*/  SHFL.IDX PT, R14, R0, RZ, 0x181f ;  /* 0x00181fff000e7589 */ /* 0x0002e400000e0000 */
.L_x_3386:
[----:B------:R-:W-:Y:S01]  /*19180*/  IMAD R21, R24, R21, RZ ;  /* 0x0000001518157224 */ /* 0x000fe200078e02ff */
[----:B------:R-:W-:Y:S04]  /*19190*/  BSSY B1, `(.L_x_3127) ;  /* 0x000000c000017945 */ /* 0x000fe80003800000 */
[----:B------:R-:W-:-:S13]  /*191a0*/  ISETP.GE.AND P0, PT, R192, R21, PT ;  /* 0x00000015c000720c */ /* 0x000fda0003f06270 */
[----:B------:R-:W-:Y:S05]  /*191b0*/  @P0 BRA `(.L_x_3128) ;  /* 0x0000000000240947 */ /* 0x000fea0003800000 */
[----:B------:R-:W-:Y:S02]  /*191c0*/  ULDC UR4, c[0x0][0xac8] ;  /* 0x0002b20000047ab9 */ /* 0x000fe40000000800 */
[----:B------:R-:W-:Y:S02]  /*191d0*/  ISETP.GE.AND P2, PT, R16, UR4, PT ;  /* 0x0000000410007c0c */ /* 0x000fe4000bf46270 */
[----:B------:R-:W-:-:S11]  /*191e0*/  ISETP.GE.AND P3, PT, R2, UR4, PT ;  /* 0x0000000402007c0c */ /* 0x000fd6000bf66270 */
[-C--:B---3--:R-:W-:Y:S02]  /*191f0*/  @!P2 LEA R8, P0, R16, R14.reuse, 0x1 ;  /* 0x0000000e1008a211 */ /* 0x088fe400078008ff */
[----:B------:R-:W-:Y:S02]  /*19200*/  @!P3 LEA R14, P1, R2, R14, 0x1 ;  /* 0x0000000e020eb211 */ /* 0x000fe400078208ff */
[-C--:B--2---:R-:W-:Y:S02]  /*19210*/  @!P2 LEA.HI.X R9, R16, R3.reuse, R17, 0x1, P0 ;  /* 0x000000031009a211 */ /* 0x084fe400000f0c11 */
[----:B------:R-:W-:-:S03]  /*19220*/  @!P3 LEA.HI.X R15, R2, R3, R184, 0x1, P1 ;  /* 0x00000003020fb211 */ /* 0x000fc600008f0cb8 */
[----:B------:R4:W-:Y:S04]  /*19230*/  @!P2 ST.E.128 desc[UR42][R8.64], RZ ;  /* 0x000000ff0800a985 */ /* 0x0009e8000c101d2a */
[----:B------:R4:W-:Y:S02]  /*19240*/  @!P3 ST.E.128 desc[UR42][R14.64], RZ ;  /* 0x000000ff0e00b985 */ /* 0x0009e4000c101d2a */
.L_x_3128:
[----:B------:R-:W-:Y:S05]  /*19250*/  BSYNC B1 ;  /* 0x0000000000017941 */ /* 0x000fea0003800000 */
.L_x_3127:
[----:B------:R-:W-:-:S03]  /*19260*/  UMOV UR4, 0xffffffff ;  /* 0xffffffff00047882 */ /* 0x000fc60000000000 */
[----:B------:R-:W-:Y:S05]  /*19270*/  BRA.DIV UR4, `(.L_x_3129) ;  /* 0x000000aa04387947 */ /* 0x000fea000b800000 */
[----:B--2---:R2:W0:Y:S04]  /*19280*/  SHFL.IDX PT, R3, R4, 0x1, 0x181f ;  /* 0x00381f0004037f89 */ /* 0x00442800000e0000 */
[----:B---34-:R2:W3:Y:S02]  /*19290*/  SHFL.IDX PT, R14, R0, 0x1, 0x181f ;  /* 0x00381f00000e7f89 */ /* 0x0184e400000e0000 */
.L_x_3390:
[----:B------:R-:W-:Y:S01]  /*192a0*/  VIADD R8, R192, 0x20 ;  /* 0x00000020c0087836 */ /* 0x000fe20000000000 */
        /* <DEDUP_REMOVED lines=10> */
[----:B------:R4:W-:Y:S04]  /*19350*/  @!P2 ST.E.128 desc[UR42][R8.64], RZ ;  /* 0x000000ff0800a985 */ /* 0x0009e8000c101d2a */
[----:B------:R4:W-:Y:S02]  /*19360*/  @!P3 ST.E.128 desc[UR42][R14.64], RZ ;  /* 0x000000ff0e00b985 */ /* 0x0009e4000c101d2a */
.L_x_3131:
[----:B------:R-:W-:Y:S05]  /*19370*/  BSYNC B1 ;  /* 0x0000000000017941 */ /* 0x000fea0003800000 */
.L_x_3130:
[----:B------:R-:W-:-:S03]  /*19380*/  UMOV UR4, 0xffffffff ;  /* 0xffffffff00047882 */ /* 0x000fc60000000000 */
[----:B------:R-:W-:Y:S05]  /*19390*/  BRA.DIV UR4, `(.L_x_3132) ;  /* 0x000000aa04387947 */ /* 0x000fea000b800000 */
[----:B0-----:R0:W0:Y:S04]  /*193a0*/  SHFL.IDX PT, R3, R4, 0x2, 0x181f ;  /* 0x00581f0004037f89 */ /* 0x00102800000e0000 */
[----:B---34-:R3:W4:Y:S02]  /*193b0*/  SHFL.IDX PT, R14, R0, 0x2, 0x181f ;  /* 0x00581f00000e7f89 */ /* 0x01872400000e0000 */
.L_x_3394:
        /* <DEDUP_REMOVED lines=13> */
.L_x_3134:
[----:B------:R-:W-:Y:S05]  /*19490*/  BSYNC B1 ;  /* 0x0000000000017941 */ /* 0x000fea0003800000 */
.L_x_3133:
[----:B------:R-:W-:-:S03]  /*194a0*/  UMOV UR4, 0xffffffff ;  /* 0xffffffff00047882 */ /* 0x000fc60000000000 */
[----:B------:R-:W-:Y:S05]  /*194b0*/  BRA.DIV UR4, `(.L_x_3135) ;  /* 0x000000aa04387947 */ /* 0x000fea000b800000 */
[----:B0-----:R0:W0:Y:S04]  /*194c0*/  SHFL.IDX PT, R3, R4, 0x3, 0x181f ;  /* 0x00781f0004037f89 */ /* 0x00102800000e0000 */
[----:B----4-:R4:W0:Y:S02]  /*194d0*/  SHFL.IDX PT, R14, R0, 0x3, 0x181f ;  /* 0x00781f00000e7f89 */ /* 0x01082400000e0000 */
.L_x_3398:
[----:B-1234-:R-:W-:-:S05]  /*194e0*/  VIADD R0, R192, 0x60 ;  /* 0x00000060c0007836 */ /* 0x01efca0000000000 */
        /* <DEDUP_REMOVED lines=11> */
.L_x_3118:
[----:B------:R-:W-:Y:S05]  /*195a0*/  BSYNC B0 ;  /* 0x0000000000007941 */ /* 0x000fea0003800000 */
.L_x_3104:
[----:B------:R-:W-:Y:S02]  /*195b0*/  ULDC UR4, c[0x0][0xc3c] ;  /* 0x00030f0000047ab9 */ /* 0x000fe40000000800 */
[----:B---3--:R-:W-:-:S13]  /*195c0*/  ISETP.GE.AND P0, PT, R7, UR4, PT ;  /* 0x0000000407007c0c */ /* 0x008fda000bf06270 */
[----:B------:R-:W-:Y:S05]  /*195d0*/  @!P0 BRA `(.L_x_3136) ;  /* 0xfffffe7c000c8947 */ /* 0x000fea000383ffff */
[----:B------:R-:W-:Y:S05]  /*195e0*/  BRA `(.L_x_2902) ;  /* 0x0000007800487947 */ /* 0x000fea0003800000 */
.L_x_2900:
        /* <DEDUP_REMOVED lines=16> */
.L_x_3137:
        /* <DEDUP_REMOVED lines=43> */
.L_x_3141:
        /* <DEDUP_REMOVED lines=37> */
.L_x_3139:
        /* <DEDUP_REMOVED lines=13> */
.L_x_3142:
        /* <DEDUP_REMOVED lines=25> */
[-C--:B------:R-:W-:Y:S01]  /*19e50*/  @!P1 IADD3 R3, R3, -R12.reuse, RZ ;  /* 0x8000000c03039210 */ /* 0x080fe20007ffe0ff */
        /* <DEDUP_REMOVED lines=36> */
.L_x_3143:
        /* <DEDUP_REMOVED lines=57> */
[----:B------:R-:W-:-:S06]  /*1a430*/  @P0 IADD3 R2, R2, 0x1, RZ ;  /* 0x0000000102020810 */ /* 0x000fcc0007ffe0ff */
[----:B------:R-:W-:Y:S01]  /*1a440*/  @!P2 IMAD.MOV R2, RZ, RZ, -R2 ;  /* 0x000000ffff02a224 */ /* 0x000fe200078e0a02 */
[----:B------:R-:W-:-:S05]  /*1a450*/  @!P1 LOP3.LUT R2, RZ, R13, RZ, 0x33, !PT ;  /* 0x0000000dff029212 */ /* 0x000fca00078e33ff */
[----:B------:R-:W-:-:S07]  /*1a460*/  IMAD R18, R2, R18, R3 ;  /* 0x0000001202127224 */ /* 0x000fce00078e0203 */
.L_x_3144:
[----:B------:R-:W-:-:S05]  /*1a470*/  LOP3.LUT R17, RZ, R2, RZ, 0x33, !PT ;  /* 0x00000002ff117212 */ /* 0x000fca00078e33ff */
[----:B------:R-:W-:Y:S01]  /*1a480*/  IMAD.IADD R17, R6, 0x1, R17 ;  /* 0x0000000106117824 */ /* 0x000fe200078e0211 */
[----:B------:R-:W-:Y:S06]  /*1a490*/  BRA `(.L_x_3145) ;  /* 0x00000000000c7947 */ /* 0x000fec0003800000 */
.L_x_3140:
[----:B------:R-:W-:Y:S02]  /*1a4a0*/  IMAD.MOV.U32 R17, RZ, RZ, RZ ;  /* 0x000000ffff117224 */ /* 0x000fe400078e00ff */
[----:B------:R-:W-:Y:S02]  /*1a4b0*/  IMAD.U32 R16, RZ, RZ, UR6 ;  /* 0x00000006ff107e24 */ /* 0x000fe4000f8e00ff */
[----:B------:R-:W-:-:S07]  /*1a4c0*/  IMAD.MOV.U32 R18, RZ, RZ, RZ ;  /* 0x000000ffff127224 */ /* 0x000fce00078e00ff */
.L_x_3145:
[----:B------:R-:W-:-:S13]  /*1a4d0*/  ISETP.NE.AND P0, PT, R7, RZ, PT ;  /* 0x000000ff0700720c */ /* 0x000fda0003f05270 */
[----:B------:R-:W0:Y:S01]  /*1a4e0*/  @!P0 S2R R3, SR_CgaCtaId ;  /* 0x0000000000038919 */ /* 0x000e220000008800 */
[----:B------:R-:W-:-:S04]  /*1a4f0*/  @!P0 MOV R2, 0x400 ;  /* 0x0000040000028802 */ /* 0x000fc80000000f00 */
[----:B0-----:R-:W-:-:S05]  /*1a500*/  @!P0 LEA R2, R3, R2, 0x18 ;  /* 0x0000000203028211 */ /* 0x001fca00078ec0ff */
[----:B------:R1:W-:Y:S01]  /*1a510*/  @!P0 STS.128 [R2+0x288d0], R16 ;  /* 0x0288d01002008388 */ /* 0x0003e20000000c00 */
[----:B------:R-:W-:Y:S06]  /*1a520*/  BAR.ARV 0x5, 0x180 ;  /* 0x0146000000007b1d */ /* 0x000fec0000002000 */
.L_x_3138:
        /* <DEDUP_REMOVED lines=33> */
.L_x_3249:
[----:B0-----:R-:W0:Y:S02]  /*1a740*/  LDC.64 R2, c[0x0][0xc88] ;  /* 0x00032200ff027b82 */ /* 0x001e240000000a00 */
[----:B0-----:R-:W-:-:S05]  /*1a750*/  IMAD.WIDE R2, R19, 0x4, R2 ;  /* 0x0000000413027825 */ /* 0x001fca00078e0202 */
[----:B--2---:R-:W2:Y:S01]  /*1a760*/  LDG.E R33, desc[UR42][R2.64] ;  /* 0x0000002a02217981 */ /* 0x004ea2000c1e1900 */
        /* <DEDUP_REMOVED lines=8> */
[----:B--2---:R-:W-:-:S11]  /*1a7f0*/  SHF.R.S32.HI R0, RZ, 0x1f, R33 ;  /* 0x0000001fff007819 */ /* 0x004fd60000011421 */
[C---:B------:R-:W-:Y:S01]  /*1a800*/  @P0 LEA R2, P1, R33.reuse, UR4, 0x2 ;  /* 0x0000000421020c11 */ /* 0x040fe2000f8210ff */
[C---:B------:R-:W-:Y:S01]  /*1a810*/  IMAD.SHL.U32 R23, R33.reuse, 0x4, RZ ;  /* 0x0000000421177824 */ /* 0x040fe200078e00ff */
[C-C-:B------:R-:W-:Y:S01]  /*1a820*/  SHF.L.U64.HI R24, R33.reuse, 0x2, R0.reuse ;  /* 0x0000000221187819 */ /* 0x140fe20000010200 */
[----:B------:R0:W-:Y:S01]  /*1a830*/  STL [R1+0x14], R0 ;  /* 0x0000140001007387 */ /* 0x0001e20000100800 */
[----:B------:R-:W-:Y:S01]  /*1a840*/  @P0 LEA.HI.X R3, R33, UR5, R0, 0x2, P1 ;  /* 0x0000000521030c11 */ /* 0x000fe200088f1400 */
[----:B------:R-:W-:-:S04]  /*1a850*/  ULDC.64 UR4, c[0x0][0xa00] ;  /* 0x0002800000047ab9 */ /* 0x000fc80000000a00 */
[----:B-1----:R1:W2:Y:S01]  /*1a860*/  @P0 LDG.E R13, desc[UR42][R2.64] ;  /* 0x0000002a020d0981 */ /* 0x0022a2000c1e1900 */
        /* <DEDUP_REMOVED lines=10> */
[----:B------:R-:W3:Y:S01]  /*1a910*/  @P0 LDG.E R6, desc[UR42][R2.64] ;  /* 0x0000002a02060981 */ /* 0x000ee2000c1e1900 */
[----:B------:R-:W-:Y:S01]  /*1a920*/  ULDC UR4, c[0x0][0x288] ;  /* 0x0000a20000047ab9 */ /* 0x000fe20000000800 */
[----:B------:R-:W-:Y:S01]  /*1a930*/  IADD3.X R5, R24, UR7, RZ, P4, !PT ;  /* 0x0000000718057c10 */ /* 0x000fe2000a7fe4ff */
[----:B------:R-:W-:Y:S01]  /*1a940*/  IMAD.U32 R8, RZ, RZ, UR4 ;  /* 0x00000004ff087e24 */ /* 0x000fe2000f8e00ff */
[----:B------:R-:W-:-:S03]  /*1a950*/  ULDC.64 UR4, c[0x0][0x418] ;  /* 0x0001060000047ab9 */ /* 0x000fc60000000a00 */
[----:B------:R-:W5:Y:S04]  /*1a960*/  @P1 LDG.E R0, desc[UR42][R4.64] ;  /* 0x0000002a04001981 */ /* 0x000f68000c1e1900 */
[----:B---3--:R0:W-:Y:S02]  /*1a970*/  STL [R1+0xc], R6 ;  /* 0x00000c0601007387 */ /* 0x0081e40000100800 */
[----:B0-----:R-:W-:-:S04]  /*1a980*/  @P2 IADD3 R6, P3, R23, UR8, RZ ;  /* 0x0000000817062c10 */ /* 0x001fc8000ff7e0ff */
[----:B------:R-:W-:-:S05]  /*1a990*/  @P2 IADD3.X R7, R24, UR9, RZ, P3, !PT ;  /* 0x0000000918072c10 */ /* 0x000fca0009ffe4ff */
[----:B------:R0:W3:Y:S01]  /*1a9a0*/  @P2 LDG.E R8, desc[UR42][R6.64] ;  /* 0x0000002a06082981 */ /* 0x0000e2000c1e1900 */
[----:B------:R-:W-:-:S03]  /*1a9b0*/  UISETP.NE.U32.AND UP0, UPT, UR4, URZ, UPT ;  /* 0x0000003f0400728c */ /* 0x000fc6000bf05070 */
[----:B------:R-:W-:Y:S01]  /*1a9c0*/  ULDC UR4, c[0x0][0x424] ;  /* 0x0001090000047ab9 */ /* 0x000fe20000000800 */
[----:B------:R-:W-:-:S03]  /*1a9d0*/  UISETP.NE.AND.EX UP0, UPT, UR5, URZ, UPT, UP0 ;  /* 0x0000003f0500728c */ /* 0x000fc6000bf05300 */
[----:B------:R-:W-:Y:S01]  /*1a9e0*/  ULDC UR5, c[0x0][0x2f0] ;  /* 0x0000bc0000057ab9 */ /* 0x000fe20000000800 */
[----:B------:R-:W-:-:S04]  /*1a9f0*/  USEL UR4, UR4, 0x1, UP0 ;  /* 0x0000000104047887 */ /* 0x000fc80008000000 */
[----:B------:R-:W-:-:S03]  /*1aa00*/  UIMAD UR4, UR4, UR5, URZ ;  /* 0x00000005040472a4 */ /* 0x000fc6000f8e023f */
[----:B------:R-:W-:Y:S02]  /*1aa10*/  ULDC UR5, c[0x0][0x348] ;  /* 0x0000d20000057ab9 */ /* 0x000fe40000000800 */
[----:B0-----:R-:W-:Y:S02]  /*1aa20*/  IMAD.U32 R6, RZ, RZ, UR5 ;  /* 0x00000005ff067e24 */ /* 0x001fe4000f8e00ff */
[----:B------:R-:W-:Y:S01]  /*1aa30*/  IMAD.U32 R9, RZ, RZ, UR4 ;  /* 0x00000004ff097e24 */ /* 0x000fe2000f8e00ff */
[----:B---3--:R0:W-:Y:S04]  /*1aa40*/  STL [R1+0x10], R8 ;  /* 0x0000100801007387 */ /* 0x0081e80000100800 */
[----:B--2---:R0:W-:Y:S01]  /*1aa50*/  STL [R1], R13 ;  /* 0x0000000d01007387 */ /* 0x0041e20000100800 */
[----:B------:R-:W-:Y:S01]  /*1aa60*/  IMAD.MOV.U32 R12, RZ, RZ, R8 ;  /* 0x000000ffff0c7224 */ /* 0x000fe200078e0008 */
[----:B------:R-:W-:Y:S06]  /*1aa70*/  @P2 BRA `(.L_x_3147) ;  /* 0x0000000000142947 */ /* 0x000fec0003800000 */
[----:B------:R-:W-:Y:S05]  /*1aa80*/  @!P0 BRA `(.L_x_3147) ;  /* 0x0000000000108947 */ /* 0x000fea0003800000 */
[----:B0-----:R-:W2:Y:S04]  /*1aa90*/  LDG.E R8, desc[UR42][R2.64] ;  /* 0x0000002a02087981 */ /* 0x001ea8000c1e1900 */
[----:B------:R-:W2:Y:S02]  /*1aaa0*/  LDG.E R7, desc[UR42][R2.64+0x4] ;  /* 0x0000042a02077981 */ /* 0x000ea4000c1e1900 */
[----:B--2---:R-:W-:-:S05]  /*1aab0*/  IMAD.IADD R12, R7, 0x1, -R8 ;  /* 0x00000001070c7824 */ /* 0x004fca00078e0a08 */
[----:B------:R1:W-:Y:S02]  /*1aac0*/  STL [R1+0x10], R12 ;  /* 0x0000100c01007387 */ /* 0x0003e40000100800 */
.L_x_3147:
[----:B------:R-:W-:Y:S01]  /*1aad0*/  ULDC.64 UR4, c[0x0][0xa20] ;  /* 0x0002880000047ab9 */ /* 0x000fe20000000a00 */
[C---:B------:R-:W-:Y:S01]  /*1aae0*/  LOP3.LUT R2, R18.reuse, 0xff000000, RZ, 0xc0, !PT ;  /* 0xff00000012027812 */ /* 0x040fe200078ec0ff */
[----:B------:R-:W-:Y:S01]  /*1aaf0*/  IMAD.MOV.U32 R34, RZ, RZ, R33 ;  /* 0x000000ffff227224 */ /* 0x000fe200078e0021 */
[----:B------:R-:W-:Y:S02]  /*1ab00*/  ISETP.NE.U32.AND P0, PT, RZ, UR4, PT ;  /* 0x00000004ff007c0c */ /* 0x000fe4000bf05070 */
[----:B------:R-:W-:Y:S02]  /*1ab10*/  SHF.R.U32.HI R3, RZ, 0x8, R2 ;  /* 0x00000008ff037819 */ /* 0x000fe40000011602 */
[----:B------:R-:W-:Y:S02]  /*1ab20*/  ISETP.NE.AND.EX P0, PT, RZ, UR5, PT, P0 ;  /* 0x00000005ff007c0c */ /* 0x000fe4000bf05300 */
[C---:B0-----:R-:W-:Y:S02]  /*1ab30*/  LOP3.LUT R8, R18.reuse, 0xff0000, RZ, 0xc0, !PT ;  /* 0x00ff000012087812 */ /* 0x041fe400078ec0ff */
[----:B------:R-:W-:-:S02]  /*1ab40*/  LOP3.LUT R18, R18, 0xffff, RZ, 0xc0, !PT ;  /* 0x0000ffff12127812 */ /* 0x000fc400078ec0ff */
[----:B------:R-:W-:-:S07]  /*1ab50*/  LEA.HI R8, R8, R3, RZ, 0x10 ;  /* 0x0000000308087211 */ /* 0x000fce00078f80ff */
[----:B------:R-:W-:Y:S05]  /*1ab60*/  @!P0 BRA `(.L_x_3148) ;  /* 0x0000000000108947 */ /* 0x000fea0003800000 */
[----:B------:R-:W-:-:S04]  /*1ab70*/  IADD3 R2, P0, R23, UR4, RZ ;  /* 0x0000000417027c10 */ /* 0x000fc8000ff1e0ff */
[----:B------:R-:W-:-:S05]  /*1ab80*/  IADD3.X R3, R24, UR5, RZ, P0, !PT ;  /* 0x0000000518037c10 */ /* 0x000fca00087fe4ff */
[----:B------:R0:W5:Y:S01]  /*1ab90*/  LDG.E R9, desc[UR42][R2.64] ;  /* 0x0000002a02097981 */ /* 0x000162000c1e1900 */
[----:B------:R-:W-:Y:S05]  /*1aba0*/  BRA `(.L_x_3149) ;  /* 0x0000000000247947 */ /* 0x000fea0003800000 */
.L_x_3148:
        /* <DEDUP_REMOVED lines=9> */
.L_x_3149:
[----:B0-----:R-:W2:Y:S01]  /*1ac40*/  @P1 LDG.E R2, desc[UR42][R4.64] ;  /* 0x0000002a04021981 */ /* 0x001ea2000c1e1900 */
[----:B------:R-:W0:Y:S03]  /*1ac50*/  LDC R3, c[0x0][0x448] ;  /* 0x00011200ff037b82 */ /* 0x000e260000000800 */
[----:B------:R-:W2:Y:S01]  /*1ac60*/  @P1 LDG.E R11, desc[UR42][R4.64+0x4] ;  /* 0x0000042a040b1981 */ /* 0x000ea2000c1e1900 */
[----:B-----5:R-:W-:Y:S01]  /*1ac70*/  IMAD.IADD R9, R9, 0x1, -R13 ;  /* 0x0000000109097824 */ /* 0x020fe200078e0a0d */
[----:B------:R-:W-:Y:S01]  /*1ac80*/  BSSY B0, `(.L_x_3150) ;  /* 0x0000035000007945 */ /* 0x000fe20003800000 */
[----:B------:R-:W-:Y:S02]  /*1ac90*/  LOP3.LUT R37, R8, 0xff, RZ, 0xc0, !PT ;  /* 0x000000ff08257812 */ /* 0x000fe400078ec0ff */
[----:B------:R-:W-:Y:S02]  /*1aca0*/  MOV R13, RZ ;  /* 0x000000ff000d7202 */ /* 0x000fe40000000f00 */
[----:B0-----:R-:W-:-:S13]  /*1acb0*/  ISETP.NE.AND P0, PT, R3, 0x1, PT ;  /* 0x000000010300780c */ /* 0x001fda0003f05270 */
[----:B------:R-:W0:Y:S08]  /*1acc0*/  @P0 LDC R7, c[0x0][0x44c] ;  /* 0x00011300ff070b82 */ /* 0x000e300000000800 */
[----:B------:R-:W3:Y:S01]  /*1acd0*/  @P0 LDC R3, c[0x0][0x450] ;  /* 0x00011400ff030b82 */ /* 0x000ee20000000800 */
[----:B--2---:R-:W-:Y:S02]  /*1ace0*/  @P1 IMAD.IADD R6, R11, 0x1, -R2 ;  /* 0x000000010b061824 */ /* 0x004fe400078e0a02 */
[----:B------:R-:W-:-:S02]  /*1acf0*/  IMAD.SHL.U32 R2, R17, 0x80, RZ ;  /* 0x0000008011027824 */ /* 0x000fc400078e00ff */
[----:B------:R-:W-:Y:S02]  /*1ad00*/  IMAD.IADD R36, R9, 0x1, R6 ;  /* 0x0000000109247824 */ /* 0x000fe400078e0206 */
[----:B------:R-:W-:-:S04]  /*1ad10*/  VIADD R2, R2, 0x7f ;  /* 0x0000007f02027836 */ /* 0x000fc80000000000 */
[----:B0-----:R-:W-:Y:S01]  /*1ad20*/  @P0 IMAD.HI.U32 R10, R2, R7, RZ ;  /* 0x00000007020a0227 */ /* 0x001fe200078e00ff */
[----:B------:R-:W-:-:S04]  /*1ad30*/  IADD3 R7, R36, 0x80, -R12 ;  /* 0x0000008024077810 */ /* 0x000fc80007ffe80c */
[----:B---3--:R-:W-:Y:S01]  /*1ad40*/  @P0 SHF.R.U32.HI R2, RZ, R3, R10 ;  /* 0x00000003ff020219 */ /* 0x008fe2000001160a */
[----:B------:R-:W-:-:S04]  /*1ad50*/  VIADD R3, R36, 0x7f ;  /* 0x0000007f24037836 */ /* 0x000fc80000000000 */
[----:B------:R-:W-:Y:S01]  /*1ad60*/  IMAD.IADD R2, R7, 0x1, R2 ;  /* 0x0000000107027824 */ /* 0x000fe200078e0202 */
[----:B------:R-:W-:-:S04]  /*1ad70*/  SHF.R.S32.HI R4, RZ, 0x1f, R3 ;  /* 0x0000001fff047819 */ /* 0x000fc80000011403 */
[----:B------:R-:W-:Y:S02]  /*1ad80*/  LEA.HI R4, R4, R3, RZ, 0x7 ;  /* 0x0000000304047211 */ /* 0x000fe400078f38ff */
[----:B------:R-:W-:Y:S02]  /*1ad90*/  SHF.R.S32.HI R3, RZ, 0x1f, R2 ;  /* 0x0000001fff037819 */ /* 0x000fe40000011402 */
[----:B------:R-:W-:Y:S02]  /*1ada0*/  SHF.R.S32.HI R5, RZ, 0x7, R4 ;  /* 0x00000007ff057819 */ /* 0x000fe40000011404 */
[----:B------:R-:W-:Y:S02]  /*1adb0*/  LEA.HI R3, R3, R2, RZ, 0x7 ;  /* 0x0000000203037211 */ /* 0x000fe400078f38ff */
[----:B------:R-:W-:Y:S02]  /*1adc0*/  SHF.R.U32.HI R4, RZ, 0x10, R8 ;  /* 0x00000010ff047819 */ /* 0x000fe40000011608 */
[----:B------:R-:W-:-:S04]  /*1add0*/  SHF.R.S32.HI R10, RZ, 0x7, R3 ;  /* 0x00000007ff0a7819 */ /* 0x000fc80000011403 */
[----:B------:R-:W-:-:S04]  /*1ade0*/  VIMNMX R10, R5, R10, PT ;  /* 0x0000000a050a7248 */ /* 0x000fc80003fe0100 */
[----:B------:R-:W-:-:S13]  /*1adf0*/  ISETP.GE.AND P0, PT, R10, 0x1, PT ;  /* 0x000000010a00780c */ /* 0x000fda0003f06270 */
[----:B------:R-:W-:Y:S05]  /*1ae00*/  @!P0 BRA `(.L_x_3151) ;  /* 0x0000000000708947 */ /* 0x000fea0003800000 */
[----:B------:R-:W-:Y:S01]  /*1ae10*/  ISETP.NE.AND P0, PT, R4, RZ, PT ;  /* 0x000000ff0400720c */ /* 0x000fe20003f05270 */
[----:B------:R-:W-:-:S03]  /*1ae20*/  ULDC UR4, c[0x0][0x9f0] ;  /* 0x00027c0000047ab9 */ /* 0x000fc60000000800 */
[----:B------:R-:W-:-:S04]  /*1ae30*/  SEL R8, R4, UR4, P0 ;  /* 0x0000000404087c07 */ /* 0x000fc80008000000 */
[----:B-1----:R-:W-:Y:S02]  /*1ae40*/  IABS R12, R8 ;  /* 0x00000008000c7213 */ /* 0x002fe40000000000 */
        /* <DEDUP_REMOVED lines=24> */
.L_x_3151:
[----:B------:R-:W-:Y:S05]  /*1afd0*/  BSYNC B0 ;  /* 0x0000000000007941 */ /* 0x000fea0003800000 */
.L_x_3150:
[-C--:B------:R-:W-:Y:S01]  /*1afe0*/  IMAD R2, R37, R13.reuse, RZ ;  /* 0x0000000d25027224 */ /* 0x080fe200078e02ff */
[----:B------:R-:W-:Y:S04]  /*1aff0*/  BSSY B0, `(.L_x_3152) ;  /* 0x0000114000007945 */ /* 0x000fe80003800000 */
[C---:B------:R-:W-:Y:S01]  /*1b000*/  VIADDMNMX R10, R2.reuse, R13, R10, PT ;  /* 0x0000000d020a7246 */ /* 0x040fe2000380010a */
[----:B------:R-:W-:-:S04]  /*1b010*/  IMAD R2, R2, 0x80, -R9 ;  /* 0x0000008002027824 */ /* 0x000fc800078e0a09 */
[----:B------:R-:W-:-:S05]  /*1b020*/  IMAD R10, R10, 0x80, -R9 ;  /* 0x000000800a0a7824 */ /* 0x000fca00078e0a09 */
[----:B------:R-:W-:Y:S02]  /*1b030*/  VIMNMX R10, R10, R6, PT ;  /* 0x000000060a0a7248 */ /* 0x000fe40003fe0100 */
[----:B------:R-:W-:-:S04]  /*1b040*/  VIMNMX R6, RZ, R2, !PT ;  /* 0x00000002ff067248 */ /* 0x000fc80007fe0100 */
[----:B------:R-:W-:Y:S02]  /*1b050*/  ISETP.GT.AND P0, PT, R10, R6, PT ;  /* 0x000000060a00720c */ /* 0x000fe40003f04270 */
[----:B------:R-:W-:-:S11]  /*1b060*/  SHF.R.U32.HI R6, RZ, 0x7, R6 ;  /* 0x00000007ff067819 */ /* 0x000fd60000011606 */
        /* <DEDUP_REMOVED lines=14> */
[----:B------:R0:W2:Y:S02]  /*1b150*/  SHFL.IDX PT, R14, R8, RZ, 0x1f ;  /* 0x00001fff080e7589 */ /* 0x0000a400000e0000 */
.L_x_3401:
[----:B--2---:R-:W-:Y:S02]  /*1b160*/  ISETP.NE.AND P0, PT, R14, RZ, PT ;  /* 0x000000ff0e00720c */ /* 0x004fe40003f05270 */
[----:B------:R-:W-:-:S11]  /*1b170*/  PLOP3.LUT P6, PT, PT, PT, PT, 0x8, 0x0 ;  /* 0x000000000000781c */ /* 0x000fd60003fce170 */
[----:B------:R-:W-:Y:S05]  /*1b180*/  @P0 BRA `(.L_x_3155) ;  /* 0x00000000000c0947 */ /* 0x000fea0003800000 */
[----:B------:R-:W-:-:S03]  /*1b190*/  UMOV UR4, 0xffffffff ;  /* 0xffffffff00047882 */ /* 0x000fc60000000000 */
[----:B------:R-:W-:Y:S05]  /*1b1a0*/  BRA.DIV UR4, `(.L_x_3156) ;  /* 0x0000008e04787947 */ /* 0x000fea000b800000 */
[----:B------:R-:W-:-:S13]  /*1b1b0*/  ELECT P6, URZ, PT ;  /* 0x00000000003f782f */ /* 0x000fda00038c0000 */
.L_x_3155:
        /* <DEDUP_REMOVED lines=9> */
.L_x_3404:
[----:B------:R-:W-:Y:S05]  /*1b250*/  BSYNC B1 ;  /* 0x0000000000017941 */ /* 0x000fea0003800000 */
.L_x_3157:
[----:B------:R-:W-:Y:S04]  /*1b260*/  BSSY B1, `(.L_x_3159) ;  /* 0x000006e000017945 */ /* 0x000fe80003800000 */
[----:B------:R-:W-:Y:S05]  /*1b270*/  @!P6 BRA `(.L_x_3160) ;  /* 0x0000000400b0e947 */ /* 0x000fea0003800000 */
[----:B0-----:R-:W-:Y:S01]  /*1b280*/  IMAD R8, R27, 0x8, R22 ;  /* 0x000000081b087824 */ /* 0x001fe200078e0216 */
[----:B------:R-:W-:Y:S01]  /*1b290*/  SHF.L.U32 R9, R29, 0x1f, RZ ;  /* 0x0000001f1d097819 */ /* 0x000fe200000006ff */
[----:B------:R-:W0:Y:S01]  /*1b2a0*/  S2R R10, SR_TID.X ;  /* 0x00000000000a7919 */ /* 0x000e220000002100 */
[----:B------:R-:W-:Y:S02]  /*1b2b0*/  BSSY B2, `(.L_x_3161) ;  /* 0x0000005000027945 */ /* 0x000fe40003800000 */
[----:B------:R-:W2:Y:S01]  /*1b2c0*/  SYNCS.PHASECHK.TRANS64.TRYWAIT P0, [R8+URZ+0x288a0], R9 ;  /* 0x0288a009080075a7 */ /* 0x000ea2000800017f */
[----:B0-----:R-:W-:-:S04]  /*1b2d0*/  LOP3.LUT R10, R10, 0x7f, RZ, 0xc0, !PT ;  /* 0x0000007f0a0a7812 */ /* 0x001fc800078ec0ff */
[----:B------:R-:W-:Y:S01]  /*1b2e0*/  ISETP.NE.AND P1, PT, R10, RZ, PT ;  /* 0x000000ff0a00720c */ /* 0x000fe20003f25270 */
[----:B--2---:R-:W-:-:S12]  /*1b2f0*/  @!P0 BRA `(.L_x_3162) ;  /* 0x0000008c00588947 */ /* 0x004fd80003800000 */
.L_x_3405:
[----:B------:R-:W-:Y:S05]  /*1b300*/  BSYNC B2 ;  /* 0x0000000000027941 */ /* 0x000fea0003800000 */
.L_x_3161:
[----:B------:R-:W-:Y:S04]  /*1b310*/  BSSY B2, `(.L_x_3163) ;  /* 0x0000009000027945 */ /* 0x000fe80003800000 */
        /* <DEDUP_REMOVED lines=8> */
.L_x_3164:
[----:B------:R-:W-:Y:S05]  /*1b3a0*/  BSYNC B2 ;  /* 0x0000000000027941 */ /* 0x000fea0003800000 */
.L_x_3163:
        /* <DEDUP_REMOVED lines=10> */
[----:B-1----:R-:W-:Y:S01]  /*1b450*/  VIADD R12, R8, 0x28890 ;  /* 0x00028890080c7836 */ /* 0x002fe20000000000 */
[----:B------:R-:W-:Y:S01]  /*1b460*/  UMOV UR7, 0x12f00000 ;  /* 0x12f0000000077882 */ /* 0x000fe20000000000 */
[----:B------:R-:W-:-:S08]  /*1b470*/  VIADD R13, R11, 0x18400 ;  /* 0x000184000b0d7836 */ /* 0x000fd00000000000 */
.L_x_3165:
        /* <DEDUP_REMOVED lines=16> */
.L_x_3166:
        /* <DEDUP_REMOVED lines=13> */
.L_x_3406:
[----:B------:R-:W-:Y:S05]  /*1b650*/  BSYNC B2 ;  /* 0x0000000000027941 */ /* 0x000fea0003800000 */
.L_x_3167:
        /* <DEDUP_REMOVED lines=11> */
.L_x_3170:
[----:B------:R-:W-:Y:S05]  /*1b710*/  BSYNC B2 ;  /* 0x0000000000027941 */ /* 0x000fea0003800000 */
.L_x_3169:
        /* <DEDUP_REMOVED lines=9> */
.L_x_3171:
        /* <DEDUP_REMOVED lines=15> */
.L_x_3172:
        /* <DEDUP_REMOVED lines=9> */
[----:B--2---:R-:W-:Y:S05]  /*1b930*/  @P0 BRA.U.ANY `(.L_x_3172) ;  /* 0xfffffffd00d80947 */ /* 0x004fea000393ffff */
.L_x_3160:
[----:B------:R-:W-:Y:S05]  /*1b940*/  BSYNC B1 ;  /* 0x0000000000017941 */ /* 0x000fea0003800000 */
.L_x_3159:
[----:B-1----:R-:W-:Y:S01]  /*1b950*/  VIADD R12, R3, 0xfffffffe ;  /* 0xfffffffe030c7836 */ /* 0x002fe20000000000 */
        /* <DEDUP_REMOVED lines=8> */
.L_x_3187:
[----:B------:R-:W-:Y:S05]  /*1b9e0*/  YIELD ;  /* 0x0000000000007946 */ /* 0x000fea0003800000 */
[----:B------:R-:W-:Y:S04]  /*1b9f0*/  BSSY B1, `(.L_x_3173) ;  /* 0x000006b000017945 */ /* 0x000fe80003800000 */
[----:B------:R-:W-:Y:S05]  /*1ba00*/  @!P6 BRA `(.L_x_3174) ;  /* 0x0000000400a4e947 */ /* 0x000fea0003800000 */
[----:B------:R-:W-:Y:S01]  /*1ba10*/  LEA R11, R27, R22, 0x3 ;  /* 0x000000161b0b7211 */ /* 0x000fe200078e18ff */
[----:B------:R-:W1:Y:S01]  /*1ba20*/  S2R R3, SR_TID.X ;  /* 0x0000000000037919 */ /* 0x000e620000002100 */
[----:B------:R-:W-:Y:S01]  /*1ba30*/  SHF.L.U32 R10, R29, 0x1f, RZ ;  /* 0x0000001f1d0a7819 */ /* 0x000fe200000006ff */
[----:B------:R-:W-:Y:S03]  /*1ba40*/  BSSY B2, `(.L_x_3175) ;  /* 0x0000005000027945 */ /* 0x000fe60003800000 */
[----:B------:R-:W2:Y:S01]  /*1ba50*/  SYNCS.PHASECHK.TRANS64.TRYWAIT P1, [R11+URZ+0x288a0], R10 ;  /* 0x0288a00a0b0075a7 */ /* 0x000ea2000802017f */
[----:B-1----:R-:W-:-:S04]  /*1ba60*/  LOP3.LUT R3, R3, 0x7f, RZ, 0xc0, !PT ;  /* 0x0000007f03037812 */ /* 0x002fc800078ec0ff */
[----:B------:R-:W-:Y:S01]  /*1ba70*/  ISETP.NE.AND P2, PT, R3, RZ, PT ;  /* 0x000000ff0300720c */ /* 0x000fe20003f45270 */
[----:B--2---:R-:W-:-:S12]  /*1ba80*/  @!P1 BRA `(.L_x_3176) ;  /* 0x00000084009c9947 */ /* 0x004fd80003800000 */
.L_x_3407:
[----:B------:R-:W-:Y:S05]  /*1ba90*/  BSYNC B2 ;  /* 0x0000000000027941 */ /* 0x000fea0003800000 */
.L_x_3175:
        /* <DEDUP_REMOVED lines=9> */
.L_x_3178:
[----:B------:R-:W-:Y:S05]  /*1bb30*/  BSYNC B2 ;  /* 0x0000000000027941 */ /* 0x000fea0003800000 */
.L_x_3177:
[----:B------:R-:W-:Y:S01]  /*1bb40*/  IMAD.MOV.U32 R20, RZ, RZ, RZ ;  /* 0x000000ffff147224 */ /* 0x000fe200078e00ff */
[----:B------:R-:W-:Y:S01]  /*1bb50*/  UIADD3 UR4, UP0, UR40, 0x570, URZ ;  /* 0x0000057028047890 */ /* 0x000fe2000ff1e03f */
[----:B------:R-:W-:Y:S01]  /*1bb60*/  IMAD R9, R27, 0x8000, R22 ;  /* 0x000080001b097824 */ /* 0x000fe200078e0216 */
[----:B------:R-:W-:Y:S01]  /*1bb70*/  PLOP3.LUT P1, PT, PT, PT, PT, 0x80, 0x0 ;  /* 0x000000000000781c */ /* 0x000fe20003f2f070 */
[----:B0-----:R-:W-:Y:S01]  /*1bb80*/  IMAD R8, R12, 0x80, R0 ;  /* 0x000000800c087824 */ /* 0x001fe200078e0200 */
[----:B------:R-:W-:Y:S01]  /*1bb90*/  R2UR UR10, R20 ;  /* 0x00000000140a72ca */ /* 0x000fe200000e0000 */
[----:B------:R-:W-:Y:S01]  /*1bba0*/  VIADD R3, R11, 0x28890 ;  /* 0x000288900b037836 */ /* 0x000fe20000000000 */
[----:B------:R-:W-:Y:S01]  /*1bbb0*/  UIADD3.X UR5, URZ, UR41, URZ, UP0, !UPT ;  /* 0x000000293f057290 */ /* 0x000fe200087fe43f */
[----:B------:R-:W-:Y:S01]  /*1bbc0*/  VIADD R13, R9, 0x18400 ;  /* 0x00018400090d7836 */ /* 0x000fe20000000000 */
[----:B------:R-:W-:Y:S01]  /*1bbd0*/  UMOV UR6, 0x0 ;  /* 0x0000000000067882 */ /* 0x000fe20000000000 */
[----:B------:R-:W-:-:S10]  /*1bbe0*/  UMOV UR7, 0x12f00000 ;  /* 0x12f0000000077882 */ /* 0x000fd40000000000 */
.L_x_3179:
        /* <DEDUP_REMOVED lines=16> */
.L_x_3180:
        /* <DEDUP_REMOVED lines=13> */
.L_x_3408:
[----:B------:R-:W-:Y:S05]  /*1bdc0*/  BSYNC B2 ;  /* 0x0000000000027941 */ /* 0x000fea0003800000 */
.L_x_3181:
        /* <DEDUP_REMOVED lines=11> */
.L_x_3184:
[----:B------:R-:W-:Y:S05]  /*1be80*/  BSYNC B2 ;  /* 0x0000000000027941 */ /* 0x000fea0003800000 */
.L_x_3183:
        /* <DEDUP_REMOVED lines=8> */
.L_x_3185:
        /* <DEDUP_REMOVED lines=15> */
.L_x_3186:
        /* <DEDUP_REMOVED lines=10> */
.L_x_3174:
[----:B------:R-:W-:Y:S05]  /*1c0a0*/  BSYNC B1 ;  /* 0x0000000000017941 */ /* 0x000fea0003800000 */
.L_x_3173:
[C---:B------:R-:W-:Y:S01]  /*1c0b0*/  ISETP.GT.AND P2, PT, R12.reuse, R6, PT ;  /* 0x000000060c00720c */ /* 0x040fe20003f44270 */
[----:B------:R-:W-:Y:S02]  /*1c0c0*/  VIADD R27, R27, 0x1 ;  /* 0x000000011b1b7836 */ /* 0x000fe40000000000 */
[----:B------:R-:W-:-:S03]  /*1c0d0*/  VIADD R12, R12, 0xffffffff ;  /* 0xffffffff0c0c7836 */ /* 0x000fc60000000000 */
[----:B------:R-:W-:-:S04]  /*1c0e0*/  ISETP.NE.AND P1, PT, R27, 0x2, PT ;  /* 0x000000021b00780c */ /* 0x000fc80003f25270 */
[----:B------:R-:W-:Y:S02]  /*1c0f0*/  SEL R3, RZ, 0x1, P1 ;  /* 0x00000001ff037807 */ /* 0x000fe40000800000 */
[----:B------:R-:W-:Y:S02]  /*1c100*/  SEL R27, R27, RZ, P1 ;  /* 0x000000ff1b1b7207 */ /* 0x000fe40000800000 */
[----:B------:R-:W-:Y:S01]  /*1c110*/  LOP3.LUT R29, R29, R3, RZ, 0x3c, !PT ;  /* 0x000000031d1d7212 */ /* 0x000fe200078e3cff */
[----:B------:R-:W-:Y:S06]  /*1c120*/  @P2 BRA `(.L_x_3187) ;  /* 0xfffffff8002c2947 */ /* 0x000fec000383ffff */
.L_x_3153:
[----:B------:R-:W-:Y:S05]  /*1c130*/  BSYNC B0 ;  /* 0x0000000000007941 */ /* 0x000fea0003800000 */
.L_x_3152:
[----:B------:R-:W2:Y:S01]  /*1c140*/  LDC R0, c[0x0][0x448] ;  /* 0x00011200ff007b82 */ /* 0x000ea20000000800 */
[----:B------:R-:W-:Y:S01]  /*1c150*/  LEA R2, R17, 0x7f, 0x7 ;  /* 0x0000007f11027811 */ /* 0x000fe200078e38ff */
[----:B------:R-:W-:Y:S06]  /*1c160*/  @!P0 WARPSYNC.ALL ;  /* 0x0000000000008948 */ /* 0x000fec0003800000 */
[----:B------:R-:W-:Y:S01]  /*1c170*/  @!P0 BAR.SYNC.DEFER_BLOCKING 0xc, 0x180 ;  /* 0x0306000000008b1d */ /* 0x000fe20000010000 */
[----:B------:R-:W-:-:S05]  /*1c180*/  ISETP.NE.AND P2, PT, R4, RZ, PT ;  /* 0x000000ff0400720c */ /* 0x000fca0003f45270 */
[----:B------:R-:W-:Y:S08]  /*1c190*/  BSSY B0, `(.L_x_3188) ;  /* 0x0000029000007945 */ /* 0x000ff00003800000 */
[----:B------:R-:W3:Y:S01]  /*1c1a0*/  @!P2 LDC R4, c[0x0][0x9f0] ;  /* 0x00027c00ff04ab82 */ /* 0x000ee20000000800 */
[----:B--2---:R-:W-:-:S13]  /*1c1b0*/  ISETP.NE.AND P1, PT, R0, 0x1, PT ;  /* 0x000000010000780c */ /* 0x004fda0003f25270 */
[----:B------:R-:W2:Y:S08]  /*1c1c0*/  @P1 LDC R9, c[0x0][0x44c] ;  /* 0x00011300ff091b82 */ /* 0x000eb00000000800 */
[----:B------:R-:W4:Y:S01]  /*1c1d0*/  @P1 LDC R3, c[0x0][0x450] ;  /* 0x00011400ff031b82 */ /* 0x000f220000000800 */
[----:B--2---:R-:W-:-:S05]  /*1c1e0*/  @P1 IMAD.HI.U32 R0, R2, R9, RZ ;  /* 0x0000000902001227 */ /* 0x004fca00078e00ff */
[----:B----4-:R-:W-:-:S05]  /*1c1f0*/  @P1 SHF.R.U32.HI R2, RZ, R3, R0 ;  /* 0x00000003ff021219 */ /* 0x010fca0000011600 */
[----:B------:R-:W-:-:S05]  /*1c200*/  IMAD.IADD R2, R7, 0x1, R2 ;  /* 0x0000000107027824 */ /* 0x000fca00078e0202 */
[----:B------:R-:W-:-:S04]  /*1c210*/  SHF.R.S32.HI R3, RZ, 0x1f, R2 ;  /* 0x0000001fff037819 */ /* 0x000fc80000011402 */
[----:B------:R-:W-:-:S04]  /*1c220*/  LEA.HI R3, R3, R2, RZ, 0x7 ;  /* 0x0000000203037211 */ /* 0x000fc800078f38ff */
[----:B------:R-:W-:-:S04]  /*1c230*/  SHF.R.S32.HI R0, RZ, 0x7, R3 ;  /* 0x00000007ff007819 */ /* 0x000fc80000011403 */
[----:B------:R-:W-:Y:S01]  /*1c240*/  VIMNMX R5, R5, R0, PT ;  /* 0x0000000005057248 */ /* 0x000fe20003fe0100 */
[----:B------:R-:W-:-:S03]  /*1c250*/  IMAD.MOV.U32 R0, RZ, RZ, RZ ;  /* 0x000000ffff007224 */ /* 0x000fc600078e00ff */
[----:B------:R-:W-:-:S13]  /*1c260*/  ISETP.GE.AND P1, PT, R5, 0x1, PT ;  /* 0x000000010500780c */ /* 0x000fda0003f26270 */
[----:B---3--:R-:W-:Y:S05]  /*1c270*/  @!P1 BRA `(.L_x_3189) ;  /* 0x0000000000689947 */ /* 0x008fea0003800000 */
[----:B------:R-:W-:Y:S01]  /*1c280*/  IABS R0, R4 ;  /* 0x0000000400007213 */ /* 0x000fe20000000000 */
[----:B------:R-:W-:-:S03]  /*1c290*/  IMAD.MOV.U32 R2, RZ, RZ, RZ ;  /* 0x000000ffff027224 */ /* 0x000fc600078e00ff */
[----:B0-----:R-:W0:Y:S08]  /*1c2a0*/  I2F.RP R8, R0 ;  /* 0x0000000000087306 */ /* 0x001e300000209400 */
[----:B0-----:R-:W0:Y:S02]  /*1c2b0*/  MUFU.RCP R8, R8 ;  /* 0x0000000800087308 */ /* 0x001e240000001000 */
[----:B0-----:R-:W-:-:S06]  /*1c2c0*/  VIADD R9, R8, 0xffffffe ;  /* 0x0ffffffe08097836 */ /* 0x001fcc0000000000 */
[----:B------:R-:W0:Y:S02]  /*1c2d0*/  F2I.FTZ.U32.TRUNC.NTZ R3, R9 ;  /* 0x0000000900037305 */ /* 0x000e24000021f000 */
[----:B0-----:R-:W-:-:S04]  /*1c2e0*/  IMAD.MOV R7, RZ, RZ, -R3 ;  /* 0x000000ffff077224 */ /* 0x001fc800078e0a03 */
        /* <DEDUP_REMOVED lines=19> */
.L_x_3189:
[----:B------:R-:W-:Y:S05]  /*1c420*/  BSYNC B0 ;  /* 0x0000000000007941 */ /* 0x000fea0003800000 */
.L_x_3188:
[-C--:B------:R-:W-:Y:S01]  /*1c430*/  IMAD R37, R37, R0.reuse, RZ ;  /* 0x0000000025257224 */ /* 0x080fe200078e02ff */
[----:B------:R-:W-:Y:S04]  /*1c440*/  BSSY B7, `(.L_x_3190) ;  /* 0x0000371000077945 */ /* 0x000fe80003800000 */
[----:B------:R-:W-:-:S04]  /*1c450*/  VIADDMNMX R2, R37, R0, R5, PT ;  /* 0x0000000025027246 */ /* 0x000fc80003800105 */
[----:B------:R-:W-:Y:S01]  /*1c460*/  ISETP.GT.AND P0, PT, R2, R37, PT ;  /* 0x000000250200720c */ /* 0x000fe20003f04270 */
[----:B------:R2:W-:-:S12]  /*1c470*/  STL [R1+0x20], R2 ;  /* 0x0000200201007387 */ /* 0x0005d80000100800 */
[----:B--2---:R-:W-:Y:S05]  /*1c480*/  @P0 BRA `(.L_x_3191) ;  /* 0x0000000000440947 */ /* 0x004fea0003800000 */
[----:B------:R-:W2:Y:S02]  /*1c490*/  S2R R2, SR_TID.X ;  /* 0x0000000000027919 */ /* 0x000ea40000002100 */
[----:B--2---:R-:W-:-:S04]  /*1c4a0*/  LOP3.LUT R2, R2, 0x7f, RZ, 0xc0, !PT ;  /* 0x0000007f02027812 */ /* 0x004fc800078ec0ff */
[----:B------:R-:W-:-:S13]  /*1c4b0*/  ISETP.NE.AND P0, PT, R2, RZ, PT ;  /* 0x000000ff0200720c */ /* 0x000fda0003f05270 */
[----:B------:R-:W-:Y:S05]  /*1c4c0*/  @P0 BRA `(.L_x_3192) ;  /* 0x0000003400a00947 */ /* 0x000fea0003800000 */
[----:B------:R-:W2:Y:S01]  /*1c4d0*/  S2R R5, SR_LANEID ;  /* 0x0000000000057919 */ /* 0x000ea20000000000 */
[----:B------:R-:W-:Y:S01]  /*1c4e0*/  VOTEU.ANY UR4, UPT, PT ;  /* 0x0000000000047886 */ /* 0x000fe200038e0100 */
[----:B------:R-:W3:Y:S01]  /*1c4f0*/  LDC.64 R2, c[0x0][0xc60] ;  /* 0x00031800ff027b82 */ /* 0x000ee20000000a00 */
[----:B------:R-:W2:Y:S02]  /*1c500*/  FLO.U32 R0, UR4 ;  /* 0x0000000400007d00 */ /* 0x000ea400080e0000 */
[----:B--2---:R-:W-:-:S06]  /*1c510*/  ISETP.EQ.U32.AND P0, PT, R0, R5, PT ;  /* 0x000000050000720c */ /* 0x004fcc0003f02070 */
[----:B------:R-:W3:Y:S07]  /*1c520*/  POPC R5, UR4 ;  /* 0x0000000400057d09 */ /* 0x000eee0008000000 */
[----:B---3--:R-:W2:Y:S01]  /*1c530*/  @P0 ATOMG.E.ADD.STRONG.GPU PT, R3, desc[UR42][R2.64], R5 ;  /* 0x00000005020309a8 */ /* 0x008ea200081ee1ea */
[----:B------:R-:W3:Y:S02]  /*1c540*/  S2R R4, SR_LTMASK ;  /* 0x0000000000047919 */ /* 0x000ee40000003900 */
[----:B---3--:R-:W-:-:S04]  /*1c550*/  LOP3.LUT R4, R4, UR4, RZ, 0xc0, !PT ;  /* 0x0000000404047c12 */ /* 0x008fc8000f8ec0ff */
[----:B------:R-:W3:Y:S01]  /*1c560*/  POPC R7, R4 ;  /* 0x0000000400077309 */ /* 0x000ee20000000000 */
[----:B--2---:R-:W3:Y:S02]  /*1c570*/  SHFL.IDX PT, R0, R3, R0, 0x1f ;  /* 0x00001f0003007589 */ /* 0x004ee400000e0000 */
[----:B---3--:R-:W-:Y:S01]  /*1c580*/  IADD3 R16, R0, UR37, R7 ;  /* 0x0000002500107c10 */ /* 0x008fe2000fffe007 */
[----:B------:R-:W-:Y:S06]  /*1c590*/  BRA `(.L_x_3192) ;  /* 0x00000034006c7947 */ /* 0x000fec0003800000 */
.L_x_3191:
        /* <DEDUP_REMOVED lines=9> */
[----:B0-----:R-:W-:Y:S01]  /*1c630*/  MOV R8, 0x70 ;  /* 0x0000007000087802 */ /* 0x001fe20000000f00 */
[----:B------:R-:W0:Y:S01]  /*1c640*/  LDC.64 R2, c[0x4][R2] ;  /* 0x0100000002027b82 */ /* 0x000e220000000a00 */
[----:B------:R-:W-:Y:S02]  /*1c650*/  IMAD.U32 R5, RZ, RZ, UR7 ;  /* 0x00000007ff057e24 */ /* 0x000fe4000f8e00ff */
[----:B------:R-:W-:Y:S02]  /*1c660*/  IMAD.U32 R6, RZ, RZ, UR8 ;  /* 0x00000008ff067e24 */ /* 0x000fe4000f8e00ff */
[----:B------:R-:W-:-:S02]  /*1c670*/  IMAD.U32 R7, RZ, RZ, UR9 ;  /* 0x00000009ff077e24 */ /* 0x000fc4000f8e00ff */
[----:B------:R-:W-:Y:S02]  /*1c680*/  IMAD.U32 R10, RZ, RZ, UR4 ;  /* 0x00000004ff0a7e24 */ /* 0x000fe4000f8e00ff */
[----:B------:R-:W-:Y:S02]  /*1c690*/  IMAD.U32 R11, RZ, RZ, UR5 ;  /* 0x00000005ff0b7e24 */ /* 0x000fe4000f8e00ff */
[----:B-1----:R-:W-:Y:S02]  /*1c6a0*/  IMAD.MOV.U32 R12, RZ, RZ, 0x1 ;  /* 0x00000001ff0c7424 */ /* 0x002fe400078e00ff */
[----:B------:R-:W-:-:S07]  /*1c6b0*/  IMAD.MOV.U32 R13, RZ, RZ, RZ ;  /* 0x000000ffff0d7224 */ /* 0x000fce00078e00ff */
[----:B------:R-:W-:-:S07]  /*1c6c0*/  LEPC R20, `(.L_x_3194) ;  /* 0x000000001014794e */ /* 0x000fce0000000000 */
[----:B0-----:R-:W-:Y:S05]  /*1c6d0*/  CALL.ABS.NOINC R2 ;  /* 0x0000000002007343 */ /* 0x001fea0003c00000 */
.L_x_3194:
[----:B------:R-:W-:Y:S05]  /*1c6e0*/  BSYNC B6 ;  /* 0x0000000000067941 */ /* 0x000fea0003800000 */
.L_x_3193:
        /* <DEDUP_REMOVED lines=8> */
[----:B------:R2:W3:Y:S01]  /*1c770*/  LDC.64 R2, c[0x4][R26] ;  /* 0x010000001a027b82 */ /* 0x0004e20000000a00 */
[----:B------:R-:W-:Y:S02]  /*1c780*/  IMAD.U32 R4, RZ, RZ, UR6 ;  /* 0x00000006ff047e24 */ /* 0x000fe4000f8e00ff */
[----:B------:R-:W-:Y:S02]  /*1c790*/  IMAD.U32 R5, RZ, RZ, UR7 ;  /* 0x00000007ff057e24 */ /* 0x000fe4000f8e00ff */
[----:B------:R-:W-:Y:S02]  /*1c7a0*/  IMAD.U32 R6, RZ, RZ, UR8 ;  /* 0x00000008ff067e24 */ /* 0x000fe4000f8e00ff */
[----:B------:R-:W-:-:S02]  /*1c7b0*/  IMAD.U32 R7, RZ, RZ, UR9 ;  /* 0x00000009ff077e24 */ /* 0x000fc4000f8e00ff */
[----:B------:R-:W-:Y:S02]  /*1c7c0*/  IMAD.U32 R10, RZ, RZ, UR4 ;  /* 0x00000004ff0a7e24 */ /* 0x000fe4000f8e00ff */
[----:B------:R-:W-:Y:S02]  /*1c7d0*/  IMAD.U32 R11, RZ, RZ, UR5 ;  /* 0x00000005ff0b7e24 */ /* 0x000fe4000f8e00ff */
[----:B0-----:R-:W-:Y:S02]  /*1c7e0*/  IMAD.MOV.U32 R8, RZ, RZ, 0x70 ;  /* 0x00000070ff087424 */ /* 0x001fe400078e00ff */
[----:B-1----:R-:W-:Y:S02]  /*1c7f0*/  IMAD.MOV.U32 R12, RZ, RZ, 0x1 ;  /* 0x00000001ff0c7424 */ /* 0x002fe400078e00ff */
[----:B--2---:R-:W-:-:S07]  /*1c800*/  IMAD.MOV.U32 R13, RZ, RZ, RZ ;  /* 0x000000ffff0d7224 */ /* 0x004fce00078e00ff */
[----:B------:R-:W-:-:S07]  /*1c810*/  LEPC R20, `(.L_x_3197) ;  /* 0x000000001014794e */ /* 0x000fce0000000000 */
[----:B---3--:R-:W-:Y:S05]  /*1c820*/  CALL.ABS.NOINC R2 ;  /* 0x0000000002007343 */ /* 0x008fea0003c00000 */
.L_x_3197:
        /* <DEDUP_REMOVED lines=15> */
.L_x_3196:
[----:B------:R-:W-:Y:S05]  /*1c920*/  BSYNC B6 ;  /* 0x0000000000067941 */ /* 0x000fea0003800000 */
.L_x_3195:
[----:B------:R-:W2:Y:S01]  /*1c930*/  LDL R26, [R1+0x20] ;  /* 0x00002000011a7983 */ /* 0x000ea20000100800 */
[----:B------:R-:W-:Y:S01]  /*1c940*/  ULDC.64 UR4, c[0x0][0x9f8] ;  /* 0x00027e0000047ab9 */ /* 0x000fe20000000a00 */
[----:B------:R-:W3:Y:S01]  /*1c950*/  LDC R0, c[0x0][0x430] ;  /* 0x00010c00ff007b82 */ /* 0x000ee20000000800 */
[----:B------:R-:W-:Y:S01]  /*1c960*/  ISETP.NE.U32.AND P0, PT, RZ, UR4, PT ;  /* 0x00000004ff007c0c */ /* 0x000fe2000bf05070 */
[----:B------:R-:W4:Y:S03]  /*1c970*/  LDL R20, [R1] ;  /* 0x0000000001147983 */ /* 0x000f260000100800 */
[----:B------:R-:W-:-:S13]  /*1c980*/  ISETP.NE.AND.EX P0, PT, RZ, UR5, PT, P0 ;  /* 0x00000005ff007c0c */ /* 0x000fda000bf05300 */
[----:B------:R-:W-:Y:S01]  /*1c990*/  @P0 IADD3 R2, P1, R23, UR4, RZ ;  /* 0x0000000417020c10 */ /* 0x000fe2000ff3e0ff */
[----:B------:R-:W0:Y:S01]  /*1c9a0*/  S2R R5, SR_TID.X ;  /* 0x0000000000057919 */ /* 0x000e220000002100 */
[----:B------:R-:W-:Y:S02]  /*1c9b0*/  ULDC UR4, c[0x0][0x2f4] ;  /* 0x0000bd0000047ab9 */ /* 0x000fe40000000800 */
[----:B------:R-:W-:-:S05]  /*1c9c0*/  @P0 IADD3.X R3, R24, UR5, RZ, P1, !PT ;  /* 0x0000000518030c10 */ /* 0x000fca0008ffe4ff */
[----:B------:R1:W4:Y:S01]  /*1c9d0*/  @P0 LDG.E R34, desc[UR42][R2.64] ;  /* 0x0000002a02220981 */ /* 0x000322000c1e1900 */
[----:B---3--:R-:W-:Y:S01]  /*1c9e0*/  ISETP.NE.AND P1, PT, R0, 0x1, PT ;  /* 0x000000010000780c */ /* 0x008fe20003f25270 */
[----:B------:R-:W3:-:S12]  /*1c9f0*/  S2R R21, SR_TID.X ;  /* 0x0000000000157919 */ /* 0x000ed80000002100 */
[----:B------:R-:W1:Y:S08]  /*1ca00*/  @P1 LDC R4, c[0x0][0x434] ;  /* 0x00010d00ff041b82 */ /* 0x000e700000000800 */
[----:B------:R-:W1:Y:S01]  /*1ca10*/  @P1 LDC R6, c[0x0][0x438] ;  /* 0x00010e00ff061b82 */ /* 0x000e620000000800 */
[----:B0-----:R-:W-:-:S05]  /*1ca20*/  IMAD.SHL.U32 R5, R5, 0x10, RZ ;  /* 0x0000001005057824 */ /* 0x001fca00078e00ff */
[----:B------:R-:W-:Y:S02]  /*1ca30*/  LOP3.LUT R5, R5, 0x70, RZ, 0xc0, !PT ;  /* 0x0000007005057812 */ /* 0x000fe400078ec0ff */
[----:B---3--:R-:W-:-:S04]  /*1ca40*/  LOP3.LUT R21, R21, 0x7f, RZ, 0xc0, !PT ;  /* 0x0000007f15157812 */ /* 0x008fc800078ec0ff */
[----:B------:R-:W-:Y:S02]  /*1ca50*/  SHF.R.U32.HI R21, RZ, 0x3, R21 ;  /* 0x00000003ff157819 */ /* 0x000fe40000011615 */
[----:B------:R-:W-:Y:S01]  /*1ca60*/  LOP3.LUT R32, R32, 0xfffffffb, RZ, 0xc0, !PT ;  /* 0xfffffffb20207812 */ /* 0x000fe200078ec0ff */
[----:B------:R-:W-:Y:S01]  /*1ca70*/  UMOV UR5, 0xffffffff ;  /* 0xffffffff00057882 */ /* 0x000fe20000000000 */
[----:B--2---:R-:W-:-:S04]  /*1ca80*/  VIADD R26, R26, 0xffffffff ;  /* 0xffffffff1a1a7836 */ /* 0x004fc80000000000 */
[----:B------:R-:W-:-:S05]  /*1ca90*/  IMAD.SHL.U32 R8, R26, 0x80, RZ ;  /* 0x000000801a087824 */ /* 0x000fca00078e00ff */
[----:B------:R-:W-:-:S04]  /*1caa0*/  LOP3.LUT R5, R8, R21, R5, 0xfe, !PT ;  /* 0x0000001508057212 */ /* 0x000fc800078efe05 */
[C---:B------:R-:W-:Y:S01]  /*1cab0*/  ISETP.GE.AND P0, PT, R5.reuse, R36, PT ;  /* 0x000000240500720c */ /* 0x040fe20003f06270 */
[----:B----4-:R-:W-:-:S04]  /*1cac0*/  IMAD.IADD R5, R5, 0x1, R20 ;  /* 0x0000000105057824 */ /* 0x010fc800078e0214 */
[----:B-1----:R-:W-:-:S04]  /*1cad0*/  @P1 IMAD.HI.U32 R7, R5, R4, RZ ;  /* 0x0000000405071227 */ /* 0x002fc800078e00ff */
[----:B------:R-:W-:Y:S01]  /*1cae0*/  IMAD.MOV.U32 R4, RZ, RZ, R5 ;  /* 0x000000ffff047224 */ /* 0x000fe200078e0005 */
[----:B------:R-:W-:-:S03]  /*1caf0*/  @P1 SHF.R.U32.HI R4, RZ, R6, R7 ;  /* 0x00000006ff041219 */ /* 0x000fc60000011607 */
[----:B------:R-:W0:Y:S02]  /*1cb00*/  @!P0 LDC.64 R2, c[0x0][0x428] ;  /* 0x00010a00ff028b82 */ /* 0x000e240000000a00 */
[----:B------:R-:W-:Y:S01]  /*1cb10*/  IMAD.MOV R6, RZ, RZ, -R4 ;  /* 0x000000ffff067224 */ /* 0x000fe200078e0a04 */
[----:B------:R-:W-:-:S03]  /*1cb20*/  SHF.R.S32.HI R9, RZ, 0x1f, R34 ;  /* 0x0000001fff097819 */ /* 0x000fc60000011422 */
[----:B------:R-:W-:Y:S01]  /*1cb30*/  IMAD R0, R0, R6, R5 ;  /* 0x0000000600007224 */ /* 0x000fe200078e0205 */
[--C-:B------:R-:W-:Y:S01]  /*1cb40*/  @!P0 SHF.R.S32.HI R5, RZ, 0x1f, R4.reuse ;  /* 0x0000001fff058819 */ /* 0x100fe20000011404 */
[----:B------:R-:W-:Y:S01]  /*1cb50*/  IMAD.U32 R7, RZ, RZ, UR38 ;  /* 0x00000026ff077e24 */ /* 0x000fe2000f8e00ff */
[----:B------:R1:W-:Y:S01]  /*1cb60*/  STL [R1+0x4], R9 ;  /* 0x0000040901007387 */ /* 0x0003e20000100800 */
[-C--:B0-----:R-:W-:Y:S02]  /*1cb70*/  @!P0 IMAD R6, R9, R2.reuse, RZ ;  /* 0x0000000209068224 */ /* 0x081fe400078e02ff */
[----:B------:R-:W-:-:S04]  /*1cb80*/  @!P0 IMAD.WIDE.U32 R4, R34, R2, R4 ;  /* 0x0000000222048225 */ /* 0x000fc800078e0004 */
[----:B------:R-:W-:Y:S02]  /*1cb90*/  @!P0 IMAD R6, R34, R3, R6 ;  /* 0x0000000322068224 */ /* 0x000fe400078e0206 */
[----:B------:R-:W0:Y:S02]  /*1cba0*/  @!P0 LDC.64 R2, c[0x0][0x418] ;  /* 0x00010600ff028b82 */ /* 0x000e240000000a00 */
[----:B------:R-:W-:Y:S01]  /*1cbb0*/  @!P0 IMAD.IADD R6, R5, 0x1, R6 ;  /* 0x0000000105068824 */ /* 0x000fe200078e0206 */
        /* <DEDUP_REMOVED lines=12> */
[----:B-1----:R-:W-:Y:S06]  /*1cc80*/  BRA.DIV UR5, `(.L_x_3198) ;  /* 0x0000007605447947 */ /* 0x002fec000b800000 */
.L_x_3411:
[----:B------:R-:W-:Y:S05]  /*1cc90*/  @!P2 BRA `(.L_x_3199) ;  /* 0x000000000004a947 */ /* 0x000fea0003800000 */
[----:B------:R-:W-:Y:S01]  /*1cca0*/  BPT.TRAP 0x1 ;  /* 0x000000040000795c */ /* 0x000fe20000300000 */
.L_x_3199:
        /* <DEDUP_REMOVED lines=23> */
.L_x_3412:
[----:B------:R-:W-:Y:S05]  /*1ce20*/  BSYNC B0 ;  /* 0x0000000000007941 */ /* 0x000fea0003800000 */
.L_x_3200:
        /* <DEDUP_REMOVED lines=14> */
[----:B------:R-:W-:Y:S01]  /*1cf10*/  IMAD R5, R25, 0x4000, R35 ;  /* 0x0000400019057824 */ /* 0x000fe200078e0223 */
[----:B------:R-:W-:-:S03]  /*1cf20*/  IADD3 R3, R3, R6, RZ ;  /* 0x0000000603037210 */ /* 0x000fc60007ffe0ff */
[C---:B------:R-:W-:Y:S01]  /*1cf30*/  IMAD.WIDE.U32 R2, R18.reuse, UR4, R2 ;  /* 0x0000000412027c25 */ /* 0x040fe2000f8e0002 */
[----:B------:R-:W-:Y:S01]  /*1cf40*/  UMOV UR4, 0xffffffff ;  /* 0xffffffff00047882 */ /* 0x000fe20000000000 */
[----:B-1----:R-:W-:Y:S02]  /*1cf50*/  LOP3.LUT R9, R9, 0x7f, RZ, 0xc0, !PT ;  /* 0x0000007f09097812 */ /* 0x002fe400078ec0ff */
[----:B------:R-:W-:Y:S01]  /*1cf60*/  IMAD R0, R18, UR5, R3 ;  /* 0x0000000512007c24 */ /* 0x000fe2000f8e0203 */
[C---:B------:R-:W-:Y:S02]  /*1cf70*/  LEA R4, P0, R2.reuse, UR6, 0x1 ;  /* 0x0000000602047c11 */ /* 0x040fe4000f8008ff */
[----:B------:R-:W-:Y:S02]  /*1cf80*/  SHF.R.U32.HI R9, RZ, 0x3, R9 ;  /* 0x00000003ff097819 */ /* 0x000fe40000011609 */
[----:B------:R-:W-:Y:S02]  /*1cf90*/  LEA.HI.X R0, R2, UR7, R0, 0x1, P0 ;  /* 0x0000000702007c11 */ /* 0x000fe400080f0c00 */
        /* <DEDUP_REMOVED lines=82> */
.L_x_3430:
        /* <DEDUP_REMOVED lines=11> */
.L_x_3203:
        /* <DEDUP_REMOVED lines=11> */
.L_x_3204:
        /* <DEDUP_REMOVED lines=39> */
.L_x_3206:
[----:B------:R-:W-:Y:S05]  /*1d890*/  BSYNC B6 ;  /* 0x0000000000067941 */ /* 0x000fea0003800000 */
.L_x_3205:
[----:B------:R-:W2:Y:S01]  /*1d8a0*/  LDL.LU R20, [R1+0x14] ;  /* 0x0000140001147983 */ /* 0x000ea20000300800 */
[----:B------:R-:W3:Y:S01]  /*1d8b0*/  LDC R6, c[0x0][0x448] ;  /* 0x00011200ff067b82 */ /* 0x000ee20000000800 */
[----:B------:R-:W-:Y:S01]  /*1d8c0*/  ULDC.64 UR4, c[0x0][0x2d8] ;  /* 0x0000b60000047ab9 */ /* 0x000fe20000000a00 */
[----:B------:R-:W-:Y:S01]  /*1d8d0*/  ULDC.64 UR6, c[0x0][0x280] ;  /* 0x0000a00000067ab9 */ /* 0x000fe20000000a00 */
[----:B------:R-:W4:Y:S04]  /*1d8e0*/  LDL.LU R21, [R1+0xc] ;  /* 0x00000c0001157983 */ /* 0x000f280000300800 */
[----:B0-----:R-:W4:Y:S04]  /*1d8f0*/  LDL.LU.64 R2, [R1+0x18] ;  /* 0x0000180001027983 */ /* 0x001f280000300a00 */
[----:B------:R0:W5:Y:S04]  /*1d900*/  LDL R10, [R1+0x10] ;  /* 0x00001000010a7983 */ /* 0x0001680000100800 */
[----:B------:R0:W5:Y:S01]  /*1d910*/  LDL R8, [R1+0x8] ;  /* 0x0000080001087983 */ /* 0x0001620000100800 */
[----:B---3--:R-:W-:-:S13]  /*1d920*/  ISETP.NE.AND P0, PT, R6, 0x1, PT ;  /* 0x000000010600780c */ /* 0x008fda0003f05270 */
[----:B-1----:R-:W1:Y:S01]  /*1d930*/  @P0 LDC R7, c[0x0][0x44c] ;  /* 0x00011300ff070b82 */ /* 0x002e620000000800 */
[----:B----4-:R-:W-:Y:S02]  /*1d940*/  IMAD.MOV.U32 R3, RZ, RZ, R21 ;  /* 0x000000ffff037224 */ /* 0x010fe400078e0015 */
[C---:B------:R-:W-:Y:S01]  /*1d950*/  IMAD.WIDE.U32 R2, R18.reuse, UR4, R2 ;  /* 0x0000000412027c25 */ /* 0x040fe2000f8e0002 */
[----:B------:R-:W3:Y:S03]  /*1d960*/  S2R R21, SR_TID.X ;  /* 0x0000000000157919 */ /* 0x000ee60000002100 */
[----:B------:R-:W-:Y:S01]  /*1d970*/  IMAD R3, R18, UR5, R3 ;  /* 0x0000000512037c24 */ /* 0x000fe2000f8e0203 */
[----:B------:R-:W-:Y:S02]  /*1d980*/  ULDC.64 UR4, c[0x0][0x2e0] ;  /* 0x0000b80000047ab9 */ /* 0x000fe40000000a00 */
[----:B--2---:R-:W-:-:S02]  /*1d990*/  IMAD R0, R20, UR4, RZ ;  /* 0x0000000414007c24 */ /* 0x004fc4000f8e02ff */
[----:B------:R-:W2:Y:S01]  /*1d9a0*/  S2R R20, SR_TID.X ;  /* 0x0000000000147919 */ /* 0x000ea20000002100 */
[----:B------:R-:W-:-:S04]  /*1d9b0*/  IMAD.WIDE.U32 R2, R33, UR4, R2 ;  /* 0x0000000421027c25 */ /* 0x000fc8000f8e0002 */
[----:B------:R-:W-:Y:S01]  /*1d9c0*/  IMAD R0, R33, UR5, R0 ;  /* 0x0000000521007c24 */ /* 0x000fe2000f8e0200 */
[----:B------:R-:W-:-:S03]  /*1d9d0*/  ULDC.64 UR4, c[0x0][0x2d0] ;  /* 0x0000b40000047ab9 */ /* 0x000fc60000000a00 */
[----:B------:R-:W-:Y:S02]  /*1d9e0*/  IMAD.IADD R3, R3, 0x1, R0 ;  /* 0x0000000103037824 */ /* 0x000fe400078e0200 */
[----:B------:R-:W4:Y:S01]  /*1d9f0*/  @P0 LDC R0, c[0x0][0x450] ;  /* 0x00011400ff000b82 */ /* 0x000f220000000800 */
[----:B---3--:R-:W-:Y:S01]  /*1da00*/  IMAD.SHL.U32 R21, R21, 0x10, RZ ;  /* 0x0000001015157824 */ /* 0x008fe200078e00ff */
[----:B--2---:R-:W-:-:S04]  /*1da10*/  LOP3.LUT R20, R20, 0x7f, RZ, 0xc0, !PT ;  /* 0x0000007f14147812 */ /* 0x004fc800078ec0ff */
[----:B------:R-:W-:Y:S02]  /*1da20*/  LOP3.LUT R21, R21, 0x70, RZ, 0xc0, !PT ;  /* 0x0000007015157812 */ /* 0x000fe400078ec0ff */
[----:B------:R-:W-:-:S04]  /*1da30*/  SHF.R.U32.HI R20, RZ, 0x3, R20 ;  /* 0x00000003ff147819 */ /* 0x000fc80000011614 */
[----:B------:R-:W-:-:S05]  /*1da40*/  LOP3.LUT R20, R20, R21, RZ, 0xfc, !PT ;  /* 0x0000001514147212 */ /* 0x000fca00078efcff */
[----:B------:R-:W-:-:S04]  /*1da50*/  IMAD R5, R17, 0x80, R20 ;  /* 0x0000008011057824 */ /* 0x000fc800078e0214 */
[----:B-1----:R-:W-:-:S04]  /*1da60*/  @P0 IMAD.HI.U32 R7, R5, R7, RZ ;  /* 0x0000000705070227 */ /* 0x002fc800078e00ff */
[----:B------:R-:W-:Y:S01]  /*1da70*/  IMAD.MOV.U32 R4, RZ, RZ, R5 ;  /* 0x000000ffff047224 */ /* 0x000fe200078e0005 */
[----:B----4-:R-:W-:Y:S01]  /*1da80*/  @P0 SHF.R.U32.HI R4, RZ, R0, R7 ;  /* 0x00000000ff040219 */ /* 0x010fe20000011607 */
[----:B------:R-:W1:Y:S03]  /*1da90*/  S2R R20, SR_TID.X ;  /* 0x0000000000147919 */ /* 0x000e660000002100 */
[----:B------:R-:W-:-:S05]  /*1daa0*/  IADD3 R0, -R4, RZ, RZ ;  /* 0x000000ff04007210 */ /* 0x000fca0007ffe1ff */
        /* <DEDUP_REMOVED lines=93> */
.L_x_3447:
        /* <DEDUP_REMOVED lines=11> */
.L_x_3209:
[----:B------:R-:W-:Y:S05]  /*1e130*/  BSYNC B0 ;  /* 0x0000000000007941 */ /* 0x000fea0003800000 */
.L_x_3208:
[----:B------:R-:W-:Y:S01]  /*1e140*/  NOP ;  /* 0x0000000000007918 */ /* 0x000fe20000000000 */
[----:B------:R-:W-:-:S13]  /*1e150*/  PLOP3.LUT P0, PT, PT, PT, PT, 0x80, 0x0 ;  /* 0x000000000000781c */ /* 0x000fda0003f0f070 */
.L_x_3210:
        /* <DEDUP_REMOVED lines=21> */
.L_x_3448:
[----:B------:R-:W-:Y:S05]  /*1e2b0*/  BSYNC B0 ;  /* 0x0000000000007941 */ /* 0x000fea0003800000 */
.L_x_3211:
[----:B------:R-:W-:Y:S04]  /*1e2c0*/  BSSY B0, `(.L_x_3213) ;  /* 0x0000109000007945 */ /* 0x000fe80003800000 */
[----:B------:R-:W-:Y:S05]  /*1e2d0*/  @!P1 BRA `(.L_x_3214) ;  /* 0x00000010001c9947 */ /* 0x000fea0003800000 */
[----:B------:R-:W-:Y:S01]  /*1e2e0*/  ULDC UR4, c[0x0][0x2f4] ;  /* 0x0000bd0000047ab9 */ /* 0x000fe20000000800 */
[----:B------:R-:W-:Y:S01]  /*1e2f0*/  MOV R10, R25 ;  /* 0x00000019000a7202 */ /* 0x000fe20000000f00 */
[----:B------:R-:W-:Y:S01]  /*1e300*/  IMAD.MOV.U32 R17, RZ, RZ, R28 ;  /* 0x000000ffff117224 */ /* 0x000fe200078e001c */
[----:B------:R-:W-:Y:S01]  /*1e310*/  ISETP.GE.AND P2, PT, R31, UR4, PT ;  /* 0x000000041f007c0c */ /* 0x000fe2000bf46270 */
[----:B------:R-:W-:Y:S01]  /*1e320*/  IMAD.MOV.U32 R33, RZ, RZ, R26 ;  /* 0x000000ffff217224 */ /* 0x000fe200078e001a */
[----:B------:R-:W-:-:S13]  /*1e330*/  ISETP.GE.AND P1, PT, R30, UR4, PT ;  /* 0x000000041e007c0c */ /* 0x000fda000bf26270 */
.L_x_3227:
        /* <DEDUP_REMOVED lines=41> */
.L_x_3215:
[----:B------:R-:W-:Y:S01]  /*1e5d0*/  IMAD R6, R25, 0x8, R22 ;  /* 0x0000000819067824 */ /* 0x000fe200078e0216 */
[----:B------:R-:W-:Y:S01]  /*1e5e0*/  SHF.L.U32 R3, R28, 0x1f, RZ ;  /* 0x0000001f1c037819 */ /* 0x000fe200000006ff */
[----:B------:R-:W-:Y:S03]  /*1e5f0*/  BSSY B1, `(.L_x_3216) ;  /* 0x0000003000017945 */ /* 0x000fe60003800000 */
[----:B------:R-:W0:Y:S02]  /*1e600*/  SYNCS.PHASECHK.TRANS64.TRYWAIT P0, [R6+URZ+0x28840], R3 ;  /* 0x02884003060075a7 */ /* 0x000e24000800017f */
[----:B0-----:R-:W-:Y:S05]  /*1e610*/  @!P0 BRA `(.L_x_3217) ;  /* 0x0000007000888947 */ /* 0x001fea0003800000 */
.L_x_3449:
[----:B------:R-:W-:Y:S05]  /*1e620*/  BSYNC B1 ;  /* 0x0000000000017941 */ /* 0x000fea0003800000 */
.L_x_3216:
        /* <DEDUP_REMOVED lines=69> */
.L_x_3467:
        /* <DEDUP_REMOVED lines=9> */
.L_x_3219:
        /* <DEDUP_REMOVED lines=11> */
.L_x_3220:
[----:B------:R1:W-:Y:S01]  /*1ebc0*/  SYNCS.ARRIVE.TRANS64.A1T0 RZ, [R6+URZ+0x28830], RZ ;  /* 0x028830ff06ff79a7 */ /* 0x0003e2000810003f */
[----:B------:R-:W-:Y:S05]  /*1ebd0*/  @!P4 BRA `(.L_x_3221) ;  /* 0x000000000004c947 */ /* 0x000fea0003800000 */
[----:B------:R-:W-:Y:S01]  /*1ebe0*/  BPT.TRAP 0x1 ;  /* 0x000000040000795c */ /* 0x000fe20000300000 */
.L_x_3221:
[----:B------:R-:W-:Y:S01]  /*1ebf0*/  SHF.L.U32 R2, R17, 0x1f, RZ ;  /* 0x0000001f11027819 */ /* 0x000fe200000006ff */
[----:B-1----:R-:W-:Y:S01]  /*1ec00*/  IMAD R6, R10, 0x8, R22 ;  /* 0x000000080a067824 */ /* 0x002fe200078e0216 */
[----:B------:R-:W-:Y:S03]  /*1ec10*/  BSSY B1, `(.L_x_3222) ;  /* 0x0000003000017945 */ /* 0x000fe60003800000 */
[----:B------:R-:W1:Y:S02]  /*1ec20*/  SYNCS.PHASECHK.TRANS64.TRYWAIT P0, [R6+URZ+0x28860], R2 ;  /* 0x02886002060075a7 */ /* 0x000e64000800017f */
[----:B-1----:R-:W-:Y:S05]  /*1ec30*/  @!P0 BRA `(.L_x_3223) ;  /* 0x0000007400608947 */ /* 0x002fea0003800000 */
.L_x_3468:
[----:B------:R-:W-:Y:S05]  /*1ec40*/  BSYNC B1 ;  /* 0x0000000000017941 */ /* 0x000fea0003800000 */
.L_x_3222:
        /* <DEDUP_REMOVED lines=52> */
[----:B0-----:R-:W-:-:S04]  /*1ef90*/  IADD3 R2, P0, R2, R5, RZ ;  /* 0x0000000502027210 */ /* 0x001fc80007f1e0ff */
[----:B-1----:R-:W-:Y:S02]  /*1efa0*/  IADD3.X R3, RZ, R3, RZ, P0, !PT ;  /* 0x00000003ff037210 */ /* 0x002fe400007fe4ff */
        /* <DEDUP_REMOVED lines=13> */
.L_x_3486:
        /* <DEDUP_REMOVED lines=27> */
.L_x_3225:
        /* <DEDUP_REMOVED lines=11> */
.L_x_3226:
[C---:B------:R-:W-:Y:S01]  /*1f2e0*/  ISETP.GT.AND P0, PT, R26.reuse, R37, PT ;  /* 0x000000251a00720c */ /* 0x040fe20003f04270 */
[----:B------:R0:W-:Y:S01]  /*1f2f0*/  SYNCS.ARRIVE.TRANS64.A1T0 RZ, [R6+URZ+0x28850], RZ ;  /* 0x028850ff06ff79a7 */ /* 0x0001e2000810003f */
[----:B------:R-:W-:Y:S02]  /*1f300*/  IMAD.MOV.U32 R10, RZ, RZ, R25 ;  /* 0x000000ffff0a7224 */ /* 0x000fe400078e0019 */
[----:B------:R-:W-:Y:S02]  /*1f310*/  IMAD.MOV.U32 R17, RZ, RZ, R28 ;  /* 0x000000ffff117224 */ /* 0x000fe400078e001c */
[----:B------:R-:W-:Y:S02]  /*1f320*/  IMAD.MOV.U32 R33, RZ, RZ, R26 ;  /* 0x000000ffff217224 */ /* 0x000fe400078e001a */
[----:B0-----:R-:W-:-:S05]  /*1f330*/  VIADD R6, R26, 0xffffffff ;  /* 0xffffffff1a067836 */ /* 0x001fca0000000000 */
[----:B------:R-:W-:Y:S05]  /*1f340*/  @P0 BRA `(.L_x_3227) ;  /* 0xffffffec00fc0947 */ /* 0x000fea000383ffff */
.L_x_3214:
[----:B------:R-:W-:Y:S05]  /*1f350*/  BSYNC B0 ;  /* 0x0000000000007941 */ /* 0x000fea0003800000 */
.L_x_3213:
        /* <DEDUP_REMOVED lines=17> */
.L_x_3229:
[----:B------:R-:W-:Y:S05]  /*1f470*/  BSYNC B0 ;  /* 0x0000000000007941 */ /* 0x000fea0003800000 */
.L_x_3228:
[----:B------:R-:W-:-:S05]  /*1f480*/  IMAD.U32 R0, RZ, RZ, UR38 ;  /* 0x00000026ff007e24 */ /* 0x000fca000f8e00ff */
[----:B------:R-:W-:-:S13]  /*1f490*/  ISETP.NE.AND P0, PT, R0, 0x3, PT ;  /* 0x000000030000780c */ /* 0x000fda0003f05270 */
[----:B------:R-:W-:Y:S05]  /*1f4a0*/  @!P0 BRA `(.L_x_3230) ;  /* 0x0000000000048947 */ /* 0x000fea0003800000 */
[----:B------:R-:W-:Y:S01]  /*1f4b0*/  BPT.TRAP 0x1 ;  /* 0x000000040000795c */ /* 0x000fe20000300000 */
.L_x_3230:
[----:B------:R-:W-:Y:S01]  /*1f4c0*/  IMAD R0, R25, 0x8, R22 ;  /* 0x0000000819007824 */ /* 0x000fe200078e0216 */
[----:B0-----:R-:W-:Y:S01]  /*1f4d0*/  SHF.L.U32 R3, R28, 0x1f, RZ ;  /* 0x0000001f1c037819 */ /* 0x001fe200000006ff */
[----:B------:R-:W-:Y:S01]  /*1f4e0*/  BSSY B0, `(.L_x_3231) ;  /* 0x0000004000007945 */ /* 0x000fe20003800000 */
[----:B------:R-:W-:Y:S02]  /*1f4f0*/  IMAD R6, R26, -0x80, R36 ;  /* 0xffffff801a067824 */ /* 0x000fe400078e0224 */
[----:B------:R-:W0:Y:S02]  /*1f500*/  SYNCS.PHASECHK.TRANS64.TRYWAIT P0, [R0+URZ+0x28860], R3 ;  /* 0x02886003000075a7 */ /* 0x000e24000800017f */
[----:B0-----:R-:W-:Y:S05]  /*1f510*/  @!P0 BRA `(.L_x_3232) ;  /* 0x0000007400c48947 */ /* 0x001fea0003800000 */
.L_x_3487:
[----:B------:R-:W-:Y:S05]  /*1f520*/  BSYNC B0 ;  /* 0x0000000000007941 */ /* 0x000fea0003800000 */
.L_x_3231:
        /* <DEDUP_REMOVED lines=70> */
.L_x_3505:
        /* <DEDUP_REMOVED lines=11> */
.L_x_3234:
        /* <DEDUP_REMOVED lines=11> */
.L_x_3235:
[----:B------:R0:W-:Y:S01]  /*1faf0*/  SYNCS.ARRIVE.TRANS64.A1T0 RZ, [R0+URZ+0x28850], RZ ;  /* 0x028850ff00ff79a7 */ /* 0x0001e2000810003f */
[----:B------:R-:W-:-:S05]  /*1fb00*/  VIADD R25, R25, 0x1 ;  /* 0x0000000119197836 */ /* 0x000fca0000000000 */
[----:B------:R-:W-:-:S04]  /*1fb10*/  ISETP.NE.AND P0, PT, R25, 0x2, PT ;  /* 0x000000021900780c */ /* 0x000fc80003f05270 */
[----:B------:R-:W-:Y:S02]  /*1fb20*/  SEL R3, RZ, 0x1, P0 ;  /* 0x00000001ff037807 */ /* 0x000fe40000000000 */
[----:B------:R-:W-:Y:S02]  /*1fb30*/  SEL R25, R25, RZ, P0 ;  /* 0x000000ff19197207 */ /* 0x000fe40000000000 */
[----:B0-----:R-:W-:-:S07]  /*1fb40*/  LOP3.LUT R28, R28, R3, RZ, 0x3c, !PT ;  /* 0x000000031c1c7212 */ /* 0x001fce00078e3cff */
.L_x_3192:
[----:B------:R-:W-:Y:S05]  /*1fb50*/  BSYNC B7 ;  /* 0x0000000000077941 */ /* 0x000fea0003800000 */
.L_x_3190:
[----:B------:R-:W-:-:S13]  /*1fb60*/  LOP3.LUT P0, RZ, R32, 0x8, RZ, 0xc0, !PT ;  /* 0x0000000820ff7812 */ /* 0x000fda000780c0ff */
[----:B------:R-:W-:Y:S05]  /*1fb70*/  @!P0 BRA `(.L_x_3236) ;  /* 0x0000000000248947 */ /* 0x000fea0003800000 */
[----:B------:R-:W-:Y:S05]  /*1fb80*/  WARPSYNC.ALL ;  /* 0x0000000000007948 */ /* 0x000fea0003800000 */
[----:B------:R-:W2:Y:S08]  /*1fb90*/  S2UR UR5, SR_CgaCtaId ;  /* 0x00000000000579c3 */ /* 0x000eb00000008800 */
[----:B------:R-:W-:Y:S06]  /*1fba0*/  BAR.SYNC.DEFER_BLOCKING 0x5, 0x180 ;  /* 0x0146000000007b1d */ /* 0x000fec0000010000 */
[----:B------:R-:W-:-:S02]  /*1fbb0*/  UMOV UR4, 0x400 ;  /* 0x0000040000047882 */ /* 0x000fc40000000000 */
[----:B--2---:R-:W-:-:S06]  /*1fbc0*/  ULEA UR4, UR5, UR4, 0x18 ;  /* 0x0000000405047291 */ /* 0x004fcc000f8ec03f */
[----:B0-----:R-:W-:-:S05]  /*1fbd0*/  IMAD.U32 R22, RZ, RZ, UR4 ;  /* 0x00000004ff167e24 */ /* 0x001fca000f8e00ff */
[----:B------:R2:W3:Y:S01]  /*1fbe0*/  LDS.128 R16, [R22+0x288d0] ;  /* 0x0288d00016107984 */ /* 0x0004e20000000c00 */
[----:B------:R-:W-:Y:S06]  /*1fbf0*/  BAR.ARV 0x4, 0x180 ;  /* 0x0106000000007b1d */ /* 0x000fec0000002000 */
[----:B------:R-:W-:Y:S05]  /*1fc00*/  BRA `(.L_x_3237) ;  /* 0x0000000c00d47947 */ /* 0x000fea0003800000 */
.L_x_3236:
[----:B0-----:R-:W0:Y:S01]  /*1fc10*/  S2R R8, SR_TID.X ;  /* 0x0000000000087919 */ /* 0x001e220000002100 */
        /* <DEDUP_REMOVED lines=8> */
[----:B------:R-:W2:Y:S01]  /*1fca0*/  @!P1 LDC.64 R4, c[0x0][0xc78] ;  /* 0x00031e00ff049b82 */ /* 0x000ea20000000a00 */
[----:B0-----:R-:W-:-:S05]  /*1fcb0*/  @!P1 IMAD.WIDE R2, R7, 0x4, R2 ;  /* 0x0000000407029825 */ /* 0x001fca00078e0202 */
[----:B------:R2:W3:Y:S02]  /*1fcc0*/  @!P1 LDG.E R6, desc[UR42][R2.64] ;  /* 0x0000002a02069981 */ /* 0x0004e4000c1e1900 */
        /* <DEDUP_REMOVED lines=30> */
[----:B------:R0:W2:Y:S02]  /*1feb0*/  SHFL.IDX PT, R14, R2, 0x1f, 0x1f ;  /* 0x03e01f00020e7f89 */ /* 0x0000a400000e0000 */
.L_x_3515:
[----:B------:R-:W-:Y:S02]  /*1fec0*/  ULDC UR4, c[0x0][0xc38] ;  /* 0x00030e0000047ab9 */ /* 0x000fe40000000800 */
[----:B------:R-:W-:-:S04]  /*1fed0*/  IMAD.U32 R5, RZ, RZ, UR4 ;  /* 0x00000004ff057e24 */ /* 0x000fc8000f8e00ff */
[----:B--2---:R-:W-:-:S04]  /*1fee0*/  IMAD R14, R14, R5, RZ ;  /* 0x000000050e0e7224 */ /* 0x004fc800078e02ff */
[----:B------:R-:W-:-:S05]  /*1fef0*/  IMAD.IADD R7, R7, 0x1, R14 ;  /* 0x0000000107077824 */ /* 0x000fca00078e020e */
[----:B------:R-:W-:-:S13]  /*1ff00*/  ISETP.GT.AND P6, PT, R7, R0, PT ;  /* 0x000000000700720c */ /* 0x000fda0003fc4270 */
[----:B------:R-:W-:Y:S05]  /*1ff10*/  @P6 BRA `(.L_x_3239) ;  /* 0x0000000000a46947 */ /* 0x000fea0003800000 */
.L_x_3242:
        /* <DEDUP_REMOVED lines=10> */
[----:B------:R-:W2:Y:S01]  /*1ffc0*/  @!P6 LDC.64 R4, c[0x0][0xc78] ;  /* 0x00031e00ff04eb82 */ /* 0x000ea20000000a00 */
[----:B0-----:R-:W-:-:S05]  /*1ffd0*/  @!P6 IMAD.WIDE R2, R9, 0x4, R2 ;  /* 0x000000040902e825 */ /* 0x001fca00078e0202 */
[----:B------:R2:W3:Y:S02]  /*1ffe0*/  @!P6 LDG.E R17, desc[UR42][R2.64] ;  /* 0x0000002a0211e981 */ /* 0x0004e4000c1e1900 */
[----:B--2---:R-:W-:-:S04]  /*1fff0*/  @!P6 IMAD.WIDE R2, R9, 0x4, R4 ;  /* 0x000000040902e825 */ /* 0x004fc800078e0204 */
[----:B------:R-:W-:-:S06]  /*20000*/  IMAD.MOV.U32 R4, RZ, RZ, RZ ;  /* 0x000000ffff047224 */ /* 0x000fcc00078e00ff */
[----:B------:R-:W3:Y:S01]  /*20010*/  @!P6 LDG.E R4, desc[UR42][R2.64] ;  /* 0x0000002a0204e981 */ /* 0x000ee2000c1e1900 */
[----:B------:R-:W-:Y:S01]  /*20020*/  UMOV UR4, 0xffffffff ;  /* 0xffffffff00047882 */ /* 0x000fe20000000000 */
[----:B---3--:R-:W-:Y:S02]  /*20030*/  IMAD R13, R4, R17, RZ ;  /* 0x00000011040d7224 */ /* 0x008fe400078e02ff */
        /* <DEDUP_REMOVED lines=16> */
[----:B------:R0:W2:Y:S02]  /*20140*/  SHFL.IDX PT, R14, R2, 0x1f, 0x1f ;  /* 0x03e01f00020e7f89 */ /* 0x0000a400000e0000 */
.L_x_3523:
[----:B------:R-:W-:Y:S02]  /*20150*/  ULDC UR4, c[0x0][0xc38] ;  /* 0x00030e0000047ab9 */ /* 0x000fe40000000800 */
[----:B------:R-:W-:-:S04]  /*20160*/  IMAD.U32 R5, RZ, RZ, UR4 ;  /* 0x00000004ff057e24 */ /* 0x000fc8000f8e00ff */
[----:B--2---:R-:W-:-:S04]  /*20170*/  IMAD R14, R14, R5, RZ ;  /* 0x000000050e0e7224 */ /* 0x004fc800078e02ff */
[----:B------:R-:W-:-:S05]  /*20180*/  IMAD.IADD R7, R14, 0x1, R7 ;  /* 0x000000010e077824 */ /* 0x000fca00078e0207 */
[----:B------:R-:W-:-:S13]  /*20190*/  ISETP.GT.AND P6, PT, R7, R0, PT ;  /* 0x000000000700720c */ /* 0x000fda0003fc4270 */
[----:B------:R-:W-:Y:S05]  /*201a0*/  @!P6 BRA `(.L_x_3242) ;  /* 0xfffffffc005ce947 */ /* 0x000fea000383ffff */
.L_x_3239:
[----:B------:R-:W-:Y:S01]  /*201b0*/  IMAD.IADD R7, R7, 0x1, -R14 ;  /* 0x0000000107077824 */ /* 0x000fe200078e0a0e */
[----:B------:R-:W-:-:S03]  /*201c0*/  UMOV UR4, 0xffffffff ;  /* 0xffffffff00047882 */ /* 0x000fc60000000000 */
[----:B------:R-:W-:-:S05]  /*201d0*/  IMAD R3, R2, R5, R7 ;  /* 0x0000000502037224 */ /* 0x000fca00078e0207 */
[----:B------:R-:W-:Y:S01]  /*201e0*/  ISETP.GT.AND P6, PT, R3, R0, PT ;  /* 0x000000000300720c */ /* 0x000fe20003fc4270 */
[----:B------:R-:W-:-:S12]  /*201f0*/  BRA.DIV UR4, `(.L_x_3243) ;  /* 0x0000007e04107947 */ /* 0x000fd8000b800000 */
[----:B------:R-:W-:-:S04]  /*20200*/  VOTE.ANY R3, PT, !P6 ;  /* 0x0000000000037806 */ /* 0x000fc800070e0100 */
[----:B-1----:R-:W1:Y:S02]  /*20210*/  POPC R12, R3 ;  /* 0x00000003000c7309 */ /* 0x002e640000000000 */
[----:B-1----:R1:W2:Y:S01]  /*20220*/  SHFL.IDX PT, R17, R17, R12, 0x1f ;  /* 0x00001f0c11117589 */ /* 0x0022a200000e0000 */
[----:B------:R-:W-:-:S03]  /*20230*/  IMAD.IADD R19, R12, 0x1, R19 ;  /* 0x000000010c137824 */ /* 0x000fc600078e0213 */
[----:B------:R1:W3:Y:S04]  /*20240*/  SHFL.IDX PT, R4, R4, R12, 0x1f ;  /* 0x00001f0c04047589 */ /* 0x0002e800000e0000 */
.L_x_3528:
[----:B------:R-:W-:-:S13]  /*20250*/  ISETP.NE.AND P0, PT, R3, RZ, PT ;  /* 0x000000ff0300720c */ /* 0x000fda0003f05270 */
[----:B------:R-:W-:Y:S05]  /*20260*/  @!P0 BRA `(.L_x_3244) ;  /* 0x0000000000108947 */ /* 0x000fea0003800000 */
[----:B------:R-:W-:Y:S01]  /*20270*/  UMOV UR4, 0xffffffff ;  /* 0xffffffff00047882 */ /* 0x000fe20000000000 */
[----:B-1----:R-:W-:Y:S02]  /*20280*/  VIADD R12, R12, 0xffffffff ;  /* 0xffffffff0c0c7836 */ /* 0x002fe40000000000 */
[----:B------:R-:W-:Y:S05]  /*20290*/  BRA.DIV UR4, `(.L_x_3245) ;  /* 0x0000007e04447947 */ /* 0x000fea000b800000 */
[----:B------:R4:W1:Y:S02]  /*202a0*/  SHFL.IDX PT, R6, R2, R12, 0x1f ;  /* 0x00001f0c02067589 */ /* 0x00086400000e0000 */
.L_x_3244:
        /* <DEDUP_REMOVED lines=52> */
[----:B------:R-:W-:Y:S02]  /*205f0*/  @!P2 IADD3 R6, -R6, RZ, RZ ;  /* 0x000000ff0606a210 */ /* 0x000fe40007ffe1ff */
[----:B------:R-:W-:-:S05]  /*20600*/  @!P1 LOP3.LUT R6, RZ, R4, RZ, 0x33, !PT ;  /* 0x00000004ff069212 */ /* 0x000fca00078e33ff */
[--C-:B------:R-:W-:Y:S02]  /*20610*/  IMAD.MOV R5, RZ, RZ, -R6.reuse ;  /* 0x000000ffff057224 */ /* 0x100fe400078e0a06 */
[C---:B------:R-:W-:Y:S02]  /*20620*/  IMAD R3, R4.reuse, 0x1000000, R6 ;  /* 0x0100000004037824 */ /* 0x040fe400078e0206 */
[----:B------:R-:W-:-:S04]  /*20630*/  IMAD R4, R4, R5, R7 ;  /* 0x0000000504047224 */ /* 0x000fc800078e0207 */
[----:B------:R-:W-:Y:S01]  /*20640*/  IMAD R18, R4, 0x10000, R3 ;  /* 0x0001000004127824 */ /* 0x000fe200078e0203 */
[----:B------:R-:W-:Y:S06]  /*20650*/  BRA `(.L_x_3247) ;  /* 0x0000000000f07947 */ /* 0x000fec0003800000 */
.L_x_3246:
        /* <DEDUP_REMOVED lines=60> */
.L_x_3247:
[----:B------:R-:W-:-:S05]  /*20a20*/  LOP3.LUT R2, RZ, R2, RZ, 0x33, !PT ;  /* 0x00000002ff027212 */ /* 0x000fca00078e33ff */
[----:B------:R-:W-:Y:S01]  /*20a30*/  IMAD.IADD R17, R17, 0x1, R2 ;  /* 0x0000000111117824 */ /* 0x000fe200078e0202 */
[----:B------:R-:W-:Y:S06]  /*20a40*/  BRA `(.L_x_3248) ;  /* 0x00000000001c7947 */ /* 0x000fec0003800000 */
.L_x_3240:
[----:B------:R-:W-:Y:S01]  /*20a50*/  UMOV UR4, URZ ;  /* 0x0000003f00047c82 */ /* 0x000fe20008000000 */
[----:B------:R-:W-:Y:S01]  /*20a60*/  UMOV UR5, URZ ;  /* 0x0000003f00057c82 */ /* 0x000fe20008000000 */
[----:B------:R-:W-:Y:S01]  /*20a70*/  ULDC UR6, c[0x0][0xc3c] ;  /* 0x00030f0000067ab9 */ /* 0x000fe20000000800 */
[----:B------:R-:W-:Y:S02]  /*20a80*/  IMAD.MOV.U32 R16, RZ, RZ, R0 ;  /* 0x000000ffff107224 */ /* 0x000fe400078e0000 */
[----:B------:R-:W-:Y:S02]  /*20a90*/  IMAD.U32 R17, RZ, RZ, UR4 ;  /* 0x00000004ff117e24 */ /* 0x000fe4000f8e00ff */
[----:B------:R-:W-:Y:S02]  /*20aa0*/  IMAD.U32 R18, RZ, RZ, UR5 ;  /* 0x00000005ff127e24 */ /* 0x000fe4000f8e00ff */
[----:B------:R-:W-:-:S07]  /*20ab0*/  IMAD.U32 R19, RZ, RZ, UR6 ;  /* 0x00000006ff137e24 */ /* 0x000fce000f8e00ff */
.L_x_3248:
        /* <DEDUP_REMOVED lines=10> */
.L_x_3237:
[----:B------:R-:W-:Y:S02]  /*20b60*/  ULDC UR4, c[0x0][0xc3c] ;  /* 0x00030f0000047ab9 */ /* 0x000fe40000000800 */
[----:B---3--:R-:W-:-:S13]  /*20b70*/  ISETP.GE.AND P0, PT, R19, UR4, PT ;  /* 0x0000000413007c0c */ /* 0x008fda000bf06270 */
[----:B------:R-:W-:Y:S05]  /*20b80*/  @!P0 BRA `(.L_x_3249) ;  /* 0xffffff9800ec8947 */ /* 0x000fea000383ffff */
[----:B------:R-:W-:Y:S05]  /*20b90*/  BSYNC B8 ;  /* 0x0000000000087941 */ /* 0x000fea0003800000 */
.L_x_3146:
        /* <DEDUP_REMOVED lines=12> */
.L_x_3531:
[----:B------:R-:W-:Y:S05]  /*20c60*/  BSYNC B0 ;  /* 0x0000000000007941 */ /* 0x000fea0003800000 */
.L_x_3250:
[----:B------:R-:W-:-:S03]  /*20c70*/  UMOV UR4, 0xffffffff ;  /* 0xffffffff00047882 */ /* 0x000fc60000000000 */
[----:B------:R-:W-:Y:S05]  /*20c80*/  BRA.DIV UR4, `(.L_x_3252) ;  /* 0x0000007604047947 */ /* 0x000fea000b800000 */
[----:B-1----:R-:W1:Y:S02]  /*20c90*/  S2R R0, SR_TID.X ;  /* 0x0000000000007919 */ /* 0x002e640000002100 */
[----:B-1----:R-:W-:-:S04]  /*20ca0*/  SHF.R.U32.HI R0, RZ, 0x5, R0 ;  /* 0x00000005ff007819 */ /* 0x002fc80000011600 */
[----:B------:R-:W-:-:S05]  /*20cb0*/  LOP3.LUT R0, R0, 0x3, RZ, 0xc0, !PT ;  /* 0x0000000300007812 */ /* 0x000fca00078ec0ff */
[----:B------:R1:W3:Y:S02]  /*20cc0*/  SHFL.IDX PT, R14, R0, RZ, 0x1f ;  /* 0x00001fff000e7589 */ /* 0x0002e400000e0000 */
.L_x_3534:
[----:B---3--:R-:W-:-:S13]  /*20cd0*/  ISETP.NE.AND P0, PT, R14, RZ, PT ;  /* 0x000000ff0e00720c */ /* 0x008fda0003f05270 */
[----:B------:R-:W-:Y:S05]  /*20ce0*/  @P0 BRA `(.L_x_2902) ;  /* 0x0000000000880947 */ /* 0x000fea0003800000 */
[----:B------:R-:W-:-:S03]  /*20cf0*/  UMOV UR4, 0xffffffff ;  /* 0xffffffff00047882 */ /* 0x000fc60000000000 */
[----:B------:R-:W-:Y:S05]  /*20d00*/  BRA.DIV UR4, `(.L_x_3253) ;  /* 0x0000007604187947 */ /* 0x000fea000b800000 */
[----:B------:R-:W-:-:S13]  /*20d10*/  ELECT P6, URZ, PT ;  /* 0x00000000003f782f */ /* 0x000fda00038c0000 */
.L_x_3537:
[----:B------:R-:W-:Y:S05]  /*20d20*/  @!P6 BRA `(.L_x_2902) ;  /* 0x000000000078e947 */ /* 0x000fea0003800000 */
[----:B------:R-:W-:-:S06]  /*20d30*/  ULOP3.LUT UR4, UR36, 0x2, URZ, 0xfc, !UPT ;  /* 0x0000000224047892 */ /* 0x000fcc000f8efc3f */
[----:B-1----:R-:W-:-:S05]  /*20d40*/  IMAD.U32 R0, RZ, RZ, UR4 ;  /* 0x00000004ff007e24 */ /* 0x002fca000f8e00ff */
[----:B------:R-:W-:-:S13]  /*20d50*/  ISETP.NE.AND P0, PT, R0, 0x3, PT ;  /* 0x000000030000780c */ /* 0x000fda0003f05270 */
[----:B------:R-:W-:Y:S05]  /*20d60*/  @!P0 BRA `(.L_x_3254) ;  /* 0x0000000000048947 */ /* 0x000fea0003800000 */
[----:B------:R-:W-:Y:S01]  /*20d70*/  BPT.TRAP 0x1 ;  /* 0x000000040000795c */ /* 0x000fe20000300000 */
.L_x_3254:
[C---:B------:R-:W-:Y:S01]  /*20d80*/  IMAD R5, R25.reuse, 0x8, R4 ;  /* 0x0000000819057824 */ /* 0x040fe200078e0204 */
[----:B------:R-:W-:Y:S01]  /*20d90*/  SHF.L.U32 R0, R28, 0x1f, RZ ;  /* 0x0000001f1c007819 */ /* 0x000fe200000006ff */
[----:B------:R-:W-:-:S03]  /*20da0*/  VIADD R25, R25, 0x1 ;  /* 0x0000000119197836 */ /* 0x000fc60000000000 */
[----:B------:R-:W1:Y:S02]  /*20db0*/  SYNCS.PHASECHK.TRANS64.TRYWAIT P1, [R5+URZ+0x28840], R0 ;  /* 0x02884000050075a7 */ /* 0x000e64000802017f */
[----:B------:R-:W-:-:S04]  /*20dc0*/  ISETP.NE.AND P2, PT, R25, 0x2, PT ;  /* 0x000000021900780c */ /* 0x000fc80003f45270 */
[----:B------:R-:W-:Y:S01]  /*20dd0*/  SEL R3, RZ, 0x1, P2 ;  /* 0x00000001ff037807 */ /* 0x000fe20001000000 */
[----:B-1----:R-:W-:Y:S08]  /*20de0*/  @!P1 BRA `(.L_x_3255) ;  /* 0x0000007400009947 */ /* 0x002ff00003800000 */
.L_x_3538:
[----:B------:R-:W-:Y:S02]  /*20df0*/  SEL R25, R25, RZ, P2 ;  /* 0x000000ff19197207 */ /* 0x000fe40001000000 */
[----:B------:R-:W-:Y:S01]  /*20e00*/  LOP3.LUT R2, R28, R3, RZ, 0x3c, !PT ;  /* 0x000000031c027212 */ /* 0x000fe200078e3cff */
[----:B------:R-:W-:Y:S06]  /*20e10*/  @!P0 BRA `(.L_x_3256) ;  /* 0x0000000000048947 */ /* 0x000fec0003800000 */
[----:B------:R-:W-:Y:S01]  /*20e20*/  BPT.TRAP 0x1 ;  /* 0x000000040000795c */ /* 0x000fe20000300000 */
.L_x_3256:
[----:B------:R-:W-:Y:S01]  /*20e30*/  IMAD R25, R25, 0x8, R4 ;  /* 0x0000000819197824 */ /* 0x000fe200078e0204 */
[----:B------:R-:W-:-:S04]  /*20e40*/  SHF.L.U32 R2, R2, 0x1f, RZ ;  /* 0x0000001f02027819 */ /* 0x000fc800000006ff */
[----:B------:R-:W3:Y:S02]  /*20e50*/  SYNCS.PHASECHK.TRANS64.TRYWAIT P1, [R25+URZ+0x28840], R2 ;  /* 0x02884002190075a7 */ /* 0x000ee4000802017f */
[----:B---3--:R-:W-:Y:S05]  /*20e60*/  @!P1 BRA `(.L_x_3257) ;  /* 0x0000007000f49947 */ /* 0x008fea0003800000 */
.L_x_3539:
[----:B------:R-:W-:Y:S05]  /*20e70*/  @!P0 BRA `(.L_x_3258) ;  /* 0x0000000000048947 */ /* 0x000fea0003800000 */
[----:B------:R-:W-:Y:S01]  /*20e80*/  BPT.TRAP 0x1 ;  /* 0x000000040000795c */ /* 0x000fe20000300000 */
.L_x_3258:
[----:B------:R-:W4:Y:S02]  /*20e90*/  SYNCS.PHASECHK.TRANS64.TRYWAIT P1, [R5+URZ+0x28860], R0 ;  /* 0x02886000050075a7 */ /* 0x000f24000802017f */
[----:B----4-:R-:W-:Y:S05]  /*20ea0*/  @!P1 BRA `(.L_x_3259) ;  /* 0x0000007000f89947 */ /* 0x010fea0003800000 */
.L_x_3540:
[----:B------:R-:W-:Y:S05]  /*20eb0*/  @!P0 BRA `(.L_x_3260) ;  /* 0x0000000000048947 */ /* 0x000fea0003800000 */
[----:B------:R-:W-:Y:S01]  /*20ec0*/  BPT.TRAP 0x1 ;  /* 0x000000040000795c */ /* 0x000fe20000300000 */
.L_x_3260:
[----:B------:R0:W0:Y:S02]  /*20ed0*/  SYNCS.PHASECHK.TRANS64.TRYWAIT P0, [R25+URZ+0x28860], R2 ;  /* 0x02886002190075a7 */ /* 0x000024000800017f */
[----:B0-----:R-:W-:Y:S05]  /*20ee0*/  @!P0 NANOSLEEP.SYNCS 0x989680 ;  /* 0x009896800000895d */ /* 0x001fea0003900000 */
[----:B------:R-:W0:Y:S02]  /*20ef0*/  @!P0 SYNCS.PHASECHK.TRANS64 P0, [R25+URZ+0x28860], R2 ;  /* 0x02886002190085a7 */ /* 0x000e24000800007f */
[----:B0-----:R-:W-:Y:S05]  /*20f00*/  @!P0 BRA `(.L_x_3260) ;  /* 0xfffffffc00f08947 */ /* 0x001fea000383ffff */
.L_x_2902:
[----:B------:R-:W-:Y:S05]  /*20f10*/  BSYNC B9 ;  /* 0x0000000000097941 */ /* 0x000fea0003800000 */
.L_x_2899:
[----:B------:R-:W-:Y:S05]  /*20f20*/  EXIT ;  /* 0x000000000000794d */ /* 0x000fea0003800000 */
.L_x_2926:
[----:B0-----:R0:W1:Y:S02]  /*20f30*/  SYNCS.PHASECHK.TRANS64.TRYWAIT P6, [R89+URZ+0x28890], R100 ;  /* 0x02889064590075a7 */ /* 0x00106400080c017f */
[----:B-1----:R-:W-:Y:S05]  /*20f40*/  @!P6 NANOSLEEP.SYNCS 0x989680 ;  /* 0x009896800000e95d */ /* 0x002fea0003900000 */
[----:B------:R-:W1:Y:S02]  /*20f50*/  @!P6 SYNCS.PHASECHK.TRANS64 P6, [R89+URZ+0x28890], R100 ;  /* 0x028890645900e5a7 */ /* 0x000e6400080c007f */
[----:B-1----:R-:W-:Y:S05]  /*20f60*/  @!P6 BRA `(.L_x_2926) ;  /* 0xfffffffc00f0e947 */ /* 0x002fea000383ffff */
[----:B------:R-:W-:Y:S05]  /*20f70*/  BRA `(.L_x_3261) ;  /* 0xfffffe2400447947 */ /* 0x000fea000383ffff */
.L_x_2927:
        /* <DEDUP_REMOVED lines=8> */
.L_x_3263:
[----:B------:R-:W-:Y:S05]  /*21000*/  BSYNC B1 ;  /* 0x0000000000017941 */ /* 0x000fea0003800000 */
.L_x_3262:
        /* <DEDUP_REMOVED lines=8> */
.L_x_3264:
[----:B------:R-:W-:Y:S01]  /*21090*/  IMAD.MOV.U32 R103, RZ, RZ, R14 ;  /* 0x000000ffff677224 */ /* 0x000fe200078e000e */
[----:B------:R-:W-:Y:S06]  /*210a0*/  BRA `(.L_x_3265) ;  /* 0xfffffe24000c7947 */ /* 0x000fec000383ffff */
.L_x_2936:
        /* <DEDUP_REMOVED lines=8> */
.L_x_3267:
[----:B------:R-:W-:Y:S05]  /*21130*/  BSYNC B1 ;  /* 0x0000000000017941 */ /* 0x000fea0003800000 */
.L_x_3266:
        /* <DEDUP_REMOVED lines=8> */
.L_x_3268:
[----:B------:R-:W-:Y:S01]  /*211c0*/  IMAD.MOV.U32 R69, RZ, RZ, R14 ;  /* 0x000000ffff457224 */ /* 0x000fe200078e000e */
[----:B------:R-:W-:Y:S06]  /*211d0*/  BRA `(.L_x_3269) ;  /* 0xfffffe2800a07947 */ /* 0x000fec000383ffff */
.L_x_2945:
        /* <DEDUP_REMOVED lines=8> */
.L_x_3271:
[----:B------:R-:W-:Y:S05]  /*21260*/  BSYNC B1 ;  /* 0x0000000000017941 */ /* 0x000fea0003800000 */
.L_x_3270:
        /* <DEDUP_REMOVED lines=8> */
.L_x_3272:
[----:B------:R-:W-:Y:S01]  /*212f0*/  IMAD.MOV.U32 R61, RZ, RZ, R14 ;  /* 0x000000ffff3d7224 */ /* 0x000fe200078e000e */
[----:B------:R-:W-:Y:S06]  /*21300*/  BRA `(.L_x_3273) ;  /* 0xfffffe3000347947 */ /* 0x000fec000383ffff */
.L_x_2954:
        /* <DEDUP_REMOVED lines=8> */
.L_x_3275:
[----:B------:R-:W-:Y:S05]  /*21390*/  BSYNC B1 ;  /* 0x0000000000017941 */ /* 0x000fea0003800000 */
.L_x_3274:
        /* <DEDUP_REMOVED lines=8> */
.L_x_3276:
[----:B------:R-:W-:Y:S01]  /*21420*/  IMAD.MOV.U32 R51, RZ, RZ, R14 ;  /* 0x000000ffff337224 */ /* 0x000fe200078e000e */
[----:B------:R-:W-:Y:S06]  /*21430*/  BRA `(.L_x_3277) ;  /* 0xfffffe3400c47947 */ /* 0x000fec000383ffff */
.L_x_2966:
[----:B-1----:R1:W2:Y:S02]  /*21440*/  SYNCS.PHASECHK.TRANS64.TRYWAIT P4, [R89+URZ+0x28890], R100 ;  /* 0x02889064590075a7 */ /* 0x0022a4000808017f */
[----:B--2---:R-:W-:Y:S05]  /*21450*/  @!P4 NANOSLEEP.SYNCS 0x989680 ;  /* 0x009896800000c95d */ /* 0x004fea0003900000 */
[----:B------:R-:W2:Y:S02]  /*21460*/  @!P4 SYNCS.PHASECHK.TRANS64 P4, [R89+URZ+0x28890], R100 ;  /* 0x028890645900c5a7 */ /* 0x000ea4000808007f */
[----:B--2---:R-:W-:Y:S05]  /*21470*/  @!P4 BRA `(.L_x_2966) ;  /* 0xfffffffc00f0c947 */ /* 0x004fea000383ffff */
[----:B------:R-:W-:Y:S05]  /*21480*/  BRA `(.L_x_3278) ;  /* 0xfffffe4400fc7947 */ /* 0x000fea000383ffff */
.L_x_2967:
        /* <DEDUP_REMOVED lines=8> */
.L_x_3280:
[----:B------:R-:W-:Y:S05]  /*21510*/  BSYNC B1 ;  /* 0x0000000000017941 */ /* 0x000fea0003800000 */
.L_x_3279:
        /* <DEDUP_REMOVED lines=8> */
.L_x_3281:
[----:B------:R-:W-:Y:S01]  /*215a0*/  IMAD.MOV.U32 R104, RZ, RZ, R14 ;  /* 0x000000ffff687224 */ /* 0x000fe200078e000e */
[----:B------:R-:W-:Y:S06]  /*215b0*/  BRA `(.L_x_3282) ;  /* 0xfffffe4400c87947 */ /* 0x000fec000383ffff */
.L_x_2972:
[----:B------:R-:W-:Y:S01]  /*215c0*/  BSSY B1, `(.L_x_3283) ;  /* 0x0000008000017945 */ /* 0x000fe20003800000 */
[----:B----4-:R-:W-:Y:S02]  /*215d0*/  IMAD.MOV.U32 R13, RZ, RZ, R101 ;  /* 0x000000ffff0d7224 */ /* 0x010fe400078e0065 */
[----:B------:R-:W-:Y:S02]  /*215e0*/  IMAD.MOV.U32 R12, RZ, RZ, 0x1 ;  /* 0x00000001ff0c7424 */ /* 0x000fe400078e00ff */
[----:B------:R-:W-:Y:S02]  /*215f0*/  IMAD.MOV.U32 R11, RZ, RZ, 0x181f ;  /* 0x0000181fff0b7424 */ /* 0x000fe400078e00ff */
[----:B------:R-:W-:-:S07]  /*21600*/  IMAD.MOV.U32 R15, RZ, RZ, -0x1 ;  /* 0xffffffffff0f7424 */ /* 0x000fce00078e00ff */
[----:B0123--:R-:W-:Y:S05]  /*21610*/  WARPSYNC.COLLECTIVE R15, `(.L_x_3284) ;  /* 0x000000000f087348 */ /* 0x00ffea0003c00000 */
[----:B------:R4:W0:Y:S02]  /*21620*/  SHFL.IDX P6, R14, R13, R12, R11 ;  /* 0x0000000c0d0e7389 */ /* 0x00082400000c000b */
[----:B01234-:R-:W-:Y:S01]  /*21630*/  ENDCOLLECTIVE ;  /* 0x000000000000791b */ /* 0x01ffe20003800000 */
.L_x_3284:
[----:B------:R-:W-:Y:S05]  /*21640*/  BSYNC B1 ;  /* 0x0000000000017941 */ /* 0x000fea0003800000 */
.L_x_3283:
        /* <DEDUP_REMOVED lines=8> */
.L_x_3285:
[----:B------:R-:W-:Y:S01]  /*216d0*/  IMAD.MOV.U32 R46, RZ, RZ, R14 ;  /* 0x000000ffff2e7224 */ /* 0x000fe200078e000e */
[----:B------:R-:W-:Y:S06]  /*216e0*/  BRA `(.L_x_3286) ;  /* 0xfffffe4c007c7947 */ /* 0x000fec000383ffff */
.L_x_2977:
        /* <DEDUP_REMOVED lines=8> */
.L_x_3288:
[----:B------:R-:W-:Y:S05]  /*21770*/  BSYNC B1 ;  /* 0x0000000000017941 */ /* 0x000fea0003800000 */
.L_x_3287:
        /* <DEDUP_REMOVED lines=8> */
.L_x_3289:
[----:B------:R-:W-:Y:S01]  /*21800*/  IMAD.MOV.U32 R46, RZ, RZ, R14 ;  /* 0x000000ffff2e7224 */ /* 0x000fe200078e000e */
[----:B------:R-:W-:Y:S06]  /*21810*/  BRA `(.L_x_3290) ;  /* 0xfffffe5400307947 */ /* 0x000fec000383ffff */
.L_x_2982:
[----:B------:R-:W-:Y:S01]  /*21820*/  BSSY B1, `(.L_x_3291) ;  /* 0x0000008000017945 */ /* 0x000fe20003800000 */
[----:B----4-:R-:W-:Y:S01]  /*21830*/  MOV R13, R101 ;  /* 0x00000065000d7202 */ /* 0x010fe20000000f00 */
[----:B------:R-:W-:Y:S02]  /*21840*/  IMAD.MOV.U32 R12, RZ, RZ, 0x3 ;  /* 0x00000003ff0c7424 */ /* 0x000fe400078e00ff */
[----:B------:R-:W-:Y:S02]  /*21850*/  IMAD.MOV.U32 R11, RZ, RZ, 0x181f ;  /* 0x0000181fff0b7424 */ /* 0x000fe400078e00ff */
[----:B------:R-:W-:-:S07]  /*21860*/  IMAD.MOV.U32 R15, RZ, RZ, -0x1 ;  /* 0xffffffffff0f7424 */ /* 0x000fce00078e00ff */
[----:B0123--:R-:W-:Y:S05]  /*21870*/  WARPSYNC.COLLECTIVE R15, `(.L_x_3292) ;  /* 0x000000000f087348 */ /* 0x00ffea0003c00000 */
[----:B------:R4:W0:Y:S02]  /*21880*/  SHFL.IDX P6, R14, R13, R12, R11 ;  /* 0x0000000c0d0e7389 */ /* 0x00082400000c000b */
[----:B01234-:R-:W-:Y:S01]  /*21890*/  ENDCOLLECTIVE ;  /* 0x000000000000791b */ /* 0x01ffe20003800000 */
.L_x_3292:
[----:B------:R-:W-:Y:S05]  /*218a0*/  BSYNC B1 ;  /* 0x0000000000017941 */ /* 0x000fea0003800000 */
.L_x_3291:
        /* <DEDUP_REMOVED lines=8> */
.L_x_3293:
[----:B------:R-:W-:Y:S01]  /*21930*/  IMAD.MOV.U32 R106, RZ, RZ, R14 ;  /* 0x000000ffff6a7224 */ /* 0x000fe200078e000e */
[----:B------:R-:W-:Y:S06]  /*21940*/  BRA `(.L_x_3294) ;  /* 0xfffffe5800ec7947 */ /* 0x000fec000383ffff */
.L_x_2987:
[----:B0-----:R0:W1:Y:S02]  /*21950*/  SYNCS.PHASECHK.TRANS64.TRYWAIT P3, [R89+URZ+0x28890], R100 ;  /* 0x02889064590075a7 */ /* 0x001064000806017f */
[----:B-1----:R-:W-:Y:S05]  /*21960*/  @!P3 NANOSLEEP.SYNCS 0x989680 ;  /* 0x009896800000b95d */ /* 0x002fea0003900000 */
[----:B------:R-:W1:Y:S02]  /*21970*/  @!P3 SYNCS.PHASECHK.TRANS64 P3, [R89+URZ+0x28890], R100 ;  /* 0x028890645900b5a7 */ /* 0x000e64000806007f */
[----:B-1----:R-:W-:Y:S05]  /*21980*/  @!P3 BRA `(.L_x_2987) ;  /* 0xfffffffc00f0b947 */ /* 0x002fea000383ffff */
[----:B------:R-:W-:Y:S05]  /*21990*/  BRA `(.L_x_3295) ;  /* 0xfffffe6000f47947 */ /* 0x000fea000383ffff */
.L_x_2988:
        /* <DEDUP_REMOVED lines=8> */
.L_x_3297:
[----:B------:R-:W-:Y:S05]  /*21a20*/  BSYNC B1 ;  /* 0x0000000000017941 */ /* 0x000fea0003800000 */
.L_x_3296:
        /* <DEDUP_REMOVED lines=8> */
.L_x_3298:
[----:B------:R-:W-:Y:S05]  /*21ab0*/  BRA `(.L_x_3299) ;  /* 0xfffffe6400147947 */ /* 0x000fea000383ffff */
.L_x_2991:
        /* <DEDUP_REMOVED lines=8> */
.L_x_3301:
[----:B------:R-:W-:Y:S05]  /*21b40*/  BSYNC B1 ;  /* 0x0000000000017941 */ /* 0x000fea0003800000 */
.L_x_3300:
        /* <DEDUP_REMOVED lines=8> */
.L_x_3302:
[----:B------:R-:W-:Y:S05]  /*21bd0*/  BRA `(.L_x_3303) ;  /* 0xfffffe6400147947 */ /* 0x000fea000383ffff */
.L_x_2994:
        /* <DEDUP_REMOVED lines=8> */
.L_x_3305:
[----:B------:R-:W-:Y:S05]  /*21c60*/  BSYNC B1 ;  /* 0x0000000000017941 */ /* 0x000fea0003800000 */
.L_x_3304:
        /* <DEDUP_REMOVED lines=8> */
.L_x_3306:
[----:B------:R-:W-:Y:S05]  /*21cf0*/  BRA `(.L_x_3307) ;  /* 0xfffffe6400187947 */ /* 0x000fea000383ffff */
.L_x_2997:
        /* <DEDUP_REMOVED lines=8> */
.L_x_3309:
[----:B------:R-:W-:Y:S05]  /*21d80*/  BSYNC B1 ;  /* 0x0000000000017941 */ /* 0x000fea0003800000 */
.L_x_3308:
        /* <DEDUP_REMOVED lines=8> */
.L_x_3310:
[----:B------:R-:W-:Y:S05]  /*21e10*/  BRA `(.L_x_3311) ;  /* 0xfffffe64001c7947 */ /* 0x000fea000383ffff */
.L_x_3001:
[----:B------:R0:W0:Y:S02]  /*21e20*/  SYNCS.PHASECHK.TRANS64.TRYWAIT P4, [R89+URZ+0x288b0], R100 ;  /* 0x0288b064590075a7 */ /* 0x000024000808017f */
[----:B0-----:R-:W-:Y:S05]  /*21e30*/  @!P4 NANOSLEEP.SYNCS 0x989680 ;  /* 0x009896800000c95d */ /* 0x001fea0003900000 */
[----:B------:R-:W0:Y:S02]  /*21e40*/  @!P4 SYNCS.PHASECHK.TRANS64 P4, [R89+URZ+0x288b0], R100 ;  /* 0x0288b0645900c5a7 */ /* 0x000e24000808007f */
[----:B0-----:R-:W-:Y:S05]  /*21e50*/  @!P4 BRA `(.L_x_3001) ;  /* 0xfffffffc00f0c947 */ /* 0x001fea000383ffff */
[----:B------:R-:W-:Y:S05]  /*21e60*/  BRA `(.L_x_3312) ;  /* 0xfffffe6400987947 */ /* 0x000fea000383ffff */
.L_x_3015:
[----:B------:R-:W0:Y:S01]  /*21e70*/  S2R R5, SR_TID.X ;  /* 0x0000000000057919 */ /* 0x000e220000002100 */
[----:B------:R-:W-:Y:S01]  /*21e80*/  BSSY B0, `(.L_x_3313) ;  /* 0x000000c000007945 */ /* 0x000fe20003800000 */
[----:B------:R-:W-:Y:S02]  /*21e90*/  IMAD.MOV.U32 R12, RZ, RZ, RZ ;  /* 0x000000ffff0c7224 */ /* 0x000fe400078e00ff */
[----:B------:R-:W-:Y:S02]  /*21ea0*/  IMAD.MOV.U32 R11, RZ, RZ, 0x1f ;  /* 0x0000001fff0b7424 */ /* 0x000fe400078e00ff */
[----:B------:R-:W-:Y:S02]  /*21eb0*/  IMAD.MOV.U32 R15, RZ, RZ, -0x1 ;  /* 0xffffffffff0f7424 */ /* 0x000fe400078e00ff */
[----:B0-----:R-:W-:-:S05]  /*21ec0*/  VIADD R5, R5, 0xffffff80 ;  /* 0xffffff8005057836 */ /* 0x001fca0000000000 */
[----:B------:R-:W-:-:S04]  /*21ed0*/  SHF.R.S32.HI R4, RZ, 0x1f, R5 ;  /* 0x0000001fff047819 */ /* 0x000fc80000011405 */
[----:B------:R-:W-:-:S04]  /*21ee0*/  LEA.HI R4, R4, R5, RZ, 0x7 ;  /* 0x0000000504047211 */ /* 0x000fc800078f38ff */
[----:B------:R-:W-:-:S05]  /*21ef0*/  SHF.R.S32.HI R4, RZ, 0x7, R4 ;  /* 0x00000007ff047819 */ /* 0x000fca0000011404 */
[----:B--2---:R-:W-:-:S07]  /*21f00*/  IMAD.MOV.U32 R13, RZ, RZ, R4 ;  /* 0x000000ffff0d7224 */ /* 0x004fce00078e0004 */
[----:B-1---5:R-:W-:Y:S05]  /*21f10*/  WARPSYNC.COLLECTIVE R15, `(.L_x_3314) ;  /* 0x000000000f087348 */ /* 0x022fea0003c00000 */
[----:B------:R0:W2:Y:S02]  /*21f20*/  SHFL.IDX P6, R14, R13, R12, R11 ;  /* 0x0000000c0d0e7389 */ /* 0x0000a400000c000b */
[----:B012--5:R-:W-:Y:S01]  /*21f30*/  ENDCOLLECTIVE ;  /* 0x000000000000791b */ /* 0x027fe20003800000 */
.L_x_3314:
[----:B------:R-:W-:Y:S05]  /*21f40*/  BSYNC B0 ;  /* 0x0000000000007941 */ /* 0x000fea0003800000 */
.L_x_3313:
[----:B------:R-:W-:Y:S01]  /*21f50*/  IMAD.MOV.U32 R191, RZ, RZ, R14 ;  /* 0x000000ffffbf7224 */ /* 0x000fe200078e000e */
[----:B------:R-:W-:Y:S06]  /*21f60*/  BRA `(.L_x_3315) ;  /* 0xfffffe70007c7947 */ /* 0x000fec000383ffff */
.L_x_3025:
        /* <DEDUP_REMOVED lines=8> */
.L_x_3317:
[----:B------:R-:W-:Y:S05]  /*21ff0*/  BSYNC B1 ;  /* 0x0000000000017941 */ /* 0x000fea0003800000 */
.L_x_3316:
        /* <DEDUP_REMOVED lines=8> */
.L_x_3318:
[----:B------:R-:W-:Y:S02]  /*22080*/  IMAD.MOV.U32 R13, RZ, RZ, R8 ;  /* 0x000000ffff0d7224 */ /* 0x000fe400078e0008 */
[----:B------:R-:W-:-:S07]  /*22090*/  IMAD.MOV.U32 R3, RZ, RZ, R14 ;  /* 0x000000ffff037224 */ /* 0x000fce00078e000e */
[----:B------:R-:W-:Y:S05]  /*220a0*/  WARPSYNC.COLLECTIVE R15, `(.L_x_3319) ;  /* 0x000000000f087348 */ /* 0x000fea0003c00000 */
[----:B------:R0:W1:Y:S02]  /*220b0*/  SHFL.IDX P6, R14, R13, R12, R11 ;  /* 0x0000000c0d0e7389 */ /* 0x00006400000c000b */
[----:B01----:R-:W-:Y:S01]  /*220c0*/  ENDCOLLECTIVE ;  /* 0x000000000000791b */ /* 0x003fe20003800000 */
.L_x_3319:
[----:B------:R-:W-:Y:S02]  /*220d0*/  IMAD.MOV.U32 R13, RZ, RZ, R7 ;  /* 0x000000ffff0d7224 */ /* 0x000fe400078e0007 */
[----:B------:R-:W-:-:S07]  /*220e0*/  IMAD.MOV.U32 R4, RZ, RZ, R14 ;  /* 0x000000ffff047224 */ /* 0x000fce00078e000e */
[----:B------:R-:W-:Y:S05]  /*220f0*/  WARPSYNC.COLLECTIVE R15, `(.L_x_3320) ;  /* 0x000000000f087348 */ /* 0x000fea0003c00000 */
[----:B------:R0:W1:Y:S02]  /*22100*/  SHFL.IDX P6, R14, R13, R12, R11 ;  /* 0x0000000c0d0e7389 */ /* 0x00006400000c000b */
[----:B01----:R-:W-:Y:S01]  /*22110*/  ENDCOLLECTIVE ;  /* 0x000000000000791b */ /* 0x003fe20003800000 */
.L_x_3320:
[----:B------:R-:W-:Y:S05]  /*22120*/  BRA `(.L_x_3321) ;  /* 0xfffffe7400d87947 */ /* 0x000fea000383ffff */
.L_x_3028:
[----:B------:R-:W-:Y:S01]  /*22130*/  BSSY B1, `(.L_x_3322) ;  /* 0x0000008000017945 */ /* 0x000fe20003800000 */
[----:B0-----:R-:W-:Y:S02]  /*22140*/  IMAD.MOV.U32 R13, RZ, RZ, R6 ;  /* 0x000000ffff0d7224 */ /* 0x001fe400078e0006 */
[----:B------:R-:W-:Y:S02]  /*22150*/  IMAD.MOV.U32 R12, RZ, RZ, 0x1 ;  /* 0x00000001ff0c7424 */ /* 0x000fe400078e00ff */
[----:B------:R-:W-:Y:S02]  /*22160*/  IMAD.MOV.U32 R11, RZ, RZ, 0x181f ;  /* 0x0000181fff0b7424 */ /* 0x000fe400078e00ff */
[----:B------:R-:W-:-:S07]  /*22170*/  IMAD.MOV.U32 R15, RZ, RZ, -0x1 ;  /* 0xffffffffff0f7424 */ /* 0x000fce00078e00ff */
[----:B------:R-:W-:Y:S05]  /*22180*/  WARPSYNC.COLLECTIVE R15, `(.L_x_3323) ;  /* 0x000000000f087348 */ /* 0x000fea0003c00000 */
[----:B------:R0:W1:Y:S02]  /*22190*/  SHFL.IDX P6, R14, R13, R12, R11 ;  /* 0x0000000c0d0e7389 */ /* 0x00006400000c000b */
[----:B01----:R-:W-:Y:S01]  /*221a0*/  ENDCOLLECTIVE ;  /* 0x000000000000791b */ /* 0x003fe20003800000 */
.L_x_3323:
[----:B------:R-:W-:Y:S05]  /*221b0*/  BSYNC B1 ;  /* 0x0000000000017941 */ /* 0x000fea0003800000 */
.L_x_3322:
        /* <DEDUP_REMOVED lines=8> */
.L_x_3324:
[----:B------:R-:W-:Y:S02]  /*22240*/  IMAD.MOV.U32 R13, RZ, RZ, R8 ;  /* 0x000000ffff0d7224 */ /* 0x000fe400078e0008 */
[----:B------:R-:W-:-:S07]  /*22250*/  IMAD.MOV.U32 R3, RZ, RZ, R14 ;  /* 0x000000ffff037224 */ /* 0x000fce00078e000e */
[----:B------:R-:W-:Y:S05]  /*22260*/  WARPSYNC.COLLECTIVE R15, `(.L_x_3325) ;  /* 0x000000000f087348 */ /* 0x000fea0003c00000 */
[----:B------:R0:W1:Y:S02]  /*22270*/  SHFL.IDX P6, R14, R13, R12, R11 ;  /* 0x0000000c0d0e7389 */ /* 0x00006400000c000b */
[----:B01----:R-:W-:Y:S01]  /*22280*/  ENDCOLLECTIVE ;  /* 0x000000000000791b */ /* 0x003fe20003800000 */
.L_x_3325:
[----:B------:R-:W-:Y:S02]  /*22290*/  IMAD.MOV.U32 R13, RZ, RZ, R7 ;  /* 0x000000ffff0d7224 */ /* 0x000fe400078e0007 */
[----:B------:R-:W-:-:S07]  /*222a0*/  IMAD.MOV.U32 R4, RZ, RZ, R14 ;  /* 0x000000ffff047224 */ /* 0x000fce00078e000e */
[----:B------:R-:W-:Y:S05]  /*222b0*/  WARPSYNC.COLLECTIVE R15, `(.L_x_3326) ;  /* 0x000000000f087348 */ /* 0x000fea0003c00000 */
[----:B------:R0:W1:Y:S02]  /*222c0*/  SHFL.IDX P6, R14, R13, R12, R11 ;  /* 0x0000000c0d0e7389 */ /* 0x00006400000c000b */
[----:B01----:R-:W-:Y:S01]  /*222d0*/  ENDCOLLECTIVE ;  /* 0x000000000000791b */ /* 0x003fe20003800000 */
.L_x_3326:
[----:B------:R-:W-:Y:S05]  /*222e0*/  BRA `(.L_x_3327) ;  /* 0xfffffe7800447947 */ /* 0x000fea000383ffff */
.L_x_3031:
[----:B------:R-:W-:Y:S01]  /*222f0*/  BSSY B1, `(.L_x_3328) ;  /* 0x0000008000017945 */ /* 0x000fe20003800000 */
[----:B0-----:R-:W-:Y:S02]  /*22300*/  IMAD.MOV.U32 R13, RZ, RZ, R6 ;  /* 0x000000ffff0d7224 */ /* 0x001fe400078e0006 */
[----:B------:R-:W-:Y:S02]  /*22310*/  IMAD.MOV.U32 R12, RZ, RZ, 0x2 ;  /* 0x00000002ff0c7424 */ /* 0x000fe400078e00ff */
[----:B------:R-:W-:Y:S02]  /*22320*/  IMAD.MOV.U32 R11, RZ, RZ, 0x181f ;  /* 0x0000181fff0b7424 */ /* 0x000fe400078e00ff */
[----:B------:R-:W-:-:S07]  /*22330*/  IMAD.MOV.U32 R15, RZ, RZ, -0x1 ;  /* 0xffffffffff0f7424 */ /* 0x000fce00078e00ff */
[----:B-1----:R-:W-:Y:S05]  /*22340*/  WARPSYNC.COLLECTIVE R15, `(.L_x_3329) ;  /* 0x000000000f087348 */ /* 0x002fea0003c00000 */
[----:B------:R0:W2:Y:S02]  /*22350*/  SHFL.IDX P6, R14, R13, R12, R11 ;  /* 0x0000000c0d0e7389 */ /* 0x0000a400000c000b */
[----:B012---:R-:W-:Y:S01]  /*22360*/  ENDCOLLECTIVE ;  /* 0x000000000000791b */ /* 0x007fe20003800000 */
.L_x_3329:
[----:B------:R-:W-:Y:S05]  /*22370*/  BSYNC B1 ;  /* 0x0000000000017941 */ /* 0x000fea0003800000 */
.L_x_3328:
        /* <DEDUP_REMOVED lines=8> */
.L_x_3330:
[----:B------:R-:W-:Y:S02]  /*22400*/  IMAD.MOV.U32 R13, RZ, RZ, R8 ;  /* 0x000000ffff0d7224 */ /* 0x000fe400078e0008 */
[----:B------:R-:W-:-:S07]  /*22410*/  IMAD.MOV.U32 R3, RZ, RZ, R14 ;  /* 0x000000ffff037224 */ /* 0x000fce00078e000e */
[----:B------:R-:W-:Y:S05]  /*22420*/  WARPSYNC.COLLECTIVE R15, `(.L_x_3331) ;  /* 0x000000000f087348 */ /* 0x000fea0003c00000 */
[----:B------:R0:W1:Y:S02]  /*22430*/  SHFL.IDX P6, R14, R13, R12, R11 ;  /* 0x0000000c0d0e7389 */ /* 0x00006400000c000b */
[----:B01----:R-:W-:Y:S01]  /*22440*/  ENDCOLLECTIVE ;  /* 0x000000000000791b */ /* 0x003fe20003800000 */
.L_x_3331:
[----:B------:R-:W-:Y:S02]  /*22450*/  IMAD.MOV.U32 R13, RZ, RZ, R7 ;  /* 0x000000ffff0d7224 */ /* 0x000fe400078e0007 */
[----:B------:R-:W-:-:S07]  /*22460*/  IMAD.MOV.U32 R4, RZ, RZ, R14 ;  /* 0x000000ffff047224 */ /* 0x000fce00078e000e */
[----:B------:R-:W-:Y:S05]  /*22470*/  WARPSYNC.COLLECTIVE R15, `(.L_x_3332) ;  /* 0x000000000f087348 */ /* 0x000fea0003c00000 */
[----:B------:R0:W1:Y:S02]  /*22480*/  SHFL.IDX P6, R14, R13, R12, R11 ;  /* 0x0000000c0d0e7389 */ /* 0x00006400000c000b */
[----:B01----:R-:W-:Y:S01]  /*22490*/  ENDCOLLECTIVE ;  /* 0x000000000000791b */ /* 0x003fe20003800000 */
.L_x_3332:
[----:B------:R-:W-:Y:S05]  /*224a0*/  BRA `(.L_x_3333) ;  /* 0xfffffe7800a87947 */ /* 0x000fea000383ffff */
.L_x_3034:
[----:B------:R-:W-:Y:S01]  /*224b0*/  BSSY B1, `(.L_x_3334) ;  /* 0x0000008000017945 */ /* 0x000fe20003800000 */
[----:B------:R-:W-:Y:S02]  /*224c0*/  IMAD.MOV.U32 R13, RZ, RZ, R6 ;  /* 0x000000ffff0d7224 */ /* 0x000fe400078e0006 */
[----:B------:R-:W-:Y:S02]  /*224d0*/  IMAD.MOV.U32 R12, RZ, RZ, 0x3 ;  /* 0x00000003ff0c7424 */ /* 0x000fe400078e00ff */
[----:B------:R-:W-:Y:S02]  /*224e0*/  IMAD.MOV.U32 R11, RZ, RZ, 0x181f ;  /* 0x0000181fff0b7424 */ /* 0x000fe400078e00ff */
[----:B------:R-:W-:-:S07]  /*224f0*/  IMAD.MOV.U32 R15, RZ, RZ, -0x1 ;  /* 0xffffffffff0f7424 */ /* 0x000fce00078e00ff */
[----:B--2---:R-:W-:Y:S05]  /*22500*/  WARPSYNC.COLLECTIVE R15, `(.L_x_3335) ;  /* 0x000000000f087348 */ /* 0x004fea0003c00000 */
[----:B------:R0:W1:Y:S02]  /*22510*/  SHFL.IDX P6, R14, R13, R12, R11 ;  /* 0x0000000c0d0e7389 */ /* 0x00006400000c000b */
[----:B012---:R-:W-:Y:S01]  /*22520*/  ENDCOLLECTIVE ;  /* 0x000000000000791b */ /* 0x007fe20003800000 */
.L_x_3335:
[----:B------:R-:W-:Y:S05]  /*22530*/  BSYNC B1 ;  /* 0x0000000000017941 */ /* 0x000fea0003800000 */
.L_x_3334:
        /* <DEDUP_REMOVED lines=8> */
.L_x_3336:
[----:B------:R-:W-:Y:S02]  /*225c0*/  IMAD.MOV.U32 R13, RZ, RZ, R8 ;  /* 0x000000ffff0d7224 */ /* 0x000fe400078e0008 */
[----:B------:R-:W-:-:S07]  /*225d0*/  IMAD.MOV.U32 R3, RZ, RZ, R14 ;  /* 0x000000ffff037224 */ /* 0x000fce00078e000e */
[----:B------:R-:W-:Y:S05]  /*225e0*/  WARPSYNC.COLLECTIVE R15, `(.L_x_3337) ;  /* 0x000000000f087348 */ /* 0x000fea0003c00000 */
[----:B------:R0:W1:Y:S02]  /*225f0*/  SHFL.IDX P6, R14, R13, R12, R11 ;  /* 0x0000000c0d0e7389 */ /* 0x00006400000c000b */
[----:B01----:R-:W-:Y:S01]  /*22600*/  ENDCOLLECTIVE ;  /* 0x000000000000791b */ /* 0x003fe20003800000 */
.L_x_3337:
[----:B------:R-:W-:Y:S02]  /*22610*/  IMAD.MOV.U32 R13, RZ, RZ, R7 ;  /* 0x000000ffff0d7224 */ /* 0x000fe400078e0007 */
[----:B------:R-:W-:-:S07]  /*22620*/  IMAD.MOV.U32 R4, RZ, RZ, R14 ;  /* 0x000000ffff047224 */ /* 0x000fce00078e000e */
[----:B------:R-:W-:Y:S05]  /*22630*/  WARPSYNC.COLLECTIVE R15, `(.L_x_3338) ;  /* 0x000000000f087348 */ /* 0x000fea0003c00000 */
[----:B------:R0:W1:Y:S02]  /*22640*/  SHFL.IDX P6, R14, R13, R12, R11 ;  /* 0x0000000c0d0e7389 */ /* 0x00006400000c000b */
[----:B01----:R-:W-:Y:S01]  /*22650*/  ENDCOLLECTIVE ;  /* 0x000000000000791b */ /* 0x003fe20003800000 */
.L_x_3338:
[----:B------:R-:W-:Y:S05]  /*22660*/  BRA `(.L_x_3339) ;  /* 0xfffffe7c00147947 */ /* 0x000fea000383ffff */
.L_x_3038:
[----:B0-----:R0:W1:Y:S02]  /*22670*/  SYNCS.PHASECHK.TRANS64.TRYWAIT P0, [R18+URZ+0x28800], R5 ;  /* 0x02880005120075a7 */ /* 0x001064000800017f */
[----:B-1----:R-:W-:Y:S05]  /*22680*/  @!P0 NANOSLEEP.SYNCS 0x989680 ;  /* 0x009896800000895d */ /* 0x002fea0003900000 */
[----:B------:R-:W1:Y:S02]  /*22690*/  @!P0 SYNCS.PHASECHK.TRANS64 P0, [R18+URZ+0x28800], R5 ;  /* 0x02880005120085a7 */ /* 0x000e64000800007f */
[----:B-1----:R-:W-:Y:S05]  /*226a0*/  @!P0 BRA `(.L_x_3038) ;  /* 0xfffffffc00f08947 */ /* 0x002fea000383ffff */
[----:B------:R-:W-:Y:S05]  /*226b0*/  BRA `(.L_x_3340) ;  /* 0xfffffe7c00d87947 */ /* 0x000fea000383ffff */
.L_x_3054:
[----:B------:R-:W0:Y:S01]  /*226c0*/  LDC R58, c[0x0][0x3f4] ;  /* 0x0000fd00ff3a7b82 */ /* 0x000e220000000800 */
[----:B------:R-:W-:Y:S01]  /*226d0*/  BSSY B1, `(.L_x_3341) ;  /* 0x0000008000017945 */ /* 0x000fe20003800000 */
[----:B--2---:R-:W-:Y:S01]  /*226e0*/  IMAD.MOV.U32 R13, RZ, RZ, R35 ;  /* 0x000000ffff0d7224 */ /* 0x004fe200078e0023 */
[----:B------:R-:W-:Y:S01]  /*226f0*/  MOV R12, RZ ;  /* 0x000000ff000c7202 */ /* 0x000fe20000000f00 */
[----:B------:R-:W-:Y:S02]  /*22700*/  IMAD.MOV.U32 R11, RZ, RZ, 0x181f ;  /* 0x0000181fff0b7424 */ /* 0x000fe400078e00ff */
[----:B------:R-:W-:-:S07]  /*22710*/  IMAD.MOV.U32 R15, RZ, RZ, -0x1 ;  /* 0xffffffffff0f7424 */ /* 0x000fce00078e00ff */
[----:B01----:R-:W-:Y:S05]  /*22720*/  WARPSYNC.COLLECTIVE R15, `(.L_x_3342) ;  /* 0x000000000f087348 */ /* 0x003fea0003c00000 */
[----:B------:R2:W3:Y:S02]  /*22730*/  SHFL.IDX P6, R14, R13, R12, R11 ;  /* 0x0000000c0d0e7389 */ /* 0x0004e400000c000b */
[----:B0123--:R-:W-:Y:S01]  /*22740*/  ENDCOLLECTIVE ;  /* 0x000000000000791b */ /* 0x00ffe20003800000 */
.L_x_3342:
[----:B------:R-:W-:Y:S05]  /*22750*/  BSYNC B1 ;  /* 0x0000000000017941 */ /* 0x000fea0003800000 */
.L_x_3341:
        /* <DEDUP_REMOVED lines=10> */
.L_x_3343:
        /* <DEDUP_REMOVED lines=8> */
.L_x_3344:
        /* <DEDUP_REMOVED lines=9> */
.L_x_3345:
        /* <DEDUP_REMOVED lines=22> */
.L_x_3346:
[----:B------:R-:W-:Y:S01]  /*22a70*/  IMAD.MOV.U32 R24, RZ, RZ, R51 ;  /* 0x000000ffff187224 */ /* 0x000fe200078e0033 */
[----:B------:R-:W-:Y:S01]  /*22a80*/  PRMT R78, R0, 0x7610, R78 ;  /* 0x00007610004e7816 */ /* 0x000fe2000000004e */
[----:B------:R-:W-:-:S03]  /*22a90*/  IMAD.MOV.U32 R10, RZ, RZ, R50 ;  /* 0x000000ffff0a7224 */ /* 0x000fc600078e0032 */
[----:B------:R-:W-:Y:S02]  /*22aa0*/  PRMT R53, R24, 0x7610, R53 ;  /* 0x0000761018357816 */ /* 0x000fe40000000035 */
[----:B------:R-:W-:Y:S02]  /*22ab0*/  CS2R R24, SRZ ;  /* 0x0000000000187805 */ /* 0x000fe4000001ff00 */
[----:B------:R-:W-:Y:S01]  /*22ac0*/  @!P1 MOV R38, R4 ;  /* 0x0000000400269202 */ /* 0x000fe20000000f00 */
[----:B------:R-:W-:Y:S01]  /*22ad0*/  @!P1 IMAD.MOV.U32 R39, RZ, RZ, R5 ;  /* 0x000000ffff279224 */ /* 0x000fe200078e0005 */
[----:B------:R-:W-:Y:S01]  /*22ae0*/  PRMT R52, R10, 0x7610, R52 ;  /* 0x000076100a347816 */ /* 0x000fe20000000034 */
[----:B------:R-:W-:Y:S02]  /*22af0*/  @!P1 IMAD.MOV.U32 R20, RZ, RZ, R6 ;  /* 0x000000ffff149224 */ /* 0x000fe400078e0006 */
[----:B------:R-:W-:Y:S02]  /*22b00*/  @!P1 IMAD.MOV.U32 R21, RZ, RZ, R7 ;  /* 0x000000ffff159224 */ /* 0x000fe400078e0007 */
[----:B------:R-:W-:-:S02]  /*22b10*/  IMAD.MOV.U32 R13, RZ, RZ, R32 ;  /* 0x000000ffff0d7224 */ /* 0x000fc400078e0020 */
[----:B------:R-:W-:Y:S02]  /*22b20*/  IMAD.MOV.U32 R4, RZ, RZ, R38 ;  /* 0x000000ffff047224 */ /* 0x000fe400078e0026 */
[----:B------:R-:W-:Y:S02]  /*22b30*/  IMAD.MOV.U32 R5, RZ, RZ, R39 ;  /* 0x000000ffff057224 */ /* 0x000fe400078e0027 */
[----:B------:R-:W-:Y:S01]  /*22b40*/  IMAD.MOV.U32 R6, RZ, RZ, R20 ;  /* 0x000000ffff067224 */ /* 0x000fe200078e0014 */
[----:B------:R-:W-:Y:S01]  /*22b50*/  PRMT R80, R4, 0x7610, R80 ;  /* 0x0000761004507816 */ /* 0x000fe20000000050 */
[----:B------:R-:W-:Y:S01]  /*22b60*/  IMAD.MOV.U32 R7, RZ, RZ, R21 ;  /* 0x000000ffff077224 */ /* 0x000fe200078e0015 */
[----:B------:R-:W-:Y:S01]  /*22b70*/  PRMT R81, R5, 0x7610, R81 ;  /* 0x0000761005517816 */ /* 0x000fe20000000051 */
[----:B------:R-:W-:Y:S01]  /*22b80*/  IMAD.MOV.U32 R0, RZ, RZ, R14 ;  /* 0x000000ffff007224 */ /* 0x000fe200078e000e */
[----:B------:R-:W-:-:S07]  /*22b90*/  PRMT R82, R6, 0x7610, R82 ;  /* 0x0000761006527816 */ /* 0x000fce0000000052 */
[----:B------:R-:W-:Y:S05]  /*22ba0*/  WARPSYNC.COLLECTIVE R15, `(.L_x_3347) ;  /* 0x000000000f087348 */ /* 0x000fea0003c00000 */
[----:B------:R0:W1:Y:S02]  /*22bb0*/  SHFL.IDX P6, R14, R13, R12, R11 ;  /* 0x0000000c0d0e7389 */ /* 0x00006400000c000b */
[----:B01----:R-:W-:Y:S01]  /*22bc0*/  ENDCOLLECTIVE ;  /* 0x000000000000791b */ /* 0x003fe20003800000 */
.L_x_3347:
[----:B------:R-:W-:Y:S01]  /*22bd0*/  PRMT R83, R7, 0x7610, R83 ;  /* 0x0000761007537816 */ /* 0x000fe20000000053 */
[----:B------:R-:W-:Y:S02]  /*22be0*/  IMAD.MOV.U32 R13, RZ, RZ, R33 ;  /* 0x000000ffff0d7224 */ /* 0x000fe400078e0021 */
[----:B------:R-:W-:-:S07]  /*22bf0*/  IMAD.MOV.U32 R8, RZ, RZ, R14 ;  /* 0x000000ffff087224 */ /* 0x000fce00078e000e */
[----:B------:R-:W-:Y:S05]  /*22c00*/  WARPSYNC.COLLECTIVE R15, `(.L_x_3348) ;  /* 0x000000000f087348 */ /* 0x000fea0003c00000 */
[----:B------:R0:W1:Y:S02]  /*22c10*/  SHFL.IDX P6, R14, R13, R12, R11 ;  /* 0x0000000c0d0e7389 */ /* 0x00006400000c000b */
[----:B01----:R-:W-:Y:S01]  /*22c20*/  ENDCOLLECTIVE ;  /* 0x000000000000791b */ /* 0x003fe20003800000 */
.L_x_3348:
[----:B------:R-:W-:Y:S02]  /*22c30*/  IMAD.MOV.U32 R13, RZ, RZ, R34 ;  /* 0x000000ffff0d7224 */ /* 0x000fe400078e0022 */
[----:B------:R-:W-:-:S07]  /*22c40*/  IMAD.MOV.U32 R9, RZ, RZ, R14 ;  /* 0x000000ffff097224 */ /* 0x000fce00078e000e */
[----:B------:R-:W-:Y:S05]  /*22c50*/  WARPSYNC.COLLECTIVE R15, `(.L_x_3349) ;  /* 0x000000000f087348 */ /* 0x000fea0003c00000 */
[----:B------:R0:W1:Y:S02]  /*22c60*/  SHFL.IDX P6, R14, R13, R12, R11 ;  /* 0x0000000c0d0e7389 */ /* 0x00006400000c000b */
[----:B01----:R-:W-:Y:S01]  /*22c70*/  ENDCOLLECTIVE ;  /* 0x000000000000791b */ /* 0x003fe20003800000 */
.L_x_3349:
[----:B------:R-:W-:Y:S05]  /*22c80*/  BRA `(.L_x_3350) ;  /* 0xfffffe9800207947 */ /* 0x000fea000383ffff */
.L_x_3057:
[----:B------:R-:W-:Y:S01]  /*22c90*/  BSSY B1, `(.L_x_3351) ;  /* 0x0000008000017945 */ /* 0x000fe20003800000 */
[----:B--2---:R-:W-:Y:S02]  /*22ca0*/  IMAD.MOV.U32 R13, RZ, RZ, R35 ;  /* 0x000000ffff0d7224 */ /* 0x004fe400078e0023 */
[----:B------:R-:W-:Y:S02]  /*22cb0*/  IMAD.MOV.U32 R12, RZ, RZ, 0x2 ;  /* 0x00000002ff0c7424 */ /* 0x000fe400078e00ff */
[----:B------:R-:W-:Y:S02]  /*22cc0*/  IMAD.MOV.U32 R11, RZ, RZ, 0x181f ;  /* 0x0000181fff0b7424 */ /* 0x000fe400078e00ff */
[----:B0-----:R-:W-:-:S07]  /*22cd0*/  IMAD.MOV.U32 R15, RZ, RZ, -0x1 ;  /* 0xffffffffff0f7424 */ /* 0x001fce00078e00ff */
[----:B------:R-:W-:Y:S05]  /*22ce0*/  WARPSYNC.COLLECTIVE R15, `(.L_x_3352) ;  /* 0x000000000f087348 */ /* 0x000fea0003c00000 */
[----:B------:R0:W1:Y:S02]  /*22cf0*/  SHFL.IDX P6, R14, R13, R12, R11 ;  /* 0x0000000c0d0e7389 */ /* 0x00006400000c000b */
[----:B01----:R-:W-:Y:S01]  /*22d00*/  ENDCOLLECTIVE ;  /* 0x000000000000791b */ /* 0x003fe20003800000 */
.L_x_3352:
[----:B------:R-:W-:Y:S05]  /*22d10*/  BSYNC B1 ;  /* 0x0000000000017941 */ /* 0x000fea0003800000 */
.L_x_3351:
        /* <DEDUP_REMOVED lines=9> */
.L_x_3353:
        /* <DEDUP_REMOVED lines=8> */
.L_x_3354:
[----:B------:R-:W-:-:S05]  /*22e30*/  @!P1 IADD3 R8, P2, R8, R31, RZ ;  /* 0x0000001f08089210 */ /* 0x000fca0007f5e0ff */
[----:B------:R-:W-:Y:S02]  /*22e40*/  @!P1 IMAD.X R9, R0, 0x1, R29, P2 ;  /* 0x0000000100099824 */ /* 0x000fe400010e061d */
[----:B------:R-:W-:Y:S02]  /*22e50*/  IMAD.MOV.U32 R13, RZ, RZ, R34 ;  /* 0x000000ffff0d7224 */ /* 0x000fe400078e0022 */
[----:B------:R-:W-:-:S07]  /*22e60*/  IMAD.MOV.U32 R28, RZ, RZ, R14 ;  /* 0x000000ffff1c7224 */ /* 0x000fce00078e000e */
[----:B------:R-:W-:Y:S05]  /*22e70*/  WARPSYNC.COLLECTIVE R15, `(.L_x_3355) ;  /* 0x000000000f087348 */ /* 0x000fea0003c00000 */
[----:B------:R0:W1:Y:S02]  /*22e80*/  SHFL.IDX P6, R14, R13, R12, R11 ;  /* 0x0000000c0d0e7389 */ /* 0x00006400000c000b */
[----:B01----:R-:W-:Y:S01]  /*22e90*/  ENDCOLLECTIVE ;  /* 0x000000000000791b */ /* 0x003fe20003800000 */
.L_x_3355:
        /* <DEDUP_REMOVED lines=9> */
[----:B------:R-:W-:Y:S02]  /*22f30*/  CS2R R42, SRZ ;  /* 0x00000000002a7805 */ /* 0x000fe4000001ff00 */
[----:B0-----:R-:W-:Y:S01]  /*22f40*/  MOV R15, 0xffffffff ;  /* 0xffffffff000f7802 */ /* 0x001fe20000000f00 */
        /* <DEDUP_REMOVED lines=12> */
.L_x_3356:
        /* <DEDUP_REMOVED lines=19> */
.L_x_3357:
[----:B------:R-:W-:Y:S02]  /*23140*/  PRMT R75, R10, 0x7610, R75 ;  /* 0x000076100a4b7816 */ /* 0x000fe4000000004b */
[----:B------:R-:W-:Y:S01]  /*23150*/  CS2R R8, SRZ ;  /* 0x0000000000087805 */ /* 0x000fe2000001ff00 */
[----:B------:R-:W-:Y:S02]  /*23160*/  IMAD.MOV.U32 R13, RZ, RZ, R33 ;  /* 0x000000ffff0d7224 */ /* 0x000fe400078e0021 */
[----:B------:R-:W-:-:S07]  /*23170*/  IMAD.MOV.U32 R32, RZ, RZ, R14 ;  /* 0x000000ffff207224 */ /* 0x000fce00078e000e */
[----:B------:R-:W-:Y:S05]  /*23180*/  WARPSYNC.COLLECTIVE R15, `(.L_x_3358) ;  /* 0x000000000f087348 */ /* 0x000fea0003c00000 */
[----:B------:R0:W1:Y:S02]  /*23190*/  SHFL.IDX P6, R14, R13, R12, R11 ;  /* 0x0000000c0d0e7389 */ /* 0x00006400000c000b */
[----:B01----:R-:W-:Y:S01]  /*231a0*/  ENDCOLLECTIVE ;  /* 0x000000000000791b */ /* 0x003fe20003800000 */
.L_x_3358:
[----:B------:R-:W-:Y:S02]  /*231b0*/  IMAD.MOV.U32 R13, RZ, RZ, R34 ;  /* 0x000000ffff0d7224 */ /* 0x000fe400078e0022 */
[----:B------:R-:W-:-:S07]  /*231c0*/  IMAD.MOV.U32 R33, RZ, RZ, R14 ;  /* 0x000000ffff217224 */ /* 0x000fce00078e000e */
[----:B------:R-:W-:Y:S05]  /*231d0*/  WARPSYNC.COLLECTIVE R15, `(.L_x_3359) ;  /* 0x000000000f087348 */ /* 0x000fea0003c00000 */
[----:B------:R0:W1:Y:S02]  /*231e0*/  SHFL.IDX P6, R14, R13, R12, R11 ;  /* 0x0000000c0d0e7389 */ /* 0x00006400000c000b */
[----:B01----:R-:W-:Y:S01]  /*231f0*/  ENDCOLLECTIVE ;  /* 0x000000000000791b */ /* 0x003fe20003800000 */
.L_x_3359:
[----:B------:R-:W-:-:S05]  /*23200*/  IMAD.MOV.U32 R11, RZ, RZ, R43 ;  /* 0x000000ffff0b7224 */ /* 0x000fca00078e002b */
[----:B------:R-:W-:Y:S01]  /*23210*/  PRMT R76, R11, 0x7610, R76 ;  /* 0x000076100b4c7816 */ /* 0x000fe2000000004c */
[----:B------:R-:W-:Y:S01]  /*23220*/  IMAD.MOV.U32 R34, RZ, RZ, R14 ;  /* 0x000000ffff227224 */ /* 0x000fe200078e000e */
[----:B------:R-:W-:Y:S06]  /*23230*/  BRA `(.L_x_3360) ;  /* 0xfffffe98000c7947 */ /* 0x000fec000383ffff */
.L_x_3061:
[----:B0-----:R0:W1:Y:S02]  /*23240*/  SYNCS.PHASECHK.TRANS64.TRYWAIT P4, [R18+URZ+0x28800], R29 ;  /* 0x0288001d120075a7 */ /* 0x001064000808017f */
[----:B-1----:R-:W-:Y:S05]  /*23250*/  @!P4 NANOSLEEP.SYNCS 0x989680 ;  /* 0x009896800000c95d */ /* 0x002fea0003900000 */
[----:B------:R-:W1:Y:S02]  /*23260*/  @!P4 SYNCS.PHASECHK.TRANS64 P4, [R18+URZ+0x28800], R29 ;  /* 0x0288001d1200c5a7 */ /* 0x000e64000808007f */
[----:B-1----:R-:W-:Y:S05]  /*23270*/  @!P4 BRA `(.L_x_3061) ;  /* 0xfffffffc00f0c947 */ /* 0x002fea000383ffff */
[----:B------:R-:W-:Y:S05]  /*23280*/  BRA `(.L_x_3361) ;  /* 0xfffffe9800c07947 */ /* 0x000fea000383ffff */
.L_x_3071:
[----:B---3--:R3:W4:Y:S02]  /*23290*/  SYNCS.PHASECHK.TRANS64.TRYWAIT P1, [R0+URZ+0x28830], R3 ;  /* 0x02883003000075a7 */ /* 0x008724000802017f */
[----:B----4-:R-:W-:Y:S05]  /*232a0*/  @!P1 NANOSLEEP.SYNCS 0x989680 ;  /* 0x009896800000995d */ /* 0x010fea0003900000 */
[----:B------:R-:W4:Y:S02]  /*232b0*/  @!P1 SYNCS.PHASECHK.TRANS64 P1, [R0+URZ+0x28830], R3 ;  /* 0x02883003000095a7 */ /* 0x000f24000802007f */
[----:B----4-:R-:W-:Y:S05]  /*232c0*/  @!P1 BRA `(.L_x_3071) ;  /* 0xfffffffc00f09947 */ /* 0x010fea000383ffff */
[----:B------:R-:W-:Y:S05]  /*232d0*/  BRA `(.L_x_3070) ;  /* 0xfffffeb400a47947 */ /* 0x000fea000383ffff */
.L_x_3078:
[----:B-1----:R1:W2:Y:S02]  /*232e0*/  SYNCS.PHASECHK.TRANS64.TRYWAIT P3, [R5+URZ+0x28830], R6 ;  /* 0x02883006050075a7 */ /* 0x0022a4000806017f */
[----:B--2---:R-:W-:Y:S05]  /*232f0*/  @!P3 NANOSLEEP.SYNCS 0x989680 ;  /* 0x009896800000b95d */ /* 0x004fea0003900000 */
[----:B------:R-:W2:Y:S02]  /*23300*/  @!P3 SYNCS.PHASECHK.TRANS64 P3, [R5+URZ+0x28830], R6 ;  /* 0x028830060500b5a7 */ /* 0x000ea4000806007f */
[----:B--2---:R-:W-:Y:S05]  /*23310*/  @!P3 BRA `(.L_x_3078) ;  /* 0xfffffffc00f0b947 */ /* 0x004fea000383ffff */
[----:B------:R-:W-:Y:S05]  /*23320*/  BRA `(.L_x_3077) ;  /* 0xfffffed800f07947 */ /* 0x000fea000383ffff */
.L_x_3082:
[----:B-1----:R1:W2:Y:S02]  /*23330*/  SYNCS.PHASECHK.TRANS64.TRYWAIT P2, [R6+URZ+0x28850], R5 ;  /* 0x02885005060075a7 */ /* 0x0022a4000804017f */
[----:B--2---:R-:W-:Y:S05]  /*23340*/  @!P2 NANOSLEEP.SYNCS 0x989680 ;  /* 0x009896800000a95d */ /* 0x004fea0003900000 */
[----:B------:R-:W2:Y:S02]  /*23350*/  @!P2 SYNCS.PHASECHK.TRANS64 P2, [R6+URZ+0x28850], R5 ;  /* 0x028850050600a5a7 */ /* 0x000ea4000804007f */
[----:B--2---:R-:W-:Y:S05]  /*23360*/  @!P2 BRA `(.L_x_3082) ;  /* 0xfffffffc00f0a947 */ /* 0x004fea000383ffff */
[----:B------:R-:W-:Y:S05]  /*23370*/  BRA `(.L_x_3079) ;  /* 0xfffffedc00fc7947 */ /* 0x000fea000383ffff */
.L_x_3091:
[----:B-1----:R1:W2:Y:S02]  /*23380*/  SYNCS.PHASECHK.TRANS64.TRYWAIT P1, [R5+URZ+0x28830], R6 ;  /* 0x02883006050075a7 */ /* 0x0022a4000802017f */
[----:B--2---:R-:W-:Y:S05]  /*23390*/  @!P1 NANOSLEEP.SYNCS 0x989680 ;  /* 0x009896800000995d */ /* 0x004fea0003900000 */
[----:B------:R-:W2:Y:S02]  /*233a0*/  @!P1 SYNCS.PHASECHK.TRANS64 P1, [R5+URZ+0x28830], R6 ;  /* 0x02883006050095a7 */ /* 0x000ea4000802007f */
[----:B--2---:R-:W-:Y:S05]  /*233b0*/  @!P1 BRA `(.L_x_3091) ;  /* 0xfffffffc00f09947 */ /* 0x004fea000383ffff */
[----:B------:R-:W-:Y:S05]  /*233c0*/  BRA `(.L_x_3090) ;  /* 0xffffff0400b47947 */ /* 0x000fea000383ffff */
.L_x_3095:
[----:B-1----:R1:W2:Y:S02]  /*233d0*/  SYNCS.PHASECHK.TRANS64.TRYWAIT P1, [R6+URZ+0x28850], R5 ;  /* 0x02885005060075a7 */ /* 0x0022a4000802017f */
[----:B--2---:R-:W-:Y:S05]  /*233e0*/  @!P1 NANOSLEEP.SYNCS 0x989680 ;  /* 0x009896800000995d */ /* 0x004fea0003900000 */
[----:B------:R-:W2:Y:S02]  /*233f0*/  @!P1 SYNCS.PHASECHK.TRANS64 P1, [R6+URZ+0x28850], R5 ;  /* 0x02885005060095a7 */ /* 0x000ea4000802007f */
[----:B--2---:R-:W-:Y:S05]  /*23400*/  @!P1 BRA `(.L_x_3095) ;  /* 0xfffffffc00f09947 */ /* 0x004fea000383ffff */
[----:B------:R-:W-:Y:S05]  /*23410*/  BRA `(.L_x_3092) ;  /* 0xffffff0800b47947 */ /* 0x000fea000383ffff */
.L_x_3102:
[----:B-1----:R1:W2:Y:S02]  /*23420*/  SYNCS.PHASECHK.TRANS64.TRYWAIT P1, [R13+URZ+0x28850], R4 ;  /* 0x028850040d0075a7 */ /* 0x0022a4000802017f */
[----:B--2---:R-:W-:Y:S05]  /*23430*/  @!P1 NANOSLEEP.SYNCS 0x989680 ;  /* 0x009896800000995d */ /* 0x004fea0003900000 */
[----:B------:R-:W2:Y:S02]  /*23440*/  @!P1 SYNCS.PHASECHK.TRANS64 P1, [R13+URZ+0x28850], R4 ;  /* 0x028850040d0095a7 */ /* 0x000ea4000802007f */
[----:B--2---:R-:W-:Y:S05]  /*23450*/  @!P1 BRA `(.L_x_3102) ;  /* 0xfffffffc00f09947 */ /* 0x004fea000383ffff */
[----:B------:R-:W-:Y:S05]  /*23460*/  BRA `(.L_x_3101) ;  /* 0xffffff2400fc7947 */ /* 0x000fea000383ffff */
.L_x_3108:
[----:B------:R-:W-:Y:S02]  /*23470*/  IMAD.MOV.U32 R13, RZ, RZ, R4 ;  /* 0x000000ffff0d7224 */ /* 0x000fe400078e0004 */
[----:B------:R-:W-:Y:S02]  /*23480*/  IMAD.MOV.U32 R12, RZ, RZ, RZ ;  /* 0x000000ffff0c7224 */ /* 0x000fe400078e00ff */
[----:B------:R-:W-:Y:S02]  /*23490*/  IMAD.MOV.U32 R11, RZ, RZ, 0x181f ;  /* 0x0000181fff0b7424 */ /* 0x000fe400078e00ff */
[----:B------:R-:W-:-:S07]  /*234a0*/  IMAD.MOV.U32 R15, RZ, RZ, -0x1 ;  /* 0xffffffffff0f7424 */ /* 0x000fce00078e00ff */
[----:B-----5:R-:W-:Y:S05]  /*234b0*/  WARPSYNC.COLLECTIVE R15, `(.L_x_3362) ;  /* 0x000000000f087348 */ /* 0x020fea0003c00000 */
[----:B------:R0:W1:Y:S02]  /*234c0*/  SHFL.IDX P6, R14, R13, R12, R11 ;  /* 0x0000000c0d0e7389 */ /* 0x00006400000c000b */
[----:B01---5:R-:W-:Y:S01]  /*234d0*/  ENDCOLLECTIVE ;  /* 0x000000000000791b */ /* 0x023fe20003800000 */
.L_x_3362:
[----:B------:R-:W-:Y:S02]  /*234e0*/  IMAD.MOV.U32 R13, RZ, RZ, R0 ;  /* 0x000000ffff0d7224 */ /* 0x000fe400078e0000 */
[----:B------:R-:W-:-:S07]  /*234f0*/  IMAD.MOV.U32 R3, RZ, RZ, R14 ;  /* 0x000000ffff037224 */ /* 0x000fce00078e000e */
[----:B------:R-:W-:Y:S05]  /*23500*/  WARPSYNC.COLLECTIVE R15, `(.L_x_3363) ;  /* 0x000000000f087348 */ /* 0x000fea0003c00000 */
[----:B------:R0:W1:Y:S02]  /*23510*/  SHFL.IDX P6, R14, R13, R12, R11 ;  /* 0x0000000c0d0e7389 */ /* 0x00006400000c000b */
[----:B01----:R-:W-:Y:S01]  /*23520*/  ENDCOLLECTIVE ;  /* 0x000000000000791b */ /* 0x003fe20003800000 */
.L_x_3363:
[----:B------:R-:W-:Y:S05]  /*23530*/  BRA `(.L_x_3364) ;  /* 0xffffff4000d47947 */ /* 0x000fea000383ffff */
.L_x_3111:
        /* <DEDUP_REMOVED lines=8> */
.L_x_3366:
[----:B------:R-:W-:Y:S05]  /*235c0*/  BSYNC B1 ;  /* 0x0000000000017941 */ /* 0x000fea0003800000 */
.L_x_3365:
        /* <DEDUP_REMOVED lines=8> */
.L_x_3367:
[----:B------:R-:W-:Y:S05]  /*23650*/  BRA `(.L_x_3368) ;  /* 0xffffff4000d07947 */ /* 0x000fea000383ffff */
.L_x_3114:
[----:B------:R-:W-:Y:S01]  /*23660*/  BSSY B1, `(.L_x_3369) ;  /* 0x0000008000017945 */ /* 0x000fe20003800000 */
[----:B------:R-:W-:Y:S01]  /*23670*/  IMAD.MOV.U32 R13, RZ, RZ, R4 ;  /* 0x000000ffff0d7224 */ /* 0x000fe200078e0004 */
[----:B---3--:R-:W-:Y:S01]  /*23680*/  MOV R11, 0x181f ;  /* 0x0000181f000b7802 */ /* 0x008fe20000000f00 */
[----:B------:R-:W-:Y:S02]  /*23690*/  IMAD.MOV.U32 R12, RZ, RZ, 0x2 ;  /* 0x00000002ff0c7424 */ /* 0x000fe400078e00ff */
[----:B------:R-:W-:-:S07]  /*236a0*/  IMAD.MOV.U32 R15, RZ, RZ, -0x1 ;  /* 0xffffffffff0f7424 */ /* 0x000fce00078e00ff */
[----:B012-45:R-:W-:Y:S05]  /*236b0*/  WARPSYNC.COLLECTIVE R15, `(.L_x_3370) ;  /* 0x000000000f087348 */ /* 0x037fea0003c00000 */
[----:B--2---:R2:W3:Y:S02]  /*236c0*/  SHFL.IDX P6, R14, R13, R12, R11 ;  /* 0x0000000c0d0e7389 */ /* 0x0044e400000c000b */
[----:B012345:R-:W-:Y:S01]  /*236d0*/  ENDCOLLECTIVE ;  /* 0x000000000000791b */ /* 0x03ffe20003800000 */
.L_x_3370:
[----:B------:R-:W-:Y:S05]  /*236e0*/  BSYNC B1 ;  /* 0x0000000000017941 */ /* 0x000fea0003800000 */
.L_x_3369:
        /* <DEDUP_REMOVED lines=8> */
.L_x_3371:
[----:B------:R-:W-:Y:S05]  /*23770*/  BRA `(.L_x_3372) ;  /* 0xffffff4000d07947 */ /* 0x000fea000383ffff */
.L_x_3117:
[----:B------:R-:W-:Y:S01]  /*23780*/  BSSY B1, `(.L_x_3373) ;  /* 0x0000008000017945 */ /* 0x000fe20003800000 */
[----:B------:R-:W-:Y:S02]  /*23790*/  IMAD.MOV.U32 R13, RZ, RZ, R4 ;  /* 0x000000ffff0d7224 */ /* 0x000fe400078e0004 */
[----:B------:R-:W-:Y:S02]  /*237a0*/  IMAD.MOV.U32 R12, RZ, RZ, 0x3 ;  /* 0x00000003ff0c7424 */ /* 0x000fe400078e00ff */
[----:B---3--:R-:W-:Y:S02]  /*237b0*/  IMAD.MOV.U32 R11, RZ, RZ, 0x181f ;  /* 0x0000181fff0b7424 */ /* 0x008fe400078e00ff */
[----:B------:R-:W-:-:S07]  /*237c0*/  IMAD.MOV.U32 R15, RZ, RZ, -0x1 ;  /* 0xffffffffff0f7424 */ /* 0x000fce00078e00ff */
[----:B012-45:R-:W-:Y:S05]  /*237d0*/  WARPSYNC.COLLECTIVE R15, `(.L_x_3374) ;  /* 0x000000000f087348 */ /* 0x037fea0003c00000 */
[----:B--2---:R2:W3:Y:S02]  /*237e0*/  SHFL.IDX P6, R14, R13, R12, R11 ;  /* 0x0000000c0d0e7389 */ /* 0x0044e400000c000b */
[----:B012345:R-:W-:Y:S01]  /*237f0*/  ENDCOLLECTIVE ;  /* 0x000000000000791b */ /* 0x03ffe20003800000 */
.L_x_3374:
[----:B------:R-:W-:Y:S05]  /*23800*/  BSYNC B1 ;  /* 0x0000000000017941 */ /* 0x000fea0003800000 */
.L_x_3373:
        /* <DEDUP_REMOVED lines=8> */
.L_x_3375:
[----:B------:R-:W-:Y:S05]  /*23890*/  BRA `(.L_x_3376) ;  /* 0xffffff4000d07947 */ /* 0x000fea000383ffff */
.L_x_3119:
[----:B------:R-:W-:Y:S02]  /*238a0*/  IMAD.MOV.U32 R13, RZ, RZ, R4 ;  /* 0x000000ffff0d7224 */ /* 0x000fe400078e0004 */
[----:B------:R-:W-:Y:S02]  /*238b0*/  IMAD.MOV.U32 R12, RZ, RZ, RZ ;  /* 0x000000ffff0c7224 */ /* 0x000fe400078e00ff */
[----:B------:R-:W-:Y:S02]  /*238c0*/  IMAD.MOV.U32 R11, RZ, RZ, 0x1c1f ;  /* 0x00001c1fff0b7424 */ /* 0x000fe400078e00ff */
[----:B------:R-:W-:-:S07]  /*238d0*/  IMAD.MOV.U32 R15, RZ, RZ, -0x1 ;  /* 0xffffffffff0f7424 */ /* 0x000fce00078e00ff */
[----:B------:R-:W-:Y:S05]  /*238e0*/  WARPSYNC.COLLECTIVE R15, `(.L_x_3377) ;  /* 0x000000000f087348 */ /* 0x000fea0003c00000 */
[----:B------:R0:W1:Y:S02]  /*238f0*/  SHFL.IDX P6, R14, R13, R12, R11 ;  /* 0x0000000c0d0e7389 */ /* 0x00006400000c000b */
[----:B01----:R-:W-:Y:S01]  /*23900*/  ENDCOLLECTIVE ;  /* 0x000000000000791b */ /* 0x003fe20003800000 */
.L_x_3377:
[----:B------:R-:W-:Y:S02]  /*23910*/  IMAD.MOV.U32 R13, RZ, RZ, R0 ;  /* 0x000000ffff0d7224 */ /* 0x000fe400078e0000 */
[----:B------:R-:W-:-:S07]  /*23920*/  IMAD.MOV.U32 R3, RZ, RZ, R14 ;  /* 0x000000ffff037224 */ /* 0x000fce00078e000e */
[----:B------:R-:W-:Y:S05]  /*23930*/  WARPSYNC.COLLECTIVE R15, `(.L_x_3378) ;  /* 0x000000000f087348 */ /* 0x000fea0003c00000 */
[----:B------:R0:W1:Y:S02]  /*23940*/  SHFL.IDX P6, R14, R13, R12, R11 ;  /* 0x0000000c0d0e7389 */ /* 0x00006400000c000b */
[----:B01----:R-:W-:Y:S01]  /*23950*/  ENDCOLLECTIVE ;  /* 0x000000000000791b */ /* 0x003fe20003800000 */
.L_x_3378:
[----:B------:R-:W-:Y:S05]  /*23960*/  BRA `(.L_x_3379) ;  /* 0xffffff4400d47947 */ /* 0x000fea000383ffff */
.L_x_3122:
        /* <DEDUP_REMOVED lines=8> */
.L_x_3381:
[----:B------:R-:W-:Y:S05]  /*239f0*/  BSYNC B1 ;  /* 0x0000000000017941 */ /* 0x000fea0003800000 */
.L_x_3380:
        /* <DEDUP_REMOVED lines=8> */
.L_x_3382:
[----:B------:R-:W-:Y:S05]  /*23a80*/  BRA `(.L_x_3383) ;  /* 0xffffff4800b07947 */ /* 0x000fea000383ffff */
.L_x_3126:
[----:B------:R-:W-:Y:S02]  /*23a90*/  IMAD.MOV.U32 R13, RZ, RZ, R4 ;  /* 0x000000ffff0d7224 */ /* 0x000fe400078e0004 */
[----:B------:R-:W-:Y:S02]  /*23aa0*/  IMAD.MOV.U32 R12, RZ, RZ, RZ ;  /* 0x000000ffff0c7224 */ /* 0x000fe400078e00ff */
[----:B------:R-:W-:Y:S02]  /*23ab0*/  IMAD.MOV.U32 R11, RZ, RZ, 0x181f ;  /* 0x0000181fff0b7424 */ /* 0x000fe400078e00ff */
[----:B------:R-:W-:-:S07]  /*23ac0*/  IMAD.MOV.U32 R15, RZ, RZ, -0x1 ;  /* 0xffffffffff0f7424 */ /* 0x000fce00078e00ff */
[----:B0-----:R-:W-:Y:S05]  /*23ad0*/  WARPSYNC.COLLECTIVE R15, `(.L_x_3384) ;  /* 0x000000000f087348 */ /* 0x001fea0003c00000 */
[----:B------:R1:W2:Y:S02]  /*23ae0*/  SHFL.IDX P6, R14, R13, R12, R11 ;  /* 0x0000000c0d0e7389 */ /* 0x0002a400000c000b */
[----:B012---:R-:W-:Y:S01]  /*23af0*/  ENDCOLLECTIVE ;  /* 0x000000000000791b */ /* 0x007fe20003800000 */
.L_x_3384:
[----:B------:R-:W-:Y:S01]  /*23b00*/  IMAD.MOV.U32 R13, RZ, RZ, R0 ;  /* 0x000000ffff0d7224 */ /* 0x000fe200078e0000 */
[----:B------:R-:W-:-:S07]  /*23b10*/  MOV R3, R14 ;  /* 0x0000000e00037202 */ /* 0x000fce0000000f00 */
[----:B------:R-:W-:Y:S05]  /*23b20*/  WARPSYNC.COLLECTIVE R15, `(.L_x_3385) ;  /* 0x000000000f087348 */ /* 0x000fea0003c00000 */
[----:B------:R0:W1:Y:S02]  /*23b30*/  SHFL.IDX P6, R14, R13, R12, R11 ;  /* 0x0000000c0d0e7389 */ /* 0x00006400000c000b */
[----:B01----:R-:W-:Y:S01]  /*23b40*/  ENDCOLLECTIVE ;  /* 0x000000000000791b */ /* 0x003fe20003800000 */
.L_x_3385:
[----:B------:R-:W-:Y:S05]  /*23b50*/  BRA `(.L_x_3386) ;  /* 0xffffff5400887947 */ /* 0x000fea000383ffff */
.L_x_3129:
[----:B------:R-:W-:Y:S01]  /*23b60*/  BSSY B1, `(.L_x_3387) ;  /* 0x0000008000017945 */ /* 0x000fe20003800000 */
[----:B------:R-:W-:Y:S02]  /*23b70*/  IMAD.MOV.U32 R13, RZ, RZ, R4 ;  /* 0x000000ffff0d7224 */ /* 0x000fe400078e0004 */
[----:B------:R-:W-:Y:S02]  /*23b80*/  IMAD.MOV.U32 R12, RZ, RZ, 0x1 ;  /* 0x00000001ff0c7424 */ /* 0x000fe400078e00ff */
[----:B------:R-:W-:Y:S02]  /*23b90*/  IMAD.MOV.U32 R11, RZ, RZ, 0x181f ;  /* 0x0000181fff0b7424 */ /* 0x000fe400078e00ff */
[----:B----4-:R-:W-:-:S07]  /*23ba0*/  IMAD.MOV.U32 R15, RZ, RZ, -0x1 ;  /* 0xffffffffff0f7424 */ /* 0x010fce00078e00ff */
[----:B0123--:R-:W-:Y:S05]  /*23bb0*/  WARPSYNC.COLLECTIVE R15, `(.L_x_3388) ;  /* 0x000000000f087348 */ /* 0x00ffea0003c00000 */
[----:B---3--:R3:W4:Y:S02]  /*23bc0*/  SHFL.IDX P6, R14, R13, R12, R11 ;  /* 0x0000000c0d0e7389 */ /* 0x00872400000c000b */
[----:B01234-:R-:W-:Y:S01]  /*23bd0*/  ENDCOLLECTIVE ;  /* 0x000000000000791b */ /* 0x01ffe20003800000 */
.L_x_3388:
[----:B------:R-:W-:Y:S05]  /*23be0*/  BSYNC B1 ;  /* 0x0000000000017941 */ /* 0x000fea0003800000 */
.L_x_3387:
        /* <DEDUP_REMOVED lines=8> */
.L_x_3389:
[----:B------:R-:W-:Y:S05]  /*23c70*/  BRA `(.L_x_3390) ;  /* 0xffffff5400887947 */ /* 0x000fea000383ffff */
.L_x_3132:
        /* <DEDUP_REMOVED lines=8> */
.L_x_3392:
[----:B------:R-:W-:Y:S05]  /*23d00*/  BSYNC B1 ;  /* 0x0000000000017941 */ /* 0x000fea0003800000 */
.L_x_3391:
        /* <DEDUP_REMOVED lines=8> */
.L_x_3393:
[----:B------:R-:W-:Y:S05]  /*23d90*/  BRA `(.L_x_3394) ;  /* 0xffffff5400887947 */ /* 0x000fea000383ffff */
.L_x_3135:
        /* <DEDUP_REMOVED lines=8> */
.L_x_3396:
[----:B------:R-:W-:Y:S05]  /*23e20*/  BSYNC B1 ;  /* 0x0000000000017941 */ /* 0x000fea0003800000 */
.L_x_3395:
        /* <DEDUP_REMOVED lines=8> */
.L_x_3397:
[----:B------:R-:W-:Y:S05]  /*23eb0*/  BRA `(.L_x_3398) ;  /* 0xffffff5400887947 */ /* 0x000fea000383ffff */
.L_x_3154:
[----:B------:R-:W0:Y:S01]  /*23ec0*/  S2R R8, SR_TID.X ;  /* 0x0000000000087919 */ /* 0x000e220000002100 */
[----:B------:R-:W-:Y:S01]  /*23ed0*/  BSSY B1, `(.L_x_3399) ;  /* 0x000000a000017945 */ /* 0x000fe20003800000 */
[----:B-1----:R-:W-:Y:S02]  /*23ee0*/  IMAD.MOV.U32 R12, RZ, RZ, RZ ;  /* 0x000000ffff0c7224 */ /* 0x002fe400078e00ff */
        /* <DEDUP_REMOVED lines=8> */
.L_x_3400:
[----:B------:R-:W-:Y:S05]  /*23f70*/  BSYNC B1 ;  /* 0x0000000000017941 */ /* 0x000fea0003800000 */
.L_x_3399:
[----:B------:R-:W-:Y:S05]  /*23f80*/  BRA `(.L_x_3401) ;  /* 0xffffff7000747947 */ /* 0x000fea000383ffff */
.L_x_3156:
[----:B------:R-:W-:Y:S01]  /*23f90*/  BSSY B1, `(.L_x_3402) ;  /* 0x0000006000017945 */ /* 0x000fe20003800000 */
[----:B------:R-:W-:-:S07]  /*23fa0*/  IMAD.MOV.U32 R15, RZ, RZ, -0x1 ;  /* 0xffffffffff0f7424 */ /* 0x000fce00078e00ff */
[----:B01----:R-:W-:Y:S05]  /*23fb0*/  WARPSYNC.COLLECTIVE R15, `(.L_x_3403) ;  /* 0x000000000f0c7348 */ /* 0x003fea0003c00000 */
[----:B------:R-:W-:Y:S02]  /*23fc0*/  ELECT P6, UR62, PT ;  /* 0x00000000003e782f */ /* 0x000fe400038c0000 */
[----:B------:R-:W-:Y:S01]  /*23fd0*/  MOV R14, UR62 ;  /* 0x0000003e000e7c02 */ /* 0x000fe20008000f00 */
[----:B01----:R-:W-:Y:S10]  /*23fe0*/  ENDCOLLECTIVE ;  /* 0x000000000000791b */ /* 0x003ff40003800000 */
.L_x_3403:
[----:B------:R-:W-:Y:S05]  /*23ff0*/  BSYNC B1 ;  /* 0x0000000000017941 */ /* 0x000fea0003800000 */
.L_x_3402:
[----:B------:R-:W-:Y:S05]  /*24000*/  BRA `(.L_x_3155) ;  /* 0xffffff70006c7947 */ /* 0x000fea000383ffff */
.L_x_3158:
[----:B0-----:R0:W2:Y:S02]  /*24010*/  SYNCS.PHASECHK.TRANS64.TRYWAIT P0, [R22+URZ+0x28820], R8 ;  /* 0x02882008160075a7 */ /* 0x0010a4000800017f */
[----:B--2---:R-:W-:Y:S05]  /*24020*/  @!P0 NANOSLEEP.SYNCS 0x989680 ;  /* 0x009896800000895d */ /* 0x004fea0003900000 */
[----:B------:R-:W2:Y:S02]  /*24030*/  @!P0 SYNCS.PHASECHK.TRANS64 P0, [R22+URZ+0x28820], R8 ;  /* 0x02882008160085a7 */ /* 0x000ea4000800007f */
[----:B--2---:R-:W-:Y:S05]  /*24040*/  @!P0 BRA `(.L_x_3158) ;  /* 0xfffffffc00f08947 */ /* 0x004fea000383ffff */
[----:B------:R-:W-:Y:S05]  /*24050*/  BRA `(.L_x_3404) ;  /* 0xffffff70007c7947 */ /* 0x000fea000383ffff */
.L_x_3162:
[----:B0-----:R0:W2:Y:S02]  /*24060*/  SYNCS.PHASECHK.TRANS64.TRYWAIT P0, [R8+URZ+0x288a0], R9 ;  /* 0x0288a009080075a7 */ /* 0x0010a4000800017f */
[----:B--2---:R-:W-:Y:S05]  /*24070*/  @!P0 NANOSLEEP.SYNCS 0x989680 ;  /* 0x009896800000895d */ /* 0x004fea0003900000 */
[----:B------:R-:W2:Y:S02]  /*24080*/  @!P0 SYNCS.PHASECHK.TRANS64 P0, [R8+URZ+0x288a0], R9 ;  /* 0x0288a009080085a7 */ /* 0x000ea4000800007f */
[----:B--2---:R-:W-:Y:S05]  /*24090*/  @!P0 BRA `(.L_x_3162) ;  /* 0xfffffffc00f08947 */ /* 0x004fea000383ffff */
[----:B------:R-:W-:Y:S05]  /*240a0*/  BRA `(.L_x_3405) ;  /* 0xffffff7000947947 */ /* 0x000fea000383ffff */
.L_x_3168:
[----:B-1----:R1:W2:Y:S02]  /*240b0*/  SYNCS.PHASECHK.TRANS64.TRYWAIT P0, [R8+URZ+0x288c0], R9 ;  /* 0x0288c009080075a7 */ /* 0x0022a4000800017f */
[----:B--2---:R-:W-:Y:S05]  /*240c0*/  @!P0 NANOSLEEP.SYNCS 0x989680 ;  /* 0x009896800000895d */ /* 0x004fea0003900000 */
[----:B------:R-:W2:Y:S02]  /*240d0*/  @!P0 SYNCS.PHASECHK.TRANS64 P0, [R8+URZ+0x288c0], R9 ;  /* 0x0288c009080085a7 */ /* 0x000ea4000800007f */
[----:B--2---:R-:W-:Y:S05]  /*240e0*/  @!P0 BRA `(.L_x_3168) ;  /* 0xfffffffc00f08947 */ /* 0x004fea000383ffff */
[----:B------:R-:W-:Y:S05]  /*240f0*/  BRA `(.L_x_3406) ;  /* 0xffffff7400547947 */ /* 0x000fea000383ffff */
.L_x_3176:
[----:B-1----:R1:W2:Y:S02]  /*24100*/  SYNCS.PHASECHK.TRANS64.TRYWAIT P1, [R11+URZ+0x288a0], R10 ;  /* 0x0288a00a0b0075a7 */ /* 0x0022a4000802017f */
[----:B--2---:R-:W-:Y:S05]  /*24110*/  @!P1 NANOSLEEP.SYNCS 0x989680 ;  /* 0x009896800000995d */ /* 0x004fea0003900000 */
[----:B------:R-:W2:Y:S02]  /*24120*/  @!P1 SYNCS.PHASECHK.TRANS64 P1, [R11+URZ+0x288a0], R10 ;  /* 0x0288a00a0b0095a7 */ /* 0x000ea4000802007f */
[----:B--2---:R-:W-:Y:S05]  /*24130*/  @!P1 BRA `(.L_x_3176) ;  /* 0xfffffffc00f09947 */ /* 0x004fea000383ffff */
[----:B------:R-:W-:Y:S05]  /*24140*/  BRA `(.L_x_3407) ;  /* 0xffffff7800507947 */ /* 0x000fea000383ffff */
.L_x_3182:
[----:B0-----:R0:W2:Y:S02]  /*24150*/  SYNCS.PHASECHK.TRANS64.TRYWAIT P1, [R11+URZ+0x288c0], R10 ;  /* 0x0288c00a0b0075a7 */ /* 0x0010a4000802017f */
[----:B--2---:R-:W-:Y:S05]  /*24160*/  @!P1 NANOSLEEP.SYNCS 0x989680 ;  /* 0x009896800000995d */ /* 0x004fea0003900000 */
[----:B------:R-:W2:Y:S02]  /*24170*/  @!P1 SYNCS.PHASECHK.TRANS64 P1, [R11+URZ+0x288c0], R10 ;  /* 0x0288c00a0b0095a7 */ /* 0x000ea4000802007f */
[----:B--2---:R-:W-:Y:S05]  /*24180*/  @!P1 BRA `(.L_x_3182) ;  /* 0xfffffffc00f09947 */ /* 0x004fea000383ffff */
[----:B------:R-:W-:Y:S05]  /*24190*/  BRA `(.L_x_3408) ;  /* 0xffffff7c00087947 */ /* 0x000fea000383ffff */
.L_x_3198:
[----:B------:R-:W0:Y:S01]  /*241a0*/  S2R R9, SR_TID.X ;  /* 0x0000000000097919 */ /* 0x000e220000002100 */
[----:B------:R-:W-:Y:S01]  /*241b0*/  BSSY B0, `(.L_x_3409) ;  /* 0x000000a000007945 */ /* 0x000fe20003800000 */
[----:B------:R-:W-:Y:S01]  /*241c0*/  MOV R12, RZ ;  /* 0x000000ff000c7202 */ /* 0x000fe20000000f00 */
        /* <DEDUP_REMOVED lines=8> */
.L_x_3410:
[----:B------:R-:W-:Y:S05]  /*24250*/  BSYNC B0 ;  /* 0x0000000000007941 */ /* 0x000fea0003800000 */
.L_x_3409:
[----:B------:R-:W-:Y:S05]  /*24260*/  BRA `(.L_x_3411) ;  /* 0xffffff8800887947 */ /* 0x000fea000383ffff */
.L_x_3201:
[----:B0-----:R0:W1:Y:S02]  /*24270*/  SYNCS.PHASECHK.TRANS64.TRYWAIT P0, [R7+URZ+0x28840], R2 ;  /* 0x02884002070075a7 */ /* 0x001064000800017f */
[----:B-1----:R-:W-:Y:S05]  /*24280*/  @!P0 NANOSLEEP.SYNCS 0x989680 ;  /* 0x009896800000895d */ /* 0x002fea0003900000 */
[----:B------:R-:W1:Y:S02]  /*24290*/  @!P0 SYNCS.PHASECHK.TRANS64 P0, [R7+URZ+0x28840], R2 ;  /* 0x02884002070085a7 */ /* 0x000e64000800007f */
[----:B-1----:R-:W-:Y:S05]  /*242a0*/  @!P0 BRA `(.L_x_3201) ;  /* 0xfffffffc00f08947 */ /* 0x002fea000383ffff */
[----:B------:R-:W-:Y:S05]  /*242b0*/  BRA `(.L_x_3412) ;  /* 0xffffff8800d87947 */ /* 0x000fea000383ffff */
.L_x_3202:
        /* <DEDUP_REMOVED lines=8> */
.L_x_3414:
[----:B------:R-:W-:Y:S05]  /*24340*/  BSYNC B0 ;  /* 0x0000000000007941 */ /* 0x000fea0003800000 */
.L_x_3413:
        /* <DEDUP_REMOVED lines=9> */
.L_x_3415:
[----:B------:R-:W-:Y:S02]  /*243e0*/  IMAD.MOV.U32 R13, RZ, RZ, R0 ;  /* 0x000000ffff0d7224 */ /* 0x000fe400078e0000 */
[----:B------:R-:W-:Y:S02]  /*243f0*/  IMAD.MOV.U32 R12, RZ, RZ, 0x1 ;  /* 0x00000001ff0c7424 */ /* 0x000fe400078e00ff */
[----:B------:R-:W-:-:S07]  /*24400*/  IMAD.MOV.U32 R3, RZ, RZ, R14 ;  /* 0x000000ffff037224 */ /* 0x000fce00078e000e */
[----:B------:R-:W-:Y:S05]  /*24410*/  WARPSYNC.COLLECTIVE R15, `(.L_x_3416) ;  /* 0x000000000f087348 */ /* 0x000fea0003c00000 */
[----:B------:R0:W1:Y:S02]  /*24420*/  SHFL.IDX P6, R14, R13, R12, R11 ;  /* 0x0000000c0d0e7389 */ /* 0x00006400000c000b */
[----:B01----:R-:W-:Y:S01]  /*24430*/  ENDCOLLECTIVE ;  /* 0x000000000000791b */ /* 0x003fe20003800000 */
.L_x_3416:
        /* <DEDUP_REMOVED lines=16> */
.L_x_3417:
[----:B------:R-:W-:Y:S02]  /*24540*/  @P0 IMAD R8, R5, 0x2, R22 ;  /* 0x0000000205080824 */ /* 0x000fe400078e0216 */
[----:B------:R-:W-:Y:S02]  /*24550*/  IMAD.MOV.U32 R13, RZ, RZ, R0 ;  /* 0x000000ffff0d7224 */ /* 0x000fe400078e0000 */
[----:B------:R-:W-:Y:S02]  /*24560*/  IMAD.MOV.U32 R12, RZ, RZ, 0x2 ;  /* 0x00000002ff0c7424 */ /* 0x000fe400078e00ff */
[----:B------:R-:W-:-:S07]  /*24570*/  IMAD.MOV.U32 R3, RZ, RZ, R14 ;  /* 0x000000ffff037224 */ /* 0x000fce00078e000e */
[----:B------:R-:W-:Y:S05]  /*24580*/  WARPSYNC.COLLECTIVE R15, `(.L_x_3418) ;  /* 0x000000000f087348 */ /* 0x000fea0003c00000 */
[----:B------:R0:W1:Y:S02]  /*24590*/  SHFL.IDX P6, R14, R13, R12, R11 ;  /* 0x0000000c0d0e7389 */ /* 0x00006400000c000b */
[----:B01----:R-:W-:Y:S01]  /*245a0*/  ENDCOLLECTIVE ;  /* 0x000000000000791b */ /* 0x003fe20003800000 */
.L_x_3418:
        /* <DEDUP_REMOVED lines=16> */
.L_x_3419:
[----:B------:R-:W-:Y:S02]  /*246b0*/  @P0 IMAD R8, R5, 0x2, R22 ;  /* 0x0000000205080824 */ /* 0x000fe400078e0216 */
[----:B------:R-:W-:Y:S02]  /*246c0*/  IMAD.MOV.U32 R13, RZ, RZ, R0 ;  /* 0x000000ffff0d7224 */ /* 0x000fe400078e0000 */
[----:B------:R-:W-:Y:S02]  /*246d0*/  IMAD.MOV.U32 R12, RZ, RZ, 0x3 ;  /* 0x00000003ff0c7424 */ /* 0x000fe400078e00ff */
[----:B------:R-:W-:-:S07]  /*246e0*/  IMAD.MOV.U32 R3, RZ, RZ, R14 ;  /* 0x000000ffff037224 */ /* 0x000fce00078e000e */
[----:B------:R-:W-:Y:S05]  /*246f0*/  WARPSYNC.COLLECTIVE R15, `(.L_x_3420) ;  /* 0x000000000f087348 */ /* 0x000fea0003c00000 */
[----:B------:R0:W1:Y:S02]  /*24700*/  SHFL.IDX P6, R14, R13, R12, R11 ;  /* 0x0000000c0d0e7389 */ /* 0x00006400000c000b */
[----:B01----:R-:W-:Y:S01]  /*24710*/  ENDCOLLECTIVE ;  /* 0x000000000000791b */ /* 0x003fe20003800000 */
.L_x_3420:
        /* <DEDUP_REMOVED lines=16> */
.L_x_3421:
[----:B------:R-:W-:Y:S01]  /*24820*/  @P0 LEA R8, R5, R22, 0x1 ;  /* 0x0000001605080211 */ /* 0x000fe200078e08ff */
[----:B------:R-:W-:Y:S02]  /*24830*/  IMAD.MOV.U32 R13, RZ, RZ, R0 ;  /* 0x000000ffff0d7224 */ /* 0x000fe400078e0000 */
[----:B------:R-:W-:Y:S02]  /*24840*/  IMAD.MOV.U32 R12, RZ, RZ, 0x4 ;  /* 0x00000004ff0c7424 */ /* 0x000fe400078e00ff */
[----:B------:R-:W-:-:S07]  /*24850*/  IMAD.MOV.U32 R3, RZ, RZ, R14 ;  /* 0x000000ffff037224 */ /* 0x000fce00078e000e */
[----:B------:R-:W-:Y:S05]  /*24860*/  WARPSYNC.COLLECTIVE R15, `(.L_x_3422) ;  /* 0x000000000f087348 */ /* 0x000fea0003c00000 */
[----:B------:R0:W1:Y:S02]  /*24870*/  SHFL.IDX P6, R14, R13, R12, R11 ;  /* 0x0000000c0d0e7389 */ /* 0x00006400000c000b */
[----:B01----:R-:W-:Y:S01]  /*24880*/  ENDCOLLECTIVE ;  /* 0x000000000000791b */ /* 0x003fe20003800000 */
.L_x_3422:
        /* <DEDUP_REMOVED lines=16> */
.L_x_3423:
[----:B------:R-:W-:Y:S02]  /*24990*/  @P0 IMAD R8, R5, 0x2, R22 ;  /* 0x0000000205080824 */ /* 0x000fe400078e0216 */
[----:B------:R-:W-:Y:S02]  /*249a0*/  IMAD.MOV.U32 R13, RZ, RZ, R0 ;  /* 0x000000ffff0d7224 */ /* 0x000fe400078e0000 */
[----:B------:R-:W-:Y:S02]  /*249b0*/  IMAD.MOV.U32 R12, RZ, RZ, 0x5 ;  /* 0x00000005ff0c7424 */ /* 0x000fe400078e00ff */
[----:B------:R-:W-:-:S07]  /*249c0*/  IMAD.MOV.U32 R3, RZ, RZ, R14 ;  /* 0x000000ffff037224 */ /* 0x000fce00078e000e */
[----:B------:R-:W-:Y:S05]  /*249d0*/  WARPSYNC.COLLECTIVE R15, `(.L_x_3424) ;  /* 0x000000000f087348 */ /* 0x000fea0003c00000 */
[----:B------:R0:W1:Y:S02]  /*249e0*/  SHFL.IDX P6, R14, R13, R12, R11 ;  /* 0x0000000c0d0e7389 */ /* 0x00006400000c000b */
[----:B01----:R-:W-:Y:S01]  /*249f0*/  ENDCOLLECTIVE ;  /* 0x000000000000791b */ /* 0x003fe20003800000 */
.L_x_3424:
        /* <DEDUP_REMOVED lines=16> */
.L_x_3425:
[----:B------:R-:W-:Y:S02]  /*24b00*/  @P0 IMAD R8, R5, 0x2, R22 ;  /* 0x0000000205080824 */ /* 0x000fe400078e0216 */
[----:B------:R-:W-:Y:S02]  /*24b10*/  IMAD.MOV.U32 R13, RZ, RZ, R0 ;  /* 0x000000ffff0d7224 */ /* 0x000fe400078e0000 */
[----:B------:R-:W-:Y:S02]  /*24b20*/  IMAD.MOV.U32 R12, RZ, RZ, 0x6 ;  /* 0x00000006ff0c7424 */ /* 0x000fe400078e00ff */
[----:B------:R-:W-:-:S07]  /*24b30*/  IMAD.MOV.U32 R3, RZ, RZ, R14 ;  /* 0x000000ffff037224 */ /* 0x000fce00078e000e */
[----:B------:R-:W-:Y:S05]  /*24b40*/  WARPSYNC.COLLECTIVE R15, `(.L_x_3426) ;  /* 0x000000000f087348 */ /* 0x000fea0003c00000 */
[----:B------:R0:W1:Y:S02]  /*24b50*/  SHFL.IDX P6, R14, R13, R12, R11 ;  /* 0x0000000c0d0e7389 */ /* 0x00006400000c000b */
[----:B01----:R-:W-:Y:S01]  /*24b60*/  ENDCOLLECTIVE ;  /* 0x000000000000791b */ /* 0x003fe20003800000 */
.L_x_3426:
        /* <DEDUP_REMOVED lines=16> */
.L_x_3427:
[----:B------:R-:W-:Y:S02]  /*24c70*/  @P0 IMAD R8, R5, 0x2, R22 ;  /* 0x0000000205080824 */ /* 0x000fe400078e0216 */
[----:B------:R-:W-:Y:S02]  /*24c80*/  IMAD.MOV.U32 R13, RZ, RZ, R0 ;  /* 0x000000ffff0d7224 */ /* 0x000fe400078e0000 */
[----:B------:R-:W-:Y:S02]  /*24c90*/  IMAD.MOV.U32 R12, RZ, RZ, 0x7 ;  /* 0x00000007ff0c7424 */ /* 0x000fe400078e00ff */
[----:B------:R-:W-:-:S07]  /*24ca0*/  IMAD.MOV.U32 R3, RZ, RZ, R14 ;  /* 0x000000ffff037224 */ /* 0x000fce00078e000e */
[----:B------:R-:W-:Y:S05]  /*24cb0*/  WARPSYNC.COLLECTIVE R15, `(.L_x_3428) ;  /* 0x000000000f087348 */ /* 0x000fea0003c00000 */
[----:B------:R0:W1:Y:S02]  /*24cc0*/  SHFL.IDX P6, R14, R13, R12, R11 ;  /* 0x0000000c0d0e7389 */ /* 0x00006400000c000b */
[----:B01----:R-:W-:Y:S01]  /*24cd0*/  ENDCOLLECTIVE ;  /* 0x000000000000791b */ /* 0x003fe20003800000 */
.L_x_3428:
        /* <DEDUP_REMOVED lines=10> */
.L_x_3429:
[----:B------:R-:W-:Y:S01]  /*24d80*/  @!PT LDS RZ, [RZ] ;  /* 0x00000000fffff984 */ /* 0x000fe20000000800 */
[----:B------:R-:W-:Y:S01]  /*24d90*/  @!PT LDS RZ, [RZ] ;  /* 0x00000000fffff984 */ /* 0x000fe20000000800 */
[----:B------:R-:W-:Y:S01]  /*24da0*/  @!PT LDS RZ, [RZ] ;  /* 0x00000000fffff984 */ /* 0x000fe20000000800 */
[----:B------:R-:W-:Y:S04]  /*24db0*/  @P0 LDGSTS.E.BYPASS.LTC128B.128 [R8+0x1b400], desc[UR42][R2.64], !P3 ;  /* 0x1b40000002080fae */ /* 0x000fe8000d901d6a */
[----:B------:R0:W-:Y:S02]  /*24dc0*/  @P0 LDGSTS.E.BYPASS.LTC128B.128 [R8+0x1f400], desc[UR42][R2.64+0x80], !P2 ;  /* 0x1f40008002080fae */ /* 0x0001e4000d101d6a */
[----:B0-----:R-:W-:Y:S01]  /*24dd0*/  IMAD.MOV.U32 R2, RZ, RZ, R14 ;  /* 0x000000ffff027224 */ /* 0x001fe200078e000e */
[----:B------:R-:W-:Y:S06]  /*24de0*/  BRA `(.L_x_3430) ;  /* 0xffffff8400b47947 */ /* 0x000fec000383ffff */
.L_x_3207:
        /* <DEDUP_REMOVED lines=9> */
.L_x_3431:
[C---:B------:R-:W-:Y:S01]  /*24e80*/  VIADD R6, R17.reuse, 0x10 ;  /* 0x0000001011067836 */ /* 0x040fe20000000000 */
[----:B------:R-:W-:Y:S01]  /*24e90*/  ISETP.GE.AND P3, PT, R17, R5, PT ;  /* 0x000000051100720c */ /* 0x000fe20003f66270 */
[----:B------:R-:W-:Y:S02]  /*24ea0*/  IMAD.MOV.U32 R13, RZ, RZ, R0 ;  /* 0x000000ffff0d7224 */ /* 0x000fe400078e0000 */
[----:B------:R-:W-:-:S10]  /*24eb0*/  IMAD.MOV.U32 R2, RZ, RZ, R14 ;  /* 0x000000ffff027224 */ /* 0x000fd400078e000e */
[----:B------:R-:W-:Y:S05]  /*24ec0*/  WARPSYNC.COLLECTIVE R15, `(.L_x_3432) ;  /* 0x000000000f087348 */ /* 0x000fea0003c00000 */
[----:B------:R0:W1:Y:S02]  /*24ed0*/  SHFL.IDX P6, R14, R13, R12, R11 ;  /* 0x0000000c0d0e7389 */ /* 0x00006400000c000b */
[----:B01----:R-:W-:Y:S01]  /*24ee0*/  ENDCOLLECTIVE ;  /* 0x000000000000791b */ /* 0x003fe20003800000 */
.L_x_3432:
        /* <DEDUP_REMOVED lines=8> */
.L_x_3433:
        /* <DEDUP_REMOVED lines=12> */
.L_x_3434:
        /* <DEDUP_REMOVED lines=8> */
.L_x_3435:
        /* <DEDUP_REMOVED lines=13> */
.L_x_3436:
        /* <DEDUP_REMOVED lines=8> */
.L_x_3437:
        /* <DEDUP_REMOVED lines=13> */
.L_x_3438:
        /* <DEDUP_REMOVED lines=8> */
.L_x_3439:
        /* <DEDUP_REMOVED lines=13> */
.L_x_3440:
[----:B------:R-:W-:Y:S01]  /*25420*/  IMAD.MOV.U32 R13, RZ, RZ, R4 ;  /* 0x000000ffff0d7224 */ /* 0x000fe200078e0004 */
[----:B------:R-:W-:Y:S02]  /*25430*/  MOV R12, 0x5 ;  /* 0x00000005000c7802 */ /* 0x000fe40000000f00 */
[----:B------:R-:W-:-:S05]  /*25440*/  @!P3 LEA R14, P2, R31, R14, 0x1 ;  /* 0x0000000e1f0eb211 */ /* 0x000fca00078408ff */
[----:B------:R-:W-:Y:S02]  /*25450*/  @!P3 IMAD.X R7, RZ, RZ, R2, P2 ;  /* 0x000000ffff07b224 */ /* 0x000fe400010e0602 */
[----:B------:R-:W-:-:S07]  /*25460*/  @!P3 IMAD.MOV.U32 R2, RZ, RZ, R14 ;  /* 0x000000ffff02b224 */ /* 0x000fce00078e000e */
[----:B------:R-:W-:Y:S05]  /*25470*/  WARPSYNC.COLLECTIVE R15, `(.L_x_3441) ;  /* 0x000000000f087348 */ /* 0x000fea0003c00000 */
[----:B------:R0:W1:Y:S02]  /*25480*/  SHFL.IDX P6, R14, R13, R12, R11 ;  /* 0x0000000c0d0e7389 */ /* 0x00006400000c000b */
[----:B01----:R-:W-:Y:S01]  /*25490*/  ENDCOLLECTIVE ;  /* 0x000000000000791b */ /* 0x003fe20003800000 */
.L_x_3441:
        /* <DEDUP_REMOVED lines=13> */
.L_x_3442:
        /* <DEDUP_REMOVED lines=8> */
.L_x_3443:
        /* <DEDUP_REMOVED lines=12> */
.L_x_3444:
        /* <DEDUP_REMOVED lines=8> */
.L_x_3445:
        /* <DEDUP_REMOVED lines=11> */
.L_x_3446:
[----:B------:R-:W-:Y:S05]  /*257e0*/  BRA `(.L_x_3447) ;  /* 0xffffff8800247947 */ /* 0x000fea000383ffff */
.L_x_3212:
[----:B0-----:R0:W1:Y:S02]  /*257f0*/  SYNCS.PHASECHK.TRANS64.TRYWAIT P0, [R22+URZ+0x28820], R3 ;  /* 0x02882003160075a7 */ /* 0x001064000800017f */
[----:B-1----:R-:W-:Y:S05]  /*25800*/  @!P0 NANOSLEEP.SYNCS 0x989680 ;  /* 0x009896800000895d */ /* 0x002fea0003900000 */
[----:B------:R-:W1:Y:S02]  /*25810*/  @!P0 SYNCS.PHASECHK.TRANS64 P0, [R22+URZ+0x28820], R3 ;  /* 0x02882003160085a7 */ /* 0x000e64000800007f */
[----:B-1----:R-:W-:Y:S05]  /*25820*/  @!P0 BRA `(.L_x_3212) ;  /* 0xfffffffc00f08947 */ /* 0x002fea000383ffff */
[----:B------:R-:W-:Y:S05]  /*25830*/  BRA `(.L_x_3448) ;  /* 0xffffff88009c7947 */ /* 0x000fea000383ffff */
.L_x_3217:
[----:B0-----:R0:W1:Y:S02]  /*25840*/  SYNCS.PHASECHK.TRANS64.TRYWAIT P0, [R6+URZ+0x28840], R3 ;  /* 0x02884003060075a7 */ /* 0x001064000800017f */
[----:B-1----:R-:W-:Y:S05]  /*25850*/  @!P0 NANOSLEEP.SYNCS 0x989680 ;  /* 0x009896800000895d */ /* 0x002fea0003900000 */
[----:B------:R-:W1:Y:S02]  /*25860*/  @!P0 SYNCS.PHASECHK.TRANS64 P0, [R6+URZ+0x28840], R3 ;  /* 0x02884003060085a7 */ /* 0x000e64000800007f */
[----:B-1----:R-:W-:Y:S05]  /*25870*/  @!P0 BRA `(.L_x_3217) ;  /* 0xfffffffc00f08947 */ /* 0x002fea000383ffff */
[----:B------:R-:W-:Y:S05]  /*25880*/  BRA `(.L_x_3449) ;  /* 0xffffff8c00647947 */ /* 0x000fea000383ffff */
.L_x_3218:
        /* <DEDUP_REMOVED lines=8> */
.L_x_3451:
[----:B------:R-:W-:Y:S05]  /*25910*/  BSYNC B1 ;  /* 0x0000000000017941 */ /* 0x000fea0003800000 */
.L_x_3450:
        /* <DEDUP_REMOVED lines=9> */
.L_x_3452:
[----:B------:R-:W-:Y:S02]  /*259b0*/  IMAD R8, R8, 0x2, R22 ;  /* 0x0000000208087824 */ /* 0x000fe400078e0216 */
[----:B------:R-:W-:Y:S02]  /*259c0*/  IMAD.MOV.U32 R13, RZ, RZ, R9 ;  /* 0x000000ffff0d7224 */ /* 0x000fe400078e0009 */
[----:B------:R-:W-:Y:S02]  /*259d0*/  IMAD.MOV.U32 R12, RZ, RZ, 0x1 ;  /* 0x00000001ff0c7424 */ /* 0x000fe400078e00ff */
[----:B------:R-:W-:-:S07]  /*259e0*/  IMAD.MOV.U32 R2, RZ, RZ, R14 ;  /* 0x000000ffff027224 */ /* 0x000fce00078e000e */
[----:B------:R-:W-:Y:S05]  /*259f0*/  WARPSYNC.COLLECTIVE R15, `(.L_x_3453) ;  /* 0x000000000f087348 */ /* 0x000fea0003c00000 */
[----:B------:R0:W1:Y:S02]  /*25a00*/  SHFL.IDX P6, R14, R13, R12, R11 ;  /* 0x0000000c0d0e7389 */ /* 0x00006400000c000b */
[----:B01----:R-:W-:Y:S01]  /*25a10*/  ENDCOLLECTIVE ;  /* 0x000000000000791b */ /* 0x003fe20003800000 */
.L_x_3453:
        /* <DEDUP_REMOVED lines=12> */
.L_x_3454:
[----:B------:R-:W-:Y:S02]  /*25ae0*/  IMAD.MOV.U32 R13, RZ, RZ, R9 ;  /* 0x000000ffff0d7224 */ /* 0x000fe400078e0009 */
[----:B------:R-:W-:Y:S01]  /*25af0*/  IMAD.MOV.U32 R12, RZ, RZ, 0x2 ;  /* 0x00000002ff0c7424 */ /* 0x000fe200078e00ff */
[----:B------:R-:W-:-:S07]  /*25b00*/  MOV R2, R14 ;  /* 0x0000000e00027202 */ /* 0x000fce0000000f00 */
[----:B------:R-:W-:Y:S05]  /*25b10*/  WARPSYNC.COLLECTIVE R15, `(.L_x_3455) ;  /* 0x000000000f087348 */ /* 0x000fea0003c00000 */
[----:B------:R0:W1:Y:S02]  /*25b20*/  SHFL.IDX P6, R14, R13, R12, R11 ;  /* 0x0000000c0d0e7389 */ /* 0x00006400000c000b */
[----:B01----:R-:W-:Y:S01]  /*25b30*/  ENDCOLLECTIVE ;  /* 0x000000000000791b */ /* 0x003fe20003800000 */
.L_x_3455:
        /* <DEDUP_REMOVED lines=12> */
.L_x_3456:
[----:B------:R-:W-:Y:S02]  /*25c00*/  IMAD.MOV.U32 R13, RZ, RZ, R9 ;  /* 0x000000ffff0d7224 */ /* 0x000fe400078e0009 */
[----:B------:R-:W-:Y:S02]  /*25c10*/  IMAD.MOV.U32 R12, RZ, RZ, 0x3 ;  /* 0x00000003ff0c7424 */ /* 0x000fe400078e00ff */
[----:B------:R-:W-:-:S07]  /*25c20*/  IMAD.MOV.U32 R2, RZ, RZ, R14 ;  /* 0x000000ffff027224 */ /* 0x000fce00078e000e */
[----:B------:R-:W-:Y:S05]  /*25c30*/  WARPSYNC.COLLECTIVE R15, `(.L_x_3457) ;  /* 0x000000000f087348 */ /* 0x000fea0003c00000 */
[----:B------:R0:W1:Y:S02]  /*25c40*/  SHFL.IDX P6, R14, R13, R12, R11 ;  /* 0x0000000c0d0e7389 */ /* 0x00006400000c000b */
[----:B01----:R-:W-:Y:S01]  /*25c50*/  ENDCOLLECTIVE ;  /* 0x000000000000791b */ /* 0x003fe20003800000 */
.L_x_3457:
        /* <DEDUP_REMOVED lines=12> */
.L_x_3458:
[----:B------:R-:W-:Y:S02]  /*25d20*/  IMAD.MOV.U32 R13, RZ, RZ, R9 ;  /* 0x000000ffff0d7224 */ /* 0x000fe400078e0009 */
[----:B------:R-:W-:Y:S02]  /*25d30*/  IMAD.MOV.U32 R12, RZ, RZ, 0x4 ;  /* 0x00000004ff0c7424 */ /* 0x000fe400078e00ff */
[----:B------:R-:W-:-:S07]  /*25d40*/  IMAD.MOV.U32 R2, RZ, RZ, R14 ;  /* 0x000000ffff027224 */ /* 0x000fce00078e000e */
[----:B------:R-:W-:Y:S05]  /*25d50*/  WARPSYNC.COLLECTIVE R15, `(.L_x_3459) ;  /* 0x000000000f087348 */ /* 0x000fea0003c00000 */
[----:B------:R0:W1:Y:S02]  /*25d60*/  SHFL.IDX P6, R14, R13, R12, R11 ;  /* 0x0000000c0d0e7389 */ /* 0x00006400000c000b */
[----:B01----:R-:W-:Y:S01]  /*25d70*/  ENDCOLLECTIVE ;  /* 0x000000000000791b */ /* 0x003fe20003800000 */
.L_x_3459:
        /* <DEDUP_REMOVED lines=12> */
.L_x_3460:
[----:B------:R-:W-:Y:S02]  /*25e40*/  IMAD.MOV.U32 R13, RZ, RZ, R9 ;  /* 0x000000ffff0d7224 */ /* 0x000fe400078e0009 */
[----:B------:R-:W-:Y:S02]  /*25e50*/  IMAD.MOV.U32 R12, RZ, RZ, 0x5 ;  /* 0x00000005ff0c7424 */ /* 0x000fe400078e00ff */
[----:B------:R-:W-:-:S07]  /*25e60*/  IMAD.MOV.U32 R2, RZ, RZ, R14 ;  /* 0x000000ffff027224 */ /* 0x000fce00078e000e */
[----:B------:R-:W-:Y:S05]  /*25e70*/  WARPSYNC.COLLECTIVE R15, `(.L_x_3461) ;  /* 0x000000000f087348 */ /* 0x000fea0003c00000 */
[----:B------:R0:W1:Y:S02]  /*25e80*/  SHFL.IDX P6, R14, R13, R12, R11 ;  /* 0x0000000c0d0e7389 */ /* 0x00006400000c000b */
[----:B01----:R-:W-:Y:S01]  /*25e90*/  ENDCOLLECTIVE ;  /* 0x000000000000791b */ /* 0x003fe20003800000 */
.L_x_3461:
        /* <DEDUP_REMOVED lines=12> */
.L_x_3462:
[----:B------:R-:W-:Y:S02]  /*25f60*/  IMAD.MOV.U32 R13, RZ, RZ, R9 ;  /* 0x000000ffff0d7224 */ /* 0x000fe400078e0009 */
[----:B------:R-:W-:Y:S02]  /*25f70*/  IMAD.MOV.U32 R12, RZ, RZ, 0x6 ;  /* 0x00000006ff0c7424 */ /* 0x000fe400078e00ff */
[----:B------:R-:W-:-:S07]  /*25f80*/  IMAD.MOV.U32 R2, RZ, RZ, R14 ;  /* 0x000000ffff027224 */ /* 0x000fce00078e000e */
[----:B------:R-:W-:Y:S05]  /*25f90*/  WARPSYNC.COLLECTIVE R15, `(.L_x_3463) ;  /* 0x000000000f087348 */ /* 0x000fea0003c00000 */
[----:B------:R0:W1:Y:S02]  /*25fa0*/  SHFL.IDX P6, R14, R13, R12, R11 ;  /* 0x0000000c0d0e7389 */ /* 0x00006400000c000b */
[----:B01----:R-:W-:Y:S01]  /*25fb0*/  ENDCOLLECTIVE ;  /* 0x000000000000791b */ /* 0x003fe20003800000 */
.L_x_3463:
        /* <DEDUP_REMOVED lines=12> */
.L_x_3464:
[----:B------:R-:W-:Y:S02]  /*26080*/  IMAD.MOV.U32 R13, RZ, RZ, R9 ;  /* 0x000000ffff0d7224 */ /* 0x000fe400078e0009 */
[----:B------:R-:W-:Y:S02]  /*26090*/  IMAD.MOV.U32 R12, RZ, RZ, 0x7 ;  /* 0x00000007ff0c7424 */ /* 0x000fe400078e00ff */
[----:B------:R-:W-:-:S07]  /*260a0*/  IMAD.MOV.U32 R2, RZ, RZ, R14 ;  /* 0x000000ffff027224 */ /* 0x000fce00078e000e */
[----:B------:R-:W-:Y:S05]  /*260b0*/  WARPSYNC.COLLECTIVE R15, `(.L_x_3465) ;  /* 0x000000000f087348 */ /* 0x000fea0003c00000 */
[----:B------:R0:W1:Y:S02]  /*260c0*/  SHFL.IDX P6, R14, R13, R12, R11 ;  /* 0x0000000c0d0e7389 */ /* 0x00006400000c000b */
[----:B01----:R-:W-:Y:S01]  /*260d0*/  ENDCOLLECTIVE ;  /* 0x000000000000791b */ /* 0x003fe20003800000 */
.L_x_3465:
[----:B------:R-:W-:-:S05]  /*260e0*/  IADD3 R2, P0, R2, R5, RZ ;  /* 0x0000000502027210 */ /* 0x000fca0007f1e0ff */
[----:B------:R-:W-:-:S05]  /*260f0*/  IMAD.X R3, RZ, RZ, R3, P0 ;  /* 0x000000ffff037224 */ /* 0x000fca00000e0603 */
[----:B------:R-:W-:Y:S01]  /*26100*/  @!PT LDS RZ, [RZ] ;  /* 0x00000000fffff984 */ /* 0x000fe20000000800 */
[----:B------:R-:W-:Y:S01]  /*26110*/  @!PT LDS RZ, [RZ] ;  /* 0x00000000fffff984 */ /* 0x000fe20000000800 */
[----:B------:R-:W-:Y:S01]  /*26120*/  @!PT LDS RZ, [RZ] ;  /* 0x00000000fffff984 */ /* 0x000fe20000000800 */
[----:B------:R0:W-:Y:S01]  /*26130*/  LDGSTS.E.BYPASS.LTC128B.128 [R8+0x1b400], desc[UR42][R2.64], !P4 ;  /* 0x1b40000002087fae */ /* 0x0001e2000e101d6a */
[----:B------:R-:W-:-:S03]  /*26140*/  MOV R13, R7 ;  /* 0x00000007000d7202 */ /* 0x000fc60000000f00 */
[----:B------:R0:W-:Y:S01]  /*26150*/  LDGSTS.E.BYPASS.LTC128B.128 [R8+0x1f400], desc[UR42][R2.64+0x80], !P3 ;  /* 0x1f40008002087fae */ /* 0x0001e2000d901d6a */
[----:B------:R-:W-:-:S07]  /*26160*/  IMAD.MOV.U32 R9, RZ, RZ, R14 ;  /* 0x000000ffff097224 */ /* 0x000fce00078e000e */
[----:B0-----:R-:W-:Y:S05]  /*26170*/  WARPSYNC.COLLECTIVE R15, `(.L_x_3466) ;  /* 0x000000000f087348 */ /* 0x001fea0003c00000 */
[----:B------:R1:W2:Y:S02]  /*26180*/  SHFL.IDX P6, R14, R13, R12, R11 ;  /* 0x0000000c0d0e7389 */ /* 0x0002a400000c000b */
[----:B012---:R-:W-:Y:S01]  /*26190*/  ENDCOLLECTIVE ;  /* 0x000000000000791b */ /* 0x007fe20003800000 */
.L_x_3466:
[----:B------:R-:W-:Y:S01]  /*261a0*/  IMAD.MOV.U32 R2, RZ, RZ, R14 ;  /* 0x000000ffff027224 */ /* 0x000fe200078e000e */
[----:B------:R-:W-:Y:S06]  /*261b0*/  BRA `(.L_x_3467) ;  /* 0xffffff8800307947 */ /* 0x000fec000383ffff */
.L_x_3223:
[----:B-1----:R1:W2:Y:S02]  /*261c0*/  SYNCS.PHASECHK.TRANS64.TRYWAIT P0, [R6+URZ+0x28860], R2 ;  /* 0x02886002060075a7 */ /* 0x0022a4000800017f */
[----:B--2---:R-:W-:Y:S05]  /*261d0*/  @!P0 NANOSLEEP.SYNCS 0x989680 ;  /* 0x009896800000895d */ /* 0x004fea0003900000 */
[----:B------:R-:W2:Y:S02]  /*261e0*/  @!P0 SYNCS.PHASECHK.TRANS64 P0, [R6+URZ+0x28860], R2 ;  /* 0x02886002060085a7 */ /* 0x000ea4000800007f */
[----:B--2---:R-:W-:Y:S05]  /*261f0*/  @!P0 BRA `(.L_x_3223) ;  /* 0xfffffffc00f08947 */ /* 0x004fea000383ffff */
[----:B------:R-:W-:Y:S05]  /*26200*/  BRA `(.L_x_3468) ;  /* 0xffffff88008c7947 */ /* 0x000fea000383ffff */
.L_x_3224:
        /* <DEDUP_REMOVED lines=8> */
.L_x_3470:
[----:B------:R-:W-:Y:S05]  /*26290*/  BSYNC B1 ;  /* 0x0000000000017941 */ /* 0x000fea0003800000 */
.L_x_3469:
        /* <DEDUP_REMOVED lines=9> */
.L_x_3471:
[----:B------:R-:W-:Y:S02]  /*26330*/  IMAD.MOV.U32 R13, RZ, RZ, R24 ;  /* 0x000000ffff0d7224 */ /* 0x000fe400078e0018 */
[----:B------:R-:W-:Y:S02]  /*26340*/  IMAD.MOV.U32 R12, RZ, RZ, 0x1 ;  /* 0x00000001ff0c7424 */ /* 0x000fe400078e00ff */
[----:B------:R-:W-:-:S07]  /*26350*/  IMAD.MOV.U32 R2, RZ, RZ, R14 ;  /* 0x000000ffff027224 */ /* 0x000fce00078e000e */
[----:B------:R-:W-:Y:S05]  /*26360*/  WARPSYNC.COLLECTIVE R15, `(.L_x_3472) ;  /* 0x000000000f087348 */ /* 0x000fea0003c00000 */
[----:B------:R0:W1:Y:S02]  /*26370*/  SHFL.IDX P6, R14, R13, R12, R11 ;  /* 0x0000000c0d0e7389 */ /* 0x00006400000c000b */
[----:B01----:R-:W-:Y:S01]  /*26380*/  ENDCOLLECTIVE ;  /* 0x000000000000791b */ /* 0x003fe20003800000 */
.L_x_3472:
        /* <DEDUP_REMOVED lines=14> */
.L_x_3473:
[----:B------:R-:W-:Y:S02]  /*26470*/  IMAD.MOV.U32 R13, RZ, RZ, R24 ;  /* 0x000000ffff0d7224 */ /* 0x000fe400078e0018 */
[----:B------:R-:W-:Y:S02]  /*26480*/  IMAD.MOV.U32 R12, RZ, RZ, 0x2 ;  /* 0x00000002ff0c7424 */ /* 0x000fe400078e00ff */
[----:B------:R-:W-:-:S07]  /*26490*/  IMAD.MOV.U32 R2, RZ, RZ, R14 ;  /* 0x000000ffff027224 */ /* 0x000fce00078e000e */
[----:B------:R-:W-:Y:S05]  /*264a0*/  WARPSYNC.COLLECTIVE R15, `(.L_x_3474) ;  /* 0x000000000f087348 */ /* 0x000fea0003c00000 */
[----:B------:R0:W1:Y:S02]  /*264b0*/  SHFL.IDX P6, R14, R13, R12, R11 ;  /* 0x0000000c0d0e7389 */ /* 0x00006400000c000b */
[----:B01----:R-:W-:Y:S01]  /*264c0*/  ENDCOLLECTIVE ;  /* 0x000000000000791b */ /* 0x003fe20003800000 */
.L_x_3474:
        /* <DEDUP_REMOVED lines=14> */
.L_x_3475:
[----:B------:R-:W-:Y:S02]  /*265b0*/  IMAD.MOV.U32 R13, RZ, RZ, R24 ;  /* 0x000000ffff0d7224 */ /* 0x000fe400078e0018 */
[----:B------:R-:W-:Y:S02]  /*265c0*/  IMAD.MOV.U32 R12, RZ, RZ, 0x3 ;  /* 0x00000003ff0c7424 */ /* 0x000fe400078e00ff */
[----:B------:R-:W-:-:S07]  /*265d0*/  IMAD.MOV.U32 R2, RZ, RZ, R14 ;  /* 0x000000ffff027224 */ /* 0x000fce00078e000e */
[----:B------:R-:W-:Y:S05]  /*265e0*/  WARPSYNC.COLLECTIVE R15, `(.L_x_3476) ;  /* 0x000000000f087348 */ /* 0x000fea0003c00000 */
[----:B------:R0:W1:Y:S02]  /*265f0*/  SHFL.IDX P6, R14, R13, R12, R11 ;  /* 0x0000000c0d0e7389 */ /* 0x00006400000c000b */
[----:B01----:R-:W-:Y:S01]  /*26600*/  ENDCOLLECTIVE ;  /* 0x000000000000791b */ /* 0x003fe20003800000 */
.L_x_3476:
        /* <DEDUP_REMOVED lines=14> */
.L_x_3477:
[----:B------:R-:W-:Y:S02]  /*266f0*/  IMAD.MOV.U32 R13, RZ, RZ, R24 ;  /* 0x000000ffff0d7224 */ /* 0x000fe400078e0018 */
[----:B------:R-:W-:Y:S02]  /*26700*/  IMAD.MOV.U32 R12, RZ, RZ, 0x4 ;  /* 0x00000004ff0c7424 */ /* 0x000fe400078e00ff */
[----:B------:R-:W-:-:S07]  /*26710*/  IMAD.MOV.U32 R2, RZ, RZ, R14 ;  /* 0x000000ffff027224 */ /* 0x000fce00078e000e */
[----:B------:R-:W-:Y:S05]  /*26720*/  WARPSYNC.COLLECTIVE R15, `(.L_x_3478) ;  /* 0x000000000f087348 */ /* 0x000fea0003c00000 */
[----:B------:R0:W1:Y:S02]  /*26730*/  SHFL.IDX P6, R14, R13, R12, R11 ;  /* 0x0000000c0d0e7389 */ /* 0x00006400000c000b */
[----:B01----:R-:W-:Y:S01]  /*26740*/  ENDCOLLECTIVE ;  /* 0x000000000000791b */ /* 0x003fe20003800000 */
.L_x_3478:
[----:B------:R-:W-:-:S05]  /*26750*/  IADD3 R2, P0, R2, R5, RZ ;  /* 0x0000000502027210 */ /* 0x000fca0007f1e0ff */
[----:B------:R-:W-:Y:S01]  /*26760*/  IMAD.X R3, RZ, RZ, R3, P0 ;  /* 0x000000ffff037224 */ /* 0x000fe200000e0603 */
[----:B------:R-:W-:Y:S02]  /*26770*/  ISETP.LT.OR P0, PT, R8, 0x31, P2 ;  /* 0x000000310800780c */ /* 0x000fe40001701670 */
[----:B------:R-:W-:-:S11]  /*26780*/  MOV R13, R23 ;  /* 0x00000017000d7202 */ /* 0x000fd60000000f00 */
        /* <DEDUP_REMOVED lines=10> */
.L_x_3479:
[----:B------:R-:W-:Y:S02]  /*26830*/  IMAD.MOV.U32 R13, RZ, RZ, R24 ;  /* 0x000000ffff0d7224 */ /* 0x000fe400078e0018 */
[----:B------:R-:W-:Y:S02]  /*26840*/  IMAD.MOV.U32 R12, RZ, RZ, 0x5 ;  /* 0x00000005ff0c7424 */ /* 0x000fe400078e00ff */
[----:B------:R-:W-:-:S07]  /*26850*/  IMAD.MOV.U32 R2, RZ, RZ, R14 ;  /* 0x000000ffff027224 */ /* 0x000fce00078e000e */
[----:B------:R-:W-:Y:S05]  /*26860*/  WARPSYNC.COLLECTIVE R15, `(.L_x_3480) ;  /* 0x000000000f087348 */ /* 0x000fea0003c00000 */
[----:B------:R0:W1:Y:S02]  /*26870*/  SHFL.IDX P6, R14, R13, R12, R11 ;  /* 0x0000000c0d0e7389 */ /* 0x00006400000c000b */
[----:B01----:R-:W-:Y:S01]  /*26880*/  ENDCOLLECTIVE ;  /* 0x000000000000791b */ /* 0x003fe20003800000 */
.L_x_3480:
        /* <DEDUP_REMOVED lines=14> */
.L_x_3481:
[----:B------:R-:W-:Y:S02]  /*26970*/  IMAD.MOV.U32 R13, RZ, RZ, R24 ;  /* 0x000000ffff0d7224 */ /* 0x000fe400078e0018 */
[----:B------:R-:W-:Y:S02]  /*26980*/  IMAD.MOV.U32 R12, RZ, RZ, 0x6 ;  /* 0x00000006ff0c7424 */ /* 0x000fe400078e00ff */
[----:B------:R-:W-:-:S07]  /*26990*/  IMAD.MOV.U32 R2, RZ, RZ, R14 ;  /* 0x000000ffff027224 */ /* 0x000fce00078e000e */
[----:B------:R-:W-:Y:S05]  /*269a0*/  WARPSYNC.COLLECTIVE R15, `(.L_x_3482) ;  /* 0x000000000f087348 */ /* 0x000fea0003c00000 */
[----:B------:R0:W1:Y:S02]  /*269b0*/  SHFL.IDX P6, R14, R13, R12, R11 ;  /* 0x0000000c0d0e7389 */ /* 0x00006400000c000b */
[----:B01----:R-:W-:Y:S01]  /*269c0*/  ENDCOLLECTIVE ;  /* 0x000000000000791b */ /* 0x003fe20003800000 */
.L_x_3482:
        /* <DEDUP_REMOVED lines=14> */
.L_x_3483:
[----:B------:R-:W-:Y:S02]  /*26ab0*/  IMAD.MOV.U32 R13, RZ, RZ, R24 ;  /* 0x000000ffff0d7224 */ /* 0x000fe400078e0018 */
[----:B------:R-:W-:Y:S02]  /*26ac0*/  IMAD.MOV.U32 R12, RZ, RZ, 0x7 ;  /* 0x00000007ff0c7424 */ /* 0x000fe400078e00ff */
[----:B------:R-:W-:-:S07]  /*26ad0*/  IMAD.MOV.U32 R2, RZ, RZ, R14 ;  /* 0x000000ffff027224 */ /* 0x000fce00078e000e */
[----:B------:R-:W-:Y:S05]  /*26ae0*/  WARPSYNC.COLLECTIVE R15, `(.L_x_3484) ;  /* 0x000000000f087348 */ /* 0x000fea0003c00000 */
[----:B------:R0:W1:Y:S02]  /*26af0*/  SHFL.IDX P6, R14, R13, R12, R11 ;  /* 0x0000000c0d0e7389 */ /* 0x00006400000c000b */
[----:B01----:R-:W-:Y:S01]  /*26b00*/  ENDCOLLECTIVE ;  /* 0x000000000000791b */ /* 0x003fe20003800000 */
.L_x_3484:
        /* <DEDUP_REMOVED lines=13> */
.L_x_3485:
[----:B------:R-:W-:Y:S01]  /*26be0*/  @!PT LDS RZ, [RZ] ;  /* 0x00000000fffff984 */ /* 0x000fe20000000800 */
[----:B------:R-:W-:Y:S01]  /*26bf0*/  @!PT LDS RZ, [RZ] ;  /* 0x00000000fffff984 */ /* 0x000fe20000000800 */
[----:B------:R-:W-:Y:S01]  /*26c00*/  @!PT LDS RZ, [RZ] ;  /* 0x00000000fffff984 */ /* 0x000fe20000000800 */
[----:B------:R1:W-:Y:S01]  /*26c10*/  LDGSTS.E.BYPASS.LTC128B.128 [R7+0x7400], desc[UR42][R2.64+0x80], !P0 ;  /* 0x0740008002077fae */ /* 0x0003e2000c101d6a */
[----:B------:R-:W-:Y:S05]  /*26c20*/  BRA `(.L_x_3486) ;  /* 0xffffff8400147947 */ /* 0x000fea000383ffff */
.L_x_3232:
[----:B0-----:R0:W1:Y:S02]  /*26c30*/  SYNCS.PHASECHK.TRANS64.TRYWAIT P0, [R0+URZ+0x28860], R3 ;  /* 0x02886003000075a7 */ /* 0x001064000800017f */
[----:B-1----:R-:W-:Y:S05]  /*26c40*/  @!P0 NANOSLEEP.SYNCS 0x989680 ;  /* 0x009896800000895d */ /* 0x002fea0003900000 */
[----:B------:R-:W1:Y:S02]  /*26c50*/  @!P0 SYNCS.PHASECHK.TRANS64 P0, [R0+URZ+0x28860], R3 ;  /* 0x02886003000085a7 */ /* 0x000e64000800007f */
[----:B-1----:R-:W-:Y:S05]  /*26c60*/  @!P0 BRA `(.L_x_3232) ;  /* 0xfffffffc00f08947 */ /* 0x002fea000383ffff */
[----:B------:R-:W-:Y:S05]  /*26c70*/  BRA `(.L_x_3487) ;  /* 0xffffff8800287947 */ /* 0x000fea000383ffff */
.L_x_3233:
        /* <DEDUP_REMOVED lines=8> */
.L_x_3489:
[----:B------:R-:W-:Y:S05]  /*26d00*/  BSYNC B0 ;  /* 0x0000000000007941 */ /* 0x000fea0003800000 */
.L_x_3488:
        /* <DEDUP_REMOVED lines=9> */
.L_x_3490:
        /* <DEDUP_REMOVED lines=12> */
.L_x_3491:
        /* <DEDUP_REMOVED lines=13> */
.L_x_3492:
[----:B------:R-:W-:Y:S02]  /*26f30*/  IMAD.MOV.U32 R13, RZ, RZ, R24 ;  /* 0x000000ffff0d7224 */ /* 0x000fe400078e0018 */
[----:B------:R-:W-:Y:S01]  /*26f40*/  IMAD.MOV.U32 R12, RZ, RZ, 0x2 ;  /* 0x00000002ff0c7424 */ /* 0x000fe200078e00ff */
[----:B------:R-:W-:-:S07]  /*26f50*/  MOV R10, R14 ;  /* 0x0000000e000a7202 */ /* 0x000fce0000000f00 */
[----:B------:R-:W-:Y:S05]  /*26f60*/  WARPSYNC.COLLECTIVE R15, `(.L_x_3493) ;  /* 0x000000000f087348 */ /* 0x000fea0003c00000 */
[----:B------:R0:W1:Y:S02]  /*26f70*/  SHFL.IDX P6, R14, R13, R12, R11 ;  /* 0x0000000c0d0e7389 */ /* 0x00006400000c000b */
[----:B01----:R-:W-:Y:S01]  /*26f80*/  ENDCOLLECTIVE ;  /* 0x000000000000791b */ /* 0x003fe20003800000 */
.L_x_3493:
        /* <DEDUP_REMOVED lines=14> */
.L_x_3494:
[----:B------:R-:W-:Y:S02]  /*27070*/  IMAD.MOV.U32 R13, RZ, RZ, R24 ;  /* 0x000000ffff0d7224 */ /* 0x000fe400078e0018 */
[----:B------:R-:W-:Y:S01]  /*27080*/  IMAD.MOV.U32 R12, RZ, RZ, 0x3 ;  /* 0x00000003ff0c7424 */ /* 0x000fe200078e00ff */
[----:B------:R-:W-:-:S13]  /*27090*/  IADD3 R2, P2, R14, R5, RZ ;  /* 0x000000050e027210 */ /* 0x000fda0007f5e0ff */
[----:B------:R-:W-:Y:S05]  /*270a0*/  WARPSYNC.COLLECTIVE R15, `(.L_x_3495) ;  /* 0x000000000f087348 */ /* 0x000fea0003c00000 */
[----:B------:R0:W1:Y:S02]  /*270b0*/  SHFL.IDX P6, R14, R13, R12, R11 ;  /* 0x0000000c0d0e7389 */ /* 0x00006400000c000b */
[----:B01----:R-:W-:Y:S01]  /*270c0*/  ENDCOLLECTIVE ;  /* 0x000000000000791b */ /* 0x003fe20003800000 */
.L_x_3495:
        /* <DEDUP_REMOVED lines=13> */
.L_x_3496:
[----:B------:R-:W-:Y:S02]  /*271a0*/  IMAD.MOV.U32 R13, RZ, RZ, R24 ;  /* 0x000000ffff0d7224 */ /* 0x000fe400078e0018 */
[----:B------:R-:W-:Y:S01]  /*271b0*/  IMAD.MOV.U32 R12, RZ, RZ, 0x4 ;  /* 0x00000004ff0c7424 */ /* 0x000fe200078e00ff */
[----:B------:R-:W-:-:S13]  /*271c0*/  IADD3 R2, P2, R14, R5, RZ ;  /* 0x000000050e027210 */ /* 0x000fda0007f5e0ff */
[----:B------:R-:W-:Y:S05]  /*271d0*/  WARPSYNC.COLLECTIVE R15, `(.L_x_3497) ;  /* 0x000000000f087348 */ /* 0x000fea0003c00000 */
[----:B------:R0:W1:Y:S02]  /*271e0*/  SHFL.IDX P6, R14, R13, R12, R11 ;  /* 0x0000000c0d0e7389 */ /* 0x00006400000c000b */
[----:B01----:R-:W-:Y:S01]  /*271f0*/  ENDCOLLECTIVE ;  /* 0x000000000000791b */ /* 0x003fe20003800000 */
.L_x_3497:
        /* <DEDUP_REMOVED lines=13> */
.L_x_3498:
[----:B------:R-:W-:Y:S02]  /*272d0*/  IMAD.MOV.U32 R13, RZ, RZ, R24 ;  /* 0x000000ffff0d7224 */ /* 0x000fe400078e0018 */
[----:B------:R-:W-:Y:S02]  /*272e0*/  IMAD.MOV.U32 R12, RZ, RZ, 0x5 ;  /* 0x00000005ff0c7424 */ /* 0x000fe400078e00ff */
[----:B------:R-:W-:-:S07]  /*272f0*/  IMAD.MOV.U32 R10, RZ, RZ, R14 ;  /* 0x000000ffff0a7224 */ /* 0x000fce00078e000e */
[----:B------:R-:W-:Y:S05]  /*27300*/  WARPSYNC.COLLECTIVE R15, `(.L_x_3499) ;  /* 0x000000000f087348 */ /* 0x000fea0003c00000 */
[----:B------:R0:W1:Y:S02]  /*27310*/  SHFL.IDX P6, R14, R13, R12, R11 ;  /* 0x0000000c0d0e7389 */ /* 0x00006400000c000b */
[----:B01----:R-:W-:Y:S01]  /*27320*/  ENDCOLLECTIVE ;  /* 0x000000000000791b */ /* 0x003fe20003800000 */
.L_x_3499:
        /* <DEDUP_REMOVED lines=14> */
.L_x_3500:
[----:B------:R-:W-:Y:S02]  /*27410*/  IMAD.MOV.U32 R13, RZ, RZ, R24 ;  /* 0x000000ffff0d7224 */ /* 0x000fe400078e0018 */
[----:B------:R-:W-:Y:S01]  /*27420*/  IMAD.MOV.U32 R12, RZ, RZ, 0x6 ;  /* 0x00000006ff0c7424 */ /* 0x000fe200078e00ff */
[----:B------:R-:W-:-:S13]  /*27430*/  IADD3 R2, P2, R14, R5, RZ ;  /* 0x000000050e027210 */ /* 0x000fda0007f5e0ff */
[----:B------:R-:W-:Y:S05]  /*27440*/  WARPSYNC.COLLECTIVE R15, `(.L_x_3501) ;  /* 0x000000000f087348 */ /* 0x000fea0003c00000 */
[----:B------:R0:W1:Y:S02]  /*27450*/  SHFL.IDX P6, R14, R13, R12, R11 ;  /* 0x0000000c0d0e7389 */ /* 0x00006400000c000b */
[----:B01----:R-:W-:Y:S01]  /*27460*/  ENDCOLLECTIVE ;  /* 0x000000000000791b */ /* 0x003fe20003800000 */
.L_x_3501:
        /* <DEDUP_REMOVED lines=13> */
.L_x_3502:
[----:B------:R-:W-:Y:S02]  /*27540*/  IMAD.MOV.U32 R13, RZ, RZ, R24 ;  /* 0x000000ffff0d7224 */ /* 0x000fe400078e0018 */
[----:B------:R-:W-:Y:S02]  /*27550*/  IMAD.MOV.U32 R12, RZ, RZ, 0x7 ;  /* 0x00000007ff0c7424 */ /* 0x000fe400078e00ff */
[----:B------:R-:W-:-:S07]  /*27560*/  IMAD.MOV.U32 R10, RZ, RZ, R14 ;  /* 0x000000ffff0a7224 */ /* 0x000fce00078e000e */
[----:B------:R-:W-:Y:S05]  /*27570*/  WARPSYNC.COLLECTIVE R15, `(.L_x_3503) ;  /* 0x000000000f087348 */ /* 0x000fea0003c00000 */
[----:B------:R0:W1:Y:S02]  /*27580*/  SHFL.IDX P6, R14, R13, R12, R11 ;  /* 0x0000000c0d0e7389 */ /* 0x00006400000c000b */
[----:B01----:R-:W-:Y:S01]  /*27590*/  ENDCOLLECTIVE ;  /* 0x000000000000791b */ /* 0x003fe20003800000 */
.L_x_3503:
        /* <DEDUP_REMOVED lines=12> */
.L_x_3504:
[----:B------:R-:W-:Y:S05]  /*27660*/  BRA `(.L_x_3505) ;  /* 0xffffff8000c87947 */ /* 0x000fea000383ffff */
.L_x_3238:
[----:B------:R-:W-:Y:S01]  /*27670*/  BSSY B0, `(.L_x_3506) ;  /* 0x0000008000007945 */ /* 0x000fe20003800000 */
[----:B------:R-:W-:Y:S01]  /*27680*/  IMAD.MOV.U32 R13, RZ, RZ, R16 ;  /* 0x000000ffff0d7224 */ /* 0x000fe200078e0010 */
[----:B------:R-:W-:Y:S01]  /*27690*/  MOV R11, 0x1f ;  /* 0x0000001f000b7802 */ /* 0x000fe20000000f00 */
[----:B-1----:R-:W-:Y:S02]  /*276a0*/  IMAD.MOV.U32 R12, RZ, RZ, RZ ;  /* 0x000000ffff0c7224 */ /* 0x002fe400078e00ff */
[----:B------:R-:W-:-:S07]  /*276b0*/  IMAD.MOV.U32 R15, RZ, RZ, -0x1 ;  /* 0xffffffffff0f7424 */ /* 0x000fce00078e00ff */
[----:B------:R-:W-:Y:S05]  /*276c0*/  WARPSYNC.COLLECTIVE R15, `(.L_x_3507) ;  /* 0x000000000f087348 */ /* 0x000fea0003c00000 */
[----:B------:R0:W1:Y:S02]  /*276d0*/  SHFL.IDX P6, R14, R13, R12, R11 ;  /* 0x0000000c0d0e7389 */ /* 0x00006400000c000b */
[----:B01----:R-:W-:Y:S01]  /*276e0*/  ENDCOLLECTIVE ;  /* 0x000000000000791b */ /* 0x003fe20003800000 */
.L_x_3507:
[----:B------:R-:W-:Y:S05]  /*276f0*/  BSYNC B0 ;  /* 0x0000000000007941 */ /* 0x000fea0003800000 */
.L_x_3506:
        /* <DEDUP_REMOVED lines=9> */
.L_x_3508:
        /* <DEDUP_REMOVED lines=24> */
.L_x_3509:
[----:B------:R-:W-:Y:S01]  /*27910*/  IMAD.MOV.U32 R12, RZ, RZ, 0x2 ;  /* 0x00000002ff0c7424 */ /* 0x000fe200078e00ff */
[----:B------:R-:W-:-:S05]  /*27920*/  SEL R14, R14, RZ, P1 ;  /* 0x000000ff0e0e7207 */ /* 0x000fca0000800000 */
[----:B------:R-:W-:-:S04]  /*27930*/  IMAD.IADD R5, R13, 0x1, R14 ;  /* 0x000000010d057824 */ /* 0x000fc800078e020e */
[----:B------:R-:W-:-:S07]  /*27940*/  IMAD.MOV.U32 R13, RZ, RZ, R5 ;  /* 0x000000ffff0d7224 */ /* 0x000fce00078e0005 */
[----:B------:R-:W-:Y:S05]  /*27950*/  WARPSYNC.COLLECTIVE R15, `(.L_x_3510) ;  /* 0x000000000f087348 */ /* 0x000fea0003c00000 */
[----:B------:R0:W1:Y:S02]  /*27960*/  SHFL.UP P6, R14, R13, R12, R11 ;  /* 0x0400000c0d0e7389 */ /* 0x00006400000c000b */
[----:B01----:R-:W-:Y:S01]  /*27970*/  ENDCOLLECTIVE ;  /* 0x000000000000791b */ /* 0x003fe20003800000 */
.L_x_3510:
[----:B------:R-:W-:Y:S01]  /*27980*/  IMAD.MOV.U32 R12, RZ, RZ, 0x4 ;  /* 0x00000004ff0c7424 */ /* 0x000fe200078e00ff */
[----:B------:R-:W-:-:S05]  /*27990*/  SEL R2, R14, RZ, P2 ;  /* 0x000000ff0e027207 */ /* 0x000fca0001000000 */
[----:B------:R-:W-:-:S04]  /*279a0*/  IMAD.IADD R2, R5, 0x1, R2 ;  /* 0x0000000105027824 */ /* 0x000fc800078e0202 */
[----:B------:R-:W-:-:S07]  /*279b0*/  IMAD.MOV.U32 R13, RZ, RZ, R2 ;  /* 0x000000ffff0d7224 */ /* 0x000fce00078e0002 */
[----:B------:R-:W-:Y:S05]  /*279c0*/  WARPSYNC.COLLECTIVE R15, `(.L_x_3511) ;  /* 0x000000000f087348 */ /* 0x000fea0003c00000 */
[----:B------:R0:W1:Y:S02]  /*279d0*/  SHFL.UP P6, R14, R13, R12, R11 ;  /* 0x0400000c0d0e7389 */ /* 0x00006400000c000b */
[----:B01----:R-:W-:Y:S01]  /*279e0*/  ENDCOLLECTIVE ;  /* 0x000000000000791b */ /* 0x003fe20003800000 */
.L_x_3511:
[----:B------:R-:W-:Y:S01]  /*279f0*/  IMAD.MOV.U32 R12, RZ, RZ, 0x8 ;  /* 0x00000008ff0c7424 */ /* 0x000fe200078e00ff */
[----:B------:R-:W-:-:S05]  /*27a00*/  SEL R3, R14, RZ, P3 ;  /* 0x000000ff0e037207 */ /* 0x000fca0001800000 */
[----:B------:R-:W-:-:S04]  /*27a10*/  IMAD.IADD R3, R2, 0x1, R3 ;  /* 0x0000000102037824 */ /* 0x000fc800078e0203 */
[----:B------:R-:W-:-:S07]  /*27a20*/  IMAD.MOV.U32 R13, RZ, RZ, R3 ;  /* 0x000000ffff0d7224 */ /* 0x000fce00078e0003 */
[----:B------:R-:W-:Y:S05]  /*27a30*/  WARPSYNC.COLLECTIVE R15, `(.L_x_3512) ;  /* 0x000000000f087348 */ /* 0x000fea0003c00000 */
[----:B------:R0:W1:Y:S02]  /*27a40*/  SHFL.UP P6, R14, R13, R12, R11 ;  /* 0x0400000c0d0e7389 */ /* 0x00006400000c000b */
[----:B01----:R-:W-:Y:S01]  /*27a50*/  ENDCOLLECTIVE ;  /* 0x000000000000791b */ /* 0x003fe20003800000 */
.L_x_3512:
[----:B------:R-:W-:Y:S01]  /*27a60*/  IMAD.MOV.U32 R12, RZ, RZ, 0x10 ;  /* 0x00000010ff0c7424 */ /* 0x000fe200078e00ff */
[----:B------:R-:W-:-:S05]  /*27a70*/  SEL R14, R14, RZ, P4 ;  /* 0x000000ff0e0e7207 */ /* 0x000fca0002000000 */
[----:B------:R-:W-:-:S04]  /*27a80*/  IMAD.IADD R5, R3, 0x1, R14 ;  /* 0x0000000103057824 */ /* 0x000fc800078e020e */
[----:B------:R-:W-:-:S07]  /*27a90*/  IMAD.MOV.U32 R13, RZ, RZ, R5 ;  /* 0x000000ffff0d7224 */ /* 0x000fce00078e0005 */
[----:B------:R-:W-:Y:S05]  /*27aa0*/  WARPSYNC.COLLECTIVE R15, `(.L_x_3513) ;  /* 0x000000000f087348 */ /* 0x000fea0003c00000 */
[----:B------:R0:W1:Y:S02]  /*27ab0*/  SHFL.UP P6, R14, R13, R12, R11 ;  /* 0x0400000c0d0e7389 */ /* 0x00006400000c000b */
[----:B01----:R-:W-:Y:S01]  /*27ac0*/  ENDCOLLECTIVE ;  /* 0x000000000000791b */ /* 0x003fe20003800000 */
.L_x_3513:
        /* <DEDUP_REMOVED lines=8> */
.L_x_3514:
[----:B------:R-:W-:Y:S05]  /*27b50*/  BRA `(.L_x_3515) ;  /* 0xffffff8000d87947 */ /* 0x000fea000383ffff */
.L_x_3241:
[----:B------:R-:W-:Y:S01]  /*27b60*/  BSSY B0, `(.L_x_3516) ;  /* 0x0000007000007945 */ /* 0x000fe20003800000 */
[----:B-1----:R-:W-:Y:S02]  /*27b70*/  IMAD.MOV.U32 R12, RZ, RZ, 0x1 ;  /* 0x00000001ff0c7424 */ /* 0x002fe400078e00ff */
[----:B------:R-:W-:Y:S02]  /*27b80*/  IMAD.MOV.U32 R11, RZ, RZ, RZ ;  /* 0x000000ffff0b7224 */ /* 0x000fe400078e00ff */
[----:B------:R-:W-:-:S07]  /*27b90*/  IMAD.MOV.U32 R15, RZ, RZ, -0x1 ;  /* 0xffffffffff0f7424 */ /* 0x000fce00078e00ff */
[----:B------:R-:W-:Y:S05]  /*27ba0*/  WARPSYNC.COLLECTIVE R15, `(.L_x_3517) ;  /* 0x000000000f087348 */ /* 0x000fea0003c00000 */
[----:B------:R0:W1:Y:S02]  /*27bb0*/  SHFL.UP P6, R14, R13, R12, R11 ;  /* 0x0400000c0d0e7389 */ /* 0x00006400000c000b */
[----:B01----:R-:W-:Y:S01]  /*27bc0*/  ENDCOLLECTIVE ;  /* 0x000000000000791b */ /* 0x003fe20003800000 */
.L_x_3517:
[----:B------:R-:W-:Y:S05]  /*27bd0*/  BSYNC B0 ;  /* 0x0000000000007941 */ /* 0x000fea0003800000 */
.L_x_3516:
[----:B------:R-:W-:Y:S01]  /*27be0*/  SEL R14, R14, RZ, P1 ;  /* 0x000000ff0e0e7207 */ /* 0x000fe20000800000 */
[----:B------:R-:W-:Y:S01]  /*27bf0*/  IMAD.MOV.U32 R11, RZ, RZ, RZ ;  /* 0x000000ffff0b7224 */ /* 0x000fe200078e00ff */
[----:B------:R-:W-:Y:S01]  /*27c00*/  MOV R12, 0x2 ;  /* 0x00000002000c7802 */ /* 0x000fe20000000f00 */
[----:B------:R-:W-:Y:S02]  /*27c10*/  IMAD.MOV.U32 R15, RZ, RZ, -0x1 ;  /* 0xffffffffff0f7424 */ /* 0x000fe400078e00ff */
[----:B------:R-:W-:-:S07]  /*27c20*/  IMAD.IADD R13, R13, 0x1, R14 ;  /* 0x000000010d0d7824 */ /* 0x000fce00078e020e */
[----:B------:R-:W-:Y:S05]  /*27c30*/  WARPSYNC.COLLECTIVE R15, `(.L_x_3518) ;  /* 0x000000000f087348 */ /* 0x000fea0003c00000 */
[----:B------:R0:W1:Y:S02]  /*27c40*/  SHFL.UP P6, R14, R13, R12, R11 ;  /* 0x0400000c0d0e7389 */ /* 0x00006400000c000b */
[----:B01----:R-:W-:Y:S01]  /*27c50*/  ENDCOLLECTIVE ;  /* 0x000000000000791b */ /* 0x003fe20003800000 */
.L_x_3518:
[----:B------:R-:W-:Y:S01]  /*27c60*/  IMAD.MOV.U32 R12, RZ, RZ, 0x4 ;  /* 0x00000004ff0c7424 */ /* 0x000fe200078e00ff */
[----:B------:R-:W-:-:S05]  /*27c70*/  SEL R2, R14, RZ, P2 ;  /* 0x000000ff0e027207 */ /* 0x000fca0001000000 */
[----:B------:R-:W-:-:S04]  /*27c80*/  IMAD.IADD R2, R13, 0x1, R2 ;  /* 0x000000010d027824 */ /* 0x000fc800078e0202 */
[----:B------:R-:W-:-:S07]  /*27c90*/  IMAD.MOV.U32 R13, RZ, RZ, R2 ;  /* 0x000000ffff0d7224 */ /* 0x000fce00078e0002 */
[----:B------:R-:W-:Y:S05]  /*27ca0*/  WARPSYNC.COLLECTIVE R15, `(.L_x_3519) ;  /* 0x000000000f087348 */ /* 0x000fea0003c00000 */
[----:B------:R0:W1:Y:S02]  /*27cb0*/  SHFL.UP P6, R14, R13, R12, R11 ;  /* 0x0400000c0d0e7389 */ /* 0x00006400000c000b */
[----:B01----:R-:W-:Y:S01]  /*27cc0*/  ENDCOLLECTIVE ;  /* 0x000000000000791b */ /* 0x003fe20003800000 */
.L_x_3519:
[----:B------:R-:W-:Y:S01]  /*27cd0*/  IMAD.MOV.U32 R12, RZ, RZ, 0x8 ;  /* 0x00000008ff0c7424 */ /* 0x000fe200078e00ff */
[----:B------:R-:W-:-:S05]  /*27ce0*/  SEL R3, R14, RZ, P3 ;  /* 0x000000ff0e037207 */ /* 0x000fca0001800000 */
[----:B------:R-:W-:-:S04]  /*27cf0*/  IMAD.IADD R3, R2, 0x1, R3 ;  /* 0x0000000102037824 */ /* 0x000fc800078e0203 */
[----:B------:R-:W-:-:S07]  /*27d00*/  IMAD.MOV.U32 R13, RZ, RZ, R3 ;  /* 0x000000ffff0d7224 */ /* 0x000fce00078e0003 */
[----:B------:R-:W-:Y:S05]  /*27d10*/  WARPSYNC.COLLECTIVE R15, `(.L_x_3520) ;  /* 0x000000000f087348 */ /* 0x000fea0003c00000 */
[----:B------:R0:W1:Y:S02]  /*27d20*/  SHFL.UP P6, R14, R13, R12, R11 ;  /* 0x0400000c0d0e7389 */ /* 0x00006400000c000b */
[----:B01----:R-:W-:Y:S01]  /*27d30*/  ENDCOLLECTIVE ;  /* 0x000000000000791b */ /* 0x003fe20003800000 */
.L_x_3520:
[----:B------:R-:W-:Y:S01]  /*27d40*/  IMAD.MOV.U32 R12, RZ, RZ, 0x10 ;  /* 0x00000010ff0c7424 */ /* 0x000fe200078e00ff */
[----:B------:R-:W-:-:S05]  /*27d50*/  SEL R14, R14, RZ, P4 ;  /* 0x000000ff0e0e7207 */ /* 0x000fca0002000000 */
[----:B------:R-:W-:-:S04]  /*27d60*/  IMAD.IADD R5, R3, 0x1, R14 ;  /* 0x0000000103057824 */ /* 0x000fc800078e020e */
[----:B------:R-:W-:-:S07]  /*27d70*/  IMAD.MOV.U32 R13, RZ, RZ, R5 ;  /* 0x000000ffff0d7224 */ /* 0x000fce00078e0005 */
[----:B------:R-:W-:Y:S05]  /*27d80*/  WARPSYNC.COLLECTIVE R15, `(.L_x_3521) ;  /* 0x000000000f087348 */ /* 0x000fea0003c00000 */
[----:B------:R0:W1:Y:S02]  /*27d90*/  SHFL.UP P6, R14, R13, R12, R11 ;  /* 0x0400000c0d0e7389 */ /* 0x00006400000c000b */
[----:B01----:R-:W-:Y:S01]  /*27da0*/  ENDCOLLECTIVE ;  /* 0x000000000000791b */ /* 0x003fe20003800000 */
.L_x_3521:
        /* <DEDUP_REMOVED lines=8> */
.L_x_3522:
[----:B------:R-:W-:Y:S05]  /*27e30*/  BRA `(.L_x_3523) ;  /* 0xffffff8000c47947 */ /* 0x000fea000383ffff */
.L_x_3243:
[----:B------:R-:W-:Y:S01]  /*27e40*/  BSSY B0, `(.L_x_3524) ;  /* 0x0000006000007945 */ /* 0x000fe20003800000 */
[----:B------:R-:W-:Y:S01]  /*27e50*/  PLOP3.LUT P6, PT, P6, PT, PT, 0x8, 0x0 ;  /* 0x000000000000781c */ /* 0x000fe200037ce170 */
[----:B------:R-:W-:-:S12]  /*27e60*/  IMAD.MOV.U32 R15, RZ, RZ, -0x1 ;  /* 0xffffffffff0f7424 */ /* 0x000fd800078e00ff */
[----:B01----:R-:W-:Y:S05]  /*27e70*/  WARPSYNC.COLLECTIVE R15, `(.L_x_3525) ;  /* 0x000000000f087348 */ /* 0x003fea0003c00000 */
[----:B------:R-:W-:Y:S01]  /*27e80*/  VOTE.ANY R14, PT, P6 ;  /* 0x00000000000e7806 */ /* 0x000fe200030e0100 */
[----:B01----:R-:W-:Y:S06]  /*27e90*/  ENDCOLLECTIVE ;  /* 0x000000000000791b */ /* 0x003fec0003800000 */
.L_x_3525:
[----:B------:R-:W-:Y:S05]  /*27ea0*/  BSYNC B0 ;  /* 0x0000000000007941 */ /* 0x000fea0003800000 */
.L_x_3524:
        /* <DEDUP_REMOVED lines=8> */
.L_x_3526:
[----:B------:R-:W-:Y:S02]  /*27f30*/  IMAD.IADD R19, R12, 0x1, R19 ;  /* 0x000000010c137824 */ /* 0x000fe400078e0213 */
[----:B------:R-:W-:Y:S02]  /*27f40*/  IMAD.MOV.U32 R13, RZ, RZ, R4 ;  /* 0x000000ffff0d7224 */ /* 0x000fe400078e0004 */
[----:B------:R-:W-:-:S07]  /*27f50*/  IMAD.MOV.U32 R17, RZ, RZ, R14 ;  /* 0x000000ffff117224 */ /* 0x000fce00078e000e */
[----:B------:R-:W-:Y:S05]  /*27f60*/  WARPSYNC.COLLECTIVE R15, `(.L_x_3527) ;  /* 0x000000000f087348 */ /* 0x000fea0003c00000 */
[----:B------:R0:W1:Y:S02]  /*27f70*/  SHFL.IDX P6, R14, R13, R12, R11 ;  /* 0x0000000c0d0e7389 */ /* 0x00006400000c000b */
[----:B01----:R-:W-:Y:S01]  /*27f80*/  ENDCOLLECTIVE ;  /* 0x000000000000791b */ /* 0x003fe20003800000 */
.L_x_3527:
[----:B------:R-:W-:Y:S01]  /*27f90*/  IMAD.MOV.U32 R4, RZ, RZ, R14 ;  /* 0x000000ffff047224 */ /* 0x000fe200078e000e */
[----:B------:R-:W-:Y:S06]  /*27fa0*/  BRA `(.L_x_3528) ;  /* 0xffffff8000a87947 */ /* 0x000fec000383ffff */
.L_x_3245:
[----:B------:R-:W-:Y:S01]  /*27fb0*/  BSSY B0, `(.L_x_3529) ;  /* 0x0000007000007945 */ /* 0x000fe20003800000 */
[----:B------:R-:W-:Y:S02]  /*27fc0*/  IMAD.MOV.U32 R13, RZ, RZ, R2 ;  /* 0x000000ffff0d7224 */ /* 0x000fe400078e0002 */
[----:B------:R-:W-:Y:S02]  /*27fd0*/  IMAD.MOV.U32 R11, RZ, RZ, 0x1f ;  /* 0x0000001fff0b7424 */ /* 0x000fe400078e00ff */
[----:B------:R-:W-:-:S07]  /*27fe0*/  IMAD.MOV.U32 R15, RZ, RZ, -0x1 ;  /* 0xffffffffff0f7424 */ /* 0x000fce00078e00ff */
[----:B0-23--:R-:W-:Y:S05]  /*27ff0*/  WARPSYNC.COLLECTIVE R15, `(.L_x_3530) ;  /* 0x000000000f087348 */ /* 0x00dfea0003c00000 */
[----:B------:R1:W4:Y:S02]  /*28000*/  SHFL.IDX P6, R14, R13, R12, R11 ;  /* 0x0000000c0d0e7389 */ /* 0x00032400000c000b */
[----:B01234-:R-:W-:Y:S01]  /*28010*/  ENDCOLLECTIVE ;  /* 0x000000000000791b */ /* 0x01ffe20003800000 */
.L_x_3530:
[----:B------:R-:W-:Y:S05]  /*28020*/  BSYNC B0 ;  /* 0x0000000000007941 */ /* 0x000fea0003800000 */
.L_x_3529:
[----:B------:R-:W-:Y:S01]  /*28030*/  IMAD.MOV.U32 R6, RZ, RZ, R14 ;  /* 0x000000ffff067224 */ /* 0x000fe200078e000e */
[----:B------:R-:W-:Y:S06]  /*28040*/  BRA `(.L_x_3244) ;  /* 0xffffff8000987947 */ /* 0x000fec000383ffff */
.L_x_3251:
[----:B-1----:R1:W3:Y:S02]  /*28050*/  SYNCS.PHASECHK.TRANS64.TRYWAIT P0, [R4+URZ+0x28820], R0 ;  /* 0x02882000040075a7 */ /* 0x0022e4000800017f */
[----:B---3--:R-:W-:Y:S05]  /*28060*/  @!P0 NANOSLEEP.SYNCS 0x989680 ;  /* 0x009896800000895d */ /* 0x008fea0003900000 */
[----:B------:R-:W3:Y:S02]  /*28070*/  @!P0 SYNCS.PHASECHK.TRANS64 P0, [R4+URZ+0x28820], R0 ;  /* 0x02882000040085a7 */ /* 0x000ee4000800007f */
[----:B---3--:R-:W-:Y:S05]  /*28080*/  @!P0 BRA `(.L_x_3251) ;  /* 0xfffffffc00f08947 */ /* 0x008fea000383ffff */
[----:B------:R-:W-:Y:S05]  /*28090*/  BRA `(.L_x_3531) ;  /* 0xffffff8800f07947 */ /* 0x000fea000383ffff */
.L_x_3252:
        /* <DEDUP_REMOVED lines=11> */
.L_x_3533:
[----:B------:R-:W-:Y:S05]  /*28150*/  BSYNC B0 ;  /* 0x0000000000007941 */ /* 0x000fea0003800000 */
.L_x_3532:
[----:B------:R-:W-:Y:S05]  /*28160*/  BRA `(.L_x_3534) ;  /* 0xffffff8800d87947 */ /* 0x000fea000383ffff */
.L_x_3253:
[----:B------:R-:W-:Y:S01]  /*28170*/  BSSY B0, `(.L_x_3535) ;  /* 0x0000006000007945 */ /* 0x000fe20003800000 */
[----:B------:R-:W-:-:S07]  /*28180*/  IMAD.MOV.U32 R15, RZ, RZ, -0x1 ;  /* 0xffffffffff0f7424 */ /* 0x000fce00078e00ff */
[----:B012---:R-:W-:Y:S05]  /*28190*/  WARPSYNC.COLLECTIVE R15, `(.L_x_3536) ;  /* 0x000000000f0c7348 */ /* 0x007fea0003c00000 */
[----:B------:R-:W-:Y:S02]  /*281a0*/  ELECT P6, UR62, PT ;  /* 0x00000000003e782f */ /* 0x000fe400038c0000 */
[----:B------:R-:W-:Y:S01]  /*281b0*/  MOV R14, UR62 ;  /* 0x0000003e000e7c02 */ /* 0x000fe20008000f00 */
[----:B012---:R-:W-:Y:S10]  /*281c0*/  ENDCOLLECTIVE ;  /* 0x000000000000791b */ /* 0x007ff40003800000 */
.L_x_3536:
[----:B------:R-:W-:Y:S05]  /*281d0*/  BSYNC B0 ;  /* 0x0000000000007941 */ /* 0x000fea0003800000 */
.L_x_3535:
[----:B------:R-:W-:Y:S05]  /*281e0*/  BRA `(.L_x_3537) ;  /* 0xffffff8800cc7947 */ /* 0x000fea000383ffff */
.L_x_3255:
[----:B-1----:R1:W3:Y:S02]  /*281f0*/  SYNCS.PHASECHK.TRANS64.TRYWAIT P1, [R5+URZ+0x28840], R0 ;  /* 0x02884000050075a7 */ /* 0x0022e4000802017f */
[----:B---3--:R-:W-:Y:S05]  /*28200*/  @!P1 NANOSLEEP.SYNCS 0x989680 ;  /* 0x009896800000995d */ /* 0x008fea0003900000 */
[----:B------:R-:W3:Y:S02]  /*28210*/  @!P1 SYNCS.PHASECHK.TRANS64 P1, [R5+URZ+0x28840], R0 ;  /* 0x02884000050095a7 */ /* 0x000ee4000802007f */
[----:B---3--:R-:W-:Y:S05]  /*28220*/  @!P1 BRA `(.L_x_3255) ;  /* 0xfffffffc00f09947 */ /* 0x008fea000383ffff */
[----:B------:R-:W-:Y:S05]  /*28230*/  BRA `(.L_x_3538) ;  /* 0xffffff8800ec7947 */ /* 0x000fea000383ffff */
.L_x_3257:
[----:B---3--:R3:W4:Y:S02]  /*28240*/  SYNCS.PHASECHK.TRANS64.TRYWAIT P1, [R25+URZ+0x28840], R2 ;  /* 0x02884002190075a7 */ /* 0x008724000802017f */
[----:B----4-:R-:W-:Y:S05]  /*28250*/  @!P1 NANOSLEEP.SYNCS 0x989680 ;  /* 0x009896800000995d */ /* 0x010fea0003900000 */
[----:B------:R-:W4:Y:S02]  /*28260*/  @!P1 SYNCS.PHASECHK.TRANS64 P1, [R25+URZ+0x28840], R2 ;  /* 0x02884002190095a7 */ /* 0x000f24000802007f */
[----:B----4-:R-:W-:Y:S05]  /*28270*/  @!P1 BRA `(.L_x_3257) ;  /* 0xfffffffc00f09947 */ /* 0x010fea000383ffff */
[----:B------:R-:W-:Y:S05]  /*28280*/  BRA `(.L_x_3539) ;  /* 0xffffff8800f87947 */ /* 0x000fea000383ffff */
.L_x_3259:
[----:B----4-:R4:W0:Y:S02]  /*28290*/  SYNCS.PHASECHK.TRANS64.TRYWAIT P1, [R5+URZ+0x28860], R0 ;  /* 0x02886000050075a7 */ /* 0x010824000802017f */
[----:B0-----:R-:W-:Y:S05]  /*282a0*/  @!P1 NANOSLEEP.SYNCS 0x989680 ;  /* 0x009896800000995d */ /* 0x001fea0003900000 */
[----:B------:R-:W0:Y:S02]  /*282b0*/  @!P1 SYNCS.PHASECHK.TRANS64 P1, [R5+URZ+0x28860], R0 ;  /* 0x02886000050095a7 */ /* 0x000e24000802007f */
[----:B0-----:R-:W-:Y:S05]  /*282c0*/  @!P1 BRA `(.L_x_3259) ;  /* 0xfffffffc00f09947 */ /* 0x001fea000383ffff */
[----:B------:R-:W-:Y:S05]  /*282d0*/  BRA `(.L_x_3540) ;  /* 0xffffff8800f47947 */ /* 0x000fea000383ffff */
.L_x_3541:
        /* <DEDUP_REMOVED lines=10> */
.L_x_3550:


//--------------------- .nv.global.init           --------------------------
	.section	.nv.global.init,"aw",@progbits
.nv.global.init:
	.type		$str$23,@object
	.size		$str$23,($str$24 - $str$23)
$str$23:
        /*0000*/ 	.byte	0x28, 0x61, 0x64, 0x64, 0x72, 0x65, 0x73, 0x73, 0x20, 0x26, 0x20, 0x6d, 0x61, 0x73, 0x6b, 0x29
        /*0010*/ 	.byte	0x20, 0x3d, 0x3d, 0x20, 0x30, 0x00
	.type		$str$24,@object
	.size		$str$24,(__unnamed_4 - $str$24)
$str$24:
        /*0016*/ 	.byte	0x2f, 0x74, 0x6d, 0x70, 0x2f, 0x6f, 0x73, 0x73, 0x5f, 0x6b, 0x65, 0x72, 0x6e, 0x65, 0x6c, 0x73
        /*0026*/ 	.byte	0x5f, 0x73, 0x72, 0x63, 0x2f, 0x66, 0x6c, 0x61, 0x73, 0x68, 0x5f, 0x61, 0x74, 0x74, 0x65, 0x6e
        /*0036*/ 	.byte	0x74, 0x69, 0x6f, 0x6e, 0x2f, 0x63, 0x73, 0x72, 0x63, 0x2f, 0x63, 0x75, 0x74, 0x6c, 0x61, 0x73
        /*0046*/ 	.byte	0x73, 0x2f, 0x69, 0x6e, 0x63, 0x6c, 0x75, 0x64, 0x65, 0x2f, 0x63, 0x75, 0x74, 0x65, 0x2f, 0x70
        /*0056*/ 	.byte	0x6f, 0x69, 0x6e, 0x74, 0x65, 0x72, 0x5f, 0x66, 0x6c, 0x61, 0x67, 0x67, 0x65, 0x64, 0x2e, 0x68
        /*0066*/ 	.byte	0x70, 0x70, 0x00
	.type		__unnamed_4,@object
	.size		__unnamed_4,(__unnamed_3 - __unnamed_4)
__unnamed_4:
        /* <DEDUP_REMOVED lines=25> */
	.type		__unnamed_3,@object
	.size		__unnamed_3,(__unnamed_2 - __unnamed_3)
__unnamed_3:
        /* <DEDUP_REMOVED lines=29> */
	.type		__unnamed_2,@object
	.size		__unnamed_2,(__unnamed_1 - __unnamed_2)
__unnamed_2:
        /* <DEDUP_REMOVED lines=29> */
	.type		__unnamed_1,@object
	.size		__unnamed_1,(.L_0 - __unnamed_1)
__unnamed_1:
        /* <DEDUP_REMOVED lines=29> */
        /*075d*/ 	.byte	0x5d, 0x00
.L_0:


//--------------------- .nv.shared._ZN7cutlass13device_kernelIN5flash11enable_sm90INS1_16FlashAttnFwdSm90INS1_25CollectiveMainloopFwdSm90ILi2EN4cute5tupleIJNS5_1CILi1EEES8_S8_EEENS6_IJNS7_ILi128EEESA_SA_EEELi128ENS_10bfloat16_tEfNS_4arch4Sm90ELb0ELb0ELb0ELb0ELb1ELb0ELb0ELb1ELb1ELb1ELb1ELb0EEENS1_21CollectiveEpilogueFwdISB_S9_SC_SE_Li256ELb0ELb1ELb1ELb0EEENS1_19SingleTileSchedulerILb0ELb1ELb1ELi128EEEEEEEEEvNT_6ParamsE --------------------------
	.section	.nv.shared._ZN7cutlass13device_kernelIN5flash11enable_sm90INS1_16FlashAttnFwdSm90INS1_25CollectiveMainloopFwdSm90ILi2EN4cute5tupleIJNS5_1CILi1EEES8_S8_EEENS6_IJNS7_ILi128EEESA_SA_EEELi128ENS_10bfloat16_tEfNS_4arch4Sm90ELb0ELb0ELb0ELb0ELb1ELb0ELb0ELb1ELb1ELb1ELb1ELb0EEENS1_21CollectiveEpilogueFwdISB_S9_SC_SE_Li256ELb0ELb1ELb1ELb0EEENS1_19SingleTileSchedulerILb0ELb1ELb1ELi128EEEEEEEEEvNT_6ParamsE,"aw",@nobits
	.sectionflags	@""
	.align	16
	.zero		1024


//--------------------- .nv.shared.reserved.0     --------------------------
	.section	.nv.shared.reserved.0,"aw",@nobits
	.weak		__nv_reservedSMEM_offset_0_alias
	.size		__nv_reservedSMEM_offset_0_alias, 0, 0
	.other		__nv_reservedSMEM_offset_0_alias,@"STO_CUDA_RESERVED_SHARED STV_DEFAULT"
__nv_reservedSMEM_offset_0_alias:
	.zero		0


//--------------------- .nv.global                --------------------------
	.section	.nv.global,"aw",@nobits
.nv.global:
	.type		_ZN78_INTERNAL_7c1c60c6_42_flash_fwd_hdim128_bf16_paged_split_sm90_cu_f3e6f9ee_29124cute1_E,@object
	.size		_ZN78_INTERNAL_7c1c60c6_42_flash_fwd_hdim128_bf16_paged_split_sm90_cu_f3e6f9ee_29124cute1_E,(_ZN78_INTERNAL_7c1c60c6_42_flash_fwd_hdim128_bf16_paged_split_sm90_cu_f3e6f9ee_29124cuda3std3__45__cpo6cbeginE - _ZN78_INTERNAL_7c1c60c6_42_flash_fwd_hdim128_bf16_paged_split_sm90_cu_f3e6f9ee_29124cute1_E)
_ZN78_INTERNAL_7c1c60c6_42_flash_fwd_hdim128_bf16_paged_split_sm90_cu_f3e6f9ee_29124cute1_E:
	.zero		1
	.type		_ZN78_INTERNAL_7c1c60c6_42_flash_fwd_hdim128_bf16_paged_split_sm90_cu_f3e6f9ee_29124cuda3std3__45__cpo6cbeginE,@object
	.size		_ZN78_INTERNAL_7c1c60c6_42_flash_fwd_hdim128_bf16_paged_split_sm90_cu_f3e6f9ee_29124cuda3std3__45__cpo6cbeginE,(_ZN78_INTERNAL_7c1c60c6_42_flash_fwd_hdim128_bf16_paged_split_sm90_cu_f3e6f9ee_29124cuda3std3__48in_placeE - _ZN78_INTERNAL_7c1c60c6_42_flash_fwd_hdim128_bf16_paged_split_sm90_cu_f3e6f9ee_29124cuda3std3__45__cpo6cbeginE)
_ZN78_INTERNAL_7c1c60c6_42_flash_fwd_hdim128_bf16_paged_split_sm90_cu_f3e6f9ee_29124cuda3std3__45__cpo6cbeginE:
	.zero		1
	.type		_ZN78_INTERNAL_7c1c60c6_42_flash_fwd_hdim128_bf16_paged_split_sm90_cu_f3e6f9ee_29124cuda3std3__48in_placeE,@object
	.size		_ZN78_INTERNAL_7c1c60c6_42_flash_fwd_hdim128_bf16_paged_split_sm90_cu_f3e6f9ee_29124cuda3std3__48in_placeE,(_ZN78_INTERNAL_7c1c60c6_42_flash_fwd_hdim128_bf16_paged_split_sm90_cu_f3e6f9ee_29124cuda3std6ranges3__45__cpo9iter_moveE - _ZN78_INTERNAL_7c1c60c6_42_flash_fwd_hdim128_bf16_paged_split_sm90_cu_f3e6f9ee_29124cuda3std3__48in_placeE)
_ZN78_INTERNAL_7c1c60c6_42_flash_fwd_hdim128_bf16_paged_split_sm90_cu_f3e6f9ee_29124cuda3std3__48in_placeE:
	.zero		1
	.type		_ZN78_INTERNAL_7c1c60c6_42_flash_fwd_hdim128_bf16_paged_split_sm90_cu_f3e6f9ee_29124cuda3std6ranges3__45__cpo9iter_moveE,@object
	.size		_ZN78_INTERNAL_7c1c60c6_42_flash_fwd_hdim128_bf16_paged_split_sm90_cu_f3e6f9ee_29124cuda3std6ranges3__45__cpo9iter_moveE,(_ZN78_INTERNAL_7c1c60c6_42_flash_fwd_hdim128_bf16_paged_split_sm90_cu_f3e6f9ee_29124cuda3std3__45__cpo5beginE - _ZN78_INTERNAL_7c1c60c6_42_flash_fwd_hdim128_bf16_paged_split_sm90_cu_f3e6f9ee_29124cuda3std6ranges3__45__cpo9iter_moveE)
_ZN78_INTERNAL_7c1c60c6_42_flash_fwd_hdim128_bf16_paged_split_sm90_cu_f3e6f9ee_29124cuda3std6ranges3__45__cpo9iter_moveE:
	.zero		1
	.type		_ZN78_INTERNAL_7c1c60c6_42_flash_fwd_hdim128_bf16_paged_split_sm90_cu_f3e6f9ee_29124cuda3std3__45__cpo5beginE,@object
	.size		_ZN78_INTERNAL_7c1c60c6_42_flash_fwd_hdim128_bf16_paged_split_sm90_cu_f3e6f9ee_29124cuda3std3__45__cpo5beginE,(_ZN78_INTERNAL_7c1c60c6_42_flash_fwd_hdim128_bf16_paged_split_sm90_cu_f3e6f9ee_29124cuda3std3__480_GLOBAL__N__7c1c60c6_42_flash_fwd_hdim128_bf16_paged_split_sm90_cu_f3e6f9ee_29126ignoreE - _ZN78_INTERNAL_7c1c60c6_42_flash_fwd_hdim128_bf16_paged_split_sm90_cu_f3e6f9ee_29124cuda3std3__45__cpo5beginE)
_ZN78_INTERNAL_7c1c60c6_42_flash_fwd_hdim128_bf16_paged_split_sm90_cu_f3e6f9ee_29124cuda3std3__45__cpo5beginE:
	.zero		1
	.type		_ZN78_INTERNAL_7c1c60c6_42_flash_fwd_hdim128_bf16_paged_split_sm90_cu_f3e6f9ee_29124cuda3std3__480_GLOBAL__N__7c1c60c6_42_flash_fwd_hdim128_bf16_paged_split_sm90_cu_f3e6f9ee_29126ignoreE,@object
	.size		_ZN78_INTERNAL_7c1c60c6_42_flash_fwd_hdim128_bf16_paged_split_sm90_cu_f3e6f9ee_29124cuda3std3__480_GLOBAL__N__7c1c60c6_42_flash_fwd_hdim128_bf16_paged_split_sm90_cu_f3e6f9ee_29126ignoreE,(_ZN78_INTERNAL_7c1c60c6_42_flash_fwd_hdim128_bf16_paged_split_sm90_cu_f3e6f9ee_29124cute7productE - _ZN78_INTERNAL_7c1c60c6_42_flash_fwd_hdim128_bf16_paged_split_sm90_cu_f3e6f9ee_29124cuda3std3__480_GLOBAL__N__7c1c60c6_42_flash_fwd_hdim128_bf16_paged_split_sm90_cu_f3e6f9ee_29126ignoreE)
_ZN78_INTERNAL_7c1c60c6_42_flash_fwd_hdim128_bf16_paged_split_sm90_cu_f3e6f9ee_29124cuda3std3__480_GLOBAL__N__7c1c60c6_42_flash_fwd_hdim128_bf16_paged_split_sm90_cu_f3e6f9ee_29126ignoreE:
	.zero		1
	.type		_ZN78_INTERNAL_7c1c60c6_42_flash_fwd_hdim128_bf16_paged_split_sm90_cu_f3e6f9ee_29124cute7productE,@object
	.size		_ZN78_INTERNAL_7c1c60c6_42_flash_fwd_hdim128_bf16_paged_split_sm90_cu_f3e6f9ee_29124cute7productE,(_ZN78_INTERNAL_7c1c60c6_42_flash_fwd_hdim128_bf16_paged_split_sm90_cu_f3e6f9ee_29124cuda3std3__45__cpo3endE - _ZN78_INTERNAL_7c1c60c6_42_flash_fwd_hdim128_bf16_paged_split_sm90_cu_f3e6f9ee_29124cute7productE)
_ZN78_INTERNAL_7c1c60c6_42_flash_fwd_hdim128_bf16_paged_split_sm90_cu_f3e6f9ee_29124cute7productE:
	.zero		1
	.type		_ZN78_INTERNAL_7c1c60c6_42_flash_fwd_hdim128_bf16_paged_split_sm90_cu_f3e6f9ee_29124cuda3std3__45__cpo3endE,@object
	.size		_ZN78_INTERNAL_7c1c60c6_42_flash_fwd_hdim128_bf16_paged_split_sm90_cu_f3e6f9ee_29124cuda3std3__45__cpo3endE,(_ZN78_INTERNAL_7c1c60c6_42_flash_fwd_hdim128_bf16_paged_split_sm90_cu_f3e6f9ee_29124cuda3std3__419piecewise_constructE - _ZN78_INTERNAL_7c1c60c6_42_flash_fwd_hdim128_bf16_paged_split_sm90_cu_f3e6f9ee_29124cuda3std3__45__cpo3endE)
_ZN78_INTERNAL_7c1c60c6_42_flash_fwd_hdim128_bf16_paged_split_sm90_cu_f3e6f9ee_29124cuda3std3__45__cpo3endE:
	.zero		1
	.type		_ZN78_INTERNAL_7c1c60c6_42_flash_fwd_hdim128_bf16_paged_split_sm90_cu_f3e6f9ee_29124cuda3std3__419piecewise_constructE,@object
	.size		_ZN78_INTERNAL_7c1c60c6_42_flash_fwd_hdim128_bf16_paged_split_sm90_cu_f3e6f9ee_29124cuda3std3__419piecewise_constructE,(_ZN78_INTERNAL_7c1c60c6_42_flash_fwd_hdim128_bf16_paged_split_sm90_cu_f3e6f9ee_29124cuda3std3__45__cpo4cendE - _ZN78_INTERNAL_7c1c60c6_42_flash_fwd_hdim128_bf16_paged_split_sm90_cu_f3e6f9ee_29124cuda3std3__419piecewise_constructE)
_ZN78_INTERNAL_7c1c60c6_42_flash_fwd_hdim128_bf16_paged_split_sm90_cu_f3e6f9ee_29124cuda3std3__419piecewise_constructE:
	.zero		1
	.type		_ZN78_INTERNAL_7c1c60c6_42_flash_fwd_hdim128_bf16_paged_split_sm90_cu_f3e6f9ee_29124cuda3std3__45__cpo4cendE,@object
	.size		_ZN78_INTERNAL_7c1c60c6_42_flash_fwd_hdim128_bf16_paged_split_sm90_cu_f3e6f9ee_29124cuda3std3__45__cpo4cendE,(_ZN78_INTERNAL_7c1c60c6_42_flash_fwd_hdim128_bf16_paged_split_sm90_cu_f3e6f9ee_29124cuda3std6ranges3__45__cpo4swapE - _ZN78_INTERNAL_7c1c60c6_42_flash_fwd_hdim128_bf16_paged_split_sm90_cu_f3e6f9ee_29124cuda3std3__45__cpo4cendE)
_ZN78_INTERNAL_7c1c60c6_42_flash_fwd_hdim128_bf16_paged_split_sm90_cu_f3e6f9ee_29124cuda3std3__45__cpo4cendE:
	.zero		1
	.type		_ZN78_INTERNAL_7c1c60c6_42_flash_fwd_hdim128_bf16_paged_split_sm90_cu_f3e6f9ee_29124cuda3std6ranges3__45__cpo4swapE,@object
	.size		_ZN78_INTERNAL_7c1c60c6_42_flash_fwd_hdim128_bf16_paged_split_sm90_cu_f3e6f9ee_29124cuda3std6ranges3__45__cpo4swapE,(.L_11 - _ZN78_INTERNAL_7c1c60c6_42_flash_fwd_hdim128_bf16_paged_split_sm90_cu_f3e6f9ee_29124cuda3std6ranges3__45__cpo4swapE)
_ZN78_INTERNAL_7c1c60c6_42_flash_fwd_hdim128_bf16_paged_split_sm90_cu_f3e6f9ee_29124cuda3std6ranges3__45__cpo4swapE:
	.zero		1
.L_11:


//--------------------- .nv.shared._ZN7cutlass13device_kernelIN5flash11enable_sm90INS1_16FlashAttnFwdSm90INS1_25CollectiveMainloopFwdSm90ILi2EN4cute5tupleIJNS5_1CILi1EEES8_S8_EEENS6_IJNS7_ILi128EEESA_SA_EEELi128ENS_10bfloat16_tEfNS_4arch4Sm90ELb0ELb0ELb0ELb1ELb1ELb0ELb0ELb1ELb1ELb1ELb1ELb0EEENS1_21CollectiveEpilogueFwdISB_S9_SC_SE_Li256ELb1ELb1ELb1ELb0EEENS1_36VarlenDynamicPersistentTileSchedulerILi128ELi128ELi256ELi128ELb1ELb1ELb1ELb0ELb1ELb1EEEEEEEEEvNT_6ParamsE --------------------------
	.section	.nv.shared._ZN7cutlass13device_kernelIN5flash11enable_sm90INS1_16FlashAttnFwdSm90INS1_25CollectiveMainloopFwdSm90ILi2EN4cute5tupleIJNS5_1CILi1EEES8_S8_EEENS6_IJNS7_ILi128EEESA_SA_EEELi128ENS_10bfloat16_tEfNS_4arch4Sm90ELb0ELb0ELb0ELb1ELb1ELb0ELb0ELb1ELb1ELb1ELb1ELb0EEENS1_21CollectiveEpilogueFwdISB_S9_SC_SE_Li256ELb1ELb1ELb1ELb0EEENS1_36VarlenDynamicPersistentTileSchedulerILi128ELi128ELi256ELi128ELb1ELb1ELb1ELb0ELb1ELb1EEEEEEEEEvNT_6ParamsE,"aw",@nobits
	.sectionflags	@""
	.align	16
	.zero		1024


//--------------------- .nv.shared._ZN7cutlass13device_kernelIN5flash11enable_sm90INS1_16FlashAttnFwdSm90INS1_25CollectiveMainloopFwdSm90ILi2EN4cute5tupleIJNS5_1CILi1EEES8_S8_EEENS6_IJNS7_ILi128EEESA_SA_EEELi128ENS_10bfloat16_tEfNS_4arch4Sm90ELb0ELb0ELb0ELb1ELb1ELb1ELb0ELb1ELb1ELb1ELb1ELb0EEENS1_21CollectiveEpilogueFwdISB_S9_SC_SE_Li256ELb1ELb1ELb1ELb0EEENS1_36VarlenDynamicPersistentTileSchedulerILi128ELi128ELi256ELi128ELb1ELb1ELb1ELb0ELb1ELb1EEEEEEEEEvNT_6ParamsE --------------------------
	.section	.nv.shared._ZN7cutlass13device_kernelIN5flash11enable_sm90INS1_16FlashAttnFwdSm90INS1_25CollectiveMainloopFwdSm90ILi2EN4cute5tupleIJNS5_1CILi1EEES8_S8_EEENS6_IJNS7_ILi128EEESA_SA_EEELi128ENS_10bfloat16_tEfNS_4arch4Sm90ELb0ELb0ELb0ELb1ELb1ELb1ELb0ELb1ELb1ELb1ELb1ELb0EEENS1_21CollectiveEpilogueFwdISB_S9_SC_SE_Li256ELb1ELb1ELb1ELb0EEENS1_36VarlenDynamicPersistentTileSchedulerILi128ELi128ELi256ELi128ELb1ELb1ELb1ELb0ELb1ELb1EEEEEEEEEvNT_6ParamsE,"aw",@nobits
	.sectionflags	@""
	.align	16
	.zero		1024


//--------------------- .nv.shared._ZN7cutlass13device_kernelIN5flash11enable_sm90INS1_16FlashAttnFwdSm90INS1_25CollectiveMainloopFwdSm90ILi2EN4cute5tupleIJNS5_1CILi1EEES8_S8_EEENS6_IJNS7_ILi128EEESA_SA_EEELi128ENS_10bfloat16_tEfNS_4arch4Sm90ELb0ELb1ELb0ELb0ELb1ELb0ELb0ELb1ELb1ELb1ELb1ELb0EEENS1_21CollectiveEpilogueFwdISB_S9_SC_SE_Li256ELb0ELb1ELb1ELb0EEENS1_19SingleTileSchedulerILb0ELb1ELb1ELi128EEEEEEEEEvNT_6ParamsE --------------------------
	.section	.nv.shared._ZN7cutlass13device_kernelIN5flash11enable_sm90INS1_16FlashAttnFwdSm90INS1_25CollectiveMainloopFwdSm90ILi2EN4cute5tupleIJNS5_1CILi1EEES8_S8_EEENS6_IJNS7_ILi128EEESA_SA_EEELi128ENS_10bfloat16_tEfNS_4arch4Sm90ELb0ELb1ELb0ELb0ELb1ELb0ELb0ELb1ELb1ELb1ELb1ELb0EEENS1_21CollectiveEpilogueFwdISB_S9_SC_SE_Li256ELb0ELb1ELb1ELb0EEENS1_19SingleTileSchedulerILb0ELb1ELb1ELi128EEEEEEEEEvNT_6ParamsE,"aw",@nobits
	.sectionflags	@""
	.align	16
	.zero		1024


//--------------------- .nv.shared._ZN7cutlass13device_kernelIN5flash11enable_sm90INS1_16FlashAttnFwdSm90INS1_25CollectiveMainloopFwdSm90ILi2EN4cute5tupleIJNS5_1CILi1EEES8_S8_EEENS6_IJNS7_ILi128EEESA_SA_EEELi128ENS_10bfloat16_tEfNS_4arch4Sm90ELb0ELb1ELb0ELb1ELb1ELb0ELb0ELb1ELb1ELb1ELb1ELb0EEENS1_21CollectiveEpilogueFwdISB_S9_SC_SE_Li256ELb1ELb1ELb1ELb0EEENS1_36VarlenDynamicPersistentTileSchedulerILi128ELi128ELi256ELi128ELb1ELb1ELb1ELb1ELb0ELb1EEEEEEEEEvNT_6ParamsE --------------------------
	.section	.nv.shared._ZN7cutlass13device_kernelIN5flash11enable_sm90INS1_16FlashAttnFwdSm90INS1_25CollectiveMainloopFwdSm90ILi2EN4cute5tupleIJNS5_1CILi1EEES8_S8_EEENS6_IJNS7_ILi128EEESA_SA_EEELi128ENS_10bfloat16_tEfNS_4arch4Sm90ELb0ELb1ELb0ELb1ELb1ELb0ELb0ELb1ELb1ELb1ELb1ELb0EEENS1_21CollectiveEpilogueFwdISB_S9_SC_SE_Li256ELb1ELb1ELb1ELb0EEENS1_36VarlenDynamicPersistentTileSchedulerILi128ELi128ELi256ELi128ELb1ELb1ELb1ELb1ELb0ELb1EEEEEEEEEvNT_6ParamsE,"aw",@nobits
	.sectionflags	@""
	.align	16
	.zero		1024


//--------------------- .nv.shared._ZN7cutlass13device_kernelIN5flash11enable_sm90INS1_16FlashAttnFwdSm90INS1_25CollectiveMainloopFwdSm90ILi2EN4cute5tupleIJNS5_1CILi1EEES8_S8_EEENS6_IJNS7_ILi128EEESA_SA_EEELi128ENS_10bfloat16_tEfNS_4arch4Sm90ELb0ELb1ELb0ELb1ELb1ELb1ELb0ELb1ELb1ELb1ELb1ELb0EEENS1_21CollectiveEpilogueFwdISB_S9_SC_SE_Li256ELb1ELb1ELb1ELb0EEENS1_36VarlenDynamicPersistentTileSchedulerILi128ELi128ELi256ELi128ELb1ELb1ELb1ELb1ELb0ELb1EEEEEEEEEvNT_6ParamsE --------------------------
	.section	.nv.shared._ZN7cutlass13device_kernelIN5flash11enable_sm90INS1_16FlashAttnFwdSm90INS1_25CollectiveMainloopFwdSm90ILi2EN4cute5tupleIJNS5_1CILi1EEES8_S8_EEENS6_IJNS7_ILi128EEESA_SA_EEELi128ENS_10bfloat16_tEfNS_4arch4Sm90ELb0ELb1ELb0ELb1ELb1ELb1ELb0ELb1ELb1ELb1ELb1ELb0EEENS1_21CollectiveEpilogueFwdISB_S9_SC_SE_Li256ELb1ELb1ELb1ELb0EEENS1_36VarlenDynamicPersistentTileSchedulerILi128ELi128ELi256ELi128ELb1ELb1ELb1ELb1ELb0ELb1EEEEEEEEEvNT_6ParamsE,"aw",@nobits
	.sectionflags	@""
	.align	16
	.zero		1024


//--------------------- .nv.shared._ZN7cutlass13device_kernelIN5flash11enable_sm90INS1_16FlashAttnFwdSm90INS1_25CollectiveMainloopFwdSm90ILi2EN4cute5tupleIJNS5_1CILi1EEES8_S8_EEENS6_IJNS7_ILi128EEESA_SA_EEELi128ENS_10bfloat16_tEfNS_4arch4Sm90ELb1ELb0ELb0ELb0ELb1ELb0ELb0ELb1ELb1ELb1ELb1ELb0EEENS1_21CollectiveEpilogueFwdISB_S9_SC_SE_Li256ELb0ELb1ELb1ELb0EEENS1_19SingleTileSchedulerILb0ELb1ELb1ELi128EEEEEEEEEvNT_6ParamsE --------------------------
	.section	.nv.shared._ZN7cutlass13device_kernelIN5flash11enable_sm90INS1_16FlashAttnFwdSm90INS1_25CollectiveMainloopFwdSm90ILi2EN4cute5tupleIJNS5_1CILi1EEES8_S8_EEENS6_IJNS7_ILi128EEESA_SA_EEELi128ENS_10bfloat16_tEfNS_4arch4Sm90ELb1ELb0ELb0ELb0ELb1ELb0ELb0ELb1ELb1ELb1ELb1ELb0EEENS1_21CollectiveEpilogueFwdISB_S9_SC_SE_Li256ELb0ELb1ELb1ELb0EEENS1_19SingleTileSchedulerILb0ELb1ELb1ELi128EEEEEEEEEvNT_6ParamsE,"aw",@nobits
	.sectionflags	@""
	.align	16
	.zero		1024


//--------------------- .nv.shared._ZN7cutlass13device_kernelIN5flash11enable_sm90INS1_16FlashAttnFwdSm90INS1_25CollectiveMainloopFwdSm90ILi2EN4cute5tupleIJNS5_1CILi1EEES8_S8_EEENS6_IJNS7_ILi128EEESA_SA_EEELi128ENS_10bfloat16_tEfNS_4arch4Sm90ELb1ELb0ELb0ELb1ELb1ELb0ELb0ELb1ELb1ELb1ELb1ELb0EEENS1_21CollectiveEpilogueFwdISB_S9_SC_SE_Li256ELb1ELb1ELb1ELb0EEENS1_36VarlenDynamicPersistentTileSchedulerILi128ELi128ELi256ELi128ELb1ELb1ELb1ELb1ELb1ELb1EEEEEEEEEvNT_6ParamsE --------------------------
	.section	.nv.shared._ZN7cutlass13device_kernelIN5flash11enable_sm90INS1_16FlashAttnFwdSm90INS1_25CollectiveMainloopFwdSm90ILi2EN4cute5tupleIJNS5_1CILi1EEES8_S8_EEENS6_IJNS7_ILi128EEESA_SA_EEELi128ENS_10bfloat16_tEfNS_4arch4Sm90ELb1ELb0ELb0ELb1ELb1ELb0ELb0ELb1ELb1ELb1ELb1ELb0EEENS1_21CollectiveEpilogueFwdISB_S9_SC_SE_Li256ELb1ELb1ELb1ELb0EEENS1_36VarlenDynamicPersistentTileSchedulerILi128ELi128ELi256ELi128ELb1ELb1ELb1ELb1ELb1ELb1EEEEEEEEEvNT_6ParamsE,"aw",@nobits
	.sectionflags	@""
	.align	16
	.zero		1024


//--------------------- .nv.shared._ZN7cutlass13device_kernelIN5flash11enable_sm90INS1_16FlashAttnFwdSm90INS1_25CollectiveMainloopFwdSm90ILi2EN4cute5tupleIJNS5_1CILi1EEES8_S8_EEENS6_IJNS7_ILi128EEESA_SA_EEELi128ENS_10bfloat16_tEfNS_4arch4Sm90ELb1ELb0ELb0ELb1ELb1ELb1ELb0ELb1ELb1ELb1ELb1ELb0EEENS1_21CollectiveEpilogueFwdISB_S9_SC_SE_Li256ELb1ELb1ELb1ELb0EEENS1_36VarlenDynamicPersistentTileSchedulerILi128ELi128ELi256ELi128ELb1ELb1ELb1ELb1ELb1ELb1EEEEEEEEEvNT_6ParamsE --------------------------
	.section	.nv.shared._ZN7cutlass13device_kernelIN5flash11enable_sm90INS1_16FlashAttnFwdSm90INS1_25CollectiveMainloopFwdSm90ILi2EN4cute5tupleIJNS5_1CILi1EEES8_S8_EEENS6_IJNS7_ILi128EEESA_SA_EEELi128ENS_10bfloat16_tEfNS_4arch4Sm90ELb1ELb0ELb0ELb1ELb1ELb1ELb0ELb1ELb1ELb1ELb1ELb0EEENS1_21CollectiveEpilogueFwdISB_S9_SC_SE_Li256ELb1ELb1ELb1ELb0EEENS1_36VarlenDynamicPersistentTileSchedulerILi128ELi128ELi256ELi128ELb1ELb1ELb1ELb1ELb1ELb1EEEEEEEEEvNT_6ParamsE,"aw",@nobits
	.sectionflags	@""
	.align	16
	.zero		1024


//--------------------- .nv.constant0._ZN7cutlass13device_kernelIN5flash11enable_sm90INS1_16FlashAttnFwdSm90INS1_25CollectiveMainloopFwdSm90ILi2EN4cute5tupleIJNS5_1CILi1EEES8_S8_EEENS6_IJNS7_ILi128EEESA_SA_EEELi128ENS_10bfloat16_tEfNS_4arch4Sm90ELb0ELb0ELb0ELb0ELb1ELb0ELb0ELb1ELb1ELb1ELb1ELb0EEENS1_21CollectiveEpilogueFwdISB_S9_SC_SE_Li256ELb0ELb1ELb1ELb0EEENS1_19SingleTileSchedulerILb0ELb1ELb1ELi128EEEEEEEEEvNT_6ParamsE --------------------------
	.section	.nv.constant0._ZN7cutlass13device_kernelIN5flash11enable_sm90INS1_16FlashAttnFwdSm90INS1_25CollectiveMainloopFwdSm90ILi2EN4cute5tupleIJNS5_1CILi1EEES8_S8_EEENS6_IJNS7_ILi128EEESA_SA_EEELi128ENS_10bfloat16_tEfNS_4arch4Sm90ELb0ELb0ELb0ELb0ELb1ELb0ELb0ELb1ELb1ELb1ELb1ELb0EEENS1_21CollectiveEpilogueFwdISB_S9_SC_SE_Li256ELb0ELb1ELb1ELb0EEENS1_19SingleTileSchedulerILb0ELb1ELb1ELi128EEEEEEEEEvNT_6ParamsE,"a",@progbits
	.sectionflags	@""
	.align	4
.nv.constant0._ZN7cutlass13device_kernelIN5flash11enable_sm90INS1_16FlashAttnFwdSm90INS1_25CollectiveMainloopFwdSm90ILi2EN4cute5tupleIJNS5_1CILi1EEES8_S8_EEENS6_IJNS7_ILi128EEESA_SA_EEELi128ENS_10bfloat16_tEfNS_4arch4Sm90ELb0ELb0ELb0ELb0ELb1ELb0ELb0ELb1ELb1ELb1ELb1ELb0EEENS1_21CollectiveEpilogueFwdISB_S9_SC_SE_Li256ELb0ELb1ELb1ELb0EEENS1_19SingleTileSchedulerILb0ELb1ELb1ELi128EEEEEEEEEvNT_6ParamsE:
	.zero		3200


//--------------------- .nv.constant0._ZN7cutlass13device_kernelIN5flash11enable_sm90INS1_16FlashAttnFwdSm90INS1_25CollectiveMainloopFwdSm90ILi2EN4cute5tupleIJNS5_1CILi1EEES8_S8_EEENS6_IJNS7_ILi128EEESA_SA_EEELi128ENS_10bfloat16_tEfNS_4arch4Sm90ELb0ELb0ELb0ELb1ELb1ELb0ELb0ELb1ELb1ELb1ELb1ELb0EEENS1_21CollectiveEpilogueFwdISB_S9_SC_SE_Li256ELb1ELb1ELb1ELb0EEENS1_36VarlenDynamicPersistentTileSchedulerILi128ELi128ELi256ELi128ELb1ELb1ELb1ELb0ELb1ELb1EEEEEEEEEvNT_6ParamsE --------------------------
	.section	.nv.constant0._ZN7cutlass13device_kernelIN5flash11enable_sm90INS1_16FlashAttnFwdSm90INS1_25CollectiveMainloopFwdSm90ILi2EN4cute5tupleIJNS5_1CILi1EEES8_S8_EEENS6_IJNS7_ILi128EEESA_SA_EEELi128ENS_10bfloat16_tEfNS_4arch4Sm90ELb0ELb0ELb0ELb1ELb1ELb0ELb0ELb1ELb1ELb1ELb1ELb0EEENS1_21CollectiveEpilogueFwdISB_S9_SC_SE_Li256ELb1ELb1ELb1ELb0EEENS1_36VarlenDynamicPersistentTileSchedulerILi128ELi128ELi256ELi128ELb1ELb1ELb1ELb0ELb1ELb1EEEEEEEEEvNT_6ParamsE,"a",@progbits
	.sectionflags	@""
	.align	4
.nv.constant0._ZN7cutlass13device_kernelIN5flash11enable_sm90INS1_16FlashAttnFwdSm90INS1_25CollectiveMainloopFwdSm90ILi2EN4cute5tupleIJNS5_1CILi1EEES8_S8_EEENS6_IJNS7_ILi128EEESA_SA_EEELi128ENS_10bfloat16_tEfNS_4arch4Sm90ELb0ELb0ELb0ELb1ELb1ELb0ELb0ELb1ELb1ELb1ELb1ELb0EEENS1_21CollectiveEpilogueFwdISB_S9_SC_SE_Li256ELb1ELb1ELb1ELb0EEENS1_36VarlenDynamicPersistentTileSchedulerILi128ELi128ELi256ELi128ELb1ELb1ELb1ELb0ELb1ELb1EEEEEEEEEvNT_6ParamsE:
	.zero		3328


//--------------------- .nv.constant0._ZN7cutlass13device_kernelIN5flash11enable_sm90INS1_16FlashAttnFwdSm90INS1_25CollectiveMainloopFwdSm90ILi2EN4cute5tupleIJNS5_1CILi1EEES8_S8_EEENS6_IJNS7_ILi128EEESA_SA_EEELi128ENS_10bfloat16_tEfNS_4arch4Sm90ELb0ELb0ELb0ELb1ELb1ELb1ELb0ELb1ELb1ELb1ELb1ELb0EEENS1_21CollectiveEpilogueFwdISB_S9_SC_SE_Li256ELb1ELb1ELb1ELb0EEENS1_36VarlenDynamicPersistentTileSchedulerILi128ELi128ELi256ELi128ELb1ELb1ELb1ELb0ELb1ELb1EEEEEEEEEvNT_6ParamsE --------------------------
	.section	.nv.constant0._ZN7cutlass13device_kernelIN5flash11enable_sm90INS1_16FlashAttnFwdSm90INS1_25CollectiveMainloopFwdSm90ILi2EN4cute5tupleIJNS5_1CILi1EEES8_S8_EEENS6_IJNS7_ILi128EEESA_SA_EEELi128ENS_10bfloat16_tEfNS_4arch4Sm90ELb0ELb0ELb0ELb1ELb1ELb1ELb0ELb1ELb1ELb1ELb1ELb0EEENS1_21CollectiveEpilogueFwdISB_S9_SC_SE_Li256ELb1ELb1ELb1ELb0EEENS1_36VarlenDynamicPersistentTileSchedulerILi128ELi128ELi256ELi128ELb1ELb1ELb1ELb0ELb1ELb1EEEEEEEEEvNT_6ParamsE,"a",@progbits
	.sectionflags	@""
	.align	4
.nv.constant0._ZN7cutlass13device_kernelIN5flash11enable_sm90INS1_16FlashAttnFwdSm90INS1_25CollectiveMainloopFwdSm90ILi2EN4cute5tupleIJNS5_1CILi1EEES8_S8_EEENS6_IJNS7_ILi128EEESA_SA_EEELi128ENS_10bfloat16_tEfNS_4arch4Sm90ELb0ELb0ELb0ELb1ELb1ELb1ELb0ELb1ELb1ELb1ELb1ELb0EEENS1_21CollectiveEpilogueFwdISB_S9_SC_SE_Li256ELb1ELb1ELb1ELb0EEENS1_36VarlenDynamicPersistentTileSchedulerILi128ELi128ELi256ELi128ELb1ELb1ELb1ELb0ELb1ELb1EEEEEEEEEvNT_6ParamsE:
	.zero		3328


//--------------------- .nv.constant0._ZN7cutlass13device_kernelIN5flash11enable_sm90INS1_16FlashAttnFwdSm90INS1_25CollectiveMainloopFwdSm90ILi2EN4cute5tupleIJNS5_1CILi1EEES8_S8_EEENS6_IJNS7_ILi128EEESA_SA_EEELi128ENS_10bfloat16_tEfNS_4arch4Sm90ELb0ELb1ELb0ELb0ELb1ELb0ELb0ELb1ELb1ELb1ELb1ELb0EEENS1_21CollectiveEpilogueFwdISB_S9_SC_SE_Li256ELb0ELb1ELb1ELb0EEENS1_19SingleTileSchedulerILb0ELb1ELb1ELi128EEEEEEEEEvNT_6ParamsE --------------------------
	.section	.nv.constant0._ZN7cutlass13device_kernelIN5flash11enable_sm90INS1_16FlashAttnFwdSm90INS1_25CollectiveMainloopFwdSm90ILi2EN4cute5tupleIJNS5_1CILi1EEES8_S8_EEENS6_IJNS7_ILi128EEESA_SA_EEELi128ENS_10bfloat16_tEfNS_4arch4Sm90ELb0ELb1ELb0ELb0ELb1ELb0ELb0ELb1ELb1ELb1ELb1ELb0EEENS1_21CollectiveEpilogueFwdISB_S9_SC_SE_Li256ELb0ELb1ELb1ELb0EEENS1_19SingleTileSchedulerILb0ELb1ELb1ELi128EEEEEEEEEvNT_6ParamsE,"a",@progbits
	.sectionflags	@""
	.align	4
.nv.constant0._ZN7cutlass13device_kernelIN5flash11enable_sm90INS1_16FlashAttnFwdSm90INS1_25CollectiveMainloopFwdSm90ILi2EN4cute5tupleIJNS5_1CILi1EEES8_S8_EEENS6_IJNS7_ILi128EEESA_SA_EEELi128ENS_10bfloat16_tEfNS_4arch4Sm90ELb0ELb1ELb0ELb0ELb1ELb0ELb0ELb1ELb1ELb1ELb1ELb0EEENS1_21CollectiveEpilogueFwdISB_S9_SC_SE_Li256ELb0ELb1ELb1ELb0EEENS1_19SingleTileSchedulerILb0ELb1ELb1ELi128EEEEEEEEEvNT_6ParamsE:
	.zero		3200


//--------------------- .nv.constant0._ZN7cutlass13device_kernelIN5flash11enable_sm90INS1_16FlashAttnFwdSm90INS1_25CollectiveMainloopFwdSm90ILi2EN4cute5tupleIJNS5_1CILi1EEES8_S8_EEENS6_IJNS7_ILi128EEESA_SA_EEELi128ENS_10bfloat16_tEfNS_4arch4Sm90ELb0ELb1ELb0ELb1ELb1ELb0ELb0ELb1ELb1ELb1ELb1ELb0EEENS1_21CollectiveEpilogueFwdISB_S9_SC_SE_Li256ELb1ELb1ELb1ELb0EEENS1_36VarlenDynamicPersistentTileSchedulerILi128ELi128ELi256ELi128ELb1ELb1ELb1ELb1ELb0ELb1EEEEEEEEEvNT_6ParamsE --------------------------
	.section	.nv.constant0._ZN7cutlass13device_kernelIN5flash11enable_sm90INS1_16FlashAttnFwdSm90INS1_25CollectiveMainloopFwdSm90ILi2EN4cute5tupleIJNS5_1CILi1EEES8_S8_EEENS6_IJNS7_ILi128EEESA_SA_EEELi128ENS_10bfloat16_tEfNS_4arch4Sm90ELb0ELb1ELb0ELb1ELb1ELb0ELb0ELb1ELb1ELb1ELb1ELb0EEENS1_21CollectiveEpilogueFwdISB_S9_SC_SE_Li256ELb1ELb1ELb1ELb0EEENS1_36VarlenDynamicPersistentTileSchedulerILi128ELi128ELi256ELi128ELb1ELb1ELb1ELb1ELb0ELb1EEEEEEEEEvNT_6ParamsE,"a",@progbits
	.sectionflags	@""
	.align	4
.nv.constant0._ZN7cutlass13device_kernelIN5flash11enable_sm90INS1_16FlashAttnFwdSm90INS1_25CollectiveMainloopFwdSm90ILi2EN4cute5tupleIJNS5_1CILi1EEES8_S8_EEENS6_IJNS7_ILi128EEESA_SA_EEELi128ENS_10bfloat16_tEfNS_4arch4Sm90ELb0ELb1ELb0ELb1ELb1ELb0ELb0ELb1ELb1ELb1ELb1ELb0EEENS1_21CollectiveEpilogueFwdISB_S9_SC_SE_Li256ELb1ELb1ELb1ELb0EEENS1_36VarlenDynamicPersistentTileSchedulerILi128ELi128ELi256ELi128ELb1ELb1ELb1ELb1ELb0ELb1EEEEEEEEEvNT_6ParamsE:
	.zero		3328


//--------------------- .nv.constant0._ZN7cutlass13device_kernelIN5flash11enable_sm90INS1_16FlashAttnFwdSm90INS1_25CollectiveMainloopFwdSm90ILi2EN4cute5tupleIJNS5_1CILi1EEES8_S8_EEENS6_IJNS7_ILi128EEESA_SA_EEELi128ENS_10bfloat16_tEfNS_4arch4Sm90ELb0ELb1ELb0ELb1ELb1ELb1ELb0ELb1ELb1ELb1ELb1ELb0EEENS1_21CollectiveEpilogueFwdISB_S9_SC_SE_Li256ELb1ELb1ELb1ELb0EEENS1_36VarlenDynamicPersistentTileSchedulerILi128ELi128ELi256ELi128ELb1ELb1ELb1ELb1ELb0ELb1EEEEEEEEEvNT_6ParamsE --------------------------
	.section	.nv.constant0._ZN7cutlass13device_kernelIN5flash11enable_sm90INS1_16FlashAttnFwdSm90INS1_25CollectiveMainloopFwdSm90ILi2EN4cute5tupleIJNS5_1CILi1EEES8_S8_EEENS6_IJNS7_ILi128EEESA_SA_EEELi128ENS_10bfloat16_tEfNS_4arch4Sm90ELb0ELb1ELb0ELb1ELb1ELb1ELb0ELb1ELb1ELb1ELb1ELb0EEENS1_21CollectiveEpilogueFwdISB_S9_SC_SE_Li256ELb1ELb1ELb1ELb0EEENS1_36VarlenDynamicPersistentTileSchedulerILi128ELi128ELi256ELi128ELb1ELb1ELb1ELb1ELb0ELb1EEEEEEEEEvNT_6ParamsE,"a",@progbits
	.sectionflags	@""
	.align	4
.nv.constant0._ZN7cutlass13device_kernelIN5flash11enable_sm90INS1_16FlashAttnFwdSm90INS1_25CollectiveMainloopFwdSm90ILi2EN4cute5tupleIJNS5_1CILi1EEES8_S8_EEENS6_IJNS7_ILi128EEESA_SA_EEELi128ENS_10bfloat16_tEfNS_4arch4Sm90ELb0ELb1ELb0ELb1ELb1ELb1ELb0ELb1ELb1ELb1ELb1ELb0EEENS1_21CollectiveEpilogueFwdISB_S9_SC_SE_Li256ELb1ELb1ELb1ELb0EEENS1_36VarlenDynamicPersistentTileSchedulerILi128ELi128ELi256ELi128ELb1ELb1ELb1ELb1ELb0ELb1EEEEEEEEEvNT_6ParamsE:
	.zero		3328


//--------------------- .nv.constant0._ZN7cutlass13device_kernelIN5flash11enable_sm90INS1_16FlashAttnFwdSm90INS1_25CollectiveMainloopFwdSm90ILi2EN4cute5tupleIJNS5_1CILi1EEES8_S8_EEENS6_IJNS7_ILi128EEESA_SA_EEELi128ENS_10bfloat16_tEfNS_4arch4Sm90ELb1ELb0ELb0ELb0ELb1ELb0ELb0ELb1ELb1ELb1ELb1ELb0EEENS1_21CollectiveEpilogueFwdISB_S9_SC_SE_Li256ELb0ELb1ELb1ELb0EEENS1_19SingleTileSchedulerILb0ELb1ELb1ELi128EEEEEEEEEvNT_6ParamsE --------------------------
	.section	.nv.constant0._ZN7cutlass13device_kernelIN5flash11enable_sm90INS1_16FlashAttnFwdSm90INS1_25CollectiveMainloopFwdSm90ILi2EN4cute5tupleIJNS5_1CILi1EEES8_S8_EEENS6_IJNS7_ILi128EEESA_SA_EEELi128ENS_10bfloat16_tEfNS_4arch4Sm90ELb1ELb0ELb0ELb0ELb1ELb0ELb0ELb1ELb1ELb1ELb1ELb0EEENS1_21CollectiveEpilogueFwdISB_S9_SC_SE_Li256ELb0ELb1ELb1ELb0EEENS1_19SingleTileSchedulerILb0ELb1ELb1ELi128EEEEEEEEEvNT_6ParamsE,"a",@progbits
	.sectionflags	@""
	.align	4
.nv.constant0._ZN7cutlass13device_kernelIN5flash11enable_sm90INS1_16FlashAttnFwdSm90INS1_25CollectiveMainloopFwdSm90ILi2EN4cute5tupleIJNS5_1CILi1EEES8_S8_EEENS6_IJNS7_ILi128EEESA_SA_EEELi128ENS_10bfloat16_tEfNS_4arch4Sm90ELb1ELb0ELb0ELb0ELb1ELb0ELb0ELb1ELb1ELb1ELb1ELb0EEENS1_21CollectiveEpilogueFwdISB_S9_SC_SE_Li256ELb0ELb1ELb1ELb0EEENS1_19SingleTileSchedulerILb0ELb1ELb1ELi128EEEEEEEEEvNT_6ParamsE:
	.zero		3200


//--------------------- .nv.constant0._ZN7cutlass13device_kernelIN5flash11enable_sm90INS1_16FlashAttnFwdSm90INS1_25CollectiveMainloopFwdSm90ILi2EN4cute5tupleIJNS5_1CILi1EEES8_S8_EEENS6_IJNS7_ILi128EEESA_SA_EEELi128ENS_10bfloat16_tEfNS_4arch4Sm90ELb1ELb0ELb0ELb1ELb1ELb0ELb0ELb1ELb1ELb1ELb1ELb0EEENS1_21CollectiveEpilogueFwdISB_S9_SC_SE_Li256ELb1ELb1ELb1ELb0EEENS1_36VarlenDynamicPersistentTileSchedulerILi128ELi128ELi256ELi128ELb1ELb1ELb1ELb1ELb1ELb1EEEEEEEEEvNT_6ParamsE --------------------------
	.section	.nv.constant0._ZN7cutlass13device_kernelIN5flash11enable_sm90INS1_16FlashAttnFwdSm90INS1_25CollectiveMainloopFwdSm90ILi2EN4cute5tupleIJNS5_1CILi1EEES8_S8_EEENS6_IJNS7_ILi128EEESA_SA_EEELi128ENS_10bfloat16_tEfNS_4arch4Sm90ELb1ELb0ELb0ELb1ELb1ELb0ELb0ELb1ELb1ELb1ELb1ELb0EEENS1_21CollectiveEpilogueFwdISB_S9_SC_SE_Li256ELb1ELb1ELb1ELb0EEENS1_36VarlenDynamicPersistentTileSchedulerILi128ELi128ELi256ELi128ELb1ELb1ELb1ELb1ELb1ELb1EEEEEEEEEvNT_6ParamsE,"a",@progbits
	.sectionflags	@""
	.align	4
.nv.constant0._ZN7cutlass13device_kernelIN5flash11enable_sm90INS1_16FlashAttnFwdSm90INS1_25CollectiveMainloopFwdSm90ILi2EN4cute5tupleIJNS5_1CILi1EEES8_S8_EEENS6_IJNS7_ILi128EEESA_SA_EEELi128ENS_10bfloat16_tEfNS_4arch4Sm90ELb1ELb0ELb0ELb1ELb1ELb0ELb0ELb1ELb1ELb1ELb1ELb0EEENS1_21CollectiveEpilogueFwdISB_S9_SC_SE_Li256ELb1ELb1ELb1ELb0EEENS1_36VarlenDynamicPersistentTileSchedulerILi128ELi128ELi256ELi128ELb1ELb1ELb1ELb1ELb1ELb1EEEEEEEEEvNT_6ParamsE:
	.zero		3328


//--------------------- .nv.constant0._ZN7cutlass13device_kernelIN5flash11enable_sm90INS1_16FlashAttnFwdSm90INS1_25CollectiveMainloopFwdSm90ILi2EN4cute5tupleIJNS5_1CILi1EEES8_S8_EEENS6_IJNS7_ILi128EEESA_SA_EEELi128ENS_10bfloat16_tEfNS_4arch4Sm90ELb1ELb0ELb0ELb1ELb1ELb1ELb0ELb1ELb1ELb1ELb1ELb0EEENS1_21CollectiveEpilogueFwdISB_S9_SC_SE_Li256ELb1ELb1ELb1ELb0EEENS1_36VarlenDynamicPersistentTileSchedulerILi128ELi128ELi256ELi128ELb1ELb1ELb1ELb1ELb1ELb1EEEEEEEEEvNT_6ParamsE --------------------------
	.section	.nv.constant0._ZN7cutlass13device_kernelIN5flash11enable_sm90INS1_16FlashAttnFwdSm90INS1_25CollectiveMainloopFwdSm90ILi2EN4cute5tupleIJNS5_1CILi1EEES8_S8_EEENS6_IJNS7_ILi128EEESA_SA_EEELi128ENS_10bfloat16_tEfNS_4arch4Sm90ELb1ELb0ELb0ELb1ELb1ELb1ELb0ELb1ELb1ELb1ELb1ELb0EEENS1_21CollectiveEpilogueFwdISB_S9_SC_SE_Li256ELb1ELb1ELb1ELb0EEENS1_36VarlenDynamicPersistentTileSchedulerILi128ELi128ELi256ELi128ELb1ELb1ELb1ELb1ELb1ELb1EEEEEEEEEvNT_6ParamsE,"a",@progbits
	.sectionflags	@""
	.align	4
.nv.constant0._ZN7cutlass13device_kernelIN5flash11enable_sm90INS1_16FlashAttnFwdSm90INS1_25CollectiveMainloopFwdSm90ILi2EN4cute5tupleIJNS5_1CILi1EEES8_S8_EEENS6_IJNS7_ILi128EEESA_SA_EEELi128ENS_10bfloat16_tEfNS_4arch4Sm90ELb1ELb0ELb0ELb1ELb1ELb1ELb0ELb1ELb1ELb1ELb1ELb0EEENS1_21CollectiveEpilogueFwdISB_S9_SC_SE_Li256ELb1ELb1ELb1ELb0EEENS1_36VarlenDynamicPersistentTileSchedulerILi128ELi128ELi256ELi128ELb1ELb1ELb1ELb1ELb1ELb1EEEEEEEEEvNT_6ParamsE:
	.zero		3328


//--------------------- SYMBOLS --------------------------

	.type		.nv.reservedSmem.offset0,@object
	.size		.nv.reservedSmem.offset0,0x4
	.type		__assertfail,@function
